// Copyright (c) 2024, Jay Shah, Ganesh Bikshandi, Ying Zhang, Vijay Thakkar, Pradeep Ramani, Tri Dao.
// Splitting the different template instantiations to different files to speed up compilation.
// This file is auto-generated. See "generate_kernels.py"

#include "flash_fwd_launch_template.h"

#ifndef FLASHATTENTION_DISABLE_HDIM64
template void run_mha_fwd_<90, cutlass::half_t, 64, 64, true, false, false, true>(Flash_fwd_params &params, cudaStream_t stream);
#endif


// ===== COMPILED SASS (sm_90a) =====

	.target	sm_90a

	.elftype	@"ET_EXEC"


//--------------------- .note.nv.tkinfo           --------------------------
	.section	.note.nv.tkinfo,"",@"SHT_NOTE"
	.sectionflags	@"SHF_NOTE_NV_TKINFO"
	.tkinfo
        /*0018*/ 	.word	0x00000002
        /*0030*/ 	.string	""
        /*0030*/ 	.string	"ptxas"
        /*0030*/ 	.string	"Cuda compilation tools, release 13.0, V13.0.88"
        /*0030*/ 	.string	"Build cuda_13.0.r13.0/compiler.36424714_0"
        /*0030*/ 	.string	"-arch sm_90a -m 64 "



//--------------------- .note.nv.cuinfo           --------------------------
	.section	.note.nv.cuinfo,"",@"SHT_NOTE"
	.sectionflags	@"SHF_NOTE_NV_CUINFO"
        /*0018*/ 	.short	0x0002
        /*001a*/ 	.short	0x005a
        /*001c*/ 	.short	0x0082
	.zero		2


//--------------------- .nv.info                  --------------------------
	.section	.nv.info,"",@"SHT_CUDA_INFO"
	.align	4


	//----- nvinfo : EIATTR_REGCOUNT
	.align		4
        /*0000*/ 	.byte	0x04, 0x2f
        /*0002*/ 	.short	(.L_23 - .L_22)
	.align		4
.L_22:
        /*0004*/ 	.word	index@(_ZN7cutlass13device_kernelIN5flash11enable_sm90INS1_16FlashAttnFwdSm90INS1_25CollectiveMainloopFwdSm90ILi2EN4cute5tupleIJNS5_1CILi1EEES8_S8_EEENS6_IJNS7_ILi192EEENS7_ILi128EEENS7_ILi64EEEEEELi64ENS_6half_tEfNS_4arch4Sm90ELb1ELb0ELb0ELb1ELb0ELb1ELb0ELb1ELb1ELb1ELb1ELb0EEENS1_21CollectiveEpilogueFwdINS6_IJSA_SC_SB_EEES9_SE_SG_Li384ELb1ELb1ELb1ELb0EEENS1_36VarlenDynamicPersistentTileSchedulerILi192ELi128ELi384ELi128ELb1ELb1ELb1ELb1ELb1ELb1EEEEEEEEEvNT_6ParamsE)
        /*0008*/ 	.word	0x00000080


	//----- nvinfo : EIATTR_FRAME_SIZE
	.align		4
.L_23:
        /*000c*/ 	.byte	0x04, 0x11
        /*000e*/ 	.short	(.L_25 - .L_24)
	.align		4
.L_24:
        /*0010*/ 	.word	index@(_ZN7cutlass13device_kernelIN5flash11enable_sm90INS1_16FlashAttnFwdSm90INS1_25CollectiveMainloopFwdSm90ILi2EN4cute5tupleIJNS5_1CILi1EEES8_S8_EEENS6_IJNS7_ILi192EEENS7_ILi128EEENS7_ILi64EEEEEELi64ENS_6half_tEfNS_4arch4Sm90ELb1ELb0ELb0ELb1ELb0ELb1ELb0ELb1ELb1ELb1ELb1ELb0EEENS1_21CollectiveEpilogueFwdINS6_IJSA_SC_SB_EEES9_SE_SG_Li384ELb1ELb1ELb1ELb0EEENS1_36VarlenDynamicPersistentTileSchedulerILi192ELi128ELi384ELi128ELb1ELb1ELb1ELb1ELb1ELb1EEEEEEEEEvNT_6ParamsE)
        /*0014*/ 	.word	0x00000070


	//----- nvinfo : EIATTR_REGCOUNT
	.align		4
.L_25:
        /*0018*/ 	.byte	0x04, 0x2f
        /*001a*/ 	.short	(.L_27 - .L_26)
	.align		4
.L_26:
        /*001c*/ 	.word	index@(_ZN7cutlass13device_kernelIN5flash11enable_sm90INS1_16FlashAttnFwdSm90INS1_25CollectiveMainloopFwdSm90ILi2EN4cute5tupleIJNS5_1CILi1EEES8_S8_EEENS6_IJNS7_ILi192EEENS7_ILi128EEENS7_ILi64EEEEEELi64ENS_6half_tEfNS_4arch4Sm90ELb1ELb0ELb0ELb1ELb0ELb0ELb0ELb1ELb1ELb1ELb1ELb0EEENS1_21CollectiveEpilogueFwdINS6_IJSA_SC_SB_EEES9_SE_SG_Li384ELb1ELb1ELb1ELb0EEENS1_36VarlenDynamicPersistentTileSchedulerILi192ELi128ELi384ELi128ELb1ELb1ELb1ELb1ELb1ELb1EEEEEEEEEvNT_6ParamsE)
        /*0020*/ 	.word	0x00000080


	//----- nvinfo : EIATTR_FRAME_SIZE
	.align		4
.L_27:
        /*0024*/ 	.byte	0x04, 0x11
        /*0026*/ 	.short	(.L_29 - .L_28)
	.align		4
.L_28:
        /*0028*/ 	.word	index@(_ZN7cutlass13device_kernelIN5flash11enable_sm90INS1_16FlashAttnFwdSm90INS1_25CollectiveMainloopFwdSm90ILi2EN4cute5tupleIJNS5_1CILi1EEES8_S8_EEENS6_IJNS7_ILi192EEENS7_ILi128EEENS7_ILi64EEEEEELi64ENS_6half_tEfNS_4arch4Sm90ELb1ELb0ELb0ELb1ELb0ELb0ELb0ELb1ELb1ELb1ELb1ELb0EEENS1_21CollectiveEpilogueFwdINS6_IJSA_SC_SB_EEES9_SE_SG_Li384ELb1ELb1ELb1ELb0EEENS1_36VarlenDynamicPersistentTileSchedulerILi192ELi128ELi384ELi128ELb1ELb1ELb1ELb1ELb1ELb1EEEEEEEEEvNT_6ParamsE)
        /*002c*/ 	.word	0x00000050


	//----- nvinfo : EIATTR_REGCOUNT
	.align		4
.L_29:
        /*0030*/ 	.byte	0x04, 0x2f
        /*0032*/ 	.short	(.L_31 - .L_30)
	.align		4
.L_30:
        /*0034*/ 	.word	index@(_ZN7cutlass13device_kernelIN5flash11enable_sm90INS1_16FlashAttnFwdSm90INS1_25CollectiveMainloopFwdSm90ILi2EN4cute5tupleIJNS5_1CILi1EEES8_S8_EEENS6_IJNS7_ILi192EEENS7_ILi128EEENS7_ILi64EEEEEELi64ENS_6half_tEfNS_4arch4Sm90ELb1ELb0ELb0ELb0ELb0ELb0ELb0ELb1ELb1ELb1ELb1ELb0EEENS1_21CollectiveEpilogueFwdINS6_IJSA_SC_SB_EEES9_SE_SG_Li384ELb0ELb1ELb1ELb0EEENS1_19SingleTileSchedulerILb0ELb1ELb1ELi192EEEEEEEEEvNT_6ParamsE)
        /*0038*/ 	.word	0x00000080


	//----- nvinfo : EIATTR_FRAME_SIZE
	.align		4
.L_31:
        /*003c*/ 	.byte	0x04, 0x11
        /*003e*/ 	.short	(.L_33 - .L_32)
	.align		4
.L_32:
        /*0040*/ 	.word	index@(_ZN7cutlass13device_kernelIN5flash11enable_sm90INS1_16FlashAttnFwdSm90INS1_25CollectiveMainloopFwdSm90ILi2EN4cute5tupleIJNS5_1CILi1EEES8_S8_EEENS6_IJNS7_ILi192EEENS7_ILi128EEENS7_ILi64EEEEEELi64ENS_6half_tEfNS_4arch4Sm90ELb1ELb0ELb0ELb0ELb0ELb0ELb0ELb1ELb1ELb1ELb1ELb0EEENS1_21CollectiveEpilogueFwdINS6_IJSA_SC_SB_EEES9_SE_SG_Li384ELb0ELb1ELb1ELb0EEENS1_19SingleTileSchedulerILb0ELb1ELb1ELi192EEEEEEEEEvNT_6ParamsE)
        /*0044*/ 	.word	0x00000000


	//----- nvinfo : EIATTR_REGCOUNT
	.align		4
.L_33:
        /*0048*/ 	.byte	0x04, 0x2f
        /*004a*/ 	.short	(.L_35 - .L_34)
	.align		4
.L_34:
        /*004c*/ 	.word	index@(_ZN7cutlass13device_kernelIN5flash11enable_sm90INS1_16FlashAttnFwdSm90INS1_25CollectiveMainloopFwdSm90ILi2EN4cute5tupleIJNS5_1CILi1EEES8_S8_EEENS6_IJNS7_ILi192EEENS7_ILi128EEENS7_ILi64EEEEEELi64ENS_6half_tEfNS_4arch4Sm90ELb0ELb1ELb0ELb1ELb0ELb1ELb0ELb1ELb1ELb1ELb1ELb0EEENS1_21CollectiveEpilogueFwdINS6_IJSA_SC_SB_EEES9_SE_SG_Li384ELb1ELb1ELb1ELb0EEENS1_36VarlenDynamicPersistentTileSchedulerILi192ELi128ELi384ELi128ELb1ELb1ELb1ELb1ELb0ELb1EEEEEEEEEvNT_6ParamsE)
        /*0050*/ 	.word	0x00000080


	//----- nvinfo : EIATTR_FRAME_SIZE
	.align		4
.L_35:
        /*0054*/ 	.byte	0x04, 0x11
        /*0056*/ 	.short	(.L_37 - .L_36)
	.align		4
.L_36:
        /*0058*/ 	.word	index@(_ZN7cutlass13device_kernelIN5flash11enable_sm90INS1_16FlashAttnFwdSm90INS1_25CollectiveMainloopFwdSm90ILi2EN4cute5tupleIJNS5_1CILi1EEES8_S8_EEENS6_IJNS7_ILi192EEENS7_ILi128EEENS7_ILi64EEEEEELi64ENS_6half_tEfNS_4arch4Sm90ELb0ELb1ELb0ELb1ELb0ELb1ELb0ELb1ELb1ELb1ELb1ELb0EEENS1_21CollectiveEpilogueFwdINS6_IJSA_SC_SB_EEES9_SE_SG_Li384ELb1ELb1ELb1ELb0EEENS1_36VarlenDynamicPersistentTileSchedulerILi192ELi128ELi384ELi128ELb1ELb1ELb1ELb1ELb0ELb1EEEEEEEEEvNT_6ParamsE)
        /*005c*/ 	.word	0x00000070


	//----- nvinfo : EIATTR_REGCOUNT
	.align		4
.L_37:
        /*0060*/ 	.byte	0x04, 0x2f
        /*0062*/ 	.short	(.L_39 - .L_38)
	.align		4
.L_38:
        /*0064*/ 	.word	index@(_ZN7cutlass13device_kernelIN5flash11enable_sm90INS1_16FlashAttnFwdSm90INS1_25CollectiveMainloopFwdSm90ILi2EN4cute5tupleIJNS5_1CILi1EEES8_S8_EEENS6_IJNS7_ILi192EEENS7_ILi128EEENS7_ILi64EEEEEELi64ENS_6half_tEfNS_4arch4Sm90ELb0ELb1ELb0ELb1ELb0ELb0ELb0ELb1ELb1ELb1ELb1ELb0EEENS1_21CollectiveEpilogueFwdINS6_IJSA_SC_SB_EEES9_SE_SG_Li384ELb1ELb1ELb1ELb0EEENS1_36VarlenDynamicPersistentTileSchedulerILi192ELi128ELi384ELi128ELb1ELb1ELb1ELb1ELb0ELb1EEEEEEEEEvNT_6ParamsE)
        /*0068*/ 	.word	0x00000080


	//----- nvinfo : EIATTR_FRAME_SIZE
	.align		4
.L_39:
        /*006c*/ 	.byte	0x04, 0x11
        /*006e*/ 	.short	(.L_41 - .L_40)
	.align		4
.L_40:
        /*0070*/ 	.word	index@(_ZN7cutlass13device_kernelIN5flash11enable_sm90INS1_16FlashAttnFwdSm90INS1_25CollectiveMainloopFwdSm90ILi2EN4cute5tupleIJNS5_1CILi1EEES8_S8_EEENS6_IJNS7_ILi192EEENS7_ILi128EEENS7_ILi64EEEEEELi64ENS_6half_tEfNS_4arch4Sm90ELb0ELb1ELb0ELb1ELb0ELb0ELb0ELb1ELb1ELb1ELb1ELb0EEENS1_21CollectiveEpilogueFwdINS6_IJSA_SC_SB_EEES9_SE_SG_Li384ELb1ELb1ELb1ELb0EEENS1_36VarlenDynamicPersistentTileSchedulerILi192ELi128ELi384ELi128ELb1ELb1ELb1ELb1ELb0ELb1EEEEEEEEEvNT_6ParamsE)
        /*0074*/ 	.word	0x00000048


	//----- nvinfo : EIATTR_REGCOUNT
	.align		4
.L_41:
        /*0078*/ 	.byte	0x04, 0x2f
        /*007a*/ 	.short	(.L_43 - .L_42)
	.align		4
.L_42:
        /*007c*/ 	.word	index@(_ZN7cutlass13device_kernelIN5flash11enable_sm90INS1_16FlashAttnFwdSm90INS1_25CollectiveMainloopFwdSm90ILi2EN4cute5tupleIJNS5_1CILi1EEES8_S8_EEENS6_IJNS7_ILi192EEENS7_ILi128EEENS7_ILi64EEEEEELi64ENS_6half_tEfNS_4arch4Sm90ELb0ELb1ELb0ELb0ELb0ELb0ELb0ELb1ELb1ELb1ELb1ELb0EEENS1_21CollectiveEpilogueFwdINS6_IJSA_SC_SB_EEES9_SE_SG_Li384ELb0ELb1ELb1ELb0EEENS1_19SingleTileSchedulerILb0ELb1ELb1ELi192EEEEEEEEEvNT_6ParamsE)
        /*0080*/ 	.word	0x00000080


	//----- nvinfo : EIATTR_FRAME_SIZE
	.align		4
.L_43:
        /*0084*/ 	.byte	0x04, 0x11
        /*0086*/ 	.short	(.L_45 - .L_44)
	.align		4
.L_44:
        /*0088*/ 	.word	index@(_ZN7cutlass13device_kernelIN5flash11enable_sm90INS1_16FlashAttnFwdSm90INS1_25CollectiveMainloopFwdSm90ILi2EN4cute5tupleIJNS5_1CILi1EEES8_S8_EEENS6_IJNS7_ILi192EEENS7_ILi128EEENS7_ILi64EEEEEELi64ENS_6half_tEfNS_4arch4Sm90ELb0ELb1ELb0ELb0ELb0ELb0ELb0ELb1ELb1ELb1ELb1ELb0EEENS1_21CollectiveEpilogueFwdINS6_IJSA_SC_SB_EEES9_SE_SG_Li384ELb0ELb1ELb1ELb0EEENS1_19SingleTileSchedulerILb0ELb1ELb1ELi192EEEEEEEEEvNT_6ParamsE)
        /*008c*/ 	.word	0x00000000


	//----- nvinfo : EIATTR_REGCOUNT
	.align		4
.L_45:
        /*0090*/ 	.byte	0x04, 0x2f
        /*0092*/ 	.short	(.L_47 - .L_46)
	.align		4
.L_46:
        /*0094*/ 	.word	index@(_ZN7cutlass13device_kernelIN5flash11enable_sm90INS1_16FlashAttnFwdSm90INS1_25CollectiveMainloopFwdSm90ILi2EN4cute5tupleIJNS5_1CILi1EEES8_S8_EEENS6_IJNS7_ILi192EEESA_NS7_ILi64EEEEEELi64ENS_6half_tEfNS_4arch4Sm90ELb0ELb0ELb0ELb1ELb0ELb1ELb0ELb0ELb1ELb1ELb1ELb0EEENS1_21CollectiveEpilogueFwdINS6_IJSA_SB_SA_EEES9_SD_SF_Li384ELb1ELb1ELb1ELb0EEENS1_36VarlenDynamicPersistentTileSchedulerILi192ELi192ELi384ELi128ELb1ELb1ELb1ELb0ELb1ELb1EEEEEEEEEvNT_6ParamsE)
        /*0098*/ 	.word	0x00000080


	//----- nvinfo : EIATTR_FRAME_SIZE
	.align		4
.L_47:
        /*009c*/ 	.byte	0x04, 0x11
        /*009e*/ 	.short	(.L_49 - .L_48)
	.align		4
.L_48:
        /*00a0*/ 	.word	index@(_ZN7cutlass13device_kernelIN5flash11enable_sm90INS1_16FlashAttnFwdSm90INS1_25CollectiveMainloopFwdSm90ILi2EN4cute5tupleIJNS5_1CILi1EEES8_S8_EEENS6_IJNS7_ILi192EEESA_NS7_ILi64EEEEEELi64ENS_6half_tEfNS_4arch4Sm90ELb0ELb0ELb0ELb1ELb0ELb1ELb0ELb0ELb1ELb1ELb1ELb0EEENS1_21CollectiveEpilogueFwdINS6_IJSA_SB_SA_EEES9_SD_SF_Li384ELb1ELb1ELb1ELb0EEENS1_36VarlenDynamicPersistentTileSchedulerILi192ELi192ELi384ELi128ELb1ELb1ELb1ELb0ELb1ELb1EEEEEEEEEvNT_6ParamsE)
        /*00a4*/ 	.word	0x00000080


	//----- nvinfo : EIATTR_REGCOUNT
	.align		4
.L_49:
        /*00a8*/ 	.byte	0x04, 0x2f
        /*00aa*/ 	.short	(.L_51 - .L_50)
	.align		4
.L_50:
        /*00ac*/ 	.word	index@(_ZN7cutlass13device_kernelIN5flash11enable_sm90INS1_16FlashAttnFwdSm90INS1_25CollectiveMainloopFwdSm90ILi2EN4cute5tupleIJNS5_1CILi1EEES8_S8_EEENS6_IJNS7_ILi192EEESA_NS7_ILi64EEEEEELi64ENS_6half_tEfNS_4arch4Sm90ELb0ELb0ELb0ELb1ELb0ELb0ELb0ELb0ELb1ELb1ELb1ELb0EEENS1_21CollectiveEpilogueFwdINS6_IJSA_SB_SA_EEES9_SD_SF_Li384ELb1ELb1ELb1ELb0EEENS1_36VarlenDynamicPersistentTileSchedulerILi192ELi192ELi384ELi128ELb1ELb1ELb1ELb0ELb1ELb1EEEEEEEEEvNT_6ParamsE)
        /*00b0*/ 	.word	0x00000080


	//----- nvinfo : EIATTR_FRAME_SIZE
	.align		4
.L_51:
        /*00b4*/ 	.byte	0x04, 0x11
        /*00b6*/ 	.short	(.L_53 - .L_52)
	.align		4
.L_52:
        /*00b8*/ 	.word	index@(_ZN7cutlass13device_kernelIN5flash11enable_sm90INS1_16FlashAttnFwdSm90INS1_25CollectiveMainloopFwdSm90ILi2EN4cute5tupleIJNS5_1CILi1EEES8_S8_EEENS6_IJNS7_ILi192EEESA_NS7_ILi64EEEEEELi64ENS_6half_tEfNS_4arch4Sm90ELb0ELb0ELb0ELb1ELb0ELb0ELb0ELb0ELb1ELb1ELb1ELb0EEENS1_21CollectiveEpilogueFwdINS6_IJSA_SB_SA_EEES9_SD_SF_Li384ELb1ELb1ELb1ELb0EEENS1_36VarlenDynamicPersistentTileSchedulerILi192ELi192ELi384ELi128ELb1ELb1ELb1ELb0ELb1ELb1EEEEEEEEEvNT_6ParamsE)
        /*00bc*/ 	.word	0x00000068


	//----- nvinfo : EIATTR_REGCOUNT
	.align		4
.L_53:
        /*00c0*/ 	.byte	0x04, 0x2f
        /*00c2*/ 	.short	(.L_55 - .L_54)
	.align		4
.L_54:
        /*00c4*/ 	.word	index@(_ZN7cutlass13device_kernelIN5flash11enable_sm90INS1_16FlashAttnFwdSm90INS1_25CollectiveMainloopFwdSm90ILi2EN4cute5tupleIJNS5_1CILi1EEES8_S8_EEENS6_IJNS7_ILi192EEESA_NS7_ILi64EEEEEELi64ENS_6half_tEfNS_4arch4Sm90ELb0ELb0ELb0ELb0ELb0ELb0ELb0ELb0ELb1ELb1ELb1ELb0EEENS1_21CollectiveEpilogueFwdINS6_IJSA_SB_SA_EEES9_SD_SF_Li384ELb0ELb1ELb1ELb0EEENS1_19SingleTileSchedulerILb0ELb1ELb1ELi192EEEEEEEEEvNT_6ParamsE)
        /*00c8*/ 	.word	0x00000080


	//----- nvinfo : EIATTR_FRAME_SIZE
	.align		4
.L_55:
        /*00cc*/ 	.byte	0x04, 0x11
        /*00ce*/ 	.short	(.L_57 - .L_56)
	.align		4
.L_56:
        /*00d0*/ 	.word	index@(_ZN7cutlass13device_kernelIN5flash11enable_sm90INS1_16FlashAttnFwdSm90INS1_25CollectiveMainloopFwdSm90ILi2EN4cute5tupleIJNS5_1CILi1EEES8_S8_EEENS6_IJNS7_ILi192EEESA_NS7_ILi64EEEEEELi64ENS_6half_tEfNS_4arch4Sm90ELb0ELb0ELb0ELb0ELb0ELb0ELb0ELb0ELb1ELb1ELb1ELb0EEENS1_21CollectiveEpilogueFwdINS6_IJSA_SB_SA_EEES9_SD_SF_Li384ELb0ELb1ELb1ELb0EEENS1_19SingleTileSchedulerILb0ELb1ELb1ELi192EEEEEEEEEvNT_6ParamsE)
        /*00d4*/ 	.word	0x00000010


	//----- nvinfo : EIATTR_MIN_STACK_SIZE
	.align		4
.L_57:
        /*00d8*/ 	.byte	0x04, 0x12
        /*00da*/ 	.short	(.L_59 - .L_58)
	.align		4
.L_58:
        /*00dc*/ 	.word	index@(_ZN7cutlass13device_kernelIN5flash11enable_sm90INS1_16FlashAttnFwdSm90INS1_25CollectiveMainloopFwdSm90ILi2EN4cute5tupleIJNS5_1CILi1EEES8_S8_EEENS6_IJNS7_ILi192EEESA_NS7_ILi64EEEEEELi64ENS_6half_tEfNS_4arch4Sm90ELb0ELb0ELb0ELb0ELb0ELb0ELb0ELb0ELb1ELb1ELb1ELb0EEENS1_21CollectiveEpilogueFwdINS6_IJSA_SB_SA_EEES9_SD_SF_Li384ELb0ELb1ELb1ELb0EEENS1_19SingleTileSchedulerILb0ELb1ELb1ELi192EEEEEEEEEvNT_6ParamsE)
        /*00e0*/ 	.word	0x00000010


	//----- nvinfo : EIATTR_MIN_STACK_SIZE
	.align		4
.L_59:
        /*00e4*/ 	.byte	0x04, 0x12
        /*00e6*/ 	.short	(.L_61 - .L_60)
	.align		4
.L_60:
        /*00e8*/ 	.word	index@(_ZN7cutlass13device_kernelIN5flash11enable_sm90INS1_16FlashAttnFwdSm90INS1_25CollectiveMainloopFwdSm90ILi2EN4cute5tupleIJNS5_1CILi1EEES8_S8_EEENS6_IJNS7_ILi192EEESA_NS7_ILi64EEEEEELi64ENS_6half_tEfNS_4arch4Sm90ELb0ELb0ELb0ELb1ELb0ELb0ELb0ELb0ELb1ELb1ELb1ELb0EEENS1_21CollectiveEpilogueFwdINS6_IJSA_SB_SA_EEES9_SD_SF_Li384ELb1ELb1ELb1ELb0EEENS1_36VarlenDynamicPersistentTileSchedulerILi192ELi192ELi384ELi128ELb1ELb1ELb1ELb0ELb1ELb1EEEEEEEEEvNT_6ParamsE)
        /*00ec*/ 	.word	0x00000068


	//----- nvinfo : EIATTR_MIN_STACK_SIZE
	.align		4
.L_61:
        /*00f0*/ 	.byte	0x04, 0x12
        /*00f2*/ 	.short	(.L_63 - .L_62)
	.align		4
.L_62:
        /*00f4*/ 	.word	index@(_ZN7cutlass13device_kernelIN5flash11enable_sm90INS1_16FlashAttnFwdSm90INS1_25CollectiveMainloopFwdSm90ILi2EN4cute5tupleIJNS5_1CILi1EEES8_S8_EEENS6_IJNS7_ILi192EEESA_NS7_ILi64EEEEEELi64ENS_6half_tEfNS_4arch4Sm90ELb0ELb0ELb0ELb1ELb0ELb1ELb0ELb0ELb1ELb1ELb1ELb0EEENS1_21CollectiveEpilogueFwdINS6_IJSA_SB_SA_EEES9_SD_SF_Li384ELb1ELb1ELb1ELb0EEENS1_36VarlenDynamicPersistentTileSchedulerILi192ELi192ELi384ELi128ELb1ELb1ELb1ELb0ELb1ELb1EEEEEEEEEvNT_6ParamsE)
        /*00f8*/ 	.word	0x00000080


	//----- nvinfo : EIATTR_MIN_STACK_SIZE
	.align		4
.L_63:
        /*00fc*/ 	.byte	0x04, 0x12
        /*00fe*/ 	.short	(.L_65 - .L_64)
	.align		4
.L_64:
        /*0100*/ 	.word	index@(_ZN7cutlass13device_kernelIN5flash11enable_sm90INS1_16FlashAttnFwdSm90INS1_25CollectiveMainloopFwdSm90ILi2EN4cute5tupleIJNS5_1CILi1EEES8_S8_EEENS6_IJNS7_ILi192EEENS7_ILi128EEENS7_ILi64EEEEEELi64ENS_6half_tEfNS_4arch4Sm90ELb0ELb1ELb0ELb0ELb0ELb0ELb0ELb1ELb1ELb1ELb1ELb0EEENS1_21CollectiveEpilogueFwdINS6_IJSA_SC_SB_EEES9_SE_SG_Li384ELb0ELb1ELb1ELb0EEENS1_19SingleTileSchedulerILb0ELb1ELb1ELi192EEEEEEEEEvNT_6ParamsE)
        /*0104*/ 	.word	0x00000000


	//----- nvinfo : EIATTR_MIN_STACK_SIZE
	.align		4
.L_65:
        /*0108*/ 	.byte	0x04, 0x12
        /*010a*/ 	.short	(.L_67 - .L_66)
	.align		4
.L_66:
        /*010c*/ 	.word	index@(_ZN7cutlass13device_kernelIN5flash11enable_sm90INS1_16FlashAttnFwdSm90INS1_25CollectiveMainloopFwdSm90ILi2EN4cute5tupleIJNS5_1CILi1EEES8_S8_EEENS6_IJNS7_ILi192EEENS7_ILi128EEENS7_ILi64EEEEEELi64ENS_6half_tEfNS_4arch4Sm90ELb0ELb1ELb0ELb1ELb0ELb0ELb0ELb1ELb1ELb1ELb1ELb0EEENS1_21CollectiveEpilogueFwdINS6_IJSA_SC_SB_EEES9_SE_SG_Li384ELb1ELb1ELb1ELb0EEENS1_36VarlenDynamicPersistentTileSchedulerILi192ELi128ELi384ELi128ELb1ELb1ELb1ELb1ELb0ELb1EEEEEEEEEvNT_6ParamsE)
        /*0110*/ 	.word	0x00000048


	//----- nvinfo : EIATTR_MIN_STACK_SIZE
	.align		4
.L_67:
        /*0114*/ 	.byte	0x04, 0x12
        /*0116*/ 	.short	(.L_69 - .L_68)
	.align		4
.L_68:
        /*0118*/ 	.word	index@(_ZN7cutlass13device_kernelIN5flash11enable_sm90INS1_16FlashAttnFwdSm90INS1_25CollectiveMainloopFwdSm90ILi2EN4cute5tupleIJNS5_1CILi1EEES8_S8_EEENS6_IJNS7_ILi192EEENS7_ILi128EEENS7_ILi64EEEEEELi64ENS_6half_tEfNS_4arch4Sm90ELb0ELb1ELb0ELb1ELb0ELb1ELb0ELb1ELb1ELb1ELb1ELb0EEENS1_21CollectiveEpilogueFwdINS6_IJSA_SC_SB_EEES9_SE_SG_Li384ELb1ELb1ELb1ELb0EEENS1_36VarlenDynamicPersistentTileSchedulerILi192ELi128ELi384ELi128ELb1ELb1ELb1ELb1ELb0ELb1EEEEEEEEEvNT_6ParamsE)
        /*011c*/ 	.word	0x00000070


	//----- nvinfo : EIATTR_MIN_STACK_SIZE
	.align		4
.L_69:
        /*0120*/ 	.byte	0x04, 0x12
        /*0122*/ 	.short	(.L_71 - .L_70)
	.align		4
.L_70:
        /*0124*/ 	.word	index@(_ZN7cutlass13device_kernelIN5flash11enable_sm90INS1_16FlashAttnFwdSm90INS1_25CollectiveMainloopFwdSm90ILi2EN4cute5tupleIJNS5_1CILi1EEES8_S8_EEENS6_IJNS7_ILi192EEENS7_ILi128EEENS7_ILi64EEEEEELi64ENS_6half_tEfNS_4arch4Sm90ELb1ELb0ELb0ELb0ELb0ELb0ELb0ELb1ELb1ELb1ELb1ELb0EEENS1_21CollectiveEpilogueFwdINS6_IJSA_SC_SB_EEES9_SE_SG_Li384ELb0ELb1ELb1ELb0EEENS1_19SingleTileSchedulerILb0ELb1ELb1ELi192EEEEEEEEEvNT_6ParamsE)
        /*0128*/ 	.word	0x00000000


	//----- nvinfo : EIATTR_MIN_STACK_SIZE
	.align		4
.L_71:
        /*012c*/ 	.byte	0x04, 0x12
        /*012e*/ 	.short	(.L_73 - .L_72)
	.align		4
.L_72:
        /*0130*/ 	.word	index@(_ZN7cutlass13device_kernelIN5flash11enable_sm90INS1_16FlashAttnFwdSm90INS1_25CollectiveMainloopFwdSm90ILi2EN4cute5tupleIJNS5_1CILi1EEES8_S8_EEENS6_IJNS7_ILi192EEENS7_ILi128EEENS7_ILi64EEEEEELi64ENS_6half_tEfNS_4arch4Sm90ELb1ELb0ELb0ELb1ELb0ELb0ELb0ELb1ELb1ELb1ELb1ELb0EEENS1_21CollectiveEpilogueFwdINS6_IJSA_SC_SB_EEES9_SE_SG_Li384ELb1ELb1ELb1ELb0EEENS1_36VarlenDynamicPersistentTileSchedulerILi192ELi128ELi384ELi128ELb1ELb1ELb1ELb1ELb1ELb1EEEEEEEEEvNT_6ParamsE)
        /*0134*/ 	.word	0x00000050


	//----- nvinfo : EIATTR_MIN_STACK_SIZE
	.align		4
.L_73:
        /*0138*/ 	.byte	0x04, 0x12
        /*013a*/ 	.short	(.L_75 - .L_74)
	.align		4
.L_74:
        /*013c*/ 	.word	index@(_ZN7cutlass13device_kernelIN5flash11enable_sm90INS1_16FlashAttnFwdSm90INS1_25CollectiveMainloopFwdSm90ILi2EN4cute5tupleIJNS5_1CILi1EEES8_S8_EEENS6_IJNS7_ILi192EEENS7_ILi128EEENS7_ILi64EEEEEELi64ENS_6half_tEfNS_4arch4Sm90ELb1ELb0ELb0ELb1ELb0ELb1ELb0ELb1ELb1ELb1ELb1ELb0EEENS1_21CollectiveEpilogueFwdINS6_IJSA_SC_SB_EEES9_SE_SG_Li384ELb1ELb1ELb1ELb0EEENS1_36VarlenDynamicPersistentTileSchedulerILi192ELi128ELi384ELi128ELb1ELb1ELb1ELb1ELb1ELb1EEEEEEEEEvNT_6ParamsE)
        /*0140*/ 	.word	0x00000070
.L_75:


//--------------------- .nv.compat                --------------------------
	.section	.nv.compat,"",@"SHT_CUDA_COMPAT_INFO"
	.align	4
        /*0000*/ 	.byte	0x02, 0x09, 0x01, 0x00, 0x02, 0x02, 0x04, 0x00, 0x02, 0x05, 0x05, 0x00, 0x03, 0x07, 0x01, 0x01
        /*0010*/ 	.byte	0x02, 0x03, 0x01, 0x00, 0x02, 0x06, 0x01, 0x00, 0x04, 0x0b, 0x08, 0x00, 0x00, 0x00, 0x00, 0x00
        /*0020*/ 	.byte	0x00, 0x00, 0x00, 0x00


//--------------------- .nv.info._ZN7cutlass13device_kernelIN5flash11enable_sm90INS1_16FlashAttnFwdSm90INS1_25CollectiveMainloopFwdSm90ILi2EN4cute5tupleIJNS5_1CILi1EEES8_S8_EEENS6_IJNS7_ILi192EEESA_NS7_ILi64EEEEEELi64ENS_6half_tEfNS_4arch4Sm90ELb0ELb0ELb0ELb0ELb0ELb0ELb0ELb0ELb1ELb1ELb1ELb0EEENS1_21CollectiveEpilogueFwdINS6_IJSA_SB_SA_EEES9_SD_SF_Li384ELb0ELb1ELb1ELb0EEENS1_19SingleTileSchedulerILb0ELb1ELb1ELi192EEEEEEEEEvNT_6ParamsE --------------------------
	.section	.nv.info._ZN7cutlass13device_kernelIN5flash11enable_sm90INS1_16FlashAttnFwdSm90INS1_25CollectiveMainloopFwdSm90ILi2EN4cute5tupleIJNS5_1CILi1EEES8_S8_EEENS6_IJNS7_ILi192EEESA_NS7_ILi64EEEEEELi64ENS_6half_tEfNS_4arch4Sm90ELb0ELb0ELb0ELb0ELb0ELb0ELb0ELb0ELb1ELb1ELb1ELb0EEENS1_21CollectiveEpilogueFwdINS6_IJSA_SB_SA_EEES9_SD_SF_Li384ELb0ELb1ELb1ELb0EEENS1_19SingleTileSchedulerILb0ELb1ELb1ELi192EEEEEEEEEvNT_6ParamsE,"",@"SHT_CUDA_INFO"
	.sectionflags	@""
	.align	4


	//----- nvinfo : EIATTR_CUDA_API_VERSION
	.align		4
        /*0000*/ 	.byte	0x04, 0x37
        /*0002*/ 	.short	(.L_77 - .L_76)
.L_76:
        /*0004*/ 	.word	0x00000082


	//----- nvinfo : EIATTR_KPARAM_INFO
	.align		4
.L_77:
        /*0008*/ 	.byte	0x04, 0x17
        /*000a*/ 	.short	(.L_79 - .L_78)
.L_78:
        /*000c*/ 	.word	0x00000000
        /*0010*/ 	.short	0x0000
        /*0012*/ 	.short	0x0070
        /*0014*/ 	.byte	0x00, 0xf0, 0x01, 0x28


	//----- nvinfo : EIATTR_SPARSE_MMA_MASK
	.align		4
.L_79:
        /*0018*/ 	.byte	0x03, 0x50
        /*001a*/ 	.short	0x0000


	//----- nvinfo : EIATTR_MAXREG_COUNT
	.align		4
        /*001c*/ 	.byte	0x03, 0x1b
        /*001e*/ 	.short	0x0080


	//----- nvinfo : EIATTR_NUM_BARRIERS
	.align		4
        /*0020*/ 	.byte	0x02, 0x4c
        /*0022*/ 	.byte	0x10
	.zero		1


	//----- nvinfo : EIATTR_EXTERNS
	.align		4
        /*0024*/ 	.byte	0x04, 0x0f
        /*0026*/ 	.short	(.L_81 - .L_80)


	//   ....[0]....
	.align		4
.L_80:
        /*0028*/ 	.word	index@(__assertfail)


	//----- nvinfo : EIATTR_ANNOTATIONS
	.align		4
.L_81:
        /*002c*/ 	.byte	0x04, 0x55
        /*002e*/ 	.short	(.L_83 - .L_82)


	//   ....[0]....
.L_82:
        /*0030*/ 	.word	0x00000001
        /*0034*/ 	.byte	0xa0, 0x0a, 0x00, 0x00, 0x01, 0x00, 0x00, 0x00, 0x10, 0x0e, 0x00, 0x00, 0x01, 0x00, 0x00, 0x00
        /*0044*/ 	.byte	0xd0, 0x0f, 0x00, 0x00, 0x01, 0x00, 0x00, 0x00, 0x40, 0x12, 0x00, 0x00, 0x01, 0x00, 0x00, 0x00
        /*0054*/ 	.byte	0xa0, 0x12, 0x00, 0x00, 0x01, 0x00, 0x00, 0x00, 0x70, 0x13, 0x00, 0x00, 0x01, 0x00, 0x00, 0x00
        /*0064*/ 	.byte	0x90, 0x41, 0x00, 0x00, 0x01, 0x00, 0x00, 0x00, 0x30, 0x45, 0x00, 0x00, 0x01, 0x00, 0x00, 0x00
        /*0074*/ 	.byte	0xd0, 0x59, 0x00, 0x00, 0x01, 0x00, 0x00, 0x00, 0x90, 0x6c, 0x00, 0x00, 0x01, 0x00, 0x00, 0x00
        /*0084*/ 	.byte	0x30, 0x76, 0x00, 0x00, 0x01, 0x00, 0x00, 0x00, 0xd0, 0x85, 0x00, 0x00


	//----- nvinfo : EIATTR_MERCURY_ISA_VERSION
	.align		4
.L_83:
        /*0090*/ 	.byte	0x03, 0x5f
        /*0092*/ 	.short	0x0101


	//----- nvinfo : EIATTR_INT_WARP_WIDE_INSTR_OFFSETS
	.align		4
        /*0094*/ 	.byte	0x04, 0x31
        /*0096*/ 	.short	(.L_85 - .L_84)


	//   ....[0]....
.L_84:
        /*0098*/ 	.word	0x00000120


	//   ....[1]....
        /*009c*/ 	.word	0x000001c0


	//   ....[2]....
        /*00a0*/ 	.word	0x00000230


	//----- nvinfo : EIATTR_COOP_GROUP_MASK_REGIDS
	.align		4
.L_85:
        /*00a4*/ 	.byte	0x04, 0x29
        /*00a6*/ 	.short	(.L_87 - .L_86)


	//   ....[0]....
.L_86:
        /*00a8*/ 	.word	0xffffffff


	//   ....[1]....
        /*00ac*/ 	.word	0xffffffff


	//   ....[2]....
        /*00b0*/ 	.word	0xffffffff


	//   ....[3]....
        /*00b4*/ 	.word	0xffffffff


	//   ....[4]....
        /*00b8*/ 	.word	0xffffffff


	//   ....[5]....
        /*00bc*/ 	.word	0xffffffff


	//   ....[6]....
        /*00c0*/ 	.word	0xffffffff


	//   ....[7]....
        /*00c4*/ 	.word	0xffffffff


	//   ....[8]....
        /*00c8*/ 	.word	0xffffffff


	//   ....[9]....
        /*00cc*/ 	.word	0xffffffff


	//   ....[10]....
        /*00d0*/ 	.word	0xffffffff


	//   ....[11]....
        /*00d4*/ 	.word	0xffffffff


	//   ....[12]....
        /*00d8*/ 	.word	0xffffffff


	//   ....[13]....
        /*00dc*/ 	.word	0xffffffff


	//   ....[14]....
        /*00e0*/ 	.word	0xffffffff


	//   ....[15]....
        /*00e4*/ 	.word	0xffffffff


	//   ....[16]....
        /*00e8*/ 	.word	0xffffffff


	//   ....[17]....
        /*00ec*/ 	.word	0xffffffff


	//   ....[18]....
        /*00f0*/ 	.word	0xffffffff


	//   ....[19]....
        /*00f4*/ 	.word	0xffffffff


	//   ....[20]....
        /*00f8*/ 	.word	0xffffffff


	//   ....[21]....
        /*00fc*/ 	.word	0xffffffff


	//   ....[22]....
        /*0100*/ 	.word	0xffffffff


	//   ....[23]....
        /*0104*/ 	.word	0xffffffff


	//   ....[24]....
        /*0108*/ 	.word	0xffffffff


	//   ....[25]....
        /*010c*/ 	.word	0xffffffff


	//   ....[26]....
        /*0110*/ 	.word	0xffffffff


	//   ....[27]....
        /*0114*/ 	.word	0xffffffff


	//   ....[28]....
        /*0118*/ 	.word	0xffffffff


	//   ....[29]....
        /*011c*/ 	.word	0xffffffff


	//   ....[30]....
        /*0120*/ 	.word	0xffffffff


	//   ....[31]....
        /*0124*/ 	.word	0xffffffff


	//   ....[32]....
        /*0128*/ 	.word	0xffffffff


	//   ....[33]....
        /*012c*/ 	.word	0xffffffff


	//   ....[34]....
        /*0130*/ 	.word	0xffffffff


	//   ....[35]....
        /*0134*/ 	.word	0xffffffff


	//   ....[36]....
        /*0138*/ 	.word	0xffffffff


	//   ....[37]....
        /*013c*/ 	.word	0xffffffff


	//   ....[38]....
        /*0140*/ 	.word	0xffffffff


	//   ....[39]....
        /*0144*/ 	.word	0xffffffff


	//   ....[40]....
        /*0148*/ 	.word	0xffffffff


	//   ....[41]....
        /*014c*/ 	.word	0xffffffff


	//   ....[42]....
        /*0150*/ 	.word	0xffffffff


	//   ....[43]....
        /*0154*/ 	.word	0xffffffff


	//   ....[44]....
        /*0158*/ 	.word	0xffffffff


	//   ....[45]....
        /*015c*/ 	.word	0xffffffff


	//   ....[46]....
        /*0160*/ 	.word	0xffffffff


	//   ....[47]....
        /*0164*/ 	.word	0xffffffff


	//   ....[48]....
        /*0168*/ 	.word	0xffffffff


	//   ....[49]....
        /*016c*/ 	.word	0xffffffff


	//   ....[50]....
        /*0170*/ 	.word	0xffffffff


	//   ....[51]....
        /*0174*/ 	.word	0xffffffff


	//   ....[52]....
        /*0178*/ 	.word	0xffffffff


	//   ....[53]....
        /*017c*/ 	.word	0xffffffff


	//   ....[54]....
        /*0180*/ 	.word	0xffffffff


	//   ....[55]....
        /*0184*/ 	.word	0xffffffff


	//   ....[56]....
        /*0188*/ 	.word	0xffffffff


	//   ....[57]....
        /*018c*/ 	.word	0x0500000f


	//   ....[58]....
        /*0190*/ 	.word	0x0500000f


	//   ....[59]....
        /*0194*/ 	.word	0x0500000f


	//   ....[60]....
        /*0198*/ 	.word	0x0500000f


	//   ....[61]....
        /*019c*/ 	.word	0x0500000f


	//   ....[62]....
        /*01a0*/ 	.word	0x0500000f


	//   ....[63]....
        /*01a4*/ 	.word	0x0500000f


	//   ....[64]....
        /*01a8*/ 	.word	0x0500000f


	//   ....[65]....
        /*01ac*/ 	.word	0x0500000f


	//   ....[66]....
        /*01b0*/ 	.word	0x0500000f


	//   ....[67]....
        /*01b4*/ 	.word	0x0500000f


	//   ....[68]....
        /*01b8*/ 	.word	0x0500000f


	//   ....[69]....
        /*01bc*/ 	.word	0x0500000f


	//   ....[70]....
        /*01c0*/ 	.word	0x0500000f


	//   ....[71]....
        /*01c4*/ 	.word	0x0500000f


	//   ....[72]....
        /*01c8*/ 	.word	0x0500000f


	//   ....[73]....
        /*01cc*/ 	.word	0x0500000f


	//   ....[74]....
        /*01d0*/ 	.word	0x0500000f


	//   ....[75]....
        /*01d4*/ 	.word	0x0500000f


	//   ....[76]....
        /*01d8*/ 	.word	0x0500000f


	//   ....[77]....
        /*01dc*/ 	.word	0x0500000f


	//   ....[78]....
        /*01e0*/ 	.word	0x0500000f


	//   ....[79]....
        /*01e4*/ 	.word	0x0500000f


	//   ....[80]....
        /*01e8*/ 	.word	0x0500000f


	//   ....[81]....
        /*01ec*/ 	.word	0x0500000f


	//   ....[82]....
        /*01f0*/ 	.word	0x0500000f


	//----- nvinfo : EIATTR_COOP_GROUP_INSTR_OFFSETS
	.align		4
.L_87:
        /*01f4*/ 	.byte	0x04, 0x28
        /*01f6*/ 	.short	(.L_89 - .L_88)


	//   ....[0]....
.L_88:
        /*01f8*/ 	.word	0x00000060


	//   ....[1]....
        /*01fc*/ 	.word	0x00000130


	//   ....[2]....
        /*0200*/ 	.word	0x000001e0


	//   ....[3]....
        /*0204*/ 	.word	0x000003a0


	//   ....[4]....
        /*0208*/ 	.word	0x00000500


	//   ....[5]....
        /*020c*/ 	.word	0x00000620


	//   ....[6]....
        /*0210*/ 	.word	0x00000780


	//   ....[7]....
        /*0214*/ 	.word	0x00000f90


	//   ....[8]....
        /*0218*/ 	.word	0x000022c0


	//   ....[9]....
        /*021c*/ 	.word	0x00002390


	//   ....[10]....
        /*0220*/ 	.word	0x00002ae0


	//   ....[11]....
        /*0224*/ 	.word	0x00002b30


	//   ....[12]....
        /*0228*/ 	.word	0x00004030


	//   ....[13]....
        /*022c*/ 	.word	0x00004d50


	//   ....[14]....
        /*0230*/ 	.word	0x00004da0


	//   ....[15]....
        /*0234*/ 	.word	0x00004de0


	//   ....[16]....
        /*0238*/ 	.word	0x000058a0


	//   ....[17]....
        /*023c*/ 	.word	0x00006bc0


	//   ....[18]....
        /*0240*/ 	.word	0x00006d00


	//   ....[19]....
        /*0244*/ 	.word	0x00006d40


	//   ....[20]....
        /*0248*/ 	.word	0x00006df0


	//   ....[21]....
        /*024c*/ 	.word	0x00006e00


	//   ....[22]....
        /*0250*/ 	.word	0x00007d80


	//   ....[23]....
        /*0254*/ 	.word	0x00007d90


	//   ....[24]....
        /*0258*/ 	.word	0x00007da0


	//   ....[25]....
        /*025c*/ 	.word	0x00007db0


	//   ....[26]....
        /*0260*/ 	.word	0x00007e90


	//   ....[27]....
        /*0264*/ 	.word	0x00007eb0


	//   ....[28]....
        /*0268*/ 	.word	0x000081e0


	//   ....[29]....
        /*026c*/ 	.word	0x000081f0


	//   ....[30]....
        /*0270*/ 	.word	0x00008900


	//   ....[31]....
        /*0274*/ 	.word	0x000092c0


	//   ....[32]....
        /*0278*/ 	.word	0x00009cc0


	//   ....[33]....
        /*027c*/ 	.word	0x00009cd0


	//   ....[34]....
        /*0280*/ 	.word	0x00009ce0


	//   ....[35]....
        /*0284*/ 	.word	0x00009d00


	//   ....[36]....
        /*0288*/ 	.word	0x00009d70


	//   ....[37]....
        /*028c*/ 	.word	0x00009dd0


	//   ....[38]....
        /*0290*/ 	.word	0x00009de0


	//   ....[39]....
        /*0294*/ 	.word	0x00009e40


	//   ....[40]....
        /*0298*/ 	.word	0x00009e70


	//   ....[41]....
        /*029c*/ 	.word	0x00009ed0


	//   ....[42]....
        /*02a0*/ 	.word	0x00009ef0


	//   ....[43]....
        /*02a4*/ 	.word	0x00009f40


	//   ....[44]....
        /*02a8*/ 	.word	0x00009f70


	//   ....[45]....
        /*02ac*/ 	.word	0x00009fd0


	//   ....[46]....
        /*02b0*/ 	.word	0x00009ff0


	//   ....[47]....
        /*02b4*/ 	.word	0x0000a020


	//   ....[48]....
        /*02b8*/ 	.word	0x0000a050


	//   ....[49]....
        /*02bc*/ 	.word	0x0000a090


	//   ....[50]....
        /*02c0*/ 	.word	0x0000a0e0


	//   ....[51]....
        /*02c4*/ 	.word	0x0000a110


	//   ....[52]....
        /*02c8*/ 	.word	0x0000a130


	//   ....[53]....
        /*02cc*/ 	.word	0x0000a150


	//   ....[54]....
        /*02d0*/ 	.word	0x0000a1a0


	//   ....[55]....
        /*02d4*/ 	.word	0x0000a200


	//   ....[56]....
        /*02d8*/ 	.word	0x0000ba90


	//   ....[57]....
        /*02dc*/ 	.word	0x0000bf00


	//   ....[58]....
        /*02e0*/ 	.word	0x0000c070


	//   ....[59]....
        /*02e4*/ 	.word	0x0000c0c0


	//   ....[60]....
        /*02e8*/ 	.word	0x0000c1e0


	//   ....[61]....
        /*02ec*/ 	.word	0x0000c230


	//   ....[62]....
        /*02f0*/ 	.word	0x0000c2c0


	//   ....[63]....
        /*02f4*/ 	.word	0x0000c370


	//   ....[64]....
        /*02f8*/ 	.word	0x0000c400


	//   ....[65]....
        /*02fc*/ 	.word	0x0000c4a0


	//   ....[66]....
        /*0300*/ 	.word	0x0000c530


	//   ....[67]....
        /*0304*/ 	.word	0x0000c5e0


	//   ....[68]....
        /*0308*/ 	.word	0x0000c670


	//   ....[69]....
        /*030c*/ 	.word	0x0000c710


	//   ....[70]....
        /*0310*/ 	.word	0x0000c7a0


	//   ....[71]....
        /*0314*/ 	.word	0x0000c860


	//   ....[72]....
        /*0318*/ 	.word	0x0000c8c0


	//   ....[73]....
        /*031c*/ 	.word	0x0000c980


	//   ....[74]....
        /*0320*/ 	.word	0x0000c9f0


	//   ....[75]....
        /*0324*/ 	.word	0x0000cac0


	//   ....[76]....
        /*0328*/ 	.word	0x0000cb20


	//   ....[77]....
        /*032c*/ 	.word	0x0000cc00


	//   ....[78]....
        /*0330*/ 	.word	0x0000cc60


	//   ....[79]....
        /*0334*/ 	.word	0x0000cd20


	//   ....[80]....
        /*0338*/ 	.word	0x0000cd80


	//   ....[81]....
        /*033c*/ 	.word	0x0000ce40


	//   ....[82]....
        /*0340*/ 	.word	0x0000d210


	//----- nvinfo : EIATTR_REG_RECONFIG
	.align		4
.L_89:
        /*0344*/ 	.byte	0x01, 0x54
	.zero		2


	//----- nvinfo : EIATTR_SYSCALL_OFFSETS
	.align		4
        /*0348*/ 	.byte	0x04, 0x46
        /*034a*/ 	.short	(.L_91 - .L_90)


	//   ....[0]....
.L_90:
        /*034c*/ 	.word	0x000010f0


	//   ....[1]....
        /*0350*/ 	.word	0x00008f70


	//   ....[2]....
        /*0354*/ 	.word	0x000090b0


	//   ....[3]....
        /*0358*/ 	.word	0x000091a0


	//   ....[4]....
        /*035c*/ 	.word	0x00009840


	//----- nvinfo : EIATTR_MBARRIER_INSTR_OFFSETS
	.align		4
.L_91:
        /*0360*/ 	.byte	0x04, 0x39
        /*0362*/ 	.short	(.L_93 - .L_92)


	//   ....[0]....
.L_92:
        /*0364*/ 	.word	0x00000250
        /*0368*/ 	.word	0x000000ff
        /*036c*/ 	.word	0x00030800
        /*0370*/ 	.short	0x0100
        /*0372*/ 	.byte	0x08
	.zero		1


	//   ....[1]....
        /*0374*/ 	.word	0x00000260
        /*0378*/ 	.word	0x000000ff
        /*037c*/ 	.word	0x00030820
        /*0380*/ 	.short	0x0100
        /*0382*/ 	.byte	0x08
	.zero		1


	//   ....[2]....
        /*0384*/ 	.word	0x00000350
        /*0388*/ 	.word	0x000000ff
        /*038c*/ 	.word	0x00030830
        /*0390*/ 	.short	0x0100
        /*0392*/ 	.byte	0x08
	.zero		1


	//   ....[3]....
        /*0394*/ 	.word	0x00000360
        /*0398*/ 	.word	0x000000ff
        /*039c*/ 	.word	0x00030840
        /*03a0*/ 	.short	0x0100
        /*03a2*/ 	.byte	0x08
	.zero		1


	//   ....[4]....
        /*03a4*/ 	.word	0x00000370
        /*03a8*/ 	.word	0x000000ff
        /*03ac*/ 	.word	0x00030838
        /*03b0*/ 	.short	0x0100
        /*03b2*/ 	.byte	0x08
	.zero		1


	//   ....[5]....
        /*03b4*/ 	.word	0x00000380
        /*03b8*/ 	.word	0x000000ff
        /*03bc*/ 	.word	0x00030848
        /*03c0*/ 	.short	0x0100
        /*03c2*/ 	.byte	0x08
	.zero		1


	//   ....[6]....
        /*03c4*/ 	.word	0x000004b0
        /*03c8*/ 	.word	0x000000ff
        /*03cc*/ 	.word	0x00030850
        /*03d0*/ 	.short	0x0100
        /*03d2*/ 	.byte	0x08
	.zero		1


	//   ....[7]....
        /*03d4*/ 	.word	0x000004c0
        /*03d8*/ 	.word	0x000000ff
        /*03dc*/ 	.word	0x00030860
        /*03e0*/ 	.short	0x0100
        /*03e2*/ 	.byte	0x08
	.zero		1


	//   ....[8]....
        /*03e4*/ 	.word	0x000004d0
        /*03e8*/ 	.word	0x000000ff
        /*03ec*/ 	.word	0x00030858
        /*03f0*/ 	.short	0x0100
        /*03f2*/ 	.byte	0x08
	.zero		1


	//   ....[9]....
        /*03f4*/ 	.word	0x000004e0
        /*03f8*/ 	.word	0x000000ff
        /*03fc*/ 	.word	0x00030868
        /*0400*/ 	.short	0x0100
        /*0402*/ 	.byte	0x08
	.zero		1


	//   ....[10]....
        /*0404*/ 	.word	0x000005d0
        /*0408*/ 	.word	0x000000ff
        /*040c*/ 	.word	0x00030870
        /*0410*/ 	.short	0x0100
        /*0412*/ 	.byte	0x06
	.zero		1


	//   ....[11]....
        /*0414*/ 	.word	0x000005e0
        /*0418*/ 	.word	0x000000ff
        /*041c*/ 	.word	0x00030880
        /*0420*/ 	.short	0x0100
        /*0422*/ 	.byte	0x06
	.zero		1


	//   ....[12]....
        /*0424*/ 	.word	0x000005f0
        /*0428*/ 	.word	0x000000ff
        /*042c*/ 	.word	0x00030878
        /*0430*/ 	.short	0x0100
        /*0432*/ 	.byte	0x06
	.zero		1


	//   ....[13]....
        /*0434*/ 	.word	0x00000600
        /*0438*/ 	.word	0x000000ff
        /*043c*/ 	.word	0x00030888
        /*0440*/ 	.short	0x0100
        /*0442*/ 	.byte	0x06
	.zero		1


	//   ....[14]....
        /*0444*/ 	.word	0x00000730
        /*0448*/ 	.word	0x000000ff
        /*044c*/ 	.word	0x00030890
        /*0450*/ 	.short	0x0100
        /*0452*/ 	.byte	0x08
	.zero		1


	//   ....[15]....
        /*0454*/ 	.word	0x00000740
        /*0458*/ 	.word	0x000000ff
        /*045c*/ 	.word	0x000308a0
        /*0460*/ 	.short	0x0100
        /*0462*/ 	.byte	0x08
	.zero		1


	//   ....[16]....
        /*0464*/ 	.word	0x00000750
        /*0468*/ 	.word	0x000000ff
        /*046c*/ 	.word	0x00030898
        /*0470*/ 	.short	0x0100
        /*0472*/ 	.byte	0x08
	.zero		1


	//   ....[17]....
        /*0474*/ 	.word	0x00000760
        /*0478*/ 	.word	0x000000ff
        /*047c*/ 	.word	0x000308a8
        /*0480*/ 	.short	0x0100
        /*0482*/ 	.byte	0x08
	.zero		1


	//   ....[18]....
        /*0484*/ 	.word	0x00000890
        /*0488*/ 	.word	0x000000ff
        /*048c*/ 	.word	0x000308b0
        /*0490*/ 	.short	0x0100
        /*0492*/ 	.byte	0x08
	.zero		1


	//   ....[19]....
        /*0494*/ 	.word	0x000008a0
        /*0498*/ 	.word	0x000000ff
        /*049c*/ 	.word	0x000308c0
        /*04a0*/ 	.short	0x0100
        /*04a2*/ 	.byte	0x08
	.zero		1


	//   ....[20]....
        /*04a4*/ 	.word	0x000008b0
        /*04a8*/ 	.word	0x000000ff
        /*04ac*/ 	.word	0x000308b8
        /*04b0*/ 	.short	0x0100
        /*04b2*/ 	.byte	0x08
	.zero		1


	//   ....[21]....
        /*04b4*/ 	.word	0x000008c0
        /*04b8*/ 	.word	0x000000ff
        /*04bc*/ 	.word	0x000308c8
        /*04c0*/ 	.short	0x0100
        /*04c2*/ 	.byte	0x08
	.zero		1


	//   ....[22]....
        /*04c4*/ 	.word	0x00001130
        /*04c8*/ 	.word	0x000000ff
        /*04cc*/ 	.word	0x00030800
        /*04d0*/ 	.short	0x010a
        /*04d2*/ 	.byte	0x24
	.zero		1


	//   ....[23]....
        /*04d4*/ 	.word	0x00001210
        /*04d8*/ 	.word	0x000000ff
        /*04dc*/ 	.word	0x00030830
        /*04e0*/ 	.short	0x010a
        /*04e2*/ 	.byte	0x24
	.zero		1


	//   ....[24]....
        /*04e4*/ 	.word	0x000012f0
        /*04e8*/ 	.word	0x000000ff
        /*04ec*/ 	.word	0x00030830
        /*04f0*/ 	.short	0x010a
        /*04f2*/ 	.byte	0x24
	.zero		1


	//   ....[25]....
        /*04f4*/ 	.word	0x00002de0
        /*04f8*/ 	.word	0x00000004
        /*04fc*/ 	.word	0x00000000
        /*0500*/ 	.short	0x0101
        /*0502*/ 	.byte	0x3f
	.zero		1


	//   ....[26]....
        /*0504*/ 	.word	0x00004260
        /*0508*/ 	.word	0x00000003
        /*050c*/ 	.word	0x00030830
        /*0510*/ 	.short	0x010a
        /*0512*/ 	.byte	0x3f
	.zero		1


	//   ....[27]....
        /*0514*/ 	.word	0x000042a0
        /*0518*/ 	.word	0x00000003
        /*051c*/ 	.word	0x00030830
        /*0520*/ 	.short	0x010a
        /*0522*/ 	.byte	0x3f
	.zero		1


	//   ....[28]....
        /*0524*/ 	.word	0x000044d0
        /*0528*/ 	.word	0x000000ff
        /*052c*/ 	.word	0x00030850
        /*0530*/ 	.short	0x010a
        /*0532*/ 	.byte	0x05
	.zero		1


	//   ....[29]....
        /*0534*/ 	.word	0x00004510
        /*0538*/ 	.word	0x000000ff
        /*053c*/ 	.word	0x00030850
        /*0540*/ 	.short	0x010a
        /*0542*/ 	.byte	0x05
	.zero		1


	//   ....[30]....
        /*0544*/ 	.word	0x00005880
        /*0548*/ 	.word	0x00000009
        /*054c*/ 	.word	0x00000000
        /*0550*/ 	.short	0x0101
        /*0552*/ 	.byte	0x3f
	.zero		1


	//   ....[31]....
        /*0554*/ 	.word	0x000058b0
        /*0558*/ 	.word	0x0000000b
        /*055c*/ 	.word	0x00000000
        /*0560*/ 	.short	0x0101
        /*0562*/ 	.byte	0x3f
	.zero		1


	//   ....[32]....
        /*0564*/ 	.word	0x00006c30
        /*0568*/ 	.word	0x00000009
        /*056c*/ 	.word	0x00030850
        /*0570*/ 	.short	0x010a
        /*0572*/ 	.byte	0x3f
	.zero		1


	//   ....[33]....
        /*0574*/ 	.word	0x00006c70
        /*0578*/ 	.word	0x00000009
        /*057c*/ 	.word	0x00030850
        /*0580*/ 	.short	0x010a
        /*0582*/ 	.byte	0x3f
	.zero		1


	//   ....[34]....
        /*0584*/ 	.word	0x00007410
        /*0588*/ 	.word	0x00000008
        /*058c*/ 	.word	0x00000000
        /*0590*/ 	.short	0x0101
        /*0592*/ 	.byte	0x3f
	.zero		1


	//   ....[35]....
        /*0594*/ 	.word	0x00007e50
        /*0598*/ 	.word	0x000000ff
        /*059c*/ 	.word	0x00000000
        /*05a0*/ 	.short	0x0101
        /*05a2*/ 	.byte	0x04
	.zero		1


	//   ....[36]....
        /*05a4*/ 	.word	0x000094c0
        /*05a8*/ 	.word	0x000000ff
        /*05ac*/ 	.word	0x00030840
        /*05b0*/ 	.short	0x010a
        /*05b2*/ 	.byte	0x26
	.zero		1


	//   ....[37]....
        /*05b4*/ 	.word	0x0000a320
        /*05b8*/ 	.word	0x000000ff
        /*05bc*/ 	.word	0x00030800
        /*05c0*/ 	.short	0x0107
        /*05c2*/ 	.byte	0x26
	.zero		1


	//   ....[38]....
        /*05c4*/ 	.word	0x0000a360
        /*05c8*/ 	.word	0x000000ff
        /*05cc*/ 	.word	0x00030800
        /*05d0*/ 	.short	0x0101
        /*05d2*/ 	.byte	0x26
	.zero		1


	//   ....[39]....
        /*05d4*/ 	.word	0x0000a390
        /*05d8*/ 	.word	0x000000ff
        /*05dc*/ 	.word	0x00030820
        /*05e0*/ 	.short	0x010a
        /*05e2*/ 	.byte	0x26
	.zero		1


	//   ....[40]....
        /*05e4*/ 	.word	0x0000a6e0
        /*05e8*/ 	.word	0x000000ff
        /*05ec*/ 	.word	0x00030848
        /*05f0*/ 	.short	0x010a
        /*05f2*/ 	.byte	0x26
	.zero		1


	//   ....[41]....
        /*05f4*/ 	.word	0x0000a8d0
        /*05f8*/ 	.word	0x000000ff
        /*05fc*/ 	.word	0x00030860
        /*0600*/ 	.short	0x010a
        /*0602*/ 	.byte	0x26
	.zero		1


	//   ....[42]....
        /*0604*/ 	.word	0x0000acb0
        /*0608*/ 	.word	0x000000ff
        /*060c*/ 	.word	0x00030840
        /*0610*/ 	.short	0x010a
        /*0612*/ 	.byte	0x26
	.zero		1


	//   ....[43]....
        /*0614*/ 	.word	0x0000aed0
        /*0618*/ 	.word	0x000000ff
        /*061c*/ 	.word	0x00030868
        /*0620*/ 	.short	0x010a
        /*0622*/ 	.byte	0x26
	.zero		1


	//   ....[44]....
        /*0624*/ 	.word	0x0000b2f0
        /*0628*/ 	.word	0x000000ff
        /*062c*/ 	.word	0x00030848
        /*0630*/ 	.short	0x010a
        /*0632*/ 	.byte	0x26
	.zero		1


	//   ....[45]....
        /*0634*/ 	.word	0x0000b4f0
        /*0638*/ 	.word	0x000000ff
        /*063c*/ 	.word	0x00030860
        /*0640*/ 	.short	0x010a
        /*0642*/ 	.byte	0x26
	.zero		1


	//   ....[46]....
        /*0644*/ 	.word	0x0000b790
        /*0648*/ 	.word	0x00000003
        /*064c*/ 	.word	0x00030860
        /*0650*/ 	.short	0x010a
        /*0652*/ 	.byte	0x3f
	.zero		1


	//   ....[47]....
        /*0654*/ 	.word	0x0000ba50
        /*0658*/ 	.word	0x00000007
        /*065c*/ 	.word	0x00030820
        /*0660*/ 	.short	0x010a
        /*0662*/ 	.byte	0x3f
	.zero		1


	//   ....[48]....
        /*0664*/ 	.word	0x0000bb90
        /*0668*/ 	.word	0x00000005
        /*066c*/ 	.word	0x00000000
        /*0670*/ 	.short	0x010a
        /*0672*/ 	.byte	0x3f
	.zero		1


	//   ....[49]....
        /*0674*/ 	.word	0x0000bc00
        /*0678*/ 	.word	0x00000003
        /*067c*/ 	.word	0x00000000
        /*0680*/ 	.short	0x010a
        /*0682*/ 	.byte	0x3f
	.zero		1


	//   ....[50]....
        /*0684*/ 	.word	0x0000bc60
        /*0688*/ 	.word	0x00000005
        /*068c*/ 	.word	0x00000000
        /*0690*/ 	.short	0x010a
        /*0692*/ 	.byte	0x3f
	.zero		1


	//   ....[51]....
        /*0694*/ 	.word	0x0000bc90
        /*0698*/ 	.word	0x00000003
        /*069c*/ 	.word	0x00000000
        /*06a0*/ 	.short	0x010a
        /*06a2*/ 	.byte	0x3f
	.zero		1


	//   ....[52]....
        /*06a4*/ 	.word	0x0000bd00
        /*06a8*/ 	.word	0x00000003
        /*06ac*/ 	.word	0x00030800
        /*06b0*/ 	.short	0x010a
        /*06b2*/ 	.byte	0x3f
	.zero		1


	//   ....[53]....
        /*06b4*/ 	.word	0x0000bd60
        /*06b8*/ 	.word	0x00000003
        /*06bc*/ 	.word	0x00030830
        /*06c0*/ 	.short	0x010a
        /*06c2*/ 	.byte	0x3f
	.zero		1


	//   ....[54]....
        /*06c4*/ 	.word	0x0000bdb0
        /*06c8*/ 	.word	0x00000003
        /*06cc*/ 	.word	0x00030830
        /*06d0*/ 	.short	0x010a
        /*06d2*/ 	.byte	0x3f
	.zero		1


	//   ....[55]....
        /*06d4*/ 	.word	0x0000be10
        /*06d8*/ 	.word	0x00000003
        /*06dc*/ 	.word	0x00030850
        /*06e0*/ 	.short	0x010a
        /*06e2*/ 	.byte	0x3f
	.zero		1


	//   ....[56]....
        /*06e4*/ 	.word	0x0000be60
        /*06e8*/ 	.word	0x00000009
        /*06ec*/ 	.word	0x00030850
        /*06f0*/ 	.short	0x010a
        /*06f2*/ 	.byte	0x3f
	.zero		1


	//   ....[57]....
        /*06f4*/ 	.word	0x0000bfc0
        /*06f8*/ 	.word	0x00000003
        /*06fc*/ 	.word	0x00030840
        /*0700*/ 	.short	0x010a
        /*0702*/ 	.byte	0x3f
	.zero		1


	//   ....[58]....
        /*0704*/ 	.word	0x0000ce80
        /*0708*/ 	.word	0x00000003
        /*070c*/ 	.word	0x00030820
        /*0710*/ 	.short	0x010a
        /*0712*/ 	.byte	0x3f
	.zero		1


	//   ....[59]....
        /*0714*/ 	.word	0x0000cee0
        /*0718*/ 	.word	0x00000003
        /*071c*/ 	.word	0x00030848
        /*0720*/ 	.short	0x010a
        /*0722*/ 	.byte	0x3f
	.zero		1


	//   ....[60]....
        /*0724*/ 	.word	0x0000cf40
        /*0728*/ 	.word	0x00000003
        /*072c*/ 	.word	0x00030860
        /*0730*/ 	.short	0x010a
        /*0732*/ 	.byte	0x3f
	.zero		1


	//   ....[61]....
        /*0734*/ 	.word	0x0000cfa0
        /*0738*/ 	.word	0x00000003
        /*073c*/ 	.word	0x00030840
        /*0740*/ 	.short	0x010a
        /*0742*/ 	.byte	0x3f
	.zero		1


	//   ....[62]....
        /*0744*/ 	.word	0x0000d000
        /*0748*/ 	.word	0x00000003
        /*074c*/ 	.word	0x00030868
        /*0750*/ 	.short	0x010a
        /*0752*/ 	.byte	0x3f
	.zero		1


	//   ....[63]....
        /*0754*/ 	.word	0x0000d060
        /*0758*/ 	.word	0x00000002
        /*075c*/ 	.word	0x00030848
        /*0760*/ 	.short	0x010a
        /*0762*/ 	.byte	0x3f
	.zero		1


	//   ....[64]....
        /*0764*/ 	.word	0x0000d0c0
        /*0768*/ 	.word	0x00000002
        /*076c*/ 	.word	0x00030860
        /*0770*/ 	.short	0x010a
        /*0772*/ 	.byte	0x3f
	.zero		1


	//   ....[65]....
        /*0774*/ 	.word	0x0000d110
        /*0778*/ 	.word	0x00000003
        /*077c*/ 	.word	0x00030860
        /*0780*/ 	.short	0x010a
        /*0782*/ 	.byte	0x3f
	.zero		1


	//   ....[66]....
        /*0784*/ 	.word	0x0000d160
        /*0788*/ 	.word	0x00000007
        /*078c*/ 	.word	0x00030820
        /*0790*/ 	.short	0x010a
        /*0792*/ 	.byte	0x3f
	.zero		1


	//   ....[67]....
        /*0794*/ 	.word	0x0000d2d0
        /*0798*/ 	.word	0x00000005
        /*079c*/ 	.word	0x00000000
        /*07a0*/ 	.short	0x010a
        /*07a2*/ 	.byte	0x3f
	.zero		1


	//   ....[68]....
        /*07a4*/ 	.word	0x0000d320
        /*07a8*/ 	.word	0x00000003
        /*07ac*/ 	.word	0x00000000
        /*07b0*/ 	.short	0x010a
        /*07b2*/ 	.byte	0x3f
	.zero		1


	//   ....[69]....
        /*07b4*/ 	.word	0x0000d370
        /*07b8*/ 	.word	0x00000005
        /*07bc*/ 	.word	0x00000000
        /*07c0*/ 	.short	0x010a
        /*07c2*/ 	.byte	0x3f
	.zero		1


	//----- nvinfo : EIATTR_NUM_MBARRIERS
	.align		4
.L_93:
        /*07c4*/ 	.byte	0x03, 0x38
        /*07c6*/ 	.short	0x0016


	//----- nvinfo : EIATTR_EXIT_INSTR_OFFSETS
	.align		4
        /*07c8*/ 	.byte	0x04, 0x1c
        /*07ca*/ 	.short	(.L_95 - .L_94)


	//   ....[0]....
.L_94:
        /*07cc*/ 	.word	0x0000bce0


	//----- nvinfo : EIATTR_MAX_THREADS
	.align		4
.L_95:
        /*07d0*/ 	.byte	0x04, 0x05
        /*07d2*/ 	.short	(.L_97 - .L_96)
.L_96:
        /*07d4*/ 	.word	0x00000200
        /*07d8*/ 	.word	0x00000001
        /*07dc*/ 	.word	0x00000001


	//----- nvinfo : EIATTR_CRS_STACK_SIZE
	.align		4
.L_97:
        /*07e0*/ 	.byte	0x04, 0x1e
        /*07e2*/ 	.short	(.L_99 - .L_98)
.L_98:
        /*07e4*/ 	.word	0x00000000


	//----- nvinfo : EIATTR_CBANK_PARAM_SIZE
	.align		4
.L_99:
        /*07e8*/ 	.byte	0x03, 0x19
        /*07ea*/ 	.short	0x0a70


	//----- nvinfo : EIATTR_PARAM_CBANK
	.align		4
        /*07ec*/ 	.byte	0x04, 0x0a
        /*07ee*/ 	.short	(.L_101 - .L_100)
	.align		4
.L_100:
        /*07f0*/ 	.word	index@(.nv.constant0._ZN7cutlass13device_kernelIN5flash11enable_sm90INS1_16FlashAttnFwdSm90INS1_25CollectiveMainloopFwdSm90ILi2EN4cute5tupleIJNS5_1CILi1EEES8_S8_EEENS6_IJNS7_ILi192EEESA_NS7_ILi64EEEEEELi64ENS_6half_tEfNS_4arch4Sm90ELb0ELb0ELb0ELb0ELb0ELb0ELb0ELb0ELb1ELb1ELb1ELb0EEENS1_21CollectiveEpilogueFwdINS6_IJSA_SB_SA_EEES9_SD_SF_Li384ELb0ELb1ELb1ELb0EEENS1_19SingleTileSchedulerILb0ELb1ELb1ELi192EEEEEEEEEvNT_6ParamsE)
        /*07f4*/ 	.short	0x0210
        /*07f6*/ 	.short	0x0a70


	//----- nvinfo : EIATTR_SW_WAR
	.align		4
.L_101:
        /*07f8*/ 	.byte	0x04, 0x36
        /*07fa*/ 	.short	(.L_103 - .L_102)
.L_102:
        /*07fc*/ 	.word	0x00000008
.L_103:


//--------------------- .nv.info._ZN7cutlass13device_kernelIN5flash11enable_sm90INS1_16FlashAttnFwdSm90INS1_25CollectiveMainloopFwdSm90ILi2EN4cute5tupleIJNS5_1CILi1EEES8_S8_EEENS6_IJNS7_ILi192EEESA_NS7_ILi64EEEEEELi64ENS_6half_tEfNS_4arch4Sm90ELb0ELb0ELb0ELb1ELb0ELb0ELb0ELb0ELb1ELb1ELb1ELb0EEENS1_21CollectiveEpilogueFwdINS6_IJSA_SB_SA_EEES9_SD_SF_Li384ELb1ELb1ELb1ELb0EEENS1_36VarlenDynamicPersistentTileSchedulerILi192ELi192ELi384ELi128ELb1ELb1ELb1ELb0ELb1ELb1EEEEEEEEEvNT_6ParamsE --------------------------
	.section	.nv.info._ZN7cutlass13device_kernelIN5flash11enable_sm90INS1_16FlashAttnFwdSm90INS1_25CollectiveMainloopFwdSm90ILi2EN4cute5tupleIJNS5_1CILi1EEES8_S8_EEENS6_IJNS7_ILi192EEESA_NS7_ILi64EEEEEELi64ENS_6half_tEfNS_4arch4Sm90ELb0ELb0ELb0ELb1ELb0ELb0ELb0ELb0ELb1ELb1ELb1ELb0EEENS1_21CollectiveEpilogueFwdINS6_IJSA_SB_SA_EEES9_SD_SF_Li384ELb1ELb1ELb1ELb0EEENS1_36VarlenDynamicPersistentTileSchedulerILi192ELi192ELi384ELi128ELb1ELb1ELb1ELb0ELb1ELb1EEEEEEEEEvNT_6ParamsE,"",@"SHT_CUDA_INFO"
	.sectionflags	@""
	.align	4


	//----- nvinfo : EIATTR_CUDA_API_VERSION
	.align		4
        /*0000*/ 	.byte	0x04, 0x37
        /*0002*/ 	.short	(.L_105 - .L_104)
.L_104:
        /*0004*/ 	.word	0x00000082


	//----- nvinfo : EIATTR_KPARAM_INFO
	.align		4
.L_105:
        /*0008*/ 	.byte	0x04, 0x17
        /*000a*/ 	.short	(.L_107 - .L_106)
.L_106:
        /*000c*/ 	.word	0x00000000
        /*0010*/ 	.short	0x0000
        /*0012*/ 	.short	0x0070
        /*0014*/ 	.byte	0x00, 0xf0, 0x01, 0x2a


	//----- nvinfo : EIATTR_SPARSE_MMA_MASK
	.align		4
.L_107:
        /*0018*/ 	.byte	0x03, 0x50
        /*001a*/ 	.short	0x0000


	//----- nvinfo : EIATTR_MAXREG_COUNT
	.align		4
        /*001c*/ 	.byte	0x03, 0x1b
        /*001e*/ 	.short	0x0080


	//----- nvinfo : EIATTR_NUM_BARRIERS
	.align		4
        /*0020*/ 	.byte	0x02, 0x4c
        /*0022*/ 	.byte	0x10
	.zero		1


	//----- nvinfo : EIATTR_EXTERNS
	.align		4
        /*0024*/ 	.byte	0x04, 0x0f
        /*0026*/ 	.short	(.L_109 - .L_108)


	//   ....[0]....
	.align		4
.L_108:
        /*0028*/ 	.word	index@(__assertfail)


	//----- nvinfo : EIATTR_ANNOTATIONS
	.align		4
.L_109:
        /*002c*/ 	.byte	0x04, 0x55
        /*002e*/ 	.short	(.L_111 - .L_110)


	//   ....[0]....
.L_110:
        /*0030*/ 	.word	0x00000001
        /*0034*/ 	.byte	0x30, 0x09, 0x00, 0x00, 0x01, 0x00, 0x00, 0x00, 0x80, 0x0a, 0x00, 0x00, 0x01, 0x00, 0x00, 0x00
        /* <DEDUP_REMOVED lines=50> */
        /*0364*/ 	.byte	0xa0, 0xfd, 0x00, 0x00


	//----- nvinfo : EIATTR_MERCURY_ISA_VERSION
	.align		4
.L_111:
        /*0368*/ 	.byte	0x03, 0x5f
        /*036a*/ 	.short	0x0101


	//----- nvinfo : EIATTR_UNUSED_LOAD_BYTE_OFFSET
	.align		4
        /*036c*/ 	.byte	0x04, 0x44
        /*036e*/ 	.short	(.L_113 - .L_112)


	//   ....[0]....
.L_112:
        /*0370*/ 	.word	0x00000a40
        /*0374*/ 	.word	0x0000fff0


	//   ....[1]....
        /*0378*/ 	.word	0x00007cb0
        /*037c*/ 	.word	0x0000fff0


	//----- nvinfo : EIATTR_INT_WARP_WIDE_INSTR_OFFSETS
	.align		4
.L_113:
        /*0380*/ 	.byte	0x04, 0x31
        /*0382*/ 	.short	(.L_115 - .L_114)


	//   ....[0]....
.L_114:
        /*0384*/ 	.word	0x00000120


	//   ....[1]....
        /*0388*/ 	.word	0x000001c0


	//   ....[2]....
        /*038c*/ 	.word	0x00000230


	//   ....[3]....
        /*0390*/ 	.word	0x0000b570


	//   ....[4]....
        /*0394*/ 	.word	0x0000b600


	//   ....[5]....
        /*0398*/ 	.word	0x0000e6b0


	//   ....[6]....
        /*039c*/ 	.word	0x0000e740


	//----- nvinfo : EIATTR_COOP_GROUP_MASK_REGIDS
	.align		4
.L_115:
        /*03a0*/ 	.byte	0x04, 0x29
        /*03a2*/ 	.short	(.L_117 - .L_116)


	//   ....[0]....
.L_116:
        /*03a4*/ 	.word	0xffffffff


	//   ....[1]....
        /*03a8*/ 	.word	0xffffffff


	//   ....[2]....
        /*03ac*/ 	.word	0xffffffff


	//   ....[3]....
        /*03b0*/ 	.word	0xffffffff


	//   ....[4]....
        /*03b4*/ 	.word	0xffffffff


	//   ....[5]....
        /*03b8*/ 	.word	0xffffffff


	//   ....[6]....
        /*03bc*/ 	.word	0xffffffff


	//   ....[7]....
        /*03c0*/ 	.word	0xffffffff


	//   ....[8]....
        /*03c4*/ 	.word	0xffffffff


	//   ....[9]....
        /*03c8*/ 	.word	0xffffffff


	//   ....[10]....
        /*03cc*/ 	.word	0xffffffff


	//   ....[11]....
        /*03d0*/ 	.word	0xffffffff


	//   ....[12]....
        /*03d4*/ 	.word	0xffffffff


	//   ....[13]....
        /*03d8*/ 	.word	0xffffffff


	//   ....[14]....
        /*03dc*/ 	.word	0xffffffff


	//   ....[15]....
        /*03e0*/ 	.word	0xffffffff


	//   ....[16]....
        /*03e4*/ 	.word	0xffffffff


	//   ....[17]....
        /*03e8*/ 	.word	0xffffffff


	//   ....[18]....
        /*03ec*/ 	.word	0xffffffff


	//   ....[19]....
        /*03f0*/ 	.word	0xffffffff


	//   ....[20]....
        /*03f4*/ 	.word	0xffffffff


	//   ....[21]....
        /*03f8*/ 	.word	0xffffffff


	//   ....[22]....
        /*03fc*/ 	.word	0xffffffff


	//   ....[23]....
        /*0400*/ 	.word	0xffffffff


	//   ....[24]....
        /*0404*/ 	.word	0xffffffff


	//   ....[25]....
        /*0408*/ 	.word	0xffffffff


	//   ....[26]....
        /*040c*/ 	.word	0xffffffff


	//   ....[27]....
        /*0410*/ 	.word	0xffffffff


	//   ....[28]....
        /*0414*/ 	.word	0xffffffff


	//   ....[29]....
        /*0418*/ 	.word	0xffffffff


	//   ....[30]....
        /*041c*/ 	.word	0xffffffff


	//   ....[31]....
        /*0420*/ 	.word	0xffffffff


	//   ....[32]....
        /*0424*/ 	.word	0xffffffff


	//   ....[33]....
        /*0428*/ 	.word	0xffffffff


	//   ....[34]....
        /*042c*/ 	.word	0xffffffff


	//   ....[35]....
        /*0430*/ 	.word	0xffffffff


	//   ....[36]....
        /*0434*/ 	.word	0xffffffff


	//   ....[37]....
        /*0438*/ 	.word	0xffffffff


	//   ....[38]....
        /*043c*/ 	.word	0xffffffff


	//   ....[39]....
        /*0440*/ 	.word	0xffffffff


	//   ....[40]....
        /*0444*/ 	.word	0xffffffff


	//   ....[41]....
        /*0448*/ 	.word	0xffffffff


	//   ....[42]....
        /*044c*/ 	.word	0xffffffff


	//   ....[43]....
        /*0450*/ 	.word	0xffffffff


	//   ....[44]....
        /*0454*/ 	.word	0xffffffff


	//   ....[45]....
        /*0458*/ 	.word	0xffffffff


	//   ....[46]....
        /*045c*/ 	.word	0xffffffff


	//   ....[47]....
        /*0460*/ 	.word	0xffffffff


	//   ....[48]....
        /*0464*/ 	.word	0xffffffff


	//   ....[49]....
        /*0468*/ 	.word	0xffffffff


	//   ....[50]....
        /*046c*/ 	.word	0xffffffff


	//   ....[51]....
        /*0470*/ 	.word	0xffffffff


	//   ....[52]....
        /*0474*/ 	.word	0xffffffff


	//   ....[53]....
        /*0478*/ 	.word	0xffffffff


	//   ....[54]....
        /*047c*/ 	.word	0xffffffff


	//   ....[55]....
        /*0480*/ 	.word	0xffffffff


	//   ....[56]....
        /*0484*/ 	.word	0xffffffff


	//   ....[57]....
        /*0488*/ 	.word	0xffffffff


	//   ....[58]....
        /*048c*/ 	.word	0xffffffff


	//   ....[59]....
        /*0490*/ 	.word	0xffffffff


	//   ....[60]....
        /*0494*/ 	.word	0xffffffff


	//   ....[61]....
        /*0498*/ 	.word	0xffffffff


	//   ....[62]....
        /*049c*/ 	.word	0xffffffff


	//   ....[63]....
        /*04a0*/ 	.word	0xffffffff


	//   ....[64]....
        /*04a4*/ 	.word	0xffffffff


	//   ....[65]....
        /*04a8*/ 	.word	0xffffffff


	//   ....[66]....
        /*04ac*/ 	.word	0xffffffff


	//   ....[67]....
        /*04b0*/ 	.word	0xffffffff


	//   ....[68]....
        /*04b4*/ 	.word	0xffffffff


	//   ....[69]....
        /*04b8*/ 	.word	0xffffffff


	//   ....[70]....
        /*04bc*/ 	.word	0xffffffff


	//   ....[71]....
        /*04c0*/ 	.word	0xffffffff


	//   ....[72]....
        /*04c4*/ 	.word	0xffffffff


	//   ....[73]....
        /*04c8*/ 	.word	0xffffffff


	//   ....[74]....
        /*04cc*/ 	.word	0xffffffff


	//   ....[75]....
        /*04d0*/ 	.word	0xffffffff


	//   ....[76]....
        /*04d4*/ 	.word	0xffffffff


	//   ....[77]....
        /*04d8*/ 	.word	0xffffffff


	//   ....[78]....
        /*04dc*/ 	.word	0xffffffff


	//   ....[79]....
        /*04e0*/ 	.word	0xffffffff


	//   ....[80]....
        /*04e4*/ 	.word	0xffffffff


	//   ....[81]....
        /*04e8*/ 	.word	0xffffffff


	//   ....[82]....
        /*04ec*/ 	.word	0xffffffff


	//   ....[83]....
        /*04f0*/ 	.word	0xffffffff


	//   ....[84]....
        /*04f4*/ 	.word	0xffffffff


	//   ....[85]....
        /*04f8*/ 	.word	0xffffffff


	//   ....[86]....
        /*04fc*/ 	.word	0xffffffff


	//   ....[87]....
        /*0500*/ 	.word	0xffffffff


	//   ....[88]....
        /*0504*/ 	.word	0xffffffff


	//   ....[89]....
        /*0508*/ 	.word	0xffffffff


	//   ....[90]....
        /*050c*/ 	.word	0xffffffff


	//   ....[91]....
        /*0510*/ 	.word	0xffffffff


	//   ....[92]....
        /*0514*/ 	.word	0xffffffff


	//   ....[93]....
        /*0518*/ 	.word	0xffffffff


	//   ....[94]....
        /*051c*/ 	.word	0xffffffff


	//   ....[95]....
        /*0520*/ 	.word	0xffffffff


	//   ....[96]....
        /*0524*/ 	.word	0xffffffff


	//   ....[97]....
        /*0528*/ 	.word	0xffffffff


	//   ....[98]....
        /*052c*/ 	.word	0xffffffff


	//   ....[99]....
        /*0530*/ 	.word	0xffffffff


	//   ....[100]....
        /*0534*/ 	.word	0xffffffff


	//   ....[101]....
        /*0538*/ 	.word	0xffffffff


	//   ....[102]....
        /*053c*/ 	.word	0xffffffff


	//   ....[103]....
        /*0540*/ 	.word	0xffffffff


	//   ....[104]....
        /*0544*/ 	.word	0xffffffff


	//   ....[105]....
        /*0548*/ 	.word	0xffffffff


	//   ....[106]....
        /*054c*/ 	.word	0xffffffff


	//   ....[107]....
        /*0550*/ 	.word	0x0500000f


	//   ....[108]....
        /*0554*/ 	.word	0x0500000f


	//   ....[109]....
        /*0558*/ 	.word	0x0500000f


	//   ....[110]....
        /*055c*/ 	.word	0x0500000f


	//   ....[111]....
        /*0560*/ 	.word	0x0500000f


	//   ....[112]....
        /*0564*/ 	.word	0x0500000f


	//   ....[113]....
        /*0568*/ 	.word	0x0500000f


	//   ....[114]....
        /*056c*/ 	.word	0x0500000f


	//   ....[115]....
        /*0570*/ 	.word	0x0500000f


	//   ....[116]....
        /*0574*/ 	.word	0x0500000f


	//   ....[117]....
        /*0578*/ 	.word	0x0500000f


	//   ....[118]....
        /*057c*/ 	.word	0x0500000f


	//   ....[119]....
        /*0580*/ 	.word	0x0500000f


	//   ....[120]....
        /*0584*/ 	.word	0x0500000f


	//   ....[121]....
        /*0588*/ 	.word	0x0500000f


	//   ....[122]....
        /*058c*/ 	.word	0x0500000f


	//   ....[123]....
        /*0590*/ 	.word	0x0500000f


	//   ....[124]....
        /*0594*/ 	.word	0x0500000f


	//   ....[125]....
        /*0598*/ 	.word	0x0500000f


	//   ....[126]....
        /*059c*/ 	.word	0x0500000f


	//   ....[127]....
        /*05a0*/ 	.word	0x0500000f


	//   ....[128]....
        /*05a4*/ 	.word	0x0500000f


	//   ....[129]....
        /*05a8*/ 	.word	0x0500000f


	//   ....[130]....
        /*05ac*/ 	.word	0x0500000f


	//   ....[131]....
        /*05b0*/ 	.word	0x0500000f


	//   ....[132]....
        /*05b4*/ 	.word	0x0500000f


	//   ....[133]....
        /*05b8*/ 	.word	0x0500000f


	//   ....[134]....
        /*05bc*/ 	.word	0x0500000f


	//   ....[135]....
        /*05c0*/ 	.word	0x0500000f


	//   ....[136]....
        /*05c4*/ 	.word	0x0500000f


	//   ....[137]....
        /*05c8*/ 	.word	0x0500000f


	//   ....[138]....
        /*05cc*/ 	.word	0x0500000f


	//   ....[139]....
        /*05d0*/ 	.word	0x0500000f


	//   ....[140]....
        /*05d4*/ 	.word	0x0500000f


	//   ....[141]....
        /*05d8*/ 	.word	0x0500000f


	//   ....[142]....
        /*05dc*/ 	.word	0x0500000f


	//   ....[143]....
        /*05e0*/ 	.word	0x0500000f


	//   ....[144]....
        /*05e4*/ 	.word	0x0500000f


	//   ....[145]....
        /*05e8*/ 	.word	0x0500000f


	//   ....[146]....
        /*05ec*/ 	.word	0x0500000f


	//   ....[147]....
        /*05f0*/ 	.word	0x0500000f


	//   ....[148]....
        /*05f4*/ 	.word	0x0500000f


	//   ....[149]....
        /*05f8*/ 	.word	0x0500000f


	//   ....[150]....
        /*05fc*/ 	.word	0x0500000f


	//----- nvinfo : EIATTR_COOP_GROUP_INSTR_OFFSETS
	.align		4
.L_117:
        /*0600*/ 	.byte	0x04, 0x28
        /*0602*/ 	.short	(.L_119 - .L_118)


	//   ....[0]....
.L_118:
        /*0604*/ 	.word	0x00000060


	//   ....[1]....
        /*0608*/ 	.word	0x00000130


	//   ....[2]....
        /*060c*/ 	.word	0x000001e0


	//   ....[3]....
        /*0610*/ 	.word	0x000003a0


	//   ....[4]....
        /*0614*/ 	.word	0x00000500


	//   ....[5]....
        /*0618*/ 	.word	0x00000620


	//   ....[6]....
        /*061c*/ 	.word	0x00000780


	//   ....[7]....
        /*0620*/ 	.word	0x00001860


	//   ....[8]....
        /*0624*/ 	.word	0x00002b80


	//   ....[9]....
        /*0628*/ 	.word	0x00002ca0


	//   ....[10]....
        /*062c*/ 	.word	0x00003450


	//   ....[11]....
        /*0630*/ 	.word	0x000034d0


	//   ....[12]....
        /*0634*/ 	.word	0x00004670


	//   ....[13]....
        /*0638*/ 	.word	0x00005360


	//   ....[14]....
        /*063c*/ 	.word	0x00005380


	//   ....[15]....
        /*0640*/ 	.word	0x000053b0


	//   ....[16]....
        /*0644*/ 	.word	0x000053c0


	//   ....[17]....
        /*0648*/ 	.word	0x00007190


	//   ....[18]....
        /*064c*/ 	.word	0x000072b0


	//   ....[19]....
        /*0650*/ 	.word	0x000072f0


	//   ....[20]....
        /*0654*/ 	.word	0x00007460


	//   ....[21]....
        /*0658*/ 	.word	0x00007480


	//   ....[22]....
        /*065c*/ 	.word	0x00008500


	//   ....[23]....
        /*0660*/ 	.word	0x00008510


	//   ....[24]....
        /*0664*/ 	.word	0x00008520


	//   ....[25]....
        /*0668*/ 	.word	0x00008560


	//   ....[26]....
        /*066c*/ 	.word	0x00008ac0


	//   ....[27]....
        /*0670*/ 	.word	0x00008ae0


	//   ....[28]....
        /*0674*/ 	.word	0x00008af0


	//   ....[29]....
        /*0678*/ 	.word	0x00008b10


	//   ....[30]....
        /*067c*/ 	.word	0x00008b30


	//   ....[31]....
        /*0680*/ 	.word	0x00008b50


	//   ....[32]....
        /*0684*/ 	.word	0x00008cb0


	//   ....[33]....
        /*0688*/ 	.word	0x00008cc0


	//   ....[34]....
        /*068c*/ 	.word	0x000090e0


	//   ....[35]....
        /*0690*/ 	.word	0x00009110


	//   ....[36]....
        /*0694*/ 	.word	0x00009350


	//   ....[37]....
        /*0698*/ 	.word	0x00009360


	//   ....[38]....
        /*069c*/ 	.word	0x00009e60


	//   ....[39]....
        /*06a0*/ 	.word	0x00009e90


	//   ....[40]....
        /*06a4*/ 	.word	0x00009ed0


	//   ....[41]....
        /*06a8*/ 	.word	0x00009f00


	//   ....[42]....
        /*06ac*/ 	.word	0x00009f10


	//   ....[43]....
        /*06b0*/ 	.word	0x00009f20


	//   ....[44]....
        /*06b4*/ 	.word	0x00009f30


	//   ....[45]....
        /*06b8*/ 	.word	0x00009f50


	//   ....[46]....
        /*06bc*/ 	.word	0x0000a0b0


	//   ....[47]....
        /*06c0*/ 	.word	0x0000a2b0


	//   ....[48]....
        /*06c4*/ 	.word	0x0000a2e0


	//   ....[49]....
        /*06c8*/ 	.word	0x0000a310


	//   ....[50]....
        /*06cc*/ 	.word	0x0000a340


	//   ....[51]....
        /*06d0*/ 	.word	0x0000a370


	//   ....[52]....
        /*06d4*/ 	.word	0x0000a3a0


	//   ....[53]....
        /*06d8*/ 	.word	0x0000a520


	//   ....[54]....
        /*06dc*/ 	.word	0x0000a550


	//   ....[55]....
        /*06e0*/ 	.word	0x0000a580


	//   ....[56]....
        /*06e4*/ 	.word	0x0000a5b0


	//   ....[57]....
        /*06e8*/ 	.word	0x0000a5e0


	//   ....[58]....
        /*06ec*/ 	.word	0x0000a610


	//   ....[59]....
        /*06f0*/ 	.word	0x0000a6a0


	//   ....[60]....
        /*06f4*/ 	.word	0x0000a6d0


	//   ....[61]....
        /*06f8*/ 	.word	0x0000a6e0


	//   ....[62]....
        /*06fc*/ 	.word	0x0000a780


	//   ....[63]....
        /*0700*/ 	.word	0x0000bb10


	//   ....[64]....
        /*0704*/ 	.word	0x0000c670


	//   ....[65]....
        /*0708*/ 	.word	0x0000c680


	//   ....[66]....
        /*070c*/ 	.word	0x0000c6a0


	//   ....[67]....
        /*0710*/ 	.word	0x0000c730


	//   ....[68]....
        /*0714*/ 	.word	0x0000c750


	//   ....[69]....
        /*0718*/ 	.word	0x0000c7d0


	//   ....[70]....
        /*071c*/ 	.word	0x0000c7f0


	//   ....[71]....
        /*0720*/ 	.word	0x0000c870


	//   ....[72]....
        /*0724*/ 	.word	0x0000c890


	//   ....[73]....
        /*0728*/ 	.word	0x0000c910


	//   ....[74]....
        /*072c*/ 	.word	0x0000c930


	//   ....[75]....
        /*0730*/ 	.word	0x0000c9b0


	//   ....[76]....
        /*0734*/ 	.word	0x0000c9d0


	//   ....[77]....
        /*0738*/ 	.word	0x0000ca50


	//   ....[78]....
        /*073c*/ 	.word	0x0000ca70


	//   ....[79]....
        /*0740*/ 	.word	0x0000ca80


	//   ....[80]....
        /*0744*/ 	.word	0x0000caf0


	//   ....[81]....
        /*0748*/ 	.word	0x0000cb40


	//   ....[82]....
        /*074c*/ 	.word	0x0000cbf0


	//   ....[83]....
        /*0750*/ 	.word	0x0000cc00


	//   ....[84]....
        /*0754*/ 	.word	0x0000cc70


	//   ....[85]....
        /*0758*/ 	.word	0x0000cc80


	//   ....[86]....
        /*075c*/ 	.word	0x0000ccc0


	//   ....[87]....
        /*0760*/ 	.word	0x0000cce0


	//   ....[88]....
        /*0764*/ 	.word	0x0000ec30


	//   ....[89]....
        /*0768*/ 	.word	0x0000ec60


	//   ....[90]....
        /*076c*/ 	.word	0x0000ecc0


	//   ....[91]....
        /*0770*/ 	.word	0x0000ecf0


	//   ....[92]....
        /*0774*/ 	.word	0x0000ed20


	//   ....[93]....
        /*0778*/ 	.word	0x0000ed50


	//   ....[94]....
        /*077c*/ 	.word	0x0000ed80


	//   ....[95]....
        /*0780*/ 	.word	0x0000edb0


	//   ....[96]....
        /*0784*/ 	.word	0x0000ef50


	//   ....[97]....
        /*0788*/ 	.word	0x0000ef80


	//   ....[98]....
        /*078c*/ 	.word	0x0000efb0


	//   ....[99]....
        /*0790*/ 	.word	0x0000efe0


	//   ....[100]....
        /*0794*/ 	.word	0x0000f010


	//   ....[101]....
        /*0798*/ 	.word	0x0000f040


	//   ....[102]....
        /*079c*/ 	.word	0x0000f100


	//   ....[103]....
        /*07a0*/ 	.word	0x0000f120


	//   ....[104]....
        /*07a4*/ 	.word	0x0000f130


	//   ....[105]....
        /*07a8*/ 	.word	0x0000f190


	//   ....[106]....
        /*07ac*/ 	.word	0x0000f7b0


	//   ....[107]....
        /*07b0*/ 	.word	0x0000fc90


	//   ....[108]....
        /*07b4*/ 	.word	0x0000fe40


	//   ....[109]....
        /*07b8*/ 	.word	0x0000fe90


	//   ....[110]....
        /*07bc*/ 	.word	0x0000fef0


	//   ....[111]....
        /*07c0*/ 	.word	0x0000ffe0


	//   ....[112]....
        /*07c4*/ 	.word	0x00010040


	//   ....[113]....
        /*07c8*/ 	.word	0x00010140


	//   ....[114]....
        /*07cc*/ 	.word	0x000101a0


	//   ....[115]....
        /*07d0*/ 	.word	0x000102a0


	//   ....[116]....
        /*07d4*/ 	.word	0x00010300


	//   ....[117]....
        /*07d8*/ 	.word	0x00010400


	//   ....[118]....
        /*07dc*/ 	.word	0x00010460


	//   ....[119]....
        /*07e0*/ 	.word	0x00010560


	//   ....[120]....
        /*07e4*/ 	.word	0x000105c0


	//   ....[121]....
        /*07e8*/ 	.word	0x000106c0


	//   ....[122]....
        /*07ec*/ 	.word	0x00010720


	//   ....[123]....
        /*07f0*/ 	.word	0x000107d0


	//   ....[124]....
        /*07f4*/ 	.word	0x000108a0


	//   ....[125]....
        /*07f8*/ 	.word	0x00010970


	//   ....[126]....
        /*07fc*/ 	.word	0x000109d0


	//   ....[127]....
        /*0800*/ 	.word	0x00010ab0


	//   ....[128]....
        /*0804*/ 	.word	0x00010b10


	//   ....[129]....
        /*0808*/ 	.word	0x00010be0


	//   ....[130]....
        /*080c*/ 	.word	0x00010c40


	//   ....[131]....
        /*0810*/ 	.word	0x00010d00


	//   ....[132]....
        /*0814*/ 	.word	0x00011020


	//   ....[133]....
        /*0818*/ 	.word	0x000110c0


	//   ....[134]....
        /*081c*/ 	.word	0x00011240


	//   ....[135]....
        /*0820*/ 	.word	0x000112b0


	//   ....[136]....
        /*0824*/ 	.word	0x00011320


	//   ....[137]....
        /*0828*/ 	.word	0x00011390


	//   ....[138]....
        /*082c*/ 	.word	0x00011400


	//   ....[139]....
        /*0830*/ 	.word	0x00011480


	//   ....[140]....
        /*0834*/ 	.word	0x00011500


	//   ....[141]....
        /*0838*/ 	.word	0x00011590


	//   ....[142]....
        /*083c*/ 	.word	0x00011600


	//   ....[143]....
        /*0840*/ 	.word	0x00011670


	//   ....[144]....
        /*0844*/ 	.word	0x000116e0


	//   ....[145]....
        /*0848*/ 	.word	0x00011760


	//   ....[146]....
        /*084c*/ 	.word	0x000117d0


	//   ....[147]....
        /*0850*/ 	.word	0x00011870


	//   ....[148]....
        /*0854*/ 	.word	0x000118c0


	//   ....[149]....
        /*0858*/ 	.word	0x00011950


	//   ....[150]....
        /*085c*/ 	.word	0x00011a80


	//----- nvinfo : EIATTR_REG_RECONFIG
	.align		4
.L_119:
        /*0860*/ 	.byte	0x01, 0x54
	.zero		2


	//----- nvinfo : EIATTR_SYSCALL_OFFSETS
	.align		4
        /*0864*/ 	.byte	0x04, 0x46
        /*0866*/ 	.short	(.L_121 - .L_120)


	//   ....[0]....
.L_120:
        /*0868*/ 	.word	0x00001a20


	//   ....[1]....
        /*086c*/ 	.word	0x0000b760


	//   ....[2]....
        /*0870*/ 	.word	0x0000b8b0


	//   ....[3]....
        /*0874*/ 	.word	0x0000b9b0


	//   ....[4]....
        /*0878*/ 	.word	0x0000c1a0


	//----- nvinfo : EIATTR_MBARRIER_INSTR_OFFSETS
	.align		4
.L_121:
        /*087c*/ 	.byte	0x04, 0x39
        /*087e*/ 	.short	(.L_123 - .L_122)


	//   ....[0]....
.L_122:
        /*0880*/ 	.word	0x00000250
        /*0884*/ 	.word	0x000000ff
        /*0888*/ 	.word	0x00030800
        /*088c*/ 	.short	0x0100
        /*088e*/ 	.byte	0x08
	.zero		1


	//   ....[1]....
        /*0890*/ 	.word	0x00000260
        /*0894*/ 	.word	0x000000ff
        /*0898*/ 	.word	0x00030820
        /*089c*/ 	.short	0x0100
        /*089e*/ 	.byte	0x08
	.zero		1


	//   ....[2]....
        /*08a0*/ 	.word	0x00000350
        /*08a4*/ 	.word	0x000000ff
        /*08a8*/ 	.word	0x00030830
        /*08ac*/ 	.short	0x0100
        /*08ae*/ 	.byte	0x08
	.zero		1


	//   ....[3]....
        /*08b0*/ 	.word	0x00000360
        /*08b4*/ 	.word	0x000000ff
        /*08b8*/ 	.word	0x00030840
        /*08bc*/ 	.short	0x0100
        /*08be*/ 	.byte	0x08
	.zero		1


	//   ....[4]....
        /*08c0*/ 	.word	0x00000370
        /*08c4*/ 	.word	0x000000ff
        /*08c8*/ 	.word	0x00030838
        /*08cc*/ 	.short	0x0100
        /*08ce*/ 	.byte	0x08
	.zero		1


	//   ....[5]....
        /*08d0*/ 	.word	0x00000380
        /*08d4*/ 	.word	0x000000ff
        /*08d8*/ 	.word	0x00030848
        /*08dc*/ 	.short	0x0100
        /*08de*/ 	.byte	0x08
	.zero		1


	//   ....[6]....
        /*08e0*/ 	.word	0x000004b0
        /*08e4*/ 	.word	0x000000ff
        /*08e8*/ 	.word	0x00030850
        /*08ec*/ 	.short	0x0100
        /*08ee*/ 	.byte	0x08
	.zero		1


	//   ....[7]....
        /*08f0*/ 	.word	0x000004c0
        /*08f4*/ 	.word	0x000000ff
        /*08f8*/ 	.word	0x00030860
        /*08fc*/ 	.short	0x0100
        /*08fe*/ 	.byte	0x08
	.zero		1


	//   ....[8]....
        /*0900*/ 	.word	0x000004d0
        /*0904*/ 	.word	0x000000ff
        /*0908*/ 	.word	0x00030858
        /*090c*/ 	.short	0x0100
        /*090e*/ 	.byte	0x08
	.zero		1


	//   ....[9]....
        /*0910*/ 	.word	0x000004e0
        /*0914*/ 	.word	0x000000ff
        /*0918*/ 	.word	0x00030868
        /*091c*/ 	.short	0x0100
        /*091e*/ 	.byte	0x08
	.zero		1


	//   ....[10]....
        /*0920*/ 	.word	0x000005d0
        /*0924*/ 	.word	0x000000ff
        /*0928*/ 	.word	0x00030870
        /*092c*/ 	.short	0x0100
        /*092e*/ 	.byte	0x06
	.zero		1


	//   ....[11]....
        /*0930*/ 	.word	0x000005e0
        /*0934*/ 	.word	0x000000ff
        /*0938*/ 	.word	0x00030880
        /*093c*/ 	.short	0x0100
        /*093e*/ 	.byte	0x06
	.zero		1


	//   ....[12]....
        /*0940*/ 	.word	0x000005f0
        /*0944*/ 	.word	0x000000ff
        /*0948*/ 	.word	0x00030878
        /*094c*/ 	.short	0x0100
        /*094e*/ 	.byte	0x06
	.zero		1


	//   ....[13]....
        /*0950*/ 	.word	0x00000600
        /*0954*/ 	.word	0x000000ff
        /*0958*/ 	.word	0x00030888
        /*095c*/ 	.short	0x0100
        /*095e*/ 	.byte	0x06
	.zero		1


	//   ....[14]....
        /*0960*/ 	.word	0x00000730
        /*0964*/ 	.word	0x000000ff
        /*0968*/ 	.word	0x00030890
        /*096c*/ 	.short	0x0100
        /*096e*/ 	.byte	0x08
	.zero		1


	//   ....[15]....
        /*0970*/ 	.word	0x00000740
        /*0974*/ 	.word	0x000000ff
        /*0978*/ 	.word	0x000308a0
        /*097c*/ 	.short	0x0100
        /*097e*/ 	.byte	0x08
	.zero		1


	//   ....[16]....
        /*0980*/ 	.word	0x00000750
        /*0984*/ 	.word	0x000000ff
        /*0988*/ 	.word	0x00030898
        /*098c*/ 	.short	0x0100
        /*098e*/ 	.byte	0x08
	.zero		1


	//   ....[17]....
        /*0990*/ 	.word	0x00000760
        /*0994*/ 	.word	0x000000ff
        /*0998*/ 	.word	0x000308a8
        /*099c*/ 	.short	0x0100
        /*099e*/ 	.byte	0x08
	.zero		1


	//   ....[18]....
        /*09a0*/ 	.word	0x00000890
        /*09a4*/ 	.word	0x000000ff
        /*09a8*/ 	.word	0x000308b0
        /*09ac*/ 	.short	0x0100
        /*09ae*/ 	.byte	0x08
	.zero		1


	//   ....[19]....
        /*09b0*/ 	.word	0x000008a0
        /*09b4*/ 	.word	0x000000ff
        /*09b8*/ 	.word	0x000308c0
        /*09bc*/ 	.short	0x0100
        /*09be*/ 	.byte	0x08
	.zero		1


	//   ....[20]....
        /*09c0*/ 	.word	0x000008b0
        /*09c4*/ 	.word	0x000000ff
        /*09c8*/ 	.word	0x000308b8
        /*09cc*/ 	.short	0x0100
        /*09ce*/ 	.byte	0x08
	.zero		1


	//   ....[21]....
        /*09d0*/ 	.word	0x000008c0
        /*09d4*/ 	.word	0x000000ff
        /*09d8*/ 	.word	0x000308c8
        /*09dc*/ 	.short	0x0100
        /*09de*/ 	.byte	0x08
	.zero		1


	//   ....[22]....
        /*09e0*/ 	.word	0x00001a90
        /*09e4*/ 	.word	0x000000ff
        /*09e8*/ 	.word	0x00030800
        /*09ec*/ 	.short	0x010a
        /*09ee*/ 	.byte	0x25
	.zero		1


	//   ....[23]....
        /*09f0*/ 	.word	0x00001b00
        /*09f4*/ 	.word	0x00000004
        /*09f8*/ 	.word	0x00030830
        /*09fc*/ 	.short	0x010a
        /*09fe*/ 	.byte	0x3f
	.zero		1


	//   ....[24]....
        /*0a00*/ 	.word	0x00001b70
        /*0a04*/ 	.word	0x00000004
        /*0a08*/ 	.word	0x00030830
        /*0a0c*/ 	.short	0x010a
        /*0a0e*/ 	.byte	0x3f
	.zero		1


	//   ....[25]....
        /*0a10*/ 	.word	0x00002cc0
        /*0a14*/ 	.word	0x00000004
        /*0a18*/ 	.word	0x00000000
        /*0a1c*/ 	.short	0x0101
        /*0a1e*/ 	.byte	0x3f
	.zero		1


	//   ....[26]....
        /*0a20*/ 	.word	0x00004880
        /*0a24*/ 	.word	0x000000ff
        /*0a28*/ 	.word	0x00030830
        /*0a2c*/ 	.short	0x010a
        /*0a2e*/ 	.byte	0x07
	.zero		1


	//   ....[27]....
        /*0a30*/ 	.word	0x000048c0
        /*0a34*/ 	.word	0x000000ff
        /*0a38*/ 	.word	0x00030830
        /*0a3c*/ 	.short	0x010a
        /*0a3e*/ 	.byte	0x07
	.zero		1


	//   ....[28]....
        /*0a40*/ 	.word	0x00004ad0
        /*0a44*/ 	.word	0x000000ff
        /*0a48*/ 	.word	0x00030850
        /*0a4c*/ 	.short	0x010a
        /*0a4e*/ 	.byte	0x07
	.zero		1


	//   ....[29]....
        /*0a50*/ 	.word	0x00004b10
        /*0a54*/ 	.word	0x000000ff
        /*0a58*/ 	.word	0x00030850
        /*0a5c*/ 	.short	0x010a
        /*0a5e*/ 	.byte	0x07
	.zero		1


	//   ....[30]....
        /*0a60*/ 	.word	0x00006680
        /*0a64*/ 	.word	0x00000007
        /*0a68*/ 	.word	0x00000000
        /*0a6c*/ 	.short	0x0101
        /*0a6e*/ 	.byte	0x3f
	.zero		1


	//   ....[31]....
        /*0a70*/ 	.word	0x00006830
        /*0a74*/ 	.word	0x00000007
        /*0a78*/ 	.word	0x00000000
        /*0a7c*/ 	.short	0x0101
        /*0a7e*/ 	.byte	0x3f
	.zero		1


	//   ....[32]....
        /*0a80*/ 	.word	0x00007200
        /*0a84*/ 	.word	0x000000ff
        /*0a88*/ 	.word	0x00030850
        /*0a8c*/ 	.short	0x010a
        /*0a8e*/ 	.byte	0x0c
	.zero		1


	//   ....[33]....
        /*0a90*/ 	.word	0x00007240
        /*0a94*/ 	.word	0x000000ff
        /*0a98*/ 	.word	0x00030850
        /*0a9c*/ 	.short	0x010a
        /*0a9e*/ 	.byte	0x0c
	.zero		1


	//   ....[34]....
        /*0aa0*/ 	.word	0x00007a50
        /*0aa4*/ 	.word	0x0000000a
        /*0aa8*/ 	.word	0x00000000
        /*0aac*/ 	.short	0x0101
        /*0aae*/ 	.byte	0x3f
	.zero		1


	//   ....[35]....
        /*0ab0*/ 	.word	0x00008c80
        /*0ab4*/ 	.word	0x000000ff
        /*0ab8*/ 	.word	0x00000000
        /*0abc*/ 	.short	0x0101
        /*0abe*/ 	.byte	0x04
	.zero		1


	//   ....[36]....
        /*0ac0*/ 	.word	0x00009100
        /*0ac4*/ 	.word	0x000000ff
        /*0ac8*/ 	.word	0x00000000
        /*0acc*/ 	.short	0x0101
        /*0ace*/ 	.byte	0x04
	.zero		1


	//   ....[37]....
        /*0ad0*/ 	.word	0x0000bd20
        /*0ad4*/ 	.word	0x00000000
        /*0ad8*/ 	.word	0x00030840
        /*0adc*/ 	.short	0x010a
        /*0ade*/ 	.byte	0x3f
	.zero		1


	//   ....[38]....
        /*0ae0*/ 	.word	0x0000cd90
        /*0ae4*/ 	.word	0x00000011
        /*0ae8*/ 	.word	0x00030800
        /*0aec*/ 	.short	0x0107
        /*0aee*/ 	.byte	0x3f
	.zero		1


	//   ....[39]....
        /*0af0*/ 	.word	0x0000ce80
        /*0af4*/ 	.word	0x00000011
        /*0af8*/ 	.word	0x00030800
        /*0afc*/ 	.short	0x0101
        /*0afe*/ 	.byte	0x3f
	.zero		1


	//   ....[40]....
        /*0b00*/ 	.word	0x0000cea0
        /*0b04*/ 	.word	0x00000011
        /*0b08*/ 	.word	0x00030820
        /*0b0c*/ 	.short	0x010a
        /*0b0e*/ 	.byte	0x3f
	.zero		1


	//   ....[41]....
        /*0b10*/ 	.word	0x0000d230
        /*0b14*/ 	.word	0x00000002
        /*0b18*/ 	.word	0x00030840
        /*0b1c*/ 	.short	0x010a
        /*0b1e*/ 	.byte	0x3f
	.zero		1


	//   ....[42]....
        /*0b20*/ 	.word	0x0000d4b0
        /*0b24*/ 	.word	0x00000003
        /*0b28*/ 	.word	0x00000060
        /*0b2c*/ 	.short	0x010a
        /*0b2e*/ 	.byte	0x3f
	.zero		1


	//   ....[43]....
        /*0b30*/ 	.word	0x0000da00
        /*0b34*/ 	.word	0x00000002
        /*0b38*/ 	.word	0x00030840
        /*0b3c*/ 	.short	0x010a
        /*0b3e*/ 	.byte	0x3f
	.zero		1


	//   ....[44]....
        /*0b40*/ 	.word	0x0000dc80
        /*0b44*/ 	.word	0x0000000a
        /*0b48*/ 	.word	0x00000060
        /*0b4c*/ 	.short	0x010a
        /*0b4e*/ 	.byte	0x3f
	.zero		1


	//   ....[45]....
        /*0b50*/ 	.word	0x0000e110
        /*0b54*/ 	.word	0x00000002
        /*0b58*/ 	.word	0x00030840
        /*0b5c*/ 	.short	0x010a
        /*0b5e*/ 	.byte	0x3f
	.zero		1


	//   ....[46]....
        /*0b60*/ 	.word	0x0000e3a0
        /*0b64*/ 	.word	0x00000007
        /*0b68*/ 	.word	0x00000060
        /*0b6c*/ 	.short	0x010a
        /*0b6e*/ 	.byte	0x3f
	.zero		1


	//   ....[47]....
        /*0b70*/ 	.word	0x0000e7e0
        /*0b74*/ 	.word	0x00000003
        /*0b78*/ 	.word	0x00030860
        /*0b7c*/ 	.short	0x010a
        /*0b7e*/ 	.byte	0x3f
	.zero		1


	//   ....[48]....
        /*0b80*/ 	.word	0x0000f730
        /*0b84*/ 	.word	0x00000009
        /*0b88*/ 	.word	0x00030820
        /*0b8c*/ 	.short	0x010a
        /*0b8e*/ 	.byte	0x3f
	.zero		1


	//   ....[49]....
        /*0b90*/ 	.word	0x0000f8d0
        /*0b94*/ 	.word	0x00000007
        /*0b98*/ 	.word	0x00000000
        /*0b9c*/ 	.short	0x010a
        /*0b9e*/ 	.byte	0x3f
	.zero		1


	//   ....[50]....
        /*0ba0*/ 	.word	0x0000f940
        /*0ba4*/ 	.word	0x00000003
        /*0ba8*/ 	.word	0x00000000
        /*0bac*/ 	.short	0x010a
        /*0bae*/ 	.byte	0x3f
	.zero		1


	//   ....[51]....
        /*0bb0*/ 	.word	0x0000f9a0
        /*0bb4*/ 	.word	0x00000005
        /*0bb8*/ 	.word	0x00000000
        /*0bbc*/ 	.short	0x010a
        /*0bbe*/ 	.byte	0x3f
	.zero		1


	//   ....[52]....
        /*0bc0*/ 	.word	0x0000f9d0
        /*0bc4*/ 	.word	0x00000003
        /*0bc8*/ 	.word	0x00000000
        /*0bcc*/ 	.short	0x010a
        /*0bce*/ 	.byte	0x3f
	.zero		1


	//   ....[53]....
        /*0bd0*/ 	.word	0x0000fa40
        /*0bd4*/ 	.word	0x00000003
        /*0bd8*/ 	.word	0x00030800
        /*0bdc*/ 	.short	0x010a
        /*0bde*/ 	.byte	0x3f
	.zero		1


	//   ....[54]....
        /*0be0*/ 	.word	0x0000fa90
        /*0be4*/ 	.word	0x00000004
        /*0be8*/ 	.word	0x00030830
        /*0bec*/ 	.short	0x010a
        /*0bee*/ 	.byte	0x3f
	.zero		1


	//   ....[55]....
        /*0bf0*/ 	.word	0x0000faf0
        /*0bf4*/ 	.word	0x00000003
        /*0bf8*/ 	.word	0x00030830
        /*0bfc*/ 	.short	0x010a
        /*0bfe*/ 	.byte	0x3f
	.zero		1


	//   ....[56]....
        /*0c00*/ 	.word	0x0000fb50
        /*0c04*/ 	.word	0x00000003
        /*0c08*/ 	.word	0x00030850
        /*0c0c*/ 	.short	0x010a
        /*0c0e*/ 	.byte	0x3f
	.zero		1


	//   ....[57]....
        /*0c10*/ 	.word	0x0000fbb0
        /*0c14*/ 	.word	0x00000007
        /*0c18*/ 	.word	0x00030850
        /*0c1c*/ 	.short	0x010a
        /*0c1e*/ 	.byte	0x3f
	.zero		1


	//   ....[58]....
        /*0c20*/ 	.word	0x0000fd50
        /*0c24*/ 	.word	0x00000000
        /*0c28*/ 	.word	0x00030840
        /*0c2c*/ 	.short	0x010a
        /*0c2e*/ 	.byte	0x3f
	.zero		1


	//   ....[59]....
        /*0c30*/ 	.word	0x00010d40
        /*0c34*/ 	.word	0x00000011
        /*0c38*/ 	.word	0x00030820
        /*0c3c*/ 	.short	0x010a
        /*0c3e*/ 	.byte	0x3f
	.zero		1


	//   ....[60]....
        /*0c40*/ 	.word	0x00010d90
        /*0c44*/ 	.word	0x00000002
        /*0c48*/ 	.word	0x00030840
        /*0c4c*/ 	.short	0x010a
        /*0c4e*/ 	.byte	0x3f
	.zero		1


	//   ....[61]....
        /*0c50*/ 	.word	0x00010de0
        /*0c54*/ 	.word	0x00000003
        /*0c58*/ 	.word	0x00000060
        /*0c5c*/ 	.short	0x010a
        /*0c5e*/ 	.byte	0x3f
	.zero		1


	//   ....[62]....
        /*0c60*/ 	.word	0x00010e30
        /*0c64*/ 	.word	0x00000002
        /*0c68*/ 	.word	0x00030840
        /*0c6c*/ 	.short	0x010a
        /*0c6e*/ 	.byte	0x3f
	.zero		1


	//   ....[63]....
        /*0c70*/ 	.word	0x00010e80
        /*0c74*/ 	.word	0x0000000a
        /*0c78*/ 	.word	0x00000060
        /*0c7c*/ 	.short	0x010a
        /*0c7e*/ 	.byte	0x3f
	.zero		1


	//   ....[64]....
        /*0c80*/ 	.word	0x00010ed0
        /*0c84*/ 	.word	0x00000002
        /*0c88*/ 	.word	0x00030840
        /*0c8c*/ 	.short	0x010a
        /*0c8e*/ 	.byte	0x3f
	.zero		1


	//   ....[65]....
        /*0c90*/ 	.word	0x00010f20
        /*0c94*/ 	.word	0x00000007
        /*0c98*/ 	.word	0x00000060
        /*0c9c*/ 	.short	0x010a
        /*0c9e*/ 	.byte	0x3f
	.zero		1


	//   ....[66]....
        /*0ca0*/ 	.word	0x00010f70
        /*0ca4*/ 	.word	0x00000003
        /*0ca8*/ 	.word	0x00030860
        /*0cac*/ 	.short	0x010a
        /*0cae*/ 	.byte	0x3f
	.zero		1


	//   ....[67]....
        /*0cb0*/ 	.word	0x000119a0
        /*0cb4*/ 	.word	0x00000009
        /*0cb8*/ 	.word	0x00030820
        /*0cbc*/ 	.short	0x010a
        /*0cbe*/ 	.byte	0x3f
	.zero		1


	//   ....[68]....
        /*0cc0*/ 	.word	0x00011b40
        /*0cc4*/ 	.word	0x00000007
        /*0cc8*/ 	.word	0x00000000
        /*0ccc*/ 	.short	0x010a
        /*0cce*/ 	.byte	0x3f
	.zero		1


	//   ....[69]....
        /*0cd0*/ 	.word	0x00011b90
        /*0cd4*/ 	.word	0x00000003
        /*0cd8*/ 	.word	0x00000000
        /*0cdc*/ 	.short	0x010a
        /*0cde*/ 	.byte	0x3f
	.zero		1


	//   ....[70]....
        /*0ce0*/ 	.word	0x00011be0
        /*0ce4*/ 	.word	0x00000005
        /*0ce8*/ 	.word	0x00000000
        /*0cec*/ 	.short	0x010a
        /*0cee*/ 	.byte	0x3f
	.zero		1


	//----- nvinfo : EIATTR_NUM_MBARRIERS
	.align		4
.L_123:
        /*0cf0*/ 	.byte	0x03, 0x38
        /*0cf2*/ 	.short	0x0016


	//----- nvinfo : EIATTR_EXIT_INSTR_OFFSETS
	.align		4
        /*0cf4*/ 	.byte	0x04, 0x1c
        /*0cf6*/ 	.short	(.L_125 - .L_124)


	//   ....[0]....
.L_124:
        /*0cf8*/ 	.word	0x00000a70


	//   ....[1]....
        /*0cfc*/ 	.word	0x0000a050


	//   ....[2]....
        /*0d00*/ 	.word	0x0000fa20


	//----- nvinfo : EIATTR_MAX_THREADS
	.align		4
.L_125:
        /*0d04*/ 	.byte	0x04, 0x05
        /*0d06*/ 	.short	(.L_127 - .L_126)
.L_126:
        /*0d08*/ 	.word	0x00000200
        /*0d0c*/ 	.word	0x00000001
        /*0d10*/ 	.word	0x00000001


	//----- nvinfo : EIATTR_CRS_STACK_SIZE
	.align		4
.L_127:
        /*0d14*/ 	.byte	0x04, 0x1e
        /*0d16*/ 	.short	(.L_129 - .L_128)
.L_128:
        /*0d18*/ 	.word	0x00000000


	//----- nvinfo : EIATTR_CBANK_PARAM_SIZE
	.align		4
.L_129:
        /*0d1c*/ 	.byte	0x03, 0x19
        /*0d1e*/ 	.short	0x0af0


	//----- nvinfo : EIATTR_PARAM_CBANK
	.align		4
        /*0d20*/ 	.byte	0x04, 0x0a
        /*0d22*/ 	.short	(.L_131 - .L_130)
	.align		4
.L_130:
        /*0d24*/ 	.word	index@(.nv.constant0._ZN7cutlass13device_kernelIN5flash11enable_sm90INS1_16FlashAttnFwdSm90INS1_25CollectiveMainloopFwdSm90ILi2EN4cute5tupleIJNS5_1CILi1EEES8_S8_EEENS6_IJNS7_ILi192EEESA_NS7_ILi64EEEEEELi64ENS_6half_tEfNS_4arch4Sm90ELb0ELb0ELb0ELb1ELb0ELb0ELb0ELb0ELb1ELb1ELb1ELb0EEENS1_21CollectiveEpilogueFwdINS6_IJSA_SB_SA_EEES9_SD_SF_Li384ELb1ELb1ELb1ELb0EEENS1_36VarlenDynamicPersistentTileSchedulerILi192ELi192ELi384ELi128ELb1ELb1ELb1ELb0ELb1ELb1EEEEEEEEEvNT_6ParamsE)
        /*0d28*/ 	.short	0x0210
        /*0d2a*/ 	.short	0x0af0


	//----- nvinfo : EIATTR_SW_WAR
	.align		4
.L_131:
        /*0d2c*/ 	.byte	0x04, 0x36
        /*0d2e*/ 	.short	(.L_133 - .L_132)
.L_132:
        /*0d30*/ 	.word	0x00000008
.L_133:


//--------------------- .nv.info._ZN7cutlass13device_kernelIN5flash11enable_sm90INS1_16FlashAttnFwdSm90INS1_25CollectiveMainloopFwdSm90ILi2EN4cute5tupleIJNS5_1CILi1EEES8_S8_EEENS6_IJNS7_ILi192EEESA_NS7_ILi64EEEEEELi64ENS_6half_tEfNS_4arch4Sm90ELb0ELb0ELb0ELb1ELb0ELb1ELb0ELb0ELb1ELb1ELb1ELb0EEENS1_21CollectiveEpilogueFwdINS6_IJSA_SB_SA_EEES9_SD_SF_Li384ELb1ELb1ELb1ELb0EEENS1_36VarlenDynamicPersistentTileSchedulerILi192ELi192ELi384ELi128ELb1ELb1ELb1ELb0ELb1ELb1EEEEEEEEEvNT_6ParamsE --------------------------
	.section	.nv.info._ZN7cutlass13device_kernelIN5flash11enable_sm90INS1_16FlashAttnFwdSm90INS1_25CollectiveMainloopFwdSm90ILi2EN4cute5tupleIJNS5_1CILi1EEES8_S8_EEENS6_IJNS7_ILi192EEESA_NS7_ILi64EEEEEELi64ENS_6half_tEfNS_4arch4Sm90ELb0ELb0ELb0ELb1ELb0ELb1ELb0ELb0ELb1ELb1ELb1ELb0EEENS1_21CollectiveEpilogueFwdINS6_IJSA_SB_SA_EEES9_SD_SF_Li384ELb1ELb1ELb1ELb0EEENS1_36VarlenDynamicPersistentTileSchedulerILi192ELi192ELi384ELi128ELb1ELb1ELb1ELb0ELb1ELb1EEEEEEEEEvNT_6ParamsE,"",@"SHT_CUDA_INFO"
	.sectionflags	@""
	.align	4


	//----- nvinfo : EIATTR_CUDA_API_VERSION
	.align		4
        /*0000*/ 	.byte	0x04, 0x37
        /*0002*/ 	.short	(.L_135 - .L_134)
.L_134:
        /*0004*/ 	.word	0x00000082


	//----- nvinfo : EIATTR_KPARAM_INFO
	.align		4
.L_135:
        /*0008*/ 	.byte	0x04, 0x17
        /*000a*/ 	.short	(.L_137 - .L_136)
.L_136:
        /*000c*/ 	.word	0x00000000
        /*0010*/ 	.short	0x0000
        /*0012*/ 	.short	0x0070
        /*0014*/ 	.byte	0x00, 0xf0, 0x01, 0x2a


	//----- nvinfo : EIATTR_SPARSE_MMA_MASK
	.align		4
.L_137:
        /*0018*/ 	.byte	0x03, 0x50
        /*001a*/ 	.short	0x0000


	//----- nvinfo : EIATTR_MAXREG_COUNT
	.align		4
        /*001c*/ 	.byte	0x03, 0x1b
        /*001e*/ 	.short	0x0080


	//----- nvinfo : EIATTR_NUM_BARRIERS
	.align		4
        /*0020*/ 	.byte	0x02, 0x4c
        /*0022*/ 	.byte	0x10
	.zero		1


	//----- nvinfo : EIATTR_EXTERNS
	.align		4
        /*0024*/ 	.byte	0x04, 0x0f
        /*0026*/ 	.short	(.L_139 - .L_138)


	//   ....[0]....
	.align		4
.L_138:
        /*0028*/ 	.word	index@(__assertfail)


	//----- nvinfo : EIATTR_ANNOTATIONS
	.align		4
.L_139:
        /*002c*/ 	.byte	0x04, 0x55
        /*002e*/ 	.short	(.L_141 - .L_140)


	//   ....[0]....
.L_140:
        /* <DEDUP_REMOVED lines=77> */
        /*04f4*/ 	.byte	0xf0, 0x7e, 0x01, 0x00, 0x01, 0x00, 0x00, 0x00, 0x00, 0x93, 0x01, 0x00


	//----- nvinfo : EIATTR_MERCURY_ISA_VERSION
	.align		4
.L_141:
        /*0500*/ 	.byte	0x03, 0x5f
        /*0502*/ 	.short	0x0101


	//----- nvinfo : EIATTR_UNUSED_LOAD_BYTE_OFFSET
	.align		4
        /*0504*/ 	.byte	0x04, 0x44
        /*0506*/ 	.short	(.L_143 - .L_142)


	//   ....[0]....
.L_142:
        /*0508*/ 	.word	0x00000ad0
        /*050c*/ 	.word	0x0000fff0


	//   ....[1]....
        /*0510*/ 	.word	0x0000ed60
        /*0514*/ 	.word	0x0000fff0


	//----- nvinfo : EIATTR_INT_WARP_WIDE_INSTR_OFFSETS
	.align		4
.L_143:
        /*0518*/ 	.byte	0x04, 0x31
        /*051a*/ 	.short	(.L_145 - .L_144)


	//   ....[0]....
.L_144:
        /*051c*/ 	.word	0x00000180


	//   ....[1]....
        /*0520*/ 	.word	0x00000220


	//   ....[2]....
        /*0524*/ 	.word	0x00000290


	//   ....[3]....
        /*0528*/ 	.word	0x000137b0


	//   ....[4]....
        /*052c*/ 	.word	0x00013840


	//   ....[5]....
        /*0530*/ 	.word	0x00016940


	//   ....[6]....
        /*0534*/ 	.word	0x000169d0


	//----- nvinfo : EIATTR_COOP_GROUP_MASK_REGIDS
	.align		4
.L_145:
        /*0538*/ 	.byte	0x04, 0x29
        /*053a*/ 	.short	(.L_147 - .L_146)


	//   ....[0]....
.L_146:
        /*053c*/ 	.word	0xffffffff


	//   ....[1]....
        /*0540*/ 	.word	0xffffffff


	//   ....[2]....
        /*0544*/ 	.word	0xffffffff


	//   ....[3]....
        /*0548*/ 	.word	0xffffffff


	//   ....[4]....
        /*054c*/ 	.word	0xffffffff


	//   ....[5]....
        /*0550*/ 	.word	0xffffffff


	//   ....[6]....
        /*0554*/ 	.word	0xffffffff


	//   ....[7]....
        /*0558*/ 	.word	0xffffffff


	//   ....[8]....
        /*055c*/ 	.word	0xffffffff


	//   ....[9]....
        /*0560*/ 	.word	0xffffffff


	//   ....[10]....
        /*0564*/ 	.word	0xffffffff


	//   ....[11]....
        /*0568*/ 	.word	0xffffffff


	//   ....[12]....
        /*056c*/ 	.word	0xffffffff


	//   ....[13]....
        /*0570*/ 	.word	0xffffffff


	//   ....[14]....
        /*0574*/ 	.word	0xffffffff


	//   ....[15]....
        /*0578*/ 	.word	0xffffffff


	//   ....[16]....
        /*057c*/ 	.word	0xffffffff


	//   ....[17]....
        /*0580*/ 	.word	0xffffffff


	//   ....[18]....
        /*0584*/ 	.word	0xffffffff


	//   ....[19]....
        /*0588*/ 	.word	0xffffffff


	//   ....[20]....
        /*058c*/ 	.word	0xffffffff


	//   ....[21]....
        /*0590*/ 	.word	0xffffffff


	//   ....[22]....
        /*0594*/ 	.word	0xffffffff


	//   ....[23]....
        /*0598*/ 	.word	0xffffffff


	//   ....[24]....
        /*059c*/ 	.word	0xffffffff


	//   ....[25]....
        /*05a0*/ 	.word	0xffffffff


	//   ....[26]....
        /*05a4*/ 	.word	0xffffffff


	//   ....[27]....
        /*05a8*/ 	.word	0xffffffff


	//   ....[28]....
        /*05ac*/ 	.word	0xffffffff


	//   ....[29]....
        /*05b0*/ 	.word	0xffffffff


	//   ....[30]....
        /*05b4*/ 	.word	0xffffffff


	//   ....[31]....
        /*05b8*/ 	.word	0xffffffff


	//   ....[32]....
        /*05bc*/ 	.word	0xffffffff


	//   ....[33]....
        /*05c0*/ 	.word	0xffffffff


	//   ....[34]....
        /*05c4*/ 	.word	0xffffffff


	//   ....[35]....
        /*05c8*/ 	.word	0xffffffff


	//   ....[36]....
        /*05cc*/ 	.word	0xffffffff


	//   ....[37]....
        /*05d0*/ 	.word	0xffffffff


	//   ....[38]....
        /*05d4*/ 	.word	0xffffffff


	//   ....[39]....
        /*05d8*/ 	.word	0xffffffff


	//   ....[40]....
        /*05dc*/ 	.word	0xffffffff


	//   ....[41]....
        /*05e0*/ 	.word	0xffffffff


	//   ....[42]....
        /*05e4*/ 	.word	0xffffffff


	//   ....[43]....
        /*05e8*/ 	.word	0xffffffff


	//   ....[44]....
        /*05ec*/ 	.word	0xffffffff


	//   ....[45]....
        /*05f0*/ 	.word	0xffffffff


	//   ....[46]....
        /*05f4*/ 	.word	0xffffffff


	//   ....[47]....
        /*05f8*/ 	.word	0xffffffff


	//   ....[48]....
        /*05fc*/ 	.word	0xffffffff


	//   ....[49]....
        /*0600*/ 	.word	0xffffffff


	//   ....[50]....
        /*0604*/ 	.word	0xffffffff


	//   ....[51]....
        /*0608*/ 	.word	0xffffffff


	//   ....[52]....
        /*060c*/ 	.word	0xffffffff


	//   ....[53]....
        /*0610*/ 	.word	0xffffffff


	//   ....[54]....
        /*0614*/ 	.word	0xffffffff


	//   ....[55]....
        /*0618*/ 	.word	0xffffffff


	//   ....[56]....
        /*061c*/ 	.word	0xffffffff


	//   ....[57]....
        /*0620*/ 	.word	0xffffffff


	//   ....[58]....
        /*0624*/ 	.word	0xffffffff


	//   ....[59]....
        /*0628*/ 	.word	0xffffffff


	//   ....[60]....
        /*062c*/ 	.word	0xffffffff


	//   ....[61]....
        /*0630*/ 	.word	0xffffffff


	//   ....[62]....
        /*0634*/ 	.word	0xffffffff


	//   ....[63]....
        /*0638*/ 	.word	0xffffffff


	//   ....[64]....
        /*063c*/ 	.word	0xffffffff


	//   ....[65]....
        /*0640*/ 	.word	0xffffffff


	//   ....[66]....
        /*0644*/ 	.word	0xffffffff


	//   ....[67]....
        /*0648*/ 	.word	0xffffffff


	//   ....[68]....
        /*064c*/ 	.word	0xffffffff


	//   ....[69]....
        /*0650*/ 	.word	0xffffffff


	//   ....[70]....
        /*0654*/ 	.word	0xffffffff


	//   ....[71]....
        /*0658*/ 	.word	0xffffffff


	//   ....[72]....
        /*065c*/ 	.word	0xffffffff


	//   ....[73]....
        /*0660*/ 	.word	0xffffffff


	//   ....[74]....
        /*0664*/ 	.word	0xffffffff


	//   ....[75]....
        /*0668*/ 	.word	0xffffffff


	//   ....[76]....
        /*066c*/ 	.word	0xffffffff


	//   ....[77]....
        /*0670*/ 	.word	0xffffffff


	//   ....[78]....
        /*0674*/ 	.word	0xffffffff


	//   ....[79]....
        /*0678*/ 	.word	0xffffffff


	//   ....[80]....
        /*067c*/ 	.word	0xffffffff


	//   ....[81]....
        /*0680*/ 	.word	0xffffffff


	//   ....[82]....
        /*0684*/ 	.word	0xffffffff


	//   ....[83]....
        /*0688*/ 	.word	0xffffffff


	//   ....[84]....
        /*068c*/ 	.word	0xffffffff


	//   ....[85]....
        /*0690*/ 	.word	0xffffffff


	//   ....[86]....
        /*0694*/ 	.word	0xffffffff


	//   ....[87]....
        /*0698*/ 	.word	0xffffffff


	//   ....[88]....
        /*069c*/ 	.word	0xffffffff


	//   ....[89]....
        /*06a0*/ 	.word	0xffffffff


	//   ....[90]....
        /*06a4*/ 	.word	0xffffffff


	//   ....[91]....
        /*06a8*/ 	.word	0xffffffff


	//   ....[92]....
        /*06ac*/ 	.word	0xffffffff


	//   ....[93]....
        /*06b0*/ 	.word	0xffffffff


	//   ....[94]....
        /*06b4*/ 	.word	0xffffffff


	//   ....[95]....
        /*06b8*/ 	.word	0xffffffff


	//   ....[96]....
        /*06bc*/ 	.word	0xffffffff


	//   ....[97]....
        /*06c0*/ 	.word	0xffffffff


	//   ....[98]....
        /*06c4*/ 	.word	0xffffffff


	//   ....[99]....
        /*06c8*/ 	.word	0xffffffff


	//   ....[100]....
        /*06cc*/ 	.word	0xffffffff


	//   ....[101]....
        /*06d0*/ 	.word	0xffffffff


	//   ....[102]....
        /*06d4*/ 	.word	0xffffffff


	//   ....[103]....
        /*06d8*/ 	.word	0xffffffff


	//   ....[104]....
        /*06dc*/ 	.word	0xffffffff


	//   ....[105]....
        /*06e0*/ 	.word	0xffffffff


	//   ....[106]....
        /*06e4*/ 	.word	0xffffffff


	//   ....[107]....
        /*06e8*/ 	.word	0xffffffff


	//   ....[108]....
        /*06ec*/ 	.word	0xffffffff


	//   ....[109]....
        /*06f0*/ 	.word	0xffffffff


	//   ....[110]....
        /*06f4*/ 	.word	0xffffffff


	//   ....[111]....
        /*06f8*/ 	.word	0xffffffff


	//   ....[112]....
        /*06fc*/ 	.word	0xffffffff


	//   ....[113]....
        /*0700*/ 	.word	0xffffffff


	//   ....[114]....
        /*0704*/ 	.word	0xffffffff


	//   ....[115]....
        /*0708*/ 	.word	0xffffffff


	//   ....[116]....
        /*070c*/ 	.word	0x0500000f


	//   ....[117]....
        /*0710*/ 	.word	0x0500000f


	//   ....[118]....
        /*0714*/ 	.word	0x0500000f


	//   ....[119]....
        /*0718*/ 	.word	0x0500000f


	//   ....[120]....
        /*071c*/ 	.word	0x0500000f


	//   ....[121]....
        /*0720*/ 	.word	0x0500000f


	//   ....[122]....
        /*0724*/ 	.word	0x0500000f


	//   ....[123]....
        /*0728*/ 	.word	0x0500000f


	//   ....[124]....
        /*072c*/ 	.word	0x0500000f


	//   ....[125]....
        /*0730*/ 	.word	0x0500000f


	//   ....[126]....
        /*0734*/ 	.word	0x0500000f


	//   ....[127]....
        /*0738*/ 	.word	0x0500000f


	//   ....[128]....
        /*073c*/ 	.word	0x0500000f


	//   ....[129]....
        /*0740*/ 	.word	0x0500000f


	//   ....[130]....
        /*0744*/ 	.word	0x0500000f


	//   ....[131]....
        /*0748*/ 	.word	0x0500000f


	//   ....[132]....
        /*074c*/ 	.word	0x0500000f


	//   ....[133]....
        /*0750*/ 	.word	0x0500000f


	//   ....[134]....
        /*0754*/ 	.word	0x0500000f


	//   ....[135]....
        /*0758*/ 	.word	0x0500000f


	//   ....[136]....
        /*075c*/ 	.word	0x0500000f


	//   ....[137]....
        /*0760*/ 	.word	0x0500000f


	//   ....[138]....
        /*0764*/ 	.word	0x0500000f


	//   ....[139]....
        /*0768*/ 	.word	0x0500000f


	//   ....[140]....
        /*076c*/ 	.word	0x0500000f


	//   ....[141]....
        /*0770*/ 	.word	0x0500000f


	//   ....[142]....
        /*0774*/ 	.word	0x0500000f


	//   ....[143]....
        /*0778*/ 	.word	0x0500000f


	//   ....[144]....
        /*077c*/ 	.word	0x0500000f


	//   ....[145]....
        /*0780*/ 	.word	0x0500000f


	//   ....[146]....
        /*0784*/ 	.word	0x0500000f


	//   ....[147]....
        /*0788*/ 	.word	0x0500000f


	//   ....[148]....
        /*078c*/ 	.word	0x0500000f


	//   ....[149]....
        /*0790*/ 	.word	0x0500000f


	//   ....[150]....
        /*0794*/ 	.word	0x0500000f


	//   ....[151]....
        /*0798*/ 	.word	0x0500000f


	//   ....[152]....
        /*079c*/ 	.word	0x0500000f


	//   ....[153]....
        /*07a0*/ 	.word	0x0500000f


	//   ....[154]....
        /*07a4*/ 	.word	0x0500000f


	//   ....[155]....
        /*07a8*/ 	.word	0x0500000f


	//   ....[156]....
        /*07ac*/ 	.word	0x0500000f


	//   ....[157]....
        /*07b0*/ 	.word	0x0500000f


	//   ....[158]....
        /*07b4*/ 	.word	0x0500000f


	//   ....[159]....
        /*07b8*/ 	.word	0x0500000f


	//   ....[160]....
        /*07bc*/ 	.word	0x0500000f


	//   ....[161]....
        /*07c0*/ 	.word	0x0500000f


	//   ....[162]....
        /*07c4*/ 	.word	0x0500000f


	//   ....[163]....
        /*07c8*/ 	.word	0x0500000f


	//   ....[164]....
        /*07cc*/ 	.word	0x0500000f


	//   ....[165]....
        /*07d0*/ 	.word	0x0500000f


	//   ....[166]....
        /*07d4*/ 	.word	0x0500000f


	//   ....[167]....
        /*07d8*/ 	.word	0x0500000f


	//   ....[168]....
        /*07dc*/ 	.word	0x0500000f


	//   ....[169]....
        /*07e0*/ 	.word	0x0500000f


	//   ....[170]....
        /*07e4*/ 	.word	0x0500000f


	//   ....[171]....
        /*07e8*/ 	.word	0x0500000f


	//   ....[172]....
        /*07ec*/ 	.word	0x0500000f


	//   ....[173]....
        /*07f0*/ 	.word	0x0500000f


	//   ....[174]....
        /*07f4*/ 	.word	0x0500000f


	//   ....[175]....
        /*07f8*/ 	.word	0x0500000f


	//   ....[176]....
        /*07fc*/ 	.word	0x0500000f


	//   ....[177]....
        /*0800*/ 	.word	0x0500000f


	//   ....[178]....
        /*0804*/ 	.word	0x0500000f


	//   ....[179]....
        /*0808*/ 	.word	0x0500000f


	//   ....[180]....
        /*080c*/ 	.word	0x0500000f


	//   ....[181]....
        /*0810*/ 	.word	0x0500000f


	//   ....[182]....
        /*0814*/ 	.word	0x0500000f


	//   ....[183]....
        /*0818*/ 	.word	0x0500000f


	//   ....[184]....
        /*081c*/ 	.word	0x0500000f


	//   ....[185]....
        /*0820*/ 	.word	0x0500000f


	//   ....[186]....
        /*0824*/ 	.word	0x0500000f


	//   ....[187]....
        /*0828*/ 	.word	0x0500000f


	//   ....[188]....
        /*082c*/ 	.word	0x0500000f


	//   ....[189]....
        /*0830*/ 	.word	0x0500000f


	//----- nvinfo : EIATTR_COOP_GROUP_INSTR_OFFSETS
	.align		4
.L_147:
        /*0834*/ 	.byte	0x04, 0x28
        /*0836*/ 	.short	(.L_149 - .L_148)


	//   ....[0]....
.L_148:
        /*0838*/ 	.word	0x00000060


	//   ....[1]....
        /*083c*/ 	.word	0x00000190


	//   ....[2]....
        /*0840*/ 	.word	0x00000240


	//   ....[3]....
        /*0844*/ 	.word	0x00000400


	//   ....[4]....
        /*0848*/ 	.word	0x00000560


	//   ....[5]....
        /*084c*/ 	.word	0x00000680


	//   ....[6]....
        /*0850*/ 	.word	0x000007e0


	//   ....[7]....
        /*0854*/ 	.word	0x00005cb0


	//   ....[8]....
        /*0858*/ 	.word	0x000062b0


	//   ....[9]....
        /*085c*/ 	.word	0x000062c0


	//   ....[10]....
        /*0860*/ 	.word	0x000062d0


	//   ....[11]....
        /*0864*/ 	.word	0x000062e0


	//   ....[12]....
        /*0868*/ 	.word	0x00007360


	//   ....[13]....
        /*086c*/ 	.word	0x00007370


	//   ....[14]....
        /*0870*/ 	.word	0x00007380


	//   ....[15]....
        /*0874*/ 	.word	0x00007390


	//   ....[16]....
        /*0878*/ 	.word	0x00009490


	//   ....[17]....
        /*087c*/ 	.word	0x00009590


	//   ....[18]....
        /*0880*/ 	.word	0x00009cc0


	//   ....[19]....
        /*0884*/ 	.word	0x00009d20


	//   ....[20]....
        /*0888*/ 	.word	0x0000b1e0


	//   ....[21]....
        /*088c*/ 	.word	0x0000bf40


	//   ....[22]....
        /*0890*/ 	.word	0x0000bf70


	//   ....[23]....
        /*0894*/ 	.word	0x0000c010


	//   ....[24]....
        /*0898*/ 	.word	0x0000c020


	//   ....[25]....
        /*089c*/ 	.word	0x0000dfd0


	//   ....[26]....
        /*08a0*/ 	.word	0x0000e210


	//   ....[27]....
        /*08a4*/ 	.word	0x0000e350


	//   ....[28]....
        /*08a8*/ 	.word	0x0000e900


	//   ....[29]....
        /*08ac*/ 	.word	0x0000e920


	//   ....[30]....
        /*08b0*/ 	.word	0x0000f680


	//   ....[31]....
        /*08b4*/ 	.word	0x0000f6a0


	//   ....[32]....
        /*08b8*/ 	.word	0x0000f6b0


	//   ....[33]....
        /*08bc*/ 	.word	0x0000f6c0


	//   ....[34]....
        /*08c0*/ 	.word	0x0000fbf0


	//   ....[35]....
        /*08c4*/ 	.word	0x0000fc30


	//   ....[36]....
        /*08c8*/ 	.word	0x0000fc60


	//   ....[37]....
        /*08cc*/ 	.word	0x0000fc90


	//   ....[38]....
        /*08d0*/ 	.word	0x0000fcb0


	//   ....[39]....
        /*08d4*/ 	.word	0x0000fcc0


	//   ....[40]....
        /*08d8*/ 	.word	0x0000fd00


	//   ....[41]....
        /*08dc*/ 	.word	0x0000fd30


	//   ....[42]....
        /*08e0*/ 	.word	0x00010220


	//   ....[43]....
        /*08e4*/ 	.word	0x00010230


	//   ....[44]....
        /*08e8*/ 	.word	0x000104b0


	//   ....[45]....
        /*08ec*/ 	.word	0x000104c0


	//   ....[46]....
        /*08f0*/ 	.word	0x00010f50


	//   ....[47]....
        /*08f4*/ 	.word	0x00010f80


	//   ....[48]....
        /*08f8*/ 	.word	0x00010fa0


	//   ....[49]....
        /*08fc*/ 	.word	0x00010fd0


	//   ....[50]....
        /*0900*/ 	.word	0x00011000


	//   ....[51]....
        /*0904*/ 	.word	0x00011010


	//   ....[52]....
        /*0908*/ 	.word	0x00011040


	//   ....[53]....
        /*090c*/ 	.word	0x000110b0


	//   ....[54]....
        /*0910*/ 	.word	0x000111e0


	//   ....[55]....
        /*0914*/ 	.word	0x00011400


	//   ....[56]....
        /*0918*/ 	.word	0x00011430


	//   ....[57]....
        /*091c*/ 	.word	0x00011460


	//   ....[58]....
        /*0920*/ 	.word	0x00011490


	//   ....[59]....
        /*0924*/ 	.word	0x000114c0


	//   ....[60]....
        /*0928*/ 	.word	0x000114f0


	//   ....[61]....
        /*092c*/ 	.word	0x00011670


	//   ....[62]....
        /*0930*/ 	.word	0x000116a0


	//   ....[63]....
        /*0934*/ 	.word	0x000116d0


	//   ....[64]....
        /*0938*/ 	.word	0x00011700


	//   ....[65]....
        /*093c*/ 	.word	0x00011730


	//   ....[66]....
        /*0940*/ 	.word	0x00011760


	//   ....[67]....
        /*0944*/ 	.word	0x000117f0


	//   ....[68]....
        /*0948*/ 	.word	0x00011820


	//   ....[69]....
        /*094c*/ 	.word	0x00011830


	//   ....[70]....
        /*0950*/ 	.word	0x000118d0


	//   ....[71]....
        /*0954*/ 	.word	0x00012850


	//   ....[72]....
        /*0958*/ 	.word	0x00013d50


	//   ....[73]....
        /*095c*/ 	.word	0x000148f0


	//   ....[74]....
        /*0960*/ 	.word	0x00014900


	//   ....[75]....
        /*0964*/ 	.word	0x00014920


	//   ....[76]....
        /*0968*/ 	.word	0x00014980


	//   ....[77]....
        /*096c*/ 	.word	0x000149a0


	//   ....[78]....
        /*0970*/ 	.word	0x00014a20


	//   ....[79]....
        /*0974*/ 	.word	0x00014a40


	//   ....[80]....
        /*0978*/ 	.word	0x00014ac0


	//   ....[81]....
        /*097c*/ 	.word	0x00014ae0


	//   ....[82]....
        /*0980*/ 	.word	0x00014b60


	//   ....[83]....
        /*0984*/ 	.word	0x00014b80


	//   ....[84]....
        /*0988*/ 	.word	0x00014c00


	//   ....[85]....
        /*098c*/ 	.word	0x00014c20


	//   ....[86]....
        /*0990*/ 	.word	0x00014ca0


	//   ....[87]....
        /*0994*/ 	.word	0x00014cc0


	//   ....[88]....
        /*0998*/ 	.word	0x00014cd0


	//   ....[89]....
        /*099c*/ 	.word	0x00014d40


	//   ....[90]....
        /*09a0*/ 	.word	0x00014d90


	//   ....[91]....
        /*09a4*/ 	.word	0x00014e50


	//   ....[92]....
        /*09a8*/ 	.word	0x00014e60


	//   ....[93]....
        /*09ac*/ 	.word	0x00014ed0


	//   ....[94]....
        /*09b0*/ 	.word	0x00014ee0


	//   ....[95]....
        /*09b4*/ 	.word	0x00014f20


	//   ....[96]....
        /*09b8*/ 	.word	0x00014f40


	//   ....[97]....
        /*09bc*/ 	.word	0x00016ee0


	//   ....[98]....
        /*09c0*/ 	.word	0x00016f10


	//   ....[99]....
        /*09c4*/ 	.word	0x00016f70


	//   ....[100]....
        /*09c8*/ 	.word	0x00016fa0


	//   ....[101]....
        /*09cc*/ 	.word	0x00016fd0


	//   ....[102]....
        /*09d0*/ 	.word	0x00017000


	//   ....[103]....
        /*09d4*/ 	.word	0x00017030


	//   ....[104]....
        /*09d8*/ 	.word	0x00017060


	//   ....[105]....
        /*09dc*/ 	.word	0x00017200


	//   ....[106]....
        /*09e0*/ 	.word	0x00017230


	//   ....[107]....
        /*09e4*/ 	.word	0x00017260


	//   ....[108]....
        /*09e8*/ 	.word	0x00017290


	//   ....[109]....
        /*09ec*/ 	.word	0x000172c0


	//   ....[110]....
        /*09f0*/ 	.word	0x000172f0


	//   ....[111]....
        /*09f4*/ 	.word	0x000173b0


	//   ....[112]....
        /*09f8*/ 	.word	0x000173d0


	//   ....[113]....
        /*09fc*/ 	.word	0x000173e0


	//   ....[114]....
        /*0a00*/ 	.word	0x00017440


	//   ....[115]....
        /*0a04*/ 	.word	0x00017a60


	//   ....[116]....
        /*0a08*/ 	.word	0x00017ec0


	//   ....[117]....
        /*0a0c*/ 	.word	0x00017f70


	//   ....[118]....
        /*0a10*/ 	.word	0x00018000


	//   ....[119]....
        /*0a14*/ 	.word	0x00018050


	//   ....[120]....
        /*0a18*/ 	.word	0x000180a0


	//   ....[121]....
        /*0a1c*/ 	.word	0x00018180


	//   ....[122]....
        /*0a20*/ 	.word	0x00018210


	//   ....[123]....
        /*0a24*/ 	.word	0x00018260


	//   ....[124]....
        /*0a28*/ 	.word	0x000182b0


	//   ....[125]....
        /*0a2c*/ 	.word	0x000184d0


	//   ....[126]....
        /*0a30*/ 	.word	0x00018530


	//   ....[127]....
        /*0a34*/ 	.word	0x000185f0


	//   ....[128]....
        /*0a38*/ 	.word	0x00018660


	//   ....[129]....
        /*0a3c*/ 	.word	0x000186c0


	//   ....[130]....
        /*0a40*/ 	.word	0x00018770


	//   ....[131]....
        /*0a44*/ 	.word	0x000187d0


	//   ....[132]....
        /*0a48*/ 	.word	0x00018860


	//   ....[133]....
        /*0a4c*/ 	.word	0x000188e0


	//   ....[134]....
        /*0a50*/ 	.word	0x00018930


	//   ....[135]....
        /*0a54*/ 	.word	0x000189c0


	//   ....[136]....
        /*0a58*/ 	.word	0x00018a50


	//   ....[137]....
        /*0a5c*/ 	.word	0x00018af0


	//   ....[138]....
        /*0a60*/ 	.word	0x00018b90


	//   ....[139]....
        /*0a64*/ 	.word	0x00018bf0


	//   ....[140]....
        /*0a68*/ 	.word	0x00018c60


	//   ....[141]....
        /*0a6c*/ 	.word	0x00018cc0


	//   ....[142]....
        /*0a70*/ 	.word	0x00018d30


	//   ....[143]....
        /*0a74*/ 	.word	0x00018e00


	//   ....[144]....
        /*0a78*/ 	.word	0x00018e50


	//   ....[145]....
        /*0a7c*/ 	.word	0x00018f10


	//   ....[146]....
        /*0a80*/ 	.word	0x000191f0


	//   ....[147]....
        /*0a84*/ 	.word	0x000193a0


	//   ....[148]....
        /*0a88*/ 	.word	0x000193f0


	//   ....[149]....
        /*0a8c*/ 	.word	0x00019450


	//   ....[150]....
        /*0a90*/ 	.word	0x00019510


	//   ....[151]....
        /*0a94*/ 	.word	0x00019570


	//   ....[152]....
        /*0a98*/ 	.word	0x00019670


	//   ....[153]....
        /*0a9c*/ 	.word	0x000196d0


	//   ....[154]....
        /*0aa0*/ 	.word	0x000197d0


	//   ....[155]....
        /*0aa4*/ 	.word	0x00019830


	//   ....[156]....
        /*0aa8*/ 	.word	0x00019930


	//   ....[157]....
        /*0aac*/ 	.word	0x00019990


	//   ....[158]....
        /*0ab0*/ 	.word	0x00019a90


	//   ....[159]....
        /*0ab4*/ 	.word	0x00019af0


	//   ....[160]....
        /*0ab8*/ 	.word	0x00019bf0


	//   ....[161]....
        /*0abc*/ 	.word	0x00019c50


	//   ....[162]....
        /*0ac0*/ 	.word	0x00019d00


	//   ....[163]....
        /*0ac4*/ 	.word	0x00019dd0


	//   ....[164]....
        /*0ac8*/ 	.word	0x00019ea0


	//   ....[165]....
        /*0acc*/ 	.word	0x00019f00


	//   ....[166]....
        /*0ad0*/ 	.word	0x00019ff0


	//   ....[167]....
        /*0ad4*/ 	.word	0x0001a050


	//   ....[168]....
        /*0ad8*/ 	.word	0x0001a120


	//   ....[169]....
        /*0adc*/ 	.word	0x0001a180


	//   ....[170]....
        /*0ae0*/ 	.word	0x0001a240


	//   ....[171]....
        /*0ae4*/ 	.word	0x0001a560


	//   ....[172]....
        /*0ae8*/ 	.word	0x0001a600


	//   ....[173]....
        /*0aec*/ 	.word	0x0001a780


	//   ....[174]....
        /*0af0*/ 	.word	0x0001a7f0


	//   ....[175]....
        /*0af4*/ 	.word	0x0001a860


	//   ....[176]....
        /*0af8*/ 	.word	0x0001a8d0


	//   ....[177]....
        /*0afc*/ 	.word	0x0001a940


	//   ....[178]....
        /*0b00*/ 	.word	0x0001a9c0


	//   ....[179]....
        /*0b04*/ 	.word	0x0001aa40


	//   ....[180]....
        /*0b08*/ 	.word	0x0001aad0


	//   ....[181]....
        /*0b0c*/ 	.word	0x0001ab40


	//   ....[182]....
        /*0b10*/ 	.word	0x0001abb0


	//   ....[183]....
        /*0b14*/ 	.word	0x0001ac20


	//   ....[184]....
        /*0b18*/ 	.word	0x0001aca0


	//   ....[185]....
        /*0b1c*/ 	.word	0x0001ad10


	//   ....[186]....
        /*0b20*/ 	.word	0x0001adb0


	//   ....[187]....
        /*0b24*/ 	.word	0x0001ae00


	//   ....[188]....
        /*0b28*/ 	.word	0x0001ae90


	//   ....[189]....
        /*0b2c*/ 	.word	0x0001afc0


	//----- nvinfo : EIATTR_REG_RECONFIG
	.align		4
.L_149:
        /*0b30*/ 	.byte	0x01, 0x54
	.zero		2


	//----- nvinfo : EIATTR_SYSCALL_OFFSETS
	.align		4
        /*0b34*/ 	.byte	0x04, 0x46
        /*0b36*/ 	.short	(.L_151 - .L_150)


	//   ....[0]....
.L_150:
        /*0b38*/ 	.word	0x00001bc0


	//   ....[1]....
        /*0b3c*/ 	.word	0x00001d10


	//   ....[2]....
        /*0b40*/ 	.word	0x00005e90


	//   ....[3]....
        /*0b44*/ 	.word	0x00006220


	//   ....[4]....
        /*0b48*/ 	.word	0x000139a0


	//   ....[5]....
        /*0b4c*/ 	.word	0x00013af0


	//   ....[6]....
        /*0b50*/ 	.word	0x00013bf0


	//   ....[7]....
        /*0b54*/ 	.word	0x00014420


	//----- nvinfo : EIATTR_MBARRIER_INSTR_OFFSETS
	.align		4
.L_151:
        /*0b58*/ 	.byte	0x04, 0x39
        /*0b5a*/ 	.short	(.L_153 - .L_152)


	//   ....[0]....
.L_152:
        /*0b5c*/ 	.word	0x000002b0
        /*0b60*/ 	.word	0x000000ff
        /*0b64*/ 	.word	0x00030800
        /*0b68*/ 	.short	0x0100
        /*0b6a*/ 	.byte	0x08
	.zero		1


	//   ....[1]....
        /*0b6c*/ 	.word	0x000002c0
        /*0b70*/ 	.word	0x000000ff
        /*0b74*/ 	.word	0x00030820
        /*0b78*/ 	.short	0x0100
        /*0b7a*/ 	.byte	0x08
	.zero		1


	//   ....[2]....
        /*0b7c*/ 	.word	0x000003b0
        /*0b80*/ 	.word	0x000000ff
        /*0b84*/ 	.word	0x00030830
        /*0b88*/ 	.short	0x0100
        /*0b8a*/ 	.byte	0x08
	.zero		1


	//   ....[3]....
        /*0b8c*/ 	.word	0x000003c0
        /*0b90*/ 	.word	0x000000ff
        /*0b94*/ 	.word	0x00030840
        /*0b98*/ 	.short	0x0100
        /*0b9a*/ 	.byte	0x08
	.zero		1


	//   ....[4]....
        /*0b9c*/ 	.word	0x000003d0
        /*0ba0*/ 	.word	0x000000ff
        /*0ba4*/ 	.word	0x00030838
        /*0ba8*/ 	.short	0x0100
        /*0baa*/ 	.byte	0x08
	.zero		1


	//   ....[5]....
        /*0bac*/ 	.word	0x000003e0
        /*0bb0*/ 	.word	0x000000ff
        /*0bb4*/ 	.word	0x00030848
        /*0bb8*/ 	.short	0x0100
        /*0bba*/ 	.byte	0x08
	.zero		1


	//   ....[6]....
        /*0bbc*/ 	.word	0x00000510
        /*0bc0*/ 	.word	0x000000ff
        /*0bc4*/ 	.word	0x00030850
        /*0bc8*/ 	.short	0x0100
        /*0bca*/ 	.byte	0x08
	.zero		1


	//   ....[7]....
        /*0bcc*/ 	.word	0x00000520
        /*0bd0*/ 	.word	0x000000ff
        /*0bd4*/ 	.word	0x00030860
        /*0bd8*/ 	.short	0x0100
        /*0bda*/ 	.byte	0x08
	.zero		1


	//   ....[8]....
        /*0bdc*/ 	.word	0x00000530
        /*0be0*/ 	.word	0x000000ff
        /*0be4*/ 	.word	0x00030858
        /*0be8*/ 	.short	0x0100
        /*0bea*/ 	.byte	0x08
	.zero		1


	//   ....[9]....
        /*0bec*/ 	.word	0x00000540
        /*0bf0*/ 	.word	0x000000ff
        /*0bf4*/ 	.word	0x00030868
        /*0bf8*/ 	.short	0x0100
        /*0bfa*/ 	.byte	0x08
	.zero		1


	//   ....[10]....
        /*0bfc*/ 	.word	0x00000630
        /*0c00*/ 	.word	0x000000ff
        /*0c04*/ 	.word	0x00030870
        /*0c08*/ 	.short	0x0100
        /*0c0a*/ 	.byte	0x06
	.zero		1


	//   ....[11]....
        /*0c0c*/ 	.word	0x00000640
        /*0c10*/ 	.word	0x000000ff
        /*0c14*/ 	.word	0x00030880
        /*0c18*/ 	.short	0x0100
        /*0c1a*/ 	.byte	0x06
	.zero		1


	//   ....[12]....
        /*0c1c*/ 	.word	0x00000650
        /*0c20*/ 	.word	0x000000ff
        /*0c24*/ 	.word	0x00030878
        /*0c28*/ 	.short	0x0100
        /*0c2a*/ 	.byte	0x06
	.zero		1


	//   ....[13]....
        /*0c2c*/ 	.word	0x00000660
        /*0c30*/ 	.word	0x000000ff
        /*0c34*/ 	.word	0x00030888
        /*0c38*/ 	.short	0x0100
        /*0c3a*/ 	.byte	0x06
	.zero		1


	//   ....[14]....
        /*0c3c*/ 	.word	0x00000790
        /*0c40*/ 	.word	0x000000ff
        /*0c44*/ 	.word	0x00030890
        /*0c48*/ 	.short	0x0100
        /*0c4a*/ 	.byte	0x08
	.zero		1


	//   ....[15]....
        /*0c4c*/ 	.word	0x000007a0
        /*0c50*/ 	.word	0x000000ff
        /*0c54*/ 	.word	0x000308a0
        /*0c58*/ 	.short	0x0100
        /*0c5a*/ 	.byte	0x08
	.zero		1


	//   ....[16]....
        /*0c5c*/ 	.word	0x000007b0
        /*0c60*/ 	.word	0x000000ff
        /*0c64*/ 	.word	0x00030898
        /*0c68*/ 	.short	0x0100
        /*0c6a*/ 	.byte	0x08
	.zero		1


	//   ....[17]....
        /*0c6c*/ 	.word	0x000007c0
        /*0c70*/ 	.word	0x000000ff
        /*0c74*/ 	.word	0x000308a8
        /*0c78*/ 	.short	0x0100
        /*0c7a*/ 	.byte	0x08
	.zero		1


	//   ....[18]....
        /*0c7c*/ 	.word	0x000008f0
        /*0c80*/ 	.word	0x000000ff
        /*0c84*/ 	.word	0x000308b0
        /*0c88*/ 	.short	0x0100
        /*0c8a*/ 	.byte	0x08
	.zero		1


	//   ....[19]....
        /*0c8c*/ 	.word	0x00000900
        /*0c90*/ 	.word	0x000000ff
        /*0c94*/ 	.word	0x000308c0
        /*0c98*/ 	.short	0x0100
        /*0c9a*/ 	.byte	0x08
	.zero		1


	//   ....[20]....
        /*0c9c*/ 	.word	0x00000910
        /*0ca0*/ 	.word	0x000000ff
        /*0ca4*/ 	.word	0x000308b8
        /*0ca8*/ 	.short	0x0100
        /*0caa*/ 	.byte	0x08
	.zero		1


	//   ....[21]....
        /*0cac*/ 	.word	0x00000920
        /*0cb0*/ 	.word	0x000000ff
        /*0cb4*/ 	.word	0x000308c8
        /*0cb8*/ 	.short	0x0100
        /*0cba*/ 	.byte	0x08
	.zero		1


	//   ....[22]....
        /*0cbc*/ 	.word	0x00002ec0
        /*0cc0*/ 	.word	0x00000052
        /*0cc4*/ 	.word	0x00030890
        /*0cc8*/ 	.short	0x010a
        /*0cca*/ 	.byte	0x3f
	.zero		1


	//   ....[23]....
        /*0ccc*/ 	.word	0x000040b0
        /*0cd0*/ 	.word	0x00000052
        /*0cd4*/ 	.word	0x00030890
        /*0cd8*/ 	.short	0x010a
        /*0cda*/ 	.byte	0x3f
	.zero		1


	//   ....[24]....
        /*0cdc*/ 	.word	0x00005180
        /*0ce0*/ 	.word	0x00000052
        /*0ce4*/ 	.word	0x00030890
        /*0ce8*/ 	.short	0x010a
        /*0cea*/ 	.byte	0x3f
	.zero		1


	//   ....[25]....
        /*0cec*/ 	.word	0x000053a0
        /*0cf0*/ 	.word	0x0000000c
        /*0cf4*/ 	.word	0x00000000
        /*0cf8*/ 	.short	0x0101
        /*0cfa*/ 	.byte	0x3f
	.zero		1


	//   ....[26]....
        /*0cfc*/ 	.word	0x000053e0
        /*0d00*/ 	.word	0x00000052
        /*0d04*/ 	.word	0x000308b0
        /*0d08*/ 	.short	0x010a
        /*0d0a*/ 	.byte	0x3f
	.zero		1


	//   ....[27]....
        /*0d0c*/ 	.word	0x000057a0
        /*0d10*/ 	.word	0x00000052
        /*0d14*/ 	.word	0x00000000
        /*0d18*/ 	.short	0x0101
        /*0d1a*/ 	.byte	0x3f
	.zero		1


	//   ....[28]....
        /*0d1c*/ 	.word	0x00005f30
        /*0d20*/ 	.word	0x00000002
        /*0d24*/ 	.word	0x00030800
        /*0d28*/ 	.short	0x010a
        /*0d2a*/ 	.byte	0x3f
	.zero		1


	//   ....[29]....
        /*0d2c*/ 	.word	0x00005f80
        /*0d30*/ 	.word	0x00000002
        /*0d34*/ 	.word	0x00030800
        /*0d38*/ 	.short	0x010a
        /*0d3a*/ 	.byte	0x3f
	.zero		1


	//   ....[30]....
        /*0d3c*/ 	.word	0x00006600
        /*0d40*/ 	.word	0x00000002
        /*0d44*/ 	.word	0x00030800
        /*0d48*/ 	.short	0x010a
        /*0d4a*/ 	.byte	0x3f
	.zero		1


	//   ....[31]....
        /*0d4c*/ 	.word	0x00007570
        /*0d50*/ 	.word	0x00000002
        /*0d54*/ 	.word	0x00030800
        /*0d58*/ 	.short	0x010a
        /*0d5a*/ 	.byte	0x3f
	.zero		1


	//   ....[32]....
        /*0d5c*/ 	.word	0x00008410
        /*0d60*/ 	.word	0x00000008
        /*0d64*/ 	.word	0x00030830
        /*0d68*/ 	.short	0x010a
        /*0d6a*/ 	.byte	0x3f
	.zero		1


	//   ....[33]....
        /*0d6c*/ 	.word	0x000084d0
        /*0d70*/ 	.word	0x00000008
        /*0d74*/ 	.word	0x00030830
        /*0d78*/ 	.short	0x010a
        /*0d7a*/ 	.byte	0x3f
	.zero		1


	//   ....[34]....
        /*0d7c*/ 	.word	0x00009f00
        /*0d80*/ 	.word	0x00000008
        /*0d84*/ 	.word	0x00000000
        /*0d88*/ 	.short	0x0101
        /*0d8a*/ 	.byte	0x3f
	.zero		1


	//   ....[35]....
        /*0d8c*/ 	.word	0x0000b410
        /*0d90*/ 	.word	0x00000000
        /*0d94*/ 	.word	0x00030830
        /*0d98*/ 	.short	0x010a
        /*0d9a*/ 	.byte	0x3f
	.zero		1


	//   ....[36]....
        /*0d9c*/ 	.word	0x0000b460
        /*0da0*/ 	.word	0x00000000
        /*0da4*/ 	.word	0x00030830
        /*0da8*/ 	.short	0x010a
        /*0daa*/ 	.byte	0x3f
	.zero		1


	//   ....[37]....
        /*0dac*/ 	.word	0x0000b7b0
        /*0db0*/ 	.word	0x00000003
        /*0db4*/ 	.word	0x00030850
        /*0db8*/ 	.short	0x010a
        /*0dba*/ 	.byte	0x3f
	.zero		1


	//   ....[38]....
        /*0dbc*/ 	.word	0x0000b800
        /*0dc0*/ 	.word	0x00000003
        /*0dc4*/ 	.word	0x00030850
        /*0dc8*/ 	.short	0x010a
        /*0dca*/ 	.byte	0x3f
	.zero		1


	//   ....[39]....
        /*0dcc*/ 	.word	0x0000ce50
        /*0dd0*/ 	.word	0x0000000e
        /*0dd4*/ 	.word	0x00000000
        /*0dd8*/ 	.short	0x0101
        /*0dda*/ 	.byte	0x3f
	.zero		1


	//   ....[40]....
        /*0ddc*/ 	.word	0x0000ce60
        /*0de0*/ 	.word	0x0000000d
        /*0de4*/ 	.word	0x00000000
        /*0de8*/ 	.short	0x0101
        /*0dea*/ 	.byte	0x3f
	.zero		1


	//   ....[41]....
        /*0dec*/ 	.word	0x0000e050
        /*0df0*/ 	.word	0x0000000d
        /*0df4*/ 	.word	0x00030850
        /*0df8*/ 	.short	0x010a
        /*0dfa*/ 	.byte	0x3f
	.zero		1


	//   ....[42]....
        /*0dfc*/ 	.word	0x0000e110
        /*0e00*/ 	.word	0x0000000d
        /*0e04*/ 	.word	0x00030850
        /*0e08*/ 	.short	0x010a
        /*0e0a*/ 	.byte	0x3f
	.zero		1


	//   ....[43]....
        /*0e0c*/ 	.word	0x0000ea50
        /*0e10*/ 	.word	0x00000007
        /*0e14*/ 	.word	0x00000000
        /*0e18*/ 	.short	0x0101
        /*0e1a*/ 	.byte	0x3f
	.zero		1


	//   ....[44]....
        /*0e1c*/ 	.word	0x0000fbc0
        /*0e20*/ 	.word	0x00000003
        /*0e24*/ 	.word	0x00000000
        /*0e28*/ 	.short	0x0101
        /*0e2a*/ 	.byte	0x3f
	.zero		1


	//   ....[45]....
        /*0e2c*/ 	.word	0x000100d0
        /*0e30*/ 	.word	0x00000008
        /*0e34*/ 	.word	0x00000000
        /*0e38*/ 	.short	0x0101
        /*0e3a*/ 	.byte	0x3f
	.zero		1


	//   ....[46]....
        /*0e3c*/ 	.word	0x00012930
        /*0e40*/ 	.word	0x00000010
        /*0e44*/ 	.word	0x00030820
        /*0e48*/ 	.short	0x010a
        /*0e4a*/ 	.byte	0x3f
	.zero		1


	//   ....[47]....
        /*0e4c*/ 	.word	0x000129f0
        /*0e50*/ 	.word	0x00000007
        /*0e54*/ 	.word	0x000308a0
        /*0e58*/ 	.short	0x010a
        /*0e5a*/ 	.byte	0x3f
	.zero		1


	//   ....[48]....
        /*0e5c*/ 	.word	0x00012c20
        /*0e60*/ 	.word	0x00000007
        /*0e64*/ 	.word	0x000308c0
        /*0e68*/ 	.short	0x010a
        /*0e6a*/ 	.byte	0x3f
	.zero		1


	//   ....[49]....
        /*0e6c*/ 	.word	0x00012fa0
        /*0e70*/ 	.word	0x00000006
        /*0e74*/ 	.word	0x000308a0
        /*0e78*/ 	.short	0x010a
        /*0e7a*/ 	.byte	0x3f
	.zero		1


	//   ....[50]....
        /*0e7c*/ 	.word	0x000131c0
        /*0e80*/ 	.word	0x00000006
        /*0e84*/ 	.word	0x000308c0
        /*0e88*/ 	.short	0x010a
        /*0e8a*/ 	.byte	0x3f
	.zero		1


	//   ....[51]....
        /*0e8c*/ 	.word	0x00013f80
        /*0e90*/ 	.word	0x00000000
        /*0e94*/ 	.word	0x00030840
        /*0e98*/ 	.short	0x010a
        /*0e9a*/ 	.byte	0x3f
	.zero		1


	//   ....[52]....
        /*0e9c*/ 	.word	0x00014ff0
        /*0ea0*/ 	.word	0x00000010
        /*0ea4*/ 	.word	0x00030800
        /*0ea8*/ 	.short	0x0107
        /*0eaa*/ 	.byte	0x3f
	.zero		1


	//   ....[53]....
        /*0eac*/ 	.word	0x000150e0
        /*0eb0*/ 	.word	0x00000010
        /*0eb4*/ 	.word	0x00030800
        /*0eb8*/ 	.short	0x0101
        /*0eba*/ 	.byte	0x3f
	.zero		1


	//   ....[54]....
        /*0ebc*/ 	.word	0x00015100
        /*0ec0*/ 	.word	0x00000010
        /*0ec4*/ 	.word	0x00030820
        /*0ec8*/ 	.short	0x010a
        /*0eca*/ 	.byte	0x3f
	.zero		1


	//   ....[55]....
        /*0ecc*/ 	.word	0x000154a0
        /*0ed0*/ 	.word	0x00000002
        /*0ed4*/ 	.word	0x00030840
        /*0ed8*/ 	.short	0x010a
        /*0eda*/ 	.byte	0x3f
	.zero		1


	//   ....[56]....
        /*0edc*/ 	.word	0x00015720
        /*0ee0*/ 	.word	0x00000003
        /*0ee4*/ 	.word	0x00000060
        /*0ee8*/ 	.short	0x010a
        /*0eea*/ 	.byte	0x3f
	.zero		1


	//   ....[57]....
        /*0eec*/ 	.word	0x00015c80
        /*0ef0*/ 	.word	0x00000002
        /*0ef4*/ 	.word	0x00030840
        /*0ef8*/ 	.short	0x010a
        /*0efa*/ 	.byte	0x3f
	.zero		1


	//   ....[58]....
        /*0efc*/ 	.word	0x00015f00
        /*0f00*/ 	.word	0x0000000a
        /*0f04*/ 	.word	0x00000060
        /*0f08*/ 	.short	0x010a
        /*0f0a*/ 	.byte	0x3f
	.zero		1


	//   ....[59]....
        /*0f0c*/ 	.word	0x000163a0
        /*0f10*/ 	.word	0x00000002
        /*0f14*/ 	.word	0x00030840
        /*0f18*/ 	.short	0x010a
        /*0f1a*/ 	.byte	0x3f
	.zero		1


	//   ....[60]....
        /*0f1c*/ 	.word	0x00016630
        /*0f20*/ 	.word	0x00000003
        /*0f24*/ 	.word	0x00000060
        /*0f28*/ 	.short	0x010a
        /*0f2a*/ 	.byte	0x3f
	.zero		1


	//   ....[61]....
        /*0f2c*/ 	.word	0x00016a80
        /*0f30*/ 	.word	0x00000003
        /*0f34*/ 	.word	0x00030860
        /*0f38*/ 	.short	0x010a
        /*0f3a*/ 	.byte	0x3f
	.zero		1


	//   ....[62]....
        /*0f3c*/ 	.word	0x000179e0
        /*0f40*/ 	.word	0x00000009
        /*0f44*/ 	.word	0x00030820
        /*0f48*/ 	.short	0x010a
        /*0f4a*/ 	.byte	0x3f
	.zero		1


	//   ....[63]....
        /*0f4c*/ 	.word	0x00017b70
        /*0f50*/ 	.word	0x00000007
        /*0f54*/ 	.word	0x00000000
        /*0f58*/ 	.short	0x010a
        /*0f5a*/ 	.byte	0x3f
	.zero		1


	//   ....[64]....
        /*0f5c*/ 	.word	0x00017be0
        /*0f60*/ 	.word	0x00000003
        /*0f64*/ 	.word	0x00000000
        /*0f68*/ 	.short	0x010a
        /*0f6a*/ 	.byte	0x3f
	.zero		1


	//   ....[65]....
        /*0f6c*/ 	.word	0x00017c40
        /*0f70*/ 	.word	0x00000005
        /*0f74*/ 	.word	0x00000000
        /*0f78*/ 	.short	0x010a
        /*0f7a*/ 	.byte	0x3f
	.zero		1


	//   ....[66]....
        /*0f7c*/ 	.word	0x00017c70
        /*0f80*/ 	.word	0x00000003
        /*0f84*/ 	.word	0x00000000
        /*0f88*/ 	.short	0x010a
        /*0f8a*/ 	.byte	0x3f
	.zero		1


	//   ....[67]....
        /*0f8c*/ 	.word	0x00017cd0
        /*0f90*/ 	.word	0x00000052
        /*0f94*/ 	.word	0x00030890
        /*0f98*/ 	.short	0x010a
        /*0f9a*/ 	.byte	0x3f
	.zero		1


	//   ....[68]....
        /*0f9c*/ 	.word	0x00017d20
        /*0fa0*/ 	.word	0x00000052
        /*0fa4*/ 	.word	0x00030890
        /*0fa8*/ 	.short	0x010a
        /*0faa*/ 	.byte	0x3f
	.zero		1


	//   ....[69]....
        /*0fac*/ 	.word	0x00017d70
        /*0fb0*/ 	.word	0x00000052
        /*0fb4*/ 	.word	0x00030890
        /*0fb8*/ 	.short	0x010a
        /*0fba*/ 	.byte	0x3f
	.zero		1


	//   ....[70]....
        /*0fbc*/ 	.word	0x00017dc0
        /*0fc0*/ 	.word	0x00000052
        /*0fc4*/ 	.word	0x000308b0
        /*0fc8*/ 	.short	0x010a
        /*0fca*/ 	.byte	0x3f
	.zero		1


	//   ....[71]....
        /*0fcc*/ 	.word	0x000180d0
        /*0fd0*/ 	.word	0x00000002
        /*0fd4*/ 	.word	0x00030800
        /*0fd8*/ 	.short	0x010a
        /*0fda*/ 	.byte	0x3f
	.zero		1


	//   ....[72]....
        /*0fdc*/ 	.word	0x000182e0
        /*0fe0*/ 	.word	0x00000002
        /*0fe4*/ 	.word	0x00030800
        /*0fe8*/ 	.short	0x010a
        /*0fea*/ 	.byte	0x3f
	.zero		1


	//   ....[73]....
        /*0fec*/ 	.word	0x00018330
        /*0ff0*/ 	.word	0x00000008
        /*0ff4*/ 	.word	0x00030830
        /*0ff8*/ 	.short	0x010a
        /*0ffa*/ 	.byte	0x3f
	.zero		1


	//   ....[74]....
        /*0ffc*/ 	.word	0x00018380
        /*1000*/ 	.word	0x00000000
        /*1004*/ 	.word	0x00030830
        /*1008*/ 	.short	0x010a
        /*100a*/ 	.byte	0x3f
	.zero		1


	//   ....[75]....
        /*100c*/ 	.word	0x000183d0
        /*1010*/ 	.word	0x00000003
        /*1014*/ 	.word	0x00030850
        /*1018*/ 	.short	0x010a
        /*101a*/ 	.byte	0x3f
	.zero		1


	//   ....[76]....
        /*101c*/ 	.word	0x00018420
        /*1020*/ 	.word	0x0000000d
        /*1024*/ 	.word	0x00030850
        /*1028*/ 	.short	0x010a
        /*102a*/ 	.byte	0x3f
	.zero		1


	//   ....[77]....
        /*102c*/ 	.word	0x00018fd0
        /*1030*/ 	.word	0x00000010
        /*1034*/ 	.word	0x00030820
        /*1038*/ 	.short	0x010a
        /*103a*/ 	.byte	0x3f
	.zero		1


	//   ....[78]....
        /*103c*/ 	.word	0x00019020
        /*1040*/ 	.word	0x00000007
        /*1044*/ 	.word	0x000308a0
        /*1048*/ 	.short	0x010a
        /*104a*/ 	.byte	0x3f
	.zero		1


	//   ....[79]....
        /*104c*/ 	.word	0x00019070
        /*1050*/ 	.word	0x00000007
        /*1054*/ 	.word	0x000308c0
        /*1058*/ 	.short	0x010a
        /*105a*/ 	.byte	0x3f
	.zero		1


	//   ....[80]....
        /*105c*/ 	.word	0x000190c0
        /*1060*/ 	.word	0x00000006
        /*1064*/ 	.word	0x000308a0
        /*1068*/ 	.short	0x010a
        /*106a*/ 	.byte	0x3f
	.zero		1


	//   ....[81]....
        /*106c*/ 	.word	0x00019110
        /*1070*/ 	.word	0x00000006
        /*1074*/ 	.word	0x000308c0
        /*1078*/ 	.short	0x010a
        /*107a*/ 	.byte	0x3f
	.zero		1


	//   ....[82]....
        /*107c*/ 	.word	0x000192b0
        /*1080*/ 	.word	0x00000000
        /*1084*/ 	.word	0x00030840
        /*1088*/ 	.short	0x010a
        /*108a*/ 	.byte	0x3f
	.zero		1


	//   ....[83]....
        /*108c*/ 	.word	0x0001a280
        /*1090*/ 	.word	0x00000010
        /*1094*/ 	.word	0x00030820
        /*1098*/ 	.short	0x010a
        /*109a*/ 	.byte	0x3f
	.zero		1


	//   ....[84]....
        /*109c*/ 	.word	0x0001a2d0
        /*10a0*/ 	.word	0x00000002
        /*10a4*/ 	.word	0x00030840
        /*10a8*/ 	.short	0x010a
        /*10aa*/ 	.byte	0x3f
	.zero		1


	//   ....[85]....
        /*10ac*/ 	.word	0x0001a320
        /*10b0*/ 	.word	0x00000003
        /*10b4*/ 	.word	0x00000060
        /*10b8*/ 	.short	0x010a
        /*10ba*/ 	.byte	0x3f
	.zero		1


	//   ....[86]....
        /*10bc*/ 	.word	0x0001a370
        /*10c0*/ 	.word	0x00000002
        /*10c4*/ 	.word	0x00030840
        /*10c8*/ 	.short	0x010a
        /*10ca*/ 	.byte	0x3f
	.zero		1


	//   ....[87]....
        /*10cc*/ 	.word	0x0001a3c0
        /*10d0*/ 	.word	0x0000000a
        /*10d4*/ 	.word	0x00000060
        /*10d8*/ 	.short	0x010a
        /*10da*/ 	.byte	0x3f
	.zero		1


	//   ....[88]....
        /*10dc*/ 	.word	0x0001a410
        /*10e0*/ 	.word	0x00000002
        /*10e4*/ 	.word	0x00030840
        /*10e8*/ 	.short	0x010a
        /*10ea*/ 	.byte	0x3f
	.zero		1


	//   ....[89]....
        /*10ec*/ 	.word	0x0001a460
        /*10f0*/ 	.word	0x00000003
        /*10f4*/ 	.word	0x00000060
        /*10f8*/ 	.short	0x010a
        /*10fa*/ 	.byte	0x3f
	.zero		1


	//   ....[90]....
        /*10fc*/ 	.word	0x0001a4b0
        /*1100*/ 	.word	0x00000003
        /*1104*/ 	.word	0x00030860
        /*1108*/ 	.short	0x010a
        /*110a*/ 	.byte	0x3f
	.zero		1


	//   ....[91]....
        /*110c*/ 	.word	0x0001aee0
        /*1110*/ 	.word	0x00000009
        /*1114*/ 	.word	0x00030820
        /*1118*/ 	.short	0x010a
        /*111a*/ 	.byte	0x3f
	.zero		1


	//   ....[92]....
        /*111c*/ 	.word	0x0001b080
        /*1120*/ 	.word	0x00000007
        /*1124*/ 	.word	0x00000000
        /*1128*/ 	.short	0x010a
        /*112a*/ 	.byte	0x3f
	.zero		1


	//   ....[93]....
        /*112c*/ 	.word	0x0001b0d0
        /*1130*/ 	.word	0x00000003
        /*1134*/ 	.word	0x00000000
        /*1138*/ 	.short	0x010a
        /*113a*/ 	.byte	0x3f
	.zero		1


	//   ....[94]....
        /*113c*/ 	.word	0x0001b120
        /*1140*/ 	.word	0x00000005
        /*1144*/ 	.word	0x00000000
        /*1148*/ 	.short	0x010a
        /*114a*/ 	.byte	0x3f
	.zero		1


	//----- nvinfo : EIATTR_NUM_MBARRIERS
	.align		4
.L_153:
        /*114c*/ 	.byte	0x03, 0x38
        /*114e*/ 	.short	0x0016


	//----- nvinfo : EIATTR_EXIT_INSTR_OFFSETS
	.align		4
        /*1150*/ 	.byte	0x04, 0x1c
        /*1152*/ 	.short	(.L_155 - .L_154)


	//   ....[0]....
.L_154:
        /*1154*/ 	.word	0x00017cc0


	//----- nvinfo : EIATTR_MAX_THREADS
	.align		4
.L_155:
        /*1158*/ 	.byte	0x04, 0x05
        /*115a*/ 	.short	(.L_157 - .L_156)
.L_156:
        /*115c*/ 	.word	0x00000200
        /*1160*/ 	.word	0x00000001
        /*1164*/ 	.word	0x00000001


	//----- nvinfo : EIATTR_CRS_STACK_SIZE
	.align		4
.L_157:
        /*1168*/ 	.byte	0x04, 0x1e
        /*116a*/ 	.short	(.L_159 - .L_158)
.L_158:
        /*116c*/ 	.word	0x00000000


	//----- nvinfo : EIATTR_CBANK_PARAM_SIZE
	.align		4
.L_159:
        /*1170*/ 	.byte	0x03, 0x19
        /*1172*/ 	.short	0x0af0


	//----- nvinfo : EIATTR_PARAM_CBANK
	.align		4
        /*1174*/ 	.byte	0x04, 0x0a
        /*1176*/ 	.short	(.L_161 - .L_160)
	.align		4
.L_160:
        /*1178*/ 	.word	index@(.nv.constant0._ZN7cutlass13device_kernelIN5flash11enable_sm90INS1_16FlashAttnFwdSm90INS1_25CollectiveMainloopFwdSm90ILi2EN4cute5tupleIJNS5_1CILi1EEES8_S8_EEENS6_IJNS7_ILi192EEESA_NS7_ILi64EEEEEELi64ENS_6half_tEfNS_4arch4Sm90ELb0ELb0ELb0ELb1ELb0ELb1ELb0ELb0ELb1ELb1ELb1ELb0EEENS1_21CollectiveEpilogueFwdINS6_IJSA_SB_SA_EEES9_SD_SF_Li384ELb1ELb1ELb1ELb0EEENS1_36VarlenDynamicPersistentTileSchedulerILi192ELi192ELi384ELi128ELb1ELb1ELb1ELb0ELb1ELb1EEEEEEEEEvNT_6ParamsE)
        /*117c*/ 	.short	0x0210
        /*117e*/ 	.short	0x0af0


	//----- nvinfo : EIATTR_SW_WAR
	.align		4
.L_161:
        /*1180*/ 	.byte	0x04, 0x36
        /*1182*/ 	.short	(.L_163 - .L_162)
.L_162:
        /*1184*/ 	.word	0x00000008
.L_163:


//--------------------- .nv.info._ZN7cutlass13device_kernelIN5flash11enable_sm90INS1_16FlashAttnFwdSm90INS1_25CollectiveMainloopFwdSm90ILi2EN4cute5tupleIJNS5_1CILi1EEES8_S8_EEENS6_IJNS7_ILi192EEENS7_ILi128EEENS7_ILi64EEEEEELi64ENS_6half_tEfNS_4arch4Sm90ELb0ELb1ELb0ELb0ELb0ELb0ELb0ELb1ELb1ELb1ELb1ELb0EEENS1_21CollectiveEpilogueFwdINS6_IJSA_SC_SB_EEES9_SE_SG_Li384ELb0ELb1ELb1ELb0EEENS1_19SingleTileSchedulerILb0ELb1ELb1ELi192EEEEEEEEEvNT_6ParamsE --------------------------
	.section	.nv.info._ZN7cutlass13device_kernelIN5flash11enable_sm90INS1_16FlashAttnFwdSm90INS1_25CollectiveMainloopFwdSm90ILi2EN4cute5tupleIJNS5_1CILi1EEES8_S8_EEENS6_IJNS7_ILi192EEENS7_ILi128EEENS7_ILi64EEEEEELi64ENS_6half_tEfNS_4arch4Sm90ELb0ELb1ELb0ELb0ELb0ELb0ELb0ELb1ELb1ELb1ELb1ELb0EEENS1_21CollectiveEpilogueFwdINS6_IJSA_SC_SB_EEES9_SE_SG_Li384ELb0ELb1ELb1ELb0EEENS1_19SingleTileSchedulerILb0ELb1ELb1ELi192EEEEEEEEEvNT_6ParamsE,"",@"SHT_CUDA_INFO"
	.sectionflags	@""
	.align	4


	//----- nvinfo : EIATTR_CUDA_API_VERSION
	.align		4
        /*0000*/ 	.byte	0x04, 0x37
        /*0002*/ 	.short	(.L_165 - .L_164)
.L_164:
        /*0004*/ 	.word	0x00000082


	//----- nvinfo : EIATTR_KPARAM_INFO
	.align		4
.L_165:
        /*0008*/ 	.byte	0x04, 0x17
        /*000a*/ 	.short	(.L_167 - .L_166)
.L_166:
        /*000c*/ 	.word	0x00000000
        /*0010*/ 	.short	0x0000
        /*0012*/ 	.short	0x0070
        /*0014*/ 	.byte	0x00, 0xf0, 0x01, 0x28


	//----- nvinfo : EIATTR_SPARSE_MMA_MASK
	.align		4
.L_167:
        /*0018*/ 	.byte	0x03, 0x50
        /*001a*/ 	.short	0x0000


	//----- nvinfo : EIATTR_MAXREG_COUNT
	.align		4
        /*001c*/ 	.byte	0x03, 0x1b
        /*001e*/ 	.short	0x0080


	//----- nvinfo : EIATTR_NUM_BARRIERS
	.align		4
        /*0020*/ 	.byte	0x02, 0x4c
        /*0022*/ 	.byte	0x10
	.zero		1


	//----- nvinfo : EIATTR_EXTERNS
	.align		4
        /*0024*/ 	.byte	0x04, 0x0f
        /*0026*/ 	.short	(.L_169 - .L_168)


	//   ....[0]....
	.align		4
.L_168:
        /*0028*/ 	.word	index@(__assertfail)


	//----- nvinfo : EIATTR_MERCURY_ISA_VERSION
	.align		4
.L_169:
        /*002c*/ 	.byte	0x03, 0x5f
        /*002e*/ 	.short	0x0101


	//----- nvinfo : EIATTR_INT_WARP_WIDE_INSTR_OFFSETS
	.align		4
        /*0030*/ 	.byte	0x04, 0x31
        /*0032*/ 	.short	(.L_171 - .L_170)


	//   ....[0]....
.L_170:
        /*0034*/ 	.word	0x00000120


	//   ....[1]....
        /*0038*/ 	.word	0x00000160


	//   ....[2]....
        /*003c*/ 	.word	0x000001d0


	//----- nvinfo : EIATTR_COOP_GROUP_MASK_REGIDS
	.align		4
.L_171:
        /*0040*/ 	.byte	0x04, 0x29
        /*0042*/ 	.short	(.L_173 - .L_172)


	//   ....[0]....
.L_172:
        /*0044*/ 	.word	0xffffffff


	//   ....[1]....
        /*0048*/ 	.word	0xffffffff


	//   ....[2]....
        /*004c*/ 	.word	0xffffffff


	//   ....[3]....
        /*0050*/ 	.word	0xffffffff


	//   ....[4]....
        /*0054*/ 	.word	0xffffffff


	//   ....[5]....
        /*0058*/ 	.word	0xffffffff


	//   ....[6]....
        /*005c*/ 	.word	0xffffffff


	//   ....[7]....
        /*0060*/ 	.word	0xffffffff


	//   ....[8]....
        /*0064*/ 	.word	0xffffffff


	//   ....[9]....
        /*0068*/ 	.word	0xffffffff


	//   ....[10]....
        /*006c*/ 	.word	0xffffffff


	//   ....[11]....
        /*0070*/ 	.word	0xffffffff


	//   ....[12]....
        /*0074*/ 	.word	0xffffffff


	//   ....[13]....
        /*0078*/ 	.word	0xffffffff


	//   ....[14]....
        /*007c*/ 	.word	0xffffffff


	//   ....[15]....
        /*0080*/ 	.word	0xffffffff


	//   ....[16]....
        /*0084*/ 	.word	0xffffffff


	//   ....[17]....
        /*0088*/ 	.word	0xffffffff


	//   ....[18]....
        /*008c*/ 	.word	0xffffffff


	//   ....[19]....
        /*0090*/ 	.word	0xffffffff


	//   ....[20]....
        /*0094*/ 	.word	0xffffffff


	//   ....[21]....
        /*0098*/ 	.word	0xffffffff


	//   ....[22]....
        /*009c*/ 	.word	0xffffffff


	//   ....[23]....
        /*00a0*/ 	.word	0xffffffff


	//   ....[24]....
        /*00a4*/ 	.word	0xffffffff


	//   ....[25]....
        /*00a8*/ 	.word	0xffffffff


	//   ....[26]....
        /*00ac*/ 	.word	0xffffffff


	//   ....[27]....
        /*00b0*/ 	.word	0xffffffff


	//   ....[28]....
        /*00b4*/ 	.word	0xffffffff


	//   ....[29]....
        /*00b8*/ 	.word	0xffffffff


	//   ....[30]....
        /*00bc*/ 	.word	0xffffffff


	//   ....[31]....
        /*00c0*/ 	.word	0xffffffff


	//   ....[32]....
        /*00c4*/ 	.word	0xffffffff


	//   ....[33]....
        /*00c8*/ 	.word	0xffffffff


	//   ....[34]....
        /*00cc*/ 	.word	0xffffffff


	//   ....[35]....
        /*00d0*/ 	.word	0xffffffff


	//   ....[36]....
        /*00d4*/ 	.word	0xffffffff


	//   ....[37]....
        /*00d8*/ 	.word	0xffffffff


	//   ....[38]....
        /*00dc*/ 	.word	0xffffffff


	//   ....[39]....
        /*00e0*/ 	.word	0xffffffff


	//   ....[40]....
        /*00e4*/ 	.word	0xffffffff


	//   ....[41]....
        /*00e8*/ 	.word	0xffffffff


	//   ....[42]....
        /*00ec*/ 	.word	0xffffffff


	//   ....[43]....
        /*00f0*/ 	.word	0xffffffff


	//   ....[44]....
        /*00f4*/ 	.word	0xffffffff


	//   ....[45]....
        /*00f8*/ 	.word	0xffffffff


	//   ....[46]....
        /*00fc*/ 	.word	0xffffffff


	//   ....[47]....
        /*0100*/ 	.word	0xffffffff


	//   ....[48]....
        /*0104*/ 	.word	0xffffffff


	//   ....[49]....
        /*0108*/ 	.word	0xffffffff


	//   ....[50]....
        /*010c*/ 	.word	0xffffffff


	//   ....[51]....
        /*0110*/ 	.word	0xffffffff


	//   ....[52]....
        /*0114*/ 	.word	0xffffffff


	//   ....[53]....
        /*0118*/ 	.word	0xffffffff


	//   ....[54]....
        /*011c*/ 	.word	0xffffffff


	//   ....[55]....
        /*0120*/ 	.word	0xffffffff


	//   ....[56]....
        /*0124*/ 	.word	0xffffffff


	//   ....[57]....
        /*0128*/ 	.word	0xffffffff


	//   ....[58]....
        /*012c*/ 	.word	0xffffffff


	//   ....[59]....
        /*0130*/ 	.word	0xffffffff


	//   ....[60]....
        /*0134*/ 	.word	0xffffffff


	//   ....[61]....
        /*0138*/ 	.word	0xffffffff


	//   ....[62]....
        /*013c*/ 	.word	0xffffffff


	//   ....[63]....
        /*0140*/ 	.word	0xffffffff


	//   ....[64]....
        /*0144*/ 	.word	0xffffffff


	//   ....[65]....
        /*0148*/ 	.word	0xffffffff


	//   ....[66]....
        /*014c*/ 	.word	0xffffffff


	//   ....[67]....
        /*0150*/ 	.word	0xffffffff


	//   ....[68]....
        /*0154*/ 	.word	0xffffffff


	//   ....[69]....
        /*0158*/ 	.word	0x0500000f


	//   ....[70]....
        /*015c*/ 	.word	0x0500000f


	//   ....[71]....
        /*0160*/ 	.word	0x0500000f


	//   ....[72]....
        /*0164*/ 	.word	0x0500000f


	//   ....[73]....
        /*0168*/ 	.word	0x0500000f


	//   ....[74]....
        /*016c*/ 	.word	0x0500000f


	//   ....[75]....
        /*0170*/ 	.word	0x0500000f


	//   ....[76]....
        /*0174*/ 	.word	0x0500000f


	//   ....[77]....
        /*0178*/ 	.word	0x0500000f


	//   ....[78]....
        /*017c*/ 	.word	0x0500000f


	//   ....[79]....
        /*0180*/ 	.word	0x0500000f


	//   ....[80]....
        /*0184*/ 	.word	0x0500000f


	//   ....[81]....
        /*0188*/ 	.word	0x0500000f


	//   ....[82]....
        /*018c*/ 	.word	0x0500000f


	//   ....[83]....
        /*0190*/ 	.word	0x0500000f


	//   ....[84]....
        /*0194*/ 	.word	0x0500000f


	//   ....[85]....
        /*0198*/ 	.word	0x0500000f


	//   ....[86]....
        /*019c*/ 	.word	0x0500000f


	//   ....[87]....
        /*01a0*/ 	.word	0x0500000f


	//   ....[88]....
        /*01a4*/ 	.word	0x0500000f


	//   ....[89]....
        /*01a8*/ 	.word	0x0500000f


	//   ....[90]....
        /*01ac*/ 	.word	0x0500000f


	//   ....[91]....
        /*01b0*/ 	.word	0x0500000f


	//   ....[92]....
        /*01b4*/ 	.word	0x0500000f


	//   ....[93]....
        /*01b8*/ 	.word	0x0500000f


	//   ....[94]....
        /*01bc*/ 	.word	0x0500000f


	//----- nvinfo : EIATTR_COOP_GROUP_INSTR_OFFSETS
	.align		4
.L_173:
        /*01c0*/ 	.byte	0x04, 0x28
        /*01c2*/ 	.short	(.L_175 - .L_174)


	//   ....[0]....
.L_174:
        /*01c4*/ 	.word	0x00000060


	//   ....[1]....
        /*01c8*/ 	.word	0x00000130


	//   ....[2]....
        /*01cc*/ 	.word	0x00000180


	//   ....[3]....
        /*01d0*/ 	.word	0x000003b0


	//   ....[4]....
        /*01d4*/ 	.word	0x00000510


	//   ....[5]....
        /*01d8*/ 	.word	0x00000630


	//   ....[6]....
        /*01dc*/ 	.word	0x00000790


	//   ....[7]....
        /*01e0*/ 	.word	0x000014a0


	//   ....[8]....
        /*01e4*/ 	.word	0x00001bf0


	//   ....[9]....
        /*01e8*/ 	.word	0x00001f00


	//   ....[10]....
        /*01ec*/ 	.word	0x00003180


	//   ....[11]....
        /*01f0*/ 	.word	0x000032b0


	//   ....[12]....
        /*01f4*/ 	.word	0x00003c40


	//   ....[13]....
        /*01f8*/ 	.word	0x00003cc0


	//   ....[14]....
        /*01fc*/ 	.word	0x00005160


	//   ....[15]....
        /*0200*/ 	.word	0x000053e0


	//   ....[16]....
        /*0204*/ 	.word	0x00005f30


	//   ....[17]....
        /*0208*/ 	.word	0x00005f50


	//   ....[18]....
        /*020c*/ 	.word	0x000069d0


	//   ....[19]....
        /*0210*/ 	.word	0x00006a50


	//   ....[20]....
        /*0214*/ 	.word	0x00008160


	//   ....[21]....
        /*0218*/ 	.word	0x00008190


	//   ....[22]....
        /*021c*/ 	.word	0x00008720


	//   ....[23]....
        /*0220*/ 	.word	0x000087a0


	//   ....[24]....
        /*0224*/ 	.word	0x00009cf0


	//   ....[25]....
        /*0228*/ 	.word	0x0000a130


	//   ....[26]....
        /*022c*/ 	.word	0x0000acc0


	//   ....[27]....
        /*0230*/ 	.word	0x0000ace0


	//   ....[28]....
        /*0234*/ 	.word	0x0000b6d0


	//   ....[29]....
        /*0238*/ 	.word	0x0000b750


	//   ....[30]....
        /*023c*/ 	.word	0x0000c600


	//   ....[31]....
        /*0240*/ 	.word	0x0000c630


	//   ....[32]....
        /*0244*/ 	.word	0x0000c720


	//   ....[33]....
        /*0248*/ 	.word	0x0000c730


	//   ....[34]....
        /*024c*/ 	.word	0x0000d4c0


	//   ....[35]....
        /*0250*/ 	.word	0x0000d500


	//   ....[36]....
        /*0254*/ 	.word	0x0000d540


	//   ....[37]....
        /*0258*/ 	.word	0x0000d560


	//   ....[38]....
        /*025c*/ 	.word	0x0000d580


	//   ....[39]....
        /*0260*/ 	.word	0x0000d590


	//   ....[40]....
        /*0264*/ 	.word	0x0000d8d0


	//   ....[41]....
        /*0268*/ 	.word	0x0000d8e0


	//   ....[42]....
        /*026c*/ 	.word	0x0000e000


	//   ....[43]....
        /*0270*/ 	.word	0x0000eeb0


	//   ....[44]....
        /*0274*/ 	.word	0x0000f830


	//   ....[45]....
        /*0278*/ 	.word	0x0000f860


	//   ....[46]....
        /*027c*/ 	.word	0x0000f890


	//   ....[47]....
        /*0280*/ 	.word	0x0000f8b0


	//   ....[48]....
        /*0284*/ 	.word	0x0000f8c0


	//   ....[49]....
        /*0288*/ 	.word	0x0000f910


	//   ....[50]....
        /*028c*/ 	.word	0x0000f970


	//   ....[51]....
        /*0290*/ 	.word	0x0000f990


	//   ....[52]....
        /*0294*/ 	.word	0x0000f9f0


	//   ....[53]....
        /*0298*/ 	.word	0x0000fa20


	//   ....[54]....
        /*029c*/ 	.word	0x0000fa90


	//   ....[55]....
        /*02a0*/ 	.word	0x0000fac0


	//   ....[56]....
        /*02a4*/ 	.word	0x0000faf0


	//   ....[57]....
        /*02a8*/ 	.word	0x0000fb20


	//   ....[58]....
        /*02ac*/ 	.word	0x0000fb70


	//   ....[59]....
        /*02b0*/ 	.word	0x0000fb90


	//   ....[60]....
        /*02b4*/ 	.word	0x0000fbd0


	//   ....[61]....
        /*02b8*/ 	.word	0x0000fc00


	//   ....[62]....
        /*02bc*/ 	.word	0x0000fc30


	//   ....[63]....
        /*02c0*/ 	.word	0x0000fca0


	//   ....[64]....
        /*02c4*/ 	.word	0x0000fd20


	//   ....[65]....
        /*02c8*/ 	.word	0x0000fd30


	//   ....[66]....
        /*02cc*/ 	.word	0x0000fd60


	//   ....[67]....
        /*02d0*/ 	.word	0x0000fd90


	//   ....[68]....
        /*02d4*/ 	.word	0x00011650


	//   ....[69]....
        /*02d8*/ 	.word	0x00011c70


	//   ....[70]....
        /*02dc*/ 	.word	0x00011de0


	//   ....[71]....
        /*02e0*/ 	.word	0x00011e30


	//   ....[72]....
        /*02e4*/ 	.word	0x00011f50


	//   ....[73]....
        /*02e8*/ 	.word	0x00011fa0


	//   ....[74]....
        /*02ec*/ 	.word	0x00012030


	//   ....[75]....
        /*02f0*/ 	.word	0x000120e0


	//   ....[76]....
        /*02f4*/ 	.word	0x00012180


	//   ....[77]....
        /*02f8*/ 	.word	0x00012220


	//   ....[78]....
        /*02fc*/ 	.word	0x000122b0


	//   ....[79]....
        /*0300*/ 	.word	0x00012350


	//   ....[80]....
        /*0304*/ 	.word	0x000123f0


	//   ....[81]....
        /*0308*/ 	.word	0x00012480


	//   ....[82]....
        /*030c*/ 	.word	0x00012510


	//   ....[83]....
        /*0310*/ 	.word	0x000125c0


	//   ....[84]....
        /*0314*/ 	.word	0x00012620


	//   ....[85]....
        /*0318*/ 	.word	0x000126d0


	//   ....[86]....
        /*031c*/ 	.word	0x00012760


	//   ....[87]....
        /*0320*/ 	.word	0x00012840


	//   ....[88]....
        /*0324*/ 	.word	0x000128a0


	//   ....[89]....
        /*0328*/ 	.word	0x00012960


	//   ....[90]....
        /*032c*/ 	.word	0x000129c0


	//   ....[91]....
        /*0330*/ 	.word	0x00012a80


	//   ....[92]....
        /*0334*/ 	.word	0x00012b00


	//   ....[93]....
        /*0338*/ 	.word	0x00012bb0


	//   ....[94]....
        /*033c*/ 	.word	0x00012f80


	//----- nvinfo : EIATTR_REG_RECONFIG
	.align		4
.L_175:
        /*0340*/ 	.byte	0x01, 0x54
	.zero		2


	//----- nvinfo : EIATTR_SYSCALL_OFFSETS
	.align		4
        /*0344*/ 	.byte	0x04, 0x46
        /*0346*/ 	.short	(.L_177 - .L_176)


	//   ....[0]....
.L_176:
        /*0348*/ 	.word	0x00001660


	//   ....[1]....
        /*034c*/ 	.word	0x0000eb60


	//   ....[2]....
        /*0350*/ 	.word	0x0000eca0


	//   ....[3]....
        /*0354*/ 	.word	0x0000ed90


	//   ....[4]....
        /*0358*/ 	.word	0x0000f410


	//----- nvinfo : EIATTR_MBARRIER_INSTR_OFFSETS
	.align		4
.L_177:
        /*035c*/ 	.byte	0x04, 0x39
        /*035e*/ 	.short	(.L_179 - .L_178)


	//   ....[0]....
.L_178:
        /*0360*/ 	.word	0x00000260
        /*0364*/ 	.word	0x000000ff
        /*0368*/ 	.word	0x00016800
        /*036c*/ 	.short	0x0100
        /*036e*/ 	.byte	0x08
	.zero		1


	//   ....[1]....
        /*0370*/ 	.word	0x00000270
        /*0374*/ 	.word	0x000000ff
        /*0378*/ 	.word	0x00016820
        /*037c*/ 	.short	0x0100
        /*037e*/ 	.byte	0x08
	.zero		1


	//   ....[2]....
        /*0380*/ 	.word	0x00000360
        /*0384*/ 	.word	0x000000ff
        /*0388*/ 	.word	0x00016830
        /*038c*/ 	.short	0x0100
        /*038e*/ 	.byte	0x08
	.zero		1


	//   ....[3]....
        /*0390*/ 	.word	0x00000370
        /*0394*/ 	.word	0x000000ff
        /*0398*/ 	.word	0x00016840
        /*039c*/ 	.short	0x0100
        /*039e*/ 	.byte	0x08
	.zero		1


	//   ....[4]....
        /*03a0*/ 	.word	0x00000380
        /*03a4*/ 	.word	0x000000ff
        /*03a8*/ 	.word	0x00016838
        /*03ac*/ 	.short	0x0100
        /*03ae*/ 	.byte	0x08
	.zero		1


	//   ....[5]....
        /*03b0*/ 	.word	0x00000390
        /*03b4*/ 	.word	0x000000ff
        /*03b8*/ 	.word	0x00016848
        /*03bc*/ 	.short	0x0100
        /*03be*/ 	.byte	0x08
	.zero		1


	//   ....[6]....
        /*03c0*/ 	.word	0x000004c0
        /*03c4*/ 	.word	0x000000ff
        /*03c8*/ 	.word	0x00016850
        /*03cc*/ 	.short	0x0100
        /*03ce*/ 	.byte	0x08
	.zero		1


	//   ....[7]....
        /*03d0*/ 	.word	0x000004d0
        /*03d4*/ 	.word	0x000000ff
        /*03d8*/ 	.word	0x00016860
        /*03dc*/ 	.short	0x0100
        /*03de*/ 	.byte	0x08
	.zero		1


	//   ....[8]....
        /*03e0*/ 	.word	0x000004e0
        /*03e4*/ 	.word	0x000000ff
        /*03e8*/ 	.word	0x00016858
        /*03ec*/ 	.short	0x0100
        /*03ee*/ 	.byte	0x08
	.zero		1


	//   ....[9]....
        /*03f0*/ 	.word	0x000004f0
        /*03f4*/ 	.word	0x000000ff
        /*03f8*/ 	.word	0x00016868
        /*03fc*/ 	.short	0x0100
        /*03fe*/ 	.byte	0x08
	.zero		1


	//   ....[10]....
        /*0400*/ 	.word	0x000005e0
        /*0404*/ 	.word	0x000000ff
        /*0408*/ 	.word	0x00016870
        /*040c*/ 	.short	0x0100
        /*040e*/ 	.byte	0x06
	.zero		1


	//   ....[11]....
        /*0410*/ 	.word	0x000005f0
        /*0414*/ 	.word	0x000000ff
        /*0418*/ 	.word	0x00016880
        /*041c*/ 	.short	0x0100
        /*041e*/ 	.byte	0x06
	.zero		1


	//   ....[12]....
        /*0420*/ 	.word	0x00000600
        /*0424*/ 	.word	0x000000ff
        /*0428*/ 	.word	0x00016878
        /*042c*/ 	.short	0x0100
        /*042e*/ 	.byte	0x06
	.zero		1


	//   ....[13]....
        /*0430*/ 	.word	0x00000610
        /*0434*/ 	.word	0x000000ff
        /*0438*/ 	.word	0x00016888
        /*043c*/ 	.short	0x0100
        /*043e*/ 	.byte	0x06
	.zero		1


	//   ....[14]....
        /*0440*/ 	.word	0x00000740
        /*0444*/ 	.word	0x000000ff
        /*0448*/ 	.word	0x00016890
        /*044c*/ 	.short	0x0100
        /*044e*/ 	.byte	0x08
	.zero		1


	//   ....[15]....
        /*0450*/ 	.word	0x00000750
        /*0454*/ 	.word	0x000000ff
        /*0458*/ 	.word	0x000168a0
        /*045c*/ 	.short	0x0100
        /*045e*/ 	.byte	0x08
	.zero		1


	//   ....[16]....
        /*0460*/ 	.word	0x00000760
        /*0464*/ 	.word	0x000000ff
        /*0468*/ 	.word	0x00016898
        /*046c*/ 	.short	0x0100
        /*046e*/ 	.byte	0x08
	.zero		1


	//   ....[17]....
        /*0470*/ 	.word	0x00000770
        /*0474*/ 	.word	0x000000ff
        /*0478*/ 	.word	0x000168a8
        /*047c*/ 	.short	0x0100
        /*047e*/ 	.byte	0x08
	.zero		1


	//   ....[18]....
        /*0480*/ 	.word	0x000008a0
        /*0484*/ 	.word	0x000000ff
        /*0488*/ 	.word	0x000168b0
        /*048c*/ 	.short	0x0100
        /*048e*/ 	.byte	0x08
	.zero		1


	//   ....[19]....
        /*0490*/ 	.word	0x000008b0
        /*0494*/ 	.word	0x000000ff
        /*0498*/ 	.word	0x000168c0
        /*049c*/ 	.short	0x0100
        /*049e*/ 	.byte	0x08
	.zero		1


	//   ....[20]....
        /*04a0*/ 	.word	0x000008c0
        /*04a4*/ 	.word	0x000000ff
        /*04a8*/ 	.word	0x000168b8
        /*04ac*/ 	.short	0x0100
        /*04ae*/ 	.byte	0x08
	.zero		1


	//   ....[21]....
        /*04b0*/ 	.word	0x000008d0
        /*04b4*/ 	.word	0x000000ff
        /*04b8*/ 	.word	0x000168c8
        /*04bc*/ 	.short	0x0100
        /*04be*/ 	.byte	0x08
	.zero		1


	//   ....[22]....
        /*04c0*/ 	.word	0x00001680
        /*04c4*/ 	.word	0x000000ff
        /*04c8*/ 	.word	0x00016800
        /*04cc*/ 	.short	0x010a
        /*04ce*/ 	.byte	0x26
	.zero		1


	//   ....[23]....
        /*04d0*/ 	.word	0x000016f0
        /*04d4*/ 	.word	0x000000ff
        /*04d8*/ 	.word	0x00016830
        /*04dc*/ 	.short	0x010a
        /*04de*/ 	.byte	0x26
	.zero		1


	//   ....[24]....
        /*04e0*/ 	.word	0x00001760
        /*04e4*/ 	.word	0x000000ff
        /*04e8*/ 	.word	0x00016830
        /*04ec*/ 	.short	0x010a
        /*04ee*/ 	.byte	0x26
	.zero		1


	//   ....[25]....
        /*04f0*/ 	.word	0x00001d30
        /*04f4*/ 	.word	0x00000004
        /*04f8*/ 	.word	0x00000000
        /*04fc*/ 	.short	0x0101
        /*04fe*/ 	.byte	0x3f
	.zero		1


	//   ....[26]....
        /*0500*/ 	.word	0x00004b30
        /*0504*/ 	.word	0x000000ff
        /*0508*/ 	.word	0x00016830
        /*050c*/ 	.short	0x010a
        /*050e*/ 	.byte	0x0a
	.zero		1


	//   ....[27]....
        /*0510*/ 	.word	0x00004b70
        /*0514*/ 	.word	0x000000ff
        /*0518*/ 	.word	0x00016830
        /*051c*/ 	.short	0x010a
        /*051e*/ 	.byte	0x0a
	.zero		1


	//   ....[28]....
        /*0520*/ 	.word	0x00004d70
        /*0524*/ 	.word	0x000000ff
        /*0528*/ 	.word	0x00016850
        /*052c*/ 	.short	0x010a
        /*052e*/ 	.byte	0x0a
	.zero		1


	//   ....[29]....
        /*0530*/ 	.word	0x00004db0
        /*0534*/ 	.word	0x000000ff
        /*0538*/ 	.word	0x00016850
        /*053c*/ 	.short	0x010a
        /*053e*/ 	.byte	0x0a
	.zero		1


	//   ....[30]....
        /*0540*/ 	.word	0x000051f0
        /*0544*/ 	.word	0x0000000f
        /*0548*/ 	.word	0x00000000
        /*054c*/ 	.short	0x0101
        /*054e*/ 	.byte	0x3f
	.zero		1


	//   ....[31]....
        /*0550*/ 	.word	0x00006f30
        /*0554*/ 	.word	0x0000002e
        /*0558*/ 	.word	0x00000000
        /*055c*/ 	.short	0x0101
        /*055e*/ 	.byte	0x3f
	.zero		1


	//   ....[32]....
        /*0560*/ 	.word	0x00007bb0
        /*0564*/ 	.word	0x000000ff
        /*0568*/ 	.word	0x00016830
        /*056c*/ 	.short	0x010a
        /*056e*/ 	.byte	0x0a
	.zero		1


	//   ....[33]....
        /*0570*/ 	.word	0x00007bf0
        /*0574*/ 	.word	0x000000ff
        /*0578*/ 	.word	0x00016830
        /*057c*/ 	.short	0x010a
        /*057e*/ 	.byte	0x0a
	.zero		1


	//   ....[34]....
        /*0580*/ 	.word	0x00007df0
        /*0584*/ 	.word	0x000000ff
        /*0588*/ 	.word	0x00016850
        /*058c*/ 	.short	0x010a
        /*058e*/ 	.byte	0x0a
	.zero		1


	//   ....[35]....
        /*0590*/ 	.word	0x00007e30
        /*0594*/ 	.word	0x000000ff
        /*0598*/ 	.word	0x00016850
        /*059c*/ 	.short	0x010a
        /*059e*/ 	.byte	0x0a
	.zero		1


	//   ....[36]....
        /*05a0*/ 	.word	0x000090e0
        /*05a4*/ 	.word	0x0000001f
        /*05a8*/ 	.word	0x00000000
        /*05ac*/ 	.short	0x0101
        /*05ae*/ 	.byte	0x3f
	.zero		1


	//   ....[37]....
        /*05b0*/ 	.word	0x00009290
        /*05b4*/ 	.word	0x0000001f
        /*05b8*/ 	.word	0x00000000
        /*05bc*/ 	.short	0x0101
        /*05be*/ 	.byte	0x3f
	.zero		1


	//   ....[38]....
        /*05c0*/ 	.word	0x00009900
        /*05c4*/ 	.word	0x000000ff
        /*05c8*/ 	.word	0x00016830
        /*05cc*/ 	.short	0x010a
        /*05ce*/ 	.byte	0x0a
	.zero		1


	//   ....[39]....
        /*05d0*/ 	.word	0x00009940
        /*05d4*/ 	.word	0x000000ff
        /*05d8*/ 	.word	0x00016830
        /*05dc*/ 	.short	0x010a
        /*05de*/ 	.byte	0x0a
	.zero		1


	//   ....[40]....
        /*05e0*/ 	.word	0x00009b30
        /*05e4*/ 	.word	0x000000ff
        /*05e8*/ 	.word	0x00016850
        /*05ec*/ 	.short	0x010a
        /*05ee*/ 	.byte	0x0a
	.zero		1


	//   ....[41]....
        /*05f0*/ 	.word	0x00009b70
        /*05f4*/ 	.word	0x000000ff
        /*05f8*/ 	.word	0x00016850
        /*05fc*/ 	.short	0x010a
        /*05fe*/ 	.byte	0x0a
	.zero		1


	//   ....[42]....
        /*0600*/ 	.word	0x00009f70
        /*0604*/ 	.word	0x0000000f
        /*0608*/ 	.word	0x00000000
        /*060c*/ 	.short	0x0101
        /*060e*/ 	.byte	0x3f
	.zero		1


	//   ....[43]....
        /*0610*/ 	.word	0x0000bc30
        /*0614*/ 	.word	0x0000002e
        /*0618*/ 	.word	0x00000000
        /*061c*/ 	.short	0x0101
        /*061e*/ 	.byte	0x3f
	.zero		1


	//   ....[44]....
        /*0620*/ 	.word	0x0000c570
        /*0624*/ 	.word	0x000000ff
        /*0628*/ 	.word	0x00016850
        /*062c*/ 	.short	0x010a
        /*062e*/ 	.byte	0x07
	.zero		1


	//   ....[45]....
        /*0630*/ 	.word	0x0000c5b0
        /*0634*/ 	.word	0x000000ff
        /*0638*/ 	.word	0x00016850
        /*063c*/ 	.short	0x010a
        /*063e*/ 	.byte	0x07
	.zero		1


	//   ....[46]....
        /*0640*/ 	.word	0x0000cac0
        /*0644*/ 	.word	0x0000000d
        /*0648*/ 	.word	0x00000000
        /*064c*/ 	.short	0x0101
        /*064e*/ 	.byte	0x3f
	.zero		1


	//   ....[47]....
        /*0650*/ 	.word	0x0000d570
        /*0654*/ 	.word	0x000000ff
        /*0658*/ 	.word	0x00000000
        /*065c*/ 	.short	0x0101
        /*065e*/ 	.byte	0x04
	.zero		1


	//   ....[48]....
        /*0660*/ 	.word	0x0000f0b0
        /*0664*/ 	.word	0x000000ff
        /*0668*/ 	.word	0x00016840
        /*066c*/ 	.short	0x010a
        /*066e*/ 	.byte	0x26
	.zero		1


	//   ....[49]....
        /*0670*/ 	.word	0x0000feb0
        /*0674*/ 	.word	0x000000ff
        /*0678*/ 	.word	0x00016800
        /*067c*/ 	.short	0x0107
        /*067e*/ 	.byte	0x26
	.zero		1


	//   ....[50]....
        /*0680*/ 	.word	0x0000fef0
        /*0684*/ 	.word	0x000000ff
        /*0688*/ 	.word	0x00016800
        /*068c*/ 	.short	0x0101
        /*068e*/ 	.byte	0x26
	.zero		1


	//   ....[51]....
        /*0690*/ 	.word	0x0000ff20
        /*0694*/ 	.word	0x000000ff
        /*0698*/ 	.word	0x00016820
        /*069c*/ 	.short	0x010a
        /*069e*/ 	.byte	0x26
	.zero		1


	//   ....[52]....
        /*06a0*/ 	.word	0x000102b0
        /*06a4*/ 	.word	0x000000ff
        /*06a8*/ 	.word	0x00016848
        /*06ac*/ 	.short	0x010a
        /*06ae*/ 	.byte	0x26
	.zero		1


	//   ....[53]....
        /*06b0*/ 	.word	0x000104a0
        /*06b4*/ 	.word	0x000000ff
        /*06b8*/ 	.word	0x00016860
        /*06bc*/ 	.short	0x010a
        /*06be*/ 	.byte	0x26
	.zero		1


	//   ....[54]....
        /*06c0*/ 	.word	0x00010880
        /*06c4*/ 	.word	0x000000ff
        /*06c8*/ 	.word	0x00016840
        /*06cc*/ 	.short	0x010a
        /*06ce*/ 	.byte	0x26
	.zero		1


	//   ....[55]....
        /*06d0*/ 	.word	0x00010aa0
        /*06d4*/ 	.word	0x000000ff
        /*06d8*/ 	.word	0x00016868
        /*06dc*/ 	.short	0x010a
        /*06de*/ 	.byte	0x26
	.zero		1


	//   ....[56]....
        /*06e0*/ 	.word	0x00010ec0
        /*06e4*/ 	.word	0x000000ff
        /*06e8*/ 	.word	0x00016848
        /*06ec*/ 	.short	0x010a
        /*06ee*/ 	.byte	0x26
	.zero		1


	//   ....[57]....
        /*06f0*/ 	.word	0x000110c0
        /*06f4*/ 	.word	0x000000ff
        /*06f8*/ 	.word	0x00016860
        /*06fc*/ 	.short	0x010a
        /*06fe*/ 	.byte	0x26
	.zero		1


	//   ....[58]....
        /*0700*/ 	.word	0x00011360
        /*0704*/ 	.word	0x00000004
        /*0708*/ 	.word	0x00016860
        /*070c*/ 	.short	0x010a
        /*070e*/ 	.byte	0x3f
	.zero		1


	//   ....[59]....
        /*0710*/ 	.word	0x00011610
        /*0714*/ 	.word	0x00000007
        /*0718*/ 	.word	0x00016820
        /*071c*/ 	.short	0x010a
        /*071e*/ 	.byte	0x3f
	.zero		1


	//   ....[60]....
        /*0720*/ 	.word	0x00011760
        /*0724*/ 	.word	0x00000006
        /*0728*/ 	.word	0x00000000
        /*072c*/ 	.short	0x010a
        /*072e*/ 	.byte	0x3f
	.zero		1


	//   ....[61]....
        /*0730*/ 	.word	0x000117d0
        /*0734*/ 	.word	0x00000003
        /*0738*/ 	.word	0x00000000
        /*073c*/ 	.short	0x010a
        /*073e*/ 	.byte	0x3f
	.zero		1


	//   ....[62]....
        /*0740*/ 	.word	0x00011830
        /*0744*/ 	.word	0x00000000
        /*0748*/ 	.word	0x00000000
        /*074c*/ 	.short	0x010a
        /*074e*/ 	.byte	0x3f
	.zero		1


	//   ....[63]....
        /*0750*/ 	.word	0x00011860
        /*0754*/ 	.word	0x00000003
        /*0758*/ 	.word	0x00000000
        /*075c*/ 	.short	0x010a
        /*075e*/ 	.byte	0x3f
	.zero		1


	//   ....[64]....
        /*0760*/ 	.word	0x000118d0
        /*0764*/ 	.word	0x00000003
        /*0768*/ 	.word	0x00016800
        /*076c*/ 	.short	0x010a
        /*076e*/ 	.byte	0x3f
	.zero		1


	//   ....[65]....
        /*0770*/ 	.word	0x00011930
        /*0774*/ 	.word	0x00000003
        /*0778*/ 	.word	0x00016830
        /*077c*/ 	.short	0x010a
        /*077e*/ 	.byte	0x3f
	.zero		1


	//   ....[66]....
        /*0780*/ 	.word	0x00011990
        /*0784*/ 	.word	0x00000008
        /*0788*/ 	.word	0x00016830
        /*078c*/ 	.short	0x010a
        /*078e*/ 	.byte	0x3f
	.zero		1


	//   ....[67]....
        /*0790*/ 	.word	0x000119f0
        /*0794*/ 	.word	0x00000008
        /*0798*/ 	.word	0x00016850
        /*079c*/ 	.short	0x010a
        /*079e*/ 	.byte	0x3f
	.zero		1


	//   ....[68]....
        /*07a0*/ 	.word	0x00011a50
        /*07a4*/ 	.word	0x00000007
        /*07a8*/ 	.word	0x00016830
        /*07ac*/ 	.short	0x010a
        /*07ae*/ 	.byte	0x3f
	.zero		1


	//   ....[69]....
        /*07b0*/ 	.word	0x00011ab0
        /*07b4*/ 	.word	0x00000007
        /*07b8*/ 	.word	0x00016850
        /*07bc*/ 	.short	0x010a
        /*07be*/ 	.byte	0x3f
	.zero		1


	//   ....[70]....
        /*07c0*/ 	.word	0x00011b10
        /*07c4*/ 	.word	0x00000007
        /*07c8*/ 	.word	0x00016830
        /*07cc*/ 	.short	0x010a
        /*07ce*/ 	.byte	0x3f
	.zero		1


	//   ....[71]....
        /*07d0*/ 	.word	0x00011b70
        /*07d4*/ 	.word	0x00000007
        /*07d8*/ 	.word	0x00016850
        /*07dc*/ 	.short	0x010a
        /*07de*/ 	.byte	0x3f
	.zero		1


	//   ....[72]....
        /*07e0*/ 	.word	0x00011bd0
        /*07e4*/ 	.word	0x00000003
        /*07e8*/ 	.word	0x00016850
        /*07ec*/ 	.short	0x010a
        /*07ee*/ 	.byte	0x3f
	.zero		1


	//   ....[73]....
        /*07f0*/ 	.word	0x00011d30
        /*07f4*/ 	.word	0x00000003
        /*07f8*/ 	.word	0x00016840
        /*07fc*/ 	.short	0x010a
        /*07fe*/ 	.byte	0x3f
	.zero		1


	//   ....[74]....
        /*0800*/ 	.word	0x00012bf0
        /*0804*/ 	.word	0x00000005
        /*0808*/ 	.word	0x00016820
        /*080c*/ 	.short	0x010a
        /*080e*/ 	.byte	0x3f
	.zero		1


	//   ....[75]....
        /*0810*/ 	.word	0x00012c50
        /*0814*/ 	.word	0x00000005
        /*0818*/ 	.word	0x00016848
        /*081c*/ 	.short	0x010a
        /*081e*/ 	.byte	0x3f
	.zero		1


	//   ....[76]....
        /*0820*/ 	.word	0x00012cb0
        /*0824*/ 	.word	0x00000005
        /*0828*/ 	.word	0x00016860
        /*082c*/ 	.short	0x010a
        /*082e*/ 	.byte	0x3f
	.zero		1


	//   ....[77]....
        /*0830*/ 	.word	0x00012d10
        /*0834*/ 	.word	0x00000005
        /*0838*/ 	.word	0x00016840
        /*083c*/ 	.short	0x010a
        /*083e*/ 	.byte	0x3f
	.zero		1


	//   ....[78]....
        /*0840*/ 	.word	0x00012d70
        /*0844*/ 	.word	0x00000005
        /*0848*/ 	.word	0x00016868
        /*084c*/ 	.short	0x010a
        /*084e*/ 	.byte	0x3f
	.zero		1


	//   ....[79]....
        /*0850*/ 	.word	0x00012dd0
        /*0854*/ 	.word	0x00000004
        /*0858*/ 	.word	0x00016848
        /*085c*/ 	.short	0x010a
        /*085e*/ 	.byte	0x3f
	.zero		1


	//   ....[80]....
        /*0860*/ 	.word	0x00012e30
        /*0864*/ 	.word	0x00000004
        /*0868*/ 	.word	0x00016860
        /*086c*/ 	.short	0x010a
        /*086e*/ 	.byte	0x3f
	.zero		1


	//   ....[81]....
        /*0870*/ 	.word	0x00012e80
        /*0874*/ 	.word	0x00000004
        /*0878*/ 	.word	0x00016860
        /*087c*/ 	.short	0x010a
        /*087e*/ 	.byte	0x3f
	.zero		1


	//   ....[82]....
        /*0880*/ 	.word	0x00012ed0
        /*0884*/ 	.word	0x00000007
        /*0888*/ 	.word	0x00016820
        /*088c*/ 	.short	0x010a
        /*088e*/ 	.byte	0x3f
	.zero		1


	//   ....[83]....
        /*0890*/ 	.word	0x00013040
        /*0894*/ 	.word	0x00000006
        /*0898*/ 	.word	0x00000000
        /*089c*/ 	.short	0x010a
        /*089e*/ 	.byte	0x3f
	.zero		1


	//   ....[84]....
        /*08a0*/ 	.word	0x00013090
        /*08a4*/ 	.word	0x00000003
        /*08a8*/ 	.word	0x00000000
        /*08ac*/ 	.short	0x010a
        /*08ae*/ 	.byte	0x3f
	.zero		1


	//   ....[85]....
        /*08b0*/ 	.word	0x000130e0
        /*08b4*/ 	.word	0x00000000
        /*08b8*/ 	.word	0x00000000
        /*08bc*/ 	.short	0x010a
        /*08be*/ 	.byte	0x3f
	.zero		1


	//----- nvinfo : EIATTR_NUM_MBARRIERS
	.align		4
.L_179:
        /*08c0*/ 	.byte	0x03, 0x38
        /*08c2*/ 	.short	0x0016


	//----- nvinfo : EIATTR_EXIT_INSTR_OFFSETS
	.align		4
        /*08c4*/ 	.byte	0x04, 0x1c
        /*08c6*/ 	.short	(.L_181 - .L_180)


	//   ....[0]....
.L_180:
        /*08c8*/ 	.word	0x000118b0


	//----- nvinfo : EIATTR_MAX_THREADS
	.align		4
.L_181:
        /*08cc*/ 	.byte	0x04, 0x05
        /*08ce*/ 	.short	(.L_183 - .L_182)
.L_182:
        /*08d0*/ 	.word	0x00000200
        /*08d4*/ 	.word	0x00000001
        /*08d8*/ 	.word	0x00000001


	//----- nvinfo : EIATTR_CRS_STACK_SIZE
	.align		4
.L_183:
        /*08dc*/ 	.byte	0x04, 0x1e
        /*08de*/ 	.short	(.L_185 - .L_184)
.L_184:
        /*08e0*/ 	.word	0x00000000


	//----- nvinfo : EIATTR_CBANK_PARAM_SIZE
	.align		4
.L_185:
        /*08e4*/ 	.byte	0x03, 0x19
        /*08e6*/ 	.short	0x0a70


	//----- nvinfo : EIATTR_PARAM_CBANK
	.align		4
        /*08e8*/ 	.byte	0x04, 0x0a
        /*08ea*/ 	.short	(.L_187 - .L_186)
	.align		4
.L_186:
        /*08ec*/ 	.word	index@(.nv.constant0._ZN7cutlass13device_kernelIN5flash11enable_sm90INS1_16FlashAttnFwdSm90INS1_25CollectiveMainloopFwdSm90ILi2EN4cute5tupleIJNS5_1CILi1EEES8_S8_EEENS6_IJNS7_ILi192EEENS7_ILi128EEENS7_ILi64EEEEEELi64ENS_6half_tEfNS_4arch4Sm90ELb0ELb1ELb0ELb0ELb0ELb0ELb0ELb1ELb1ELb1ELb1ELb0EEENS1_21CollectiveEpilogueFwdINS6_IJSA_SC_SB_EEES9_SE_SG_Li384ELb0ELb1ELb1ELb0EEENS1_19SingleTileSchedulerILb0ELb1ELb1ELi192EEEEEEEEEvNT_6ParamsE)
        /*08f0*/ 	.short	0x0210
        /*08f2*/ 	.short	0x0a70


	//----- nvinfo : EIATTR_SW_WAR
	.align		4
.L_187:
        /*08f4*/ 	.byte	0x04, 0x36
        /*08f6*/ 	.short	(.L_189 - .L_188)
.L_188:
        /*08f8*/ 	.word	0x00000008
.L_189:


//--------------------- .nv.info._ZN7cutlass13device_kernelIN5flash11enable_sm90INS1_16FlashAttnFwdSm90INS1_25CollectiveMainloopFwdSm90ILi2EN4cute5tupleIJNS5_1CILi1EEES8_S8_EEENS6_IJNS7_ILi192EEENS7_ILi128EEENS7_ILi64EEEEEELi64ENS_6half_tEfNS_4arch4Sm90ELb0ELb1ELb0ELb1ELb0ELb0ELb0ELb1ELb1ELb1ELb1ELb0EEENS1_21CollectiveEpilogueFwdINS6_IJSA_SC_SB_EEES9_SE_SG_Li384ELb1ELb1ELb1ELb0EEENS1_36VarlenDynamicPersistentTileSchedulerILi192ELi128ELi384ELi128ELb1ELb1ELb1ELb1ELb0ELb1EEEEEEEEEvNT_6ParamsE --------------------------
	.section	.nv.info._ZN7cutlass13device_kernelIN5flash11enable_sm90INS1_16FlashAttnFwdSm90INS1_25CollectiveMainloopFwdSm90ILi2EN4cute5tupleIJNS5_1CILi1EEES8_S8_EEENS6_IJNS7_ILi192EEENS7_ILi128EEENS7_ILi64EEEEEELi64ENS_6half_tEfNS_4arch4Sm90ELb0ELb1ELb0ELb1ELb0ELb0ELb0ELb1ELb1ELb1ELb1ELb0EEENS1_21CollectiveEpilogueFwdINS6_IJSA_SC_SB_EEES9_SE_SG_Li384ELb1ELb1ELb1ELb0EEENS1_36VarlenDynamicPersistentTileSchedulerILi192ELi128ELi384ELi128ELb1ELb1ELb1ELb1ELb0ELb1EEEEEEEEEvNT_6ParamsE,"",@"SHT_CUDA_INFO"
	.sectionflags	@""
	.align	4


	//----- nvinfo : EIATTR_CUDA_API_VERSION
	.align		4
        /*0000*/ 	.byte	0x04, 0x37
        /*0002*/ 	.short	(.L_191 - .L_190)
.L_190:
        /*0004*/ 	.word	0x00000082


	//----- nvinfo : EIATTR_KPARAM_INFO
	.align		4
.L_191:
        /*0008*/ 	.byte	0x04, 0x17
        /*000a*/ 	.short	(.L_193 - .L_192)
.L_192:
        /*000c*/ 	.word	0x00000000
        /*0010*/ 	.short	0x0000
        /*0012*/ 	.short	0x0070
        /*0014*/ 	.byte	0x00, 0xf0, 0x01, 0x2a


	//----- nvinfo : EIATTR_SPARSE_MMA_MASK
	.align		4
.L_193:
        /*0018*/ 	.byte	0x03, 0x50
        /*001a*/ 	.short	0x0000


	//----- nvinfo : EIATTR_MAXREG_COUNT
	.align		4
        /*001c*/ 	.byte	0x03, 0x1b
        /*001e*/ 	.short	0x0080


	//----- nvinfo : EIATTR_NUM_BARRIERS
	.align		4
        /*0020*/ 	.byte	0x02, 0x4c
        /*0022*/ 	.byte	0x10
	.zero		1


	//----- nvinfo : EIATTR_EXTERNS
	.align		4
        /*0024*/ 	.byte	0x04, 0x0f
        /*0026*/ 	.short	(.L_195 - .L_194)


	//   ....[0]....
	.align		4
.L_194:
        /*0028*/ 	.word	index@(__assertfail)


	//----- nvinfo : EIATTR_ANNOTATIONS
	.align		4
.L_195:
        /*002c*/ 	.byte	0x04, 0x55
        /*002e*/ 	.short	(.L_197 - .L_196)


	//   ....[0]....
.L_196:
        /* <DEDUP_REMOVED lines=29> */


	//----- nvinfo : EIATTR_MERCURY_ISA_VERSION
	.align		4
.L_197:
        /*01e8*/ 	.byte	0x03, 0x5f
        /*01ea*/ 	.short	0x0101


	//----- nvinfo : EIATTR_UNUSED_LOAD_BYTE_OFFSET
	.align		4
        /*01ec*/ 	.byte	0x04, 0x44
        /*01ee*/ 	.short	(.L_199 - .L_198)


	//   ....[0]....
.L_198:
        /*01f0*/ 	.word	0x00000a40
        /*01f4*/ 	.word	0x0000fff0


	//   ....[1]....
        /*01f8*/ 	.word	0x0000d3f0
        /*01fc*/ 	.word	0x0000fff0


	//----- nvinfo : EIATTR_INT_WARP_WIDE_INSTR_OFFSETS
	.align		4
.L_199:
        /*0200*/ 	.byte	0x04, 0x31
        /*0202*/ 	.short	(.L_201 - .L_200)


	//   ....[0]....
.L_200:
        /*0204*/ 	.word	0x00000130


	//   ....[1]....
        /*0208*/ 	.word	0x00000170


	//   ....[2]....
        /*020c*/ 	.word	0x000001e0


	//   ....[3]....
        /*0210*/ 	.word	0x000114f0


	//   ....[4]....
        /*0214*/ 	.word	0x00011580


	//   ....[5]....
        /*0218*/ 	.word	0x000145d0


	//   ....[6]....
        /*021c*/ 	.word	0x00014660


	//----- nvinfo : EIATTR_COOP_GROUP_MASK_REGIDS
	.align		4
.L_201:
        /*0220*/ 	.byte	0x04, 0x29
        /*0222*/ 	.short	(.L_203 - .L_202)


	//   ....[0]....
.L_202:
        /*0224*/ 	.word	0xffffffff


	//   ....[1]....
        /*0228*/ 	.word	0xffffffff


	//   ....[2]....
        /*022c*/ 	.word	0xffffffff


	//   ....[3]....
        /*0230*/ 	.word	0xffffffff


	//   ....[4]....
        /*0234*/ 	.word	0xffffffff


	//   ....[5]....
        /*0238*/ 	.word	0xffffffff


	//   ....[6]....
        /*023c*/ 	.word	0xffffffff


	//   ....[7]....
        /*0240*/ 	.word	0xffffffff


	//   ....[8]....
        /*0244*/ 	.word	0xffffffff


	//   ....[9]....
        /*0248*/ 	.word	0xffffffff


	//   ....[10]....
        /*024c*/ 	.word	0xffffffff


	//   ....[11]....
        /*0250*/ 	.word	0xffffffff


	//   ....[12]....
        /*0254*/ 	.word	0xffffffff


	//   ....[13]....
        /*0258*/ 	.word	0xffffffff


	//   ....[14]....
        /*025c*/ 	.word	0xffffffff


	//   ....[15]....
        /*0260*/ 	.word	0xffffffff


	//   ....[16]....
        /*0264*/ 	.word	0xffffffff


	//   ....[17]....
        /*0268*/ 	.word	0xffffffff


	//   ....[18]....
        /*026c*/ 	.word	0xffffffff


	//   ....[19]....
        /*0270*/ 	.word	0xffffffff


	//   ....[20]....
        /*0274*/ 	.word	0xffffffff


	//   ....[21]....
        /*0278*/ 	.word	0xffffffff


	//   ....[22]....
        /*027c*/ 	.word	0xffffffff


	//   ....[23]....
        /*0280*/ 	.word	0xffffffff


	//   ....[24]....
        /*0284*/ 	.word	0xffffffff


	//   ....[25]....
        /*0288*/ 	.word	0xffffffff


	//   ....[26]....
        /*028c*/ 	.word	0xffffffff


	//   ....[27]....
        /*0290*/ 	.word	0xffffffff


	//   ....[28]....
        /*0294*/ 	.word	0xffffffff


	//   ....[29]....
        /*0298*/ 	.word	0xffffffff


	//   ....[30]....
        /*029c*/ 	.word	0xffffffff


	//   ....[31]....
        /*02a0*/ 	.word	0xffffffff


	//   ....[32]....
        /*02a4*/ 	.word	0xffffffff


	//   ....[33]....
        /*02a8*/ 	.word	0xffffffff


	//   ....[34]....
        /*02ac*/ 	.word	0xffffffff


	//   ....[35]....
        /*02b0*/ 	.word	0xffffffff


	//   ....[36]....
        /*02b4*/ 	.word	0xffffffff


	//   ....[37]....
        /*02b8*/ 	.word	0xffffffff


	//   ....[38]....
        /*02bc*/ 	.word	0xffffffff


	//   ....[39]....
        /*02c0*/ 	.word	0xffffffff


	//   ....[40]....
        /*02c4*/ 	.word	0xffffffff


	//   ....[41]....
        /*02c8*/ 	.word	0xffffffff


	//   ....[42]....
        /*02cc*/ 	.word	0xffffffff


	//   ....[43]....
        /*02d0*/ 	.word	0xffffffff


	//   ....[44]....
        /*02d4*/ 	.word	0xffffffff


	//   ....[45]....
        /*02d8*/ 	.word	0xffffffff


	//   ....[46]....
        /*02dc*/ 	.word	0xffffffff


	//   ....[47]....
        /*02e0*/ 	.word	0xffffffff


	//   ....[48]....
        /*02e4*/ 	.word	0xffffffff


	//   ....[49]....
        /*02e8*/ 	.word	0xffffffff


	//   ....[50]....
        /*02ec*/ 	.word	0xffffffff


	//   ....[51]....
        /*02f0*/ 	.word	0xffffffff


	//   ....[52]....
        /*02f4*/ 	.word	0xffffffff


	//   ....[53]....
        /*02f8*/ 	.word	0xffffffff


	//   ....[54]....
        /*02fc*/ 	.word	0xffffffff


	//   ....[55]....
        /*0300*/ 	.word	0xffffffff


	//   ....[56]....
        /*0304*/ 	.word	0xffffffff


	//   ....[57]....
        /*0308*/ 	.word	0xffffffff


	//   ....[58]....
        /*030c*/ 	.word	0xffffffff


	//   ....[59]....
        /*0310*/ 	.word	0xffffffff


	//   ....[60]....
        /*0314*/ 	.word	0xffffffff


	//   ....[61]....
        /*0318*/ 	.word	0xffffffff


	//   ....[62]....
        /*031c*/ 	.word	0xffffffff


	//   ....[63]....
        /*0320*/ 	.word	0xffffffff


	//   ....[64]....
        /*0324*/ 	.word	0xffffffff


	//   ....[65]....
        /*0328*/ 	.word	0xffffffff


	//   ....[66]....
        /*032c*/ 	.word	0xffffffff


	//   ....[67]....
        /*0330*/ 	.word	0xffffffff


	//   ....[68]....
        /*0334*/ 	.word	0xffffffff


	//   ....[69]....
        /*0338*/ 	.word	0xffffffff


	//   ....[70]....
        /*033c*/ 	.word	0xffffffff


	//   ....[71]....
        /*0340*/ 	.word	0xffffffff


	//   ....[72]....
        /*0344*/ 	.word	0xffffffff


	//   ....[73]....
        /*0348*/ 	.word	0xffffffff


	//   ....[74]....
        /*034c*/ 	.word	0xffffffff


	//   ....[75]....
        /*0350*/ 	.word	0xffffffff


	//   ....[76]....
        /*0354*/ 	.word	0xffffffff


	//   ....[77]....
        /*0358*/ 	.word	0xffffffff


	//   ....[78]....
        /*035c*/ 	.word	0xffffffff


	//   ....[79]....
        /*0360*/ 	.word	0xffffffff


	//   ....[80]....
        /*0364*/ 	.word	0xffffffff


	//   ....[81]....
        /*0368*/ 	.word	0xffffffff


	//   ....[82]....
        /*036c*/ 	.word	0xffffffff


	//   ....[83]....
        /*0370*/ 	.word	0xffffffff


	//   ....[84]....
        /*0374*/ 	.word	0xffffffff


	//   ....[85]....
        /*0378*/ 	.word	0xffffffff


	//   ....[86]....
        /*037c*/ 	.word	0xffffffff


	//   ....[87]....
        /*0380*/ 	.word	0xffffffff


	//   ....[88]....
        /*0384*/ 	.word	0xffffffff


	//   ....[89]....
        /*0388*/ 	.word	0xffffffff


	//   ....[90]....
        /*038c*/ 	.word	0xffffffff


	//   ....[91]....
        /*0390*/ 	.word	0xffffffff


	//   ....[92]....
        /*0394*/ 	.word	0xffffffff


	//   ....[93]....
        /*0398*/ 	.word	0xffffffff


	//   ....[94]....
        /*039c*/ 	.word	0xffffffff


	//   ....[95]....
        /*03a0*/ 	.word	0xffffffff


	//   ....[96]....
        /*03a4*/ 	.word	0xffffffff


	//   ....[97]....
        /*03a8*/ 	.word	0xffffffff


	//   ....[98]....
        /*03ac*/ 	.word	0xffffffff


	//   ....[99]....
        /*03b0*/ 	.word	0xffffffff


	//   ....[100]....
        /*03b4*/ 	.word	0xffffffff


	//   ....[101]....
        /*03b8*/ 	.word	0xffffffff


	//   ....[102]....
        /*03bc*/ 	.word	0xffffffff


	//   ....[103]....
        /*03c0*/ 	.word	0xffffffff


	//   ....[104]....
        /*03c4*/ 	.word	0xffffffff


	//   ....[105]....
        /*03c8*/ 	.word	0xffffffff


	//   ....[106]....
        /*03cc*/ 	.word	0xffffffff


	//   ....[107]....
        /*03d0*/ 	.word	0xffffffff


	//   ....[108]....
        /*03d4*/ 	.word	0xffffffff


	//   ....[109]....
        /*03d8*/ 	.word	0xffffffff


	//   ....[110]....
        /*03dc*/ 	.word	0xffffffff


	//   ....[111]....
        /*03e0*/ 	.word	0xffffffff


	//   ....[112]....
        /*03e4*/ 	.word	0xffffffff


	//   ....[113]....
        /*03e8*/ 	.word	0xffffffff


	//   ....[114]....
        /*03ec*/ 	.word	0xffffffff


	//   ....[115]....
        /*03f0*/ 	.word	0xffffffff


	//   ....[116]....
        /*03f4*/ 	.word	0xffffffff


	//   ....[117]....
        /*03f8*/ 	.word	0xffffffff


	//   ....[118]....
        /*03fc*/ 	.word	0xffffffff


	//   ....[119]....
        /*0400*/ 	.word	0x0500000f


	//   ....[120]....
        /*0404*/ 	.word	0x0500000f


	//   ....[121]....
        /*0408*/ 	.word	0x0500000f


	//   ....[122]....
        /*040c*/ 	.word	0x0500000f


	//   ....[123]....
        /*0410*/ 	.word	0x0500000f


	//   ....[124]....
        /*0414*/ 	.word	0x0500000f


	//   ....[125]....
        /*0418*/ 	.word	0x0500000f


	//   ....[126]....
        /*041c*/ 	.word	0x0500000f


	//   ....[127]....
        /*0420*/ 	.word	0x0500000f


	//   ....[128]....
        /*0424*/ 	.word	0x0500000f


	//   ....[129]....
        /*0428*/ 	.word	0x0500000f


	//   ....[130]....
        /*042c*/ 	.word	0x0500000f


	//   ....[131]....
        /*0430*/ 	.word	0x0500000f


	//   ....[132]....
        /*0434*/ 	.word	0x0500000f


	//   ....[133]....
        /*0438*/ 	.word	0x0500000f


	//   ....[134]....
        /*043c*/ 	.word	0x0500000f


	//   ....[135]....
        /*0440*/ 	.word	0x0500000f


	//   ....[136]....
        /*0444*/ 	.word	0x0500000f


	//   ....[137]....
        /*0448*/ 	.word	0x0500000f


	//   ....[138]....
        /*044c*/ 	.word	0x0500000f


	//   ....[139]....
        /*0450*/ 	.word	0x0500000f


	//   ....[140]....
        /*0454*/ 	.word	0x0500000f


	//   ....[141]....
        /*0458*/ 	.word	0x0500000f


	//   ....[142]....
        /*045c*/ 	.word	0x0500000f


	//   ....[143]....
        /*0460*/ 	.word	0x0500000f


	//   ....[144]....
        /*0464*/ 	.word	0x0500000f


	//   ....[145]....
        /*0468*/ 	.word	0x0500000f


	//   ....[146]....
        /*046c*/ 	.word	0x0500000f


	//   ....[147]....
        /*0470*/ 	.word	0x0500000f


	//   ....[148]....
        /*0474*/ 	.word	0x0500000f


	//   ....[149]....
        /*0478*/ 	.word	0x0500000f


	//   ....[150]....
        /*047c*/ 	.word	0x0500000f


	//   ....[151]....
        /*0480*/ 	.word	0x0500000f


	//   ....[152]....
        /*0484*/ 	.word	0x0500000f


	//   ....[153]....
        /*0488*/ 	.word	0x0500000f


	//   ....[154]....
        /*048c*/ 	.word	0x0500000f


	//   ....[155]....
        /*0490*/ 	.word	0x0500000f


	//   ....[156]....
        /*0494*/ 	.word	0x0500000f


	//   ....[157]....
        /*0498*/ 	.word	0x0500000f


	//   ....[158]....
        /*049c*/ 	.word	0x0500000f


	//   ....[159]....
        /*04a0*/ 	.word	0x0500000f


	//   ....[160]....
        /*04a4*/ 	.word	0x0500000f


	//   ....[161]....
        /*04a8*/ 	.word	0x0500000f


	//   ....[162]....
        /*04ac*/ 	.word	0x0500000f


	//----- nvinfo : EIATTR_COOP_GROUP_INSTR_OFFSETS
	.align		4
.L_203:
        /*04b0*/ 	.byte	0x04, 0x28
        /*04b2*/ 	.short	(.L_205 - .L_204)


	//   ....[0]....
.L_204:
        /*04b4*/ 	.word	0x00000070


	//   ....[1]....
        /*04b8*/ 	.word	0x00000140


	//   ....[2]....
        /*04bc*/ 	.word	0x00000190


	//   ....[3]....
        /*04c0*/ 	.word	0x000003c0


	//   ....[4]....
        /*04c4*/ 	.word	0x00000520


	//   ....[5]....
        /*04c8*/ 	.word	0x00000640


	//   ....[6]....
        /*04cc*/ 	.word	0x000007a0


	//   ....[7]....
        /*04d0*/ 	.word	0x00001d00


	//   ....[8]....
        /*04d4*/ 	.word	0x000022d0


	//   ....[9]....
        /*04d8*/ 	.word	0x000030f0


	//   ....[10]....
        /*04dc*/ 	.word	0x00003890


	//   ....[11]....
        /*04e0*/ 	.word	0x000039a0


	//   ....[12]....
        /*04e4*/ 	.word	0x00004290


	//   ....[13]....
        /*04e8*/ 	.word	0x000042f0


	//   ....[14]....
        /*04ec*/ 	.word	0x00005830


	//   ....[15]....
        /*04f0*/ 	.word	0x00005a80


	//   ....[16]....
        /*04f4*/ 	.word	0x00006660


	//   ....[17]....
        /*04f8*/ 	.word	0x00006760


	//   ....[18]....
        /*04fc*/ 	.word	0x00006f90


	//   ....[19]....
        /*0500*/ 	.word	0x00007000


	//   ....[20]....
        /*0504*/ 	.word	0x000087c0


	//   ....[21]....
        /*0508*/ 	.word	0x000087f0


	//   ....[22]....
        /*050c*/ 	.word	0x00008d00


	//   ....[23]....
        /*0510*/ 	.word	0x00008d70


	//   ....[24]....
        /*0514*/ 	.word	0x0000a5b0


	//   ....[25]....
        /*0518*/ 	.word	0x0000a7f0


	//   ....[26]....
        /*051c*/ 	.word	0x0000b3c0


	//   ....[27]....
        /*0520*/ 	.word	0x0000b4c0


	//   ....[28]....
        /*0524*/ 	.word	0x0000bcf0


	//   ....[29]....
        /*0528*/ 	.word	0x0000bd70


	//   ....[30]....
        /*052c*/ 	.word	0x0000ccb0


	//   ....[31]....
        /*0530*/ 	.word	0x0000ccf0


	//   ....[32]....
        /*0534*/ 	.word	0x0000ce10


	//   ....[33]....
        /*0538*/ 	.word	0x0000ce20


	//   ....[34]....
        /*053c*/ 	.word	0x0000dc90


	//   ....[35]....
        /*0540*/ 	.word	0x0000dca0


	//   ....[36]....
        /*0544*/ 	.word	0x0000dcb0


	//   ....[37]....
        /*0548*/ 	.word	0x0000dcf0


	//   ....[38]....
        /*054c*/ 	.word	0x0000e2a0


	//   ....[39]....
        /*0550*/ 	.word	0x0000e2e0


	//   ....[40]....
        /*0554*/ 	.word	0x0000e300


	//   ....[41]....
        /*0558*/ 	.word	0x0000e340


	//   ....[42]....
        /*055c*/ 	.word	0x0000e360


	//   ....[43]....
        /*0560*/ 	.word	0x0000e370


	//   ....[44]....
        /*0564*/ 	.word	0x0000e390


	//   ....[45]....
        /*0568*/ 	.word	0x0000e3b0


	//   ....[46]....
        /*056c*/ 	.word	0x0000e7d0


	//   ....[47]....
        /*0570*/ 	.word	0x0000e800


	//   ....[48]....
        /*0574*/ 	.word	0x0000ea50


	//   ....[49]....
        /*0578*/ 	.word	0x0000ea60


	//   ....[50]....
        /*057c*/ 	.word	0x0000f590


	//   ....[51]....
        /*0580*/ 	.word	0x0000f5c0


	//   ....[52]....
        /*0584*/ 	.word	0x0000f600


	//   ....[53]....
        /*0588*/ 	.word	0x0000f630


	//   ....[54]....
        /*058c*/ 	.word	0x0000f640


	//   ....[55]....
        /*0590*/ 	.word	0x0000f650


	//   ....[56]....
        /*0594*/ 	.word	0x0000f660


	//   ....[57]....
        /*0598*/ 	.word	0x0000f680


	//   ....[58]....
        /*059c*/ 	.word	0x0000f7f0


	//   ....[59]....
        /*05a0*/ 	.word	0x0000fa10


	//   ....[60]....
        /*05a4*/ 	.word	0x0000fa40


	//   ....[61]....
        /*05a8*/ 	.word	0x0000fa70


	//   ....[62]....
        /*05ac*/ 	.word	0x0000faa0


	//   ....[63]....
        /*05b0*/ 	.word	0x0000fad0


	//   ....[64]....
        /*05b4*/ 	.word	0x0000fb00


	//   ....[65]....
        /*05b8*/ 	.word	0x0000fc90


	//   ....[66]....
        /*05bc*/ 	.word	0x0000fcc0


	//   ....[67]....
        /*05c0*/ 	.word	0x0000fcf0


	//   ....[68]....
        /*05c4*/ 	.word	0x0000fd20


	//   ....[69]....
        /*05c8*/ 	.word	0x0000fd50


	//   ....[70]....
        /*05cc*/ 	.word	0x0000fd80


	//   ....[71]....
        /*05d0*/ 	.word	0x0000fe10


	//   ....[72]....
        /*05d4*/ 	.word	0x0000fe40


	//   ....[73]....
        /*05d8*/ 	.word	0x0000fe50


	//   ....[74]....
        /*05dc*/ 	.word	0x0000fe90


	//   ....[75]....
        /*05e0*/ 	.word	0x00011a70


	//   ....[76]....
        /*05e4*/ 	.word	0x00012610


	//   ....[77]....
        /*05e8*/ 	.word	0x00012630


	//   ....[78]....
        /*05ec*/ 	.word	0x000126d0


	//   ....[79]....
        /*05f0*/ 	.word	0x000126e0


	//   ....[80]....
        /*05f4*/ 	.word	0x00012750


	//   ....[81]....
        /*05f8*/ 	.word	0x00012760


	//   ....[82]....
        /*05fc*/ 	.word	0x000127d0


	//   ....[83]....
        /*0600*/ 	.word	0x000127e0


	//   ....[84]....
        /*0604*/ 	.word	0x00012850


	//   ....[85]....
        /*0608*/ 	.word	0x00012860


	//   ....[86]....
        /*060c*/ 	.word	0x000128d0


	//   ....[87]....
        /*0610*/ 	.word	0x000128e0


	//   ....[88]....
        /*0614*/ 	.word	0x00012950


	//   ....[89]....
        /*0618*/ 	.word	0x00012960


	//   ....[90]....
        /*061c*/ 	.word	0x00012970


	//   ....[91]....
        /*0620*/ 	.word	0x000129b0


	//   ....[92]....
        /*0624*/ 	.word	0x000129d0


	//   ....[93]....
        /*0628*/ 	.word	0x00012a20


	//   ....[94]....
        /*062c*/ 	.word	0x00012ae0


	//   ....[95]....
        /*0630*/ 	.word	0x00012af0


	//   ....[96]....
        /*0634*/ 	.word	0x00012b60


	//   ....[97]....
        /*0638*/ 	.word	0x00012b70


	//   ....[98]....
        /*063c*/ 	.word	0x00012bb0


	//   ....[99]....
        /*0640*/ 	.word	0x00012bd0


	//   ....[100]....
        /*0644*/ 	.word	0x00014b90


	//   ....[101]....
        /*0648*/ 	.word	0x00014ba0


	//   ....[102]....
        /*064c*/ 	.word	0x00014bf0


	//   ....[103]....
        /*0650*/ 	.word	0x00014c30


	//   ....[104]....
        /*0654*/ 	.word	0x00014c60


	//   ....[105]....
        /*0658*/ 	.word	0x00014c90


	//   ....[106]....
        /*065c*/ 	.word	0x00014cc0


	//   ....[107]....
        /*0660*/ 	.word	0x00014cf0


	//   ....[108]....
        /*0664*/ 	.word	0x00014e90


	//   ....[109]....
        /*0668*/ 	.word	0x00014ec0


	//   ....[110]....
        /*066c*/ 	.word	0x00014ef0


	//   ....[111]....
        /*0670*/ 	.word	0x00014f20


	//   ....[112]....
        /*0674*/ 	.word	0x00014f50


	//   ....[113]....
        /*0678*/ 	.word	0x00014f80


	//   ....[114]....
        /*067c*/ 	.word	0x00015040


	//   ....[115]....
        /*0680*/ 	.word	0x00015060


	//   ....[116]....
        /*0684*/ 	.word	0x00015080


	//   ....[117]....
        /*0688*/ 	.word	0x000150e0


	//   ....[118]....
        /*068c*/ 	.word	0x00015b00


	//   ....[119]....
        /*0690*/ 	.word	0x00016160


	//   ....[120]....
        /*0694*/ 	.word	0x00016340


	//   ....[121]....
        /*0698*/ 	.word	0x00016390


	//   ....[122]....
        /*069c*/ 	.word	0x000163f0


	//   ....[123]....
        /*06a0*/ 	.word	0x000164c0


	//   ....[124]....
        /*06a4*/ 	.word	0x00016520


	//   ....[125]....
        /*06a8*/ 	.word	0x00016600


	//   ....[126]....
        /*06ac*/ 	.word	0x00016660


	//   ....[127]....
        /*06b0*/ 	.word	0x00016740


	//   ....[128]....
        /*06b4*/ 	.word	0x000167a0


	//   ....[129]....
        /*06b8*/ 	.word	0x00016880


	//   ....[130]....
        /*06bc*/ 	.word	0x000168e0


	//   ....[131]....
        /*06c0*/ 	.word	0x000169c0


	//   ....[132]....
        /*06c4*/ 	.word	0x00016a20


	//   ....[133]....
        /*06c8*/ 	.word	0x00016b00


	//   ....[134]....
        /*06cc*/ 	.word	0x00016b60


	//   ....[135]....
        /*06d0*/ 	.word	0x00016c50


	//   ....[136]....
        /*06d4*/ 	.word	0x00016cc0


	//   ....[137]....
        /*06d8*/ 	.word	0x00016d90


	//   ....[138]....
        /*06dc*/ 	.word	0x00016df0


	//   ....[139]....
        /*06e0*/ 	.word	0x00016ee0


	//   ....[140]....
        /*06e4*/ 	.word	0x00016f40


	//   ....[141]....
        /*06e8*/ 	.word	0x00017010


	//   ....[142]....
        /*06ec*/ 	.word	0x00017070


	//   ....[143]....
        /*06f0*/ 	.word	0x00017130


	//   ....[144]....
        /*06f4*/ 	.word	0x00017450


	//   ....[145]....
        /*06f8*/ 	.word	0x000174f0


	//   ....[146]....
        /*06fc*/ 	.word	0x00017660


	//   ....[147]....
        /*0700*/ 	.word	0x000176d0


	//   ....[148]....
        /*0704*/ 	.word	0x00017740


	//   ....[149]....
        /*0708*/ 	.word	0x000177b0


	//   ....[150]....
        /*070c*/ 	.word	0x00017820


	//   ....[151]....
        /*0710*/ 	.word	0x000178a0


	//   ....[152]....
        /*0714*/ 	.word	0x00017920


	//   ....[153]....
        /*0718*/ 	.word	0x000179b0


	//   ....[154]....
        /*071c*/ 	.word	0x00017a20


	//   ....[155]....
        /*0720*/ 	.word	0x00017a90


	//   ....[156]....
        /*0724*/ 	.word	0x00017b00


	//   ....[157]....
        /*0728*/ 	.word	0x00017b80


	//   ....[158]....
        /*072c*/ 	.word	0x00017bf0


	//   ....[159]....
        /*0730*/ 	.word	0x00017c80


	//   ....[160]....
        /*0734*/ 	.word	0x00017ce0


	//   ....[161]....
        /*0738*/ 	.word	0x00017d70


	//   ....[162]....
        /*073c*/ 	.word	0x00017ea0


	//----- nvinfo : EIATTR_REG_RECONFIG
	.align		4
.L_205:
        /*0740*/ 	.byte	0x01, 0x54
	.zero		2


	//----- nvinfo : EIATTR_SYSCALL_OFFSETS
	.align		4
        /*0744*/ 	.byte	0x04, 0x46
        /*0746*/ 	.short	(.L_207 - .L_206)


	//   ....[0]....
.L_206:
        /*0748*/ 	.word	0x00001eb0


	//   ....[1]....
        /*074c*/ 	.word	0x000116e0


	//   ....[2]....
        /*0750*/ 	.word	0x00011830


	//   ....[3]....
        /*0754*/ 	.word	0x00011920


	//   ....[4]....
        /*0758*/ 	.word	0x00012120


	//----- nvinfo : EIATTR_MBARRIER_INSTR_OFFSETS
	.align		4
.L_207:
        /*075c*/ 	.byte	0x04, 0x39
        /*075e*/ 	.short	(.L_209 - .L_208)


	//   ....[0]....
.L_208:
        /*0760*/ 	.word	0x00000270
        /*0764*/ 	.word	0x000000ff
        /*0768*/ 	.word	0x00016800
        /*076c*/ 	.short	0x0100
        /*076e*/ 	.byte	0x08
	.zero		1


	//   ....[1]....
        /*0770*/ 	.word	0x00000280
        /*0774*/ 	.word	0x000000ff
        /*0778*/ 	.word	0x00016820
        /*077c*/ 	.short	0x0100
        /*077e*/ 	.byte	0x08
	.zero		1


	//   ....[2]....
        /*0780*/ 	.word	0x00000370
        /*0784*/ 	.word	0x000000ff
        /*0788*/ 	.word	0x00016830
        /*078c*/ 	.short	0x0100
        /*078e*/ 	.byte	0x08
	.zero		1


	//   ....[3]....
        /*0790*/ 	.word	0x00000380
        /*0794*/ 	.word	0x000000ff
        /*0798*/ 	.word	0x00016840
        /*079c*/ 	.short	0x0100
        /*079e*/ 	.byte	0x08
	.zero		1


	//   ....[4]....
        /*07a0*/ 	.word	0x00000390
        /*07a4*/ 	.word	0x000000ff
        /*07a8*/ 	.word	0x00016838
        /*07ac*/ 	.short	0x0100
        /*07ae*/ 	.byte	0x08
	.zero		1


	//   ....[5]....
        /*07b0*/ 	.word	0x000003a0
        /*07b4*/ 	.word	0x000000ff
        /*07b8*/ 	.word	0x00016848
        /*07bc*/ 	.short	0x0100
        /*07be*/ 	.byte	0x08
	.zero		1


	//   ....[6]....
        /*07c0*/ 	.word	0x000004d0
        /*07c4*/ 	.word	0x000000ff
        /*07c8*/ 	.word	0x00016850
        /*07cc*/ 	.short	0x0100
        /*07ce*/ 	.byte	0x08
	.zero		1


	//   ....[7]....
        /*07d0*/ 	.word	0x000004e0
        /*07d4*/ 	.word	0x000000ff
        /*07d8*/ 	.word	0x00016860
        /*07dc*/ 	.short	0x0100
        /*07de*/ 	.byte	0x08
	.zero		1


	//   ....[8]....
        /*07e0*/ 	.word	0x000004f0
        /*07e4*/ 	.word	0x000000ff
        /*07e8*/ 	.word	0x00016858
        /*07ec*/ 	.short	0x0100
        /*07ee*/ 	.byte	0x08
	.zero		1


	//   ....[9]....
        /*07f0*/ 	.word	0x00000500
        /*07f4*/ 	.word	0x000000ff
        /*07f8*/ 	.word	0x00016868
        /*07fc*/ 	.short	0x0100
        /*07fe*/ 	.byte	0x08
	.zero		1


	//   ....[10]....
        /*0800*/ 	.word	0x000005f0
        /*0804*/ 	.word	0x000000ff
        /*0808*/ 	.word	0x00016870
        /*080c*/ 	.short	0x0100
        /*080e*/ 	.byte	0x06
	.zero		1


	//   ....[11]....
        /*0810*/ 	.word	0x00000600
        /*0814*/ 	.word	0x000000ff
        /*0818*/ 	.word	0x00016880
        /*081c*/ 	.short	0x0100
        /*081e*/ 	.byte	0x06
	.zero		1


	//   ....[12]....
        /*0820*/ 	.word	0x00000610
        /*0824*/ 	.word	0x000000ff
        /*0828*/ 	.word	0x00016878
        /*082c*/ 	.short	0x0100
        /*082e*/ 	.byte	0x06
	.zero		1


	//   ....[13]....
        /*0830*/ 	.word	0x00000620
        /*0834*/ 	.word	0x000000ff
        /*0838*/ 	.word	0x00016888
        /*083c*/ 	.short	0x0100
        /*083e*/ 	.byte	0x06
	.zero		1


	//   ....[14]....
        /*0840*/ 	.word	0x00000750
        /*0844*/ 	.word	0x000000ff
        /*0848*/ 	.word	0x00016890
        /*084c*/ 	.short	0x0100
        /*084e*/ 	.byte	0x08
	.zero		1


	//   ....[15]....
        /*0850*/ 	.word	0x00000760
        /*0854*/ 	.word	0x000000ff
        /*0858*/ 	.word	0x000168a0
        /*085c*/ 	.short	0x0100
        /*085e*/ 	.byte	0x08
	.zero		1


	//   ....[16]....
        /*0860*/ 	.word	0x00000770
        /*0864*/ 	.word	0x000000ff
        /*0868*/ 	.word	0x00016898
        /*086c*/ 	.short	0x0100
        /*086e*/ 	.byte	0x08
	.zero		1


	//   ....[17]....
        /*0870*/ 	.word	0x00000780
        /*0874*/ 	.word	0x000000ff
        /*0878*/ 	.word	0x000168a8
        /*087c*/ 	.short	0x0100
        /*087e*/ 	.byte	0x08
	.zero		1


	//   ....[18]....
        /*0880*/ 	.word	0x000008b0
        /*0884*/ 	.word	0x000000ff
        /*0888*/ 	.word	0x000168b0
        /*088c*/ 	.short	0x0100
        /*088e*/ 	.byte	0x08
	.zero		1


	//   ....[19]....
        /*0890*/ 	.word	0x000008c0
        /*0894*/ 	.word	0x000000ff
        /*0898*/ 	.word	0x000168c0
        /*089c*/ 	.short	0x0100
        /*089e*/ 	.byte	0x08
	.zero		1


	//   ....[20]....
        /*08a0*/ 	.word	0x000008d0
        /*08a4*/ 	.word	0x000000ff
        /*08a8*/ 	.word	0x000168b8
        /*08ac*/ 	.short	0x0100
        /*08ae*/ 	.byte	0x08
	.zero		1


	//   ....[21]....
        /*08b0*/ 	.word	0x000008e0
        /*08b4*/ 	.word	0x000000ff
        /*08b8*/ 	.word	0x000168c8
        /*08bc*/ 	.short	0x0100
        /*08be*/ 	.byte	0x08
	.zero		1


	//   ....[22]....
        /*08c0*/ 	.word	0x00001f30
        /*08c4*/ 	.word	0x000000ff
        /*08c8*/ 	.word	0x00016800
        /*08cc*/ 	.short	0x010a
        /*08ce*/ 	.byte	0x2d
	.zero		1


	//   ....[23]....
        /*08d0*/ 	.word	0x00001fb0
        /*08d4*/ 	.word	0x00000003
        /*08d8*/ 	.word	0x00016830
        /*08dc*/ 	.short	0x010a
        /*08de*/ 	.byte	0x3f
	.zero		1


	//   ....[24]....
        /*08e0*/ 	.word	0x00002010
        /*08e4*/ 	.word	0x00000003
        /*08e8*/ 	.word	0x00016830
        /*08ec*/ 	.short	0x010a
        /*08ee*/ 	.byte	0x3f
	.zero		1


	//   ....[25]....
        /*08f0*/ 	.word	0x000023b0
        /*08f4*/ 	.word	0x00000000
        /*08f8*/ 	.word	0x00000000
        /*08fc*/ 	.short	0x0101
        /*08fe*/ 	.byte	0x3f
	.zero		1


	//   ....[26]....
        /*0900*/ 	.word	0x000051c0
        /*0904*/ 	.word	0x000000ff
        /*0908*/ 	.word	0x00016830
        /*090c*/ 	.short	0x010a
        /*090e*/ 	.byte	0x06
	.zero		1


	//   ....[27]....
        /*0910*/ 	.word	0x00005200
        /*0914*/ 	.word	0x000000ff
        /*0918*/ 	.word	0x00016830
        /*091c*/ 	.short	0x010a
        /*091e*/ 	.byte	0x06
	.zero		1


	//   ....[28]....
        /*0920*/ 	.word	0x00005400
        /*0924*/ 	.word	0x000000ff
        /*0928*/ 	.word	0x00016850
        /*092c*/ 	.short	0x010a
        /*092e*/ 	.byte	0x06
	.zero		1


	//   ....[29]....
        /*0930*/ 	.word	0x00005440
        /*0934*/ 	.word	0x000000ff
        /*0938*/ 	.word	0x00016850
        /*093c*/ 	.short	0x010a
        /*093e*/ 	.byte	0x06
	.zero		1


	//   ....[30]....
        /*0940*/ 	.word	0x00005880
        /*0944*/ 	.word	0x00000007
        /*0948*/ 	.word	0x00000000
        /*094c*/ 	.short	0x0101
        /*094e*/ 	.byte	0x3f
	.zero		1


	//   ....[31]....
        /*0950*/ 	.word	0x00007400
        /*0954*/ 	.word	0x00000005
        /*0958*/ 	.word	0x00000000
        /*095c*/ 	.short	0x0101
        /*095e*/ 	.byte	0x3f
	.zero		1


	//   ....[32]....
        /*0960*/ 	.word	0x00008220
        /*0964*/ 	.word	0x000000ff
        /*0968*/ 	.word	0x00016830
        /*096c*/ 	.short	0x010a
        /*096e*/ 	.byte	0x06
	.zero		1


	//   ....[33]....
        /*0970*/ 	.word	0x00008260
        /*0974*/ 	.word	0x000000ff
        /*0978*/ 	.word	0x00016830
        /*097c*/ 	.short	0x010a
        /*097e*/ 	.byte	0x06
	.zero		1


	//   ....[34]....
        /*0980*/ 	.word	0x00008460
        /*0984*/ 	.word	0x000000ff
        /*0988*/ 	.word	0x00016850
        /*098c*/ 	.short	0x010a
        /*098e*/ 	.byte	0x06
	.zero		1


	//   ....[35]....
        /*0990*/ 	.word	0x000084a0
        /*0994*/ 	.word	0x000000ff
        /*0998*/ 	.word	0x00016850
        /*099c*/ 	.short	0x010a
        /*099e*/ 	.byte	0x06
	.zero		1


	//   ....[36]....
        /*09a0*/ 	.word	0x00009500
        /*09a4*/ 	.word	0x0000001b
        /*09a8*/ 	.word	0x00000000
        /*09ac*/ 	.short	0x0101
        /*09ae*/ 	.byte	0x3f
	.zero		1


	//   ....[37]....
        /*09b0*/ 	.word	0x000097c0
        /*09b4*/ 	.word	0x0000001f
        /*09b8*/ 	.word	0x00000000
        /*09bc*/ 	.short	0x0101
        /*09be*/ 	.byte	0x3f
	.zero		1


	//   ....[38]....
        /*09c0*/ 	.word	0x00009f50
        /*09c4*/ 	.word	0x000000ff
        /*09c8*/ 	.word	0x00016830
        /*09cc*/ 	.short	0x010a
        /*09ce*/ 	.byte	0x06
	.zero		1


	//   ....[39]....
        /*09d0*/ 	.word	0x00009f90
        /*09d4*/ 	.word	0x000000ff
        /*09d8*/ 	.word	0x00016830
        /*09dc*/ 	.short	0x010a
        /*09de*/ 	.byte	0x06
	.zero		1


	//   ....[40]....
        /*09e0*/ 	.word	0x0000a190
        /*09e4*/ 	.word	0x000000ff
        /*09e8*/ 	.word	0x00016850
        /*09ec*/ 	.short	0x010a
        /*09ee*/ 	.byte	0x06
	.zero		1


	//   ....[41]....
        /*09f0*/ 	.word	0x0000a1d0
        /*09f4*/ 	.word	0x000000ff
        /*09f8*/ 	.word	0x00016850
        /*09fc*/ 	.short	0x010a
        /*09fe*/ 	.byte	0x06
	.zero		1


	//   ....[42]....
        /*0a00*/ 	.word	0x0000a640
        /*0a04*/ 	.word	0x00000002
        /*0a08*/ 	.word	0x00000000
        /*0a0c*/ 	.short	0x0101
        /*0a0e*/ 	.byte	0x3f
	.zero		1


	//   ....[43]....
        /*0a10*/ 	.word	0x0000c400
        /*0a14*/ 	.word	0x0000001b
        /*0a18*/ 	.word	0x00000000
        /*0a1c*/ 	.short	0x0101
        /*0a1e*/ 	.byte	0x3f
	.zero		1


	//   ....[44]....
        /*0a20*/ 	.word	0x0000cc20
        /*0a24*/ 	.word	0x000000ff
        /*0a28*/ 	.word	0x00016850
        /*0a2c*/ 	.short	0x010a
        /*0a2e*/ 	.byte	0x05
	.zero		1


	//   ....[45]....
        /*0a30*/ 	.word	0x0000cc60
        /*0a34*/ 	.word	0x000000ff
        /*0a38*/ 	.word	0x00016850
        /*0a3c*/ 	.short	0x010a
        /*0a3e*/ 	.byte	0x05
	.zero		1


	//   ....[46]....
        /*0a40*/ 	.word	0x0000d190
        /*0a44*/ 	.word	0x00000009
        /*0a48*/ 	.word	0x00000000
        /*0a4c*/ 	.short	0x0101
        /*0a4e*/ 	.byte	0x3f
	.zero		1


	//   ....[47]....
        /*0a50*/ 	.word	0x0000e160
        /*0a54*/ 	.word	0x00000000
        /*0a58*/ 	.word	0x00000000
        /*0a5c*/ 	.short	0x0101
        /*0a5e*/ 	.byte	0x3f
	.zero		1


	//   ....[48]....
        /*0a60*/ 	.word	0x0000e7f0
        /*0a64*/ 	.word	0x00000006
        /*0a68*/ 	.word	0x00000000
        /*0a6c*/ 	.short	0x0101
        /*0a6e*/ 	.byte	0x3f
	.zero		1


	//   ....[49]....
        /*0a70*/ 	.word	0x00011c90
        /*0a74*/ 	.word	0x00000000
        /*0a78*/ 	.word	0x00016840
        /*0a7c*/ 	.short	0x010a
        /*0a7e*/ 	.byte	0x3f
	.zero		1


	//   ....[50]....
        /*0a80*/ 	.word	0x00012c80
        /*0a84*/ 	.word	0x00000011
        /*0a88*/ 	.word	0x00016800
        /*0a8c*/ 	.short	0x0107
        /*0a8e*/ 	.byte	0x3f
	.zero		1


	//   ....[51]....
        /*0a90*/ 	.word	0x00012d70
        /*0a94*/ 	.word	0x00000011
        /*0a98*/ 	.word	0x00016800
        /*0a9c*/ 	.short	0x0101
        /*0a9e*/ 	.byte	0x3f
	.zero		1


	//   ....[52]....
        /*0aa0*/ 	.word	0x00012d90
        /*0aa4*/ 	.word	0x00000011
        /*0aa8*/ 	.word	0x00016820
        /*0aac*/ 	.short	0x010a
        /*0aae*/ 	.byte	0x3f
	.zero		1


	//   ....[53]....
        /*0ab0*/ 	.word	0x00013170
        /*0ab4*/ 	.word	0x00000002
        /*0ab8*/ 	.word	0x00016840
        /*0abc*/ 	.short	0x010a
        /*0abe*/ 	.byte	0x3f
	.zero		1


	//   ....[54]....
        /*0ac0*/ 	.word	0x000133f0
        /*0ac4*/ 	.word	0x00000003
        /*0ac8*/ 	.word	0x00000060
        /*0acc*/ 	.short	0x010a
        /*0ace*/ 	.byte	0x3f
	.zero		1


	//   ....[55]....
        /*0ad0*/ 	.word	0x00013930
        /*0ad4*/ 	.word	0x00000002
        /*0ad8*/ 	.word	0x00016840
        /*0adc*/ 	.short	0x010a
        /*0ade*/ 	.byte	0x3f
	.zero		1


	//   ....[56]....
        /*0ae0*/ 	.word	0x00013bb0
        /*0ae4*/ 	.word	0x0000000a
        /*0ae8*/ 	.word	0x00000060
        /*0aec*/ 	.short	0x010a
        /*0aee*/ 	.byte	0x3f
	.zero		1


	//   ....[57]....
        /*0af0*/ 	.word	0x00014040
        /*0af4*/ 	.word	0x00000002
        /*0af8*/ 	.word	0x00016840
        /*0afc*/ 	.short	0x010a
        /*0afe*/ 	.byte	0x3f
	.zero		1


	//   ....[58]....
        /*0b00*/ 	.word	0x000142d0
        /*0b04*/ 	.word	0x00000007
        /*0b08*/ 	.word	0x00000060
        /*0b0c*/ 	.short	0x010a
        /*0b0e*/ 	.byte	0x3f
	.zero		1


	//   ....[59]....
        /*0b10*/ 	.word	0x00014710
        /*0b14*/ 	.word	0x00000003
        /*0b18*/ 	.word	0x00016860
        /*0b1c*/ 	.short	0x010a
        /*0b1e*/ 	.byte	0x3f
	.zero		1


	//   ....[60]....
        /*0b20*/ 	.word	0x00015a80
        /*0b24*/ 	.word	0x00000009
        /*0b28*/ 	.word	0x00016820
        /*0b2c*/ 	.short	0x010a
        /*0b2e*/ 	.byte	0x3f
	.zero		1


	//   ....[61]....
        /*0b30*/ 	.word	0x00015c20
        /*0b34*/ 	.word	0x00000007
        /*0b38*/ 	.word	0x00000000
        /*0b3c*/ 	.short	0x010a
        /*0b3e*/ 	.byte	0x3f
	.zero		1


	//   ....[62]....
        /*0b40*/ 	.word	0x00015c90
        /*0b44*/ 	.word	0x00000003
        /*0b48*/ 	.word	0x00000000
        /*0b4c*/ 	.short	0x010a
        /*0b4e*/ 	.byte	0x3f
	.zero		1


	//   ....[63]....
        /*0b50*/ 	.word	0x00015cf0
        /*0b54*/ 	.word	0x00000005
        /*0b58*/ 	.word	0x00000000
        /*0b5c*/ 	.short	0x010a
        /*0b5e*/ 	.byte	0x3f
	.zero		1


	//   ....[64]....
        /*0b60*/ 	.word	0x00015d20
        /*0b64*/ 	.word	0x00000003
        /*0b68*/ 	.word	0x00000000
        /*0b6c*/ 	.short	0x010a
        /*0b6e*/ 	.byte	0x3f
	.zero		1


	//   ....[65]....
        /*0b70*/ 	.word	0x00015d90
        /*0b74*/ 	.word	0x00000003
        /*0b78*/ 	.word	0x00016800
        /*0b7c*/ 	.short	0x010a
        /*0b7e*/ 	.byte	0x3f
	.zero		1


	//   ....[66]....
        /*0b80*/ 	.word	0x00015de0
        /*0b84*/ 	.word	0x00000003
        /*0b88*/ 	.word	0x00016830
        /*0b8c*/ 	.short	0x010a
        /*0b8e*/ 	.byte	0x3f
	.zero		1


	//   ....[67]....
        /*0b90*/ 	.word	0x00015e40
        /*0b94*/ 	.word	0x00000007
        /*0b98*/ 	.word	0x00016830
        /*0b9c*/ 	.short	0x010a
        /*0b9e*/ 	.byte	0x3f
	.zero		1


	//   ....[68]....
        /*0ba0*/ 	.word	0x00015ea0
        /*0ba4*/ 	.word	0x00000007
        /*0ba8*/ 	.word	0x00016850
        /*0bac*/ 	.short	0x010a
        /*0bae*/ 	.byte	0x3f
	.zero		1


	//   ....[69]....
        /*0bb0*/ 	.word	0x00015f00
        /*0bb4*/ 	.word	0x00000009
        /*0bb8*/ 	.word	0x00016830
        /*0bbc*/ 	.short	0x010a
        /*0bbe*/ 	.byte	0x3f
	.zero		1


	//   ....[70]....
        /*0bc0*/ 	.word	0x00015f60
        /*0bc4*/ 	.word	0x00000002
        /*0bc8*/ 	.word	0x00016850
        /*0bcc*/ 	.short	0x010a
        /*0bce*/ 	.byte	0x3f
	.zero		1


	//   ....[71]....
        /*0bd0*/ 	.word	0x00015fc0
        /*0bd4*/ 	.word	0x00000009
        /*0bd8*/ 	.word	0x00016830
        /*0bdc*/ 	.short	0x010a
        /*0bde*/ 	.byte	0x3f
	.zero		1


	//   ....[72]....
        /*0be0*/ 	.word	0x00016020
        /*0be4*/ 	.word	0x00000002
        /*0be8*/ 	.word	0x00016850
        /*0bec*/ 	.short	0x010a
        /*0bee*/ 	.byte	0x3f
	.zero		1


	//   ....[73]....
        /*0bf0*/ 	.word	0x00016080
        /*0bf4*/ 	.word	0x00000006
        /*0bf8*/ 	.word	0x00016850
        /*0bfc*/ 	.short	0x010a
        /*0bfe*/ 	.byte	0x3f
	.zero		1


	//   ....[74]....
        /*0c00*/ 	.word	0x00016220
        /*0c04*/ 	.word	0x00000000
        /*0c08*/ 	.word	0x00016840
        /*0c0c*/ 	.short	0x010a
        /*0c0e*/ 	.byte	0x3f
	.zero		1


	//   ....[75]....
        /*0c10*/ 	.word	0x00017170
        /*0c14*/ 	.word	0x00000011
        /*0c18*/ 	.word	0x00016820
        /*0c1c*/ 	.short	0x010a
        /*0c1e*/ 	.byte	0x3f
	.zero		1


	//   ....[76]....
        /*0c20*/ 	.word	0x000171c0
        /*0c24*/ 	.word	0x00000002
        /*0c28*/ 	.word	0x00016840
        /*0c2c*/ 	.short	0x010a
        /*0c2e*/ 	.byte	0x3f
	.zero		1


	//   ....[77]....
        /*0c30*/ 	.word	0x00017210
        /*0c34*/ 	.word	0x00000003
        /*0c38*/ 	.word	0x00000060
        /*0c3c*/ 	.short	0x010a
        /*0c3e*/ 	.byte	0x3f
	.zero		1


	//   ....[78]....
        /*0c40*/ 	.word	0x00017260
        /*0c44*/ 	.word	0x00000002
        /*0c48*/ 	.word	0x00016840
        /*0c4c*/ 	.short	0x010a
        /*0c4e*/ 	.byte	0x3f
	.zero		1


	//   ....[79]....
        /*0c50*/ 	.word	0x000172b0
        /*0c54*/ 	.word	0x0000000a
        /*0c58*/ 	.word	0x00000060
        /*0c5c*/ 	.short	0x010a
        /*0c5e*/ 	.byte	0x3f
	.zero		1


	//   ....[80]....
        /*0c60*/ 	.word	0x00017300
        /*0c64*/ 	.word	0x00000002
        /*0c68*/ 	.word	0x00016840
        /*0c6c*/ 	.short	0x010a
        /*0c6e*/ 	.byte	0x3f
	.zero		1


	//   ....[81]....
        /*0c70*/ 	.word	0x00017350
        /*0c74*/ 	.word	0x00000007
        /*0c78*/ 	.word	0x00000060
        /*0c7c*/ 	.short	0x010a
        /*0c7e*/ 	.byte	0x3f
	.zero		1


	//   ....[82]....
        /*0c80*/ 	.word	0x000173a0
        /*0c84*/ 	.word	0x00000003
        /*0c88*/ 	.word	0x00016860
        /*0c8c*/ 	.short	0x010a
        /*0c8e*/ 	.byte	0x3f
	.zero		1


	//   ....[83]....
        /*0c90*/ 	.word	0x00017dc0
        /*0c94*/ 	.word	0x00000009
        /*0c98*/ 	.word	0x00016820
        /*0c9c*/ 	.short	0x010a
        /*0c9e*/ 	.byte	0x3f
	.zero		1


	//   ....[84]....
        /*0ca0*/ 	.word	0x00017f60
        /*0ca4*/ 	.word	0x00000007
        /*0ca8*/ 	.word	0x00000000
        /*0cac*/ 	.short	0x010a
        /*0cae*/ 	.byte	0x3f
	.zero		1


	//   ....[85]....
        /*0cb0*/ 	.word	0x00017fb0
        /*0cb4*/ 	.word	0x00000003
        /*0cb8*/ 	.word	0x00000000
        /*0cbc*/ 	.short	0x010a
        /*0cbe*/ 	.byte	0x3f
	.zero		1


	//   ....[86]....
        /*0cc0*/ 	.word	0x00018000
        /*0cc4*/ 	.word	0x00000005
        /*0cc8*/ 	.word	0x00000000
        /*0ccc*/ 	.short	0x010a
        /*0cce*/ 	.byte	0x3f
	.zero		1


	//----- nvinfo : EIATTR_NUM_MBARRIERS
	.align		4
.L_209:
        /*0cd0*/ 	.byte	0x03, 0x38
        /*0cd2*/ 	.short	0x0016


	//----- nvinfo : EIATTR_EXIT_INSTR_OFFSETS
	.align		4
        /*0cd4*/ 	.byte	0x04, 0x1c
        /*0cd6*/ 	.short	(.L_211 - .L_210)


	//   ....[0]....
.L_210:
        /*0cd8*/ 	.word	0x00000a80


	//   ....[1]....
        /*0cdc*/ 	.word	0x0000f790


	//   ....[2]....
        /*0ce0*/ 	.word	0x00015d70


	//----- nvinfo : EIATTR_MAX_THREADS
	.align		4
.L_211:
        /*0ce4*/ 	.byte	0x04, 0x05
        /*0ce6*/ 	.short	(.L_213 - .L_212)
.L_212:
        /*0ce8*/ 	.word	0x00000200
        /*0cec*/ 	.word	0x00000001
        /*0cf0*/ 	.word	0x00000001


	//----- nvinfo : EIATTR_CRS_STACK_SIZE
	.align		4
.L_213:
        /*0cf4*/ 	.byte	0x04, 0x1e
        /*0cf6*/ 	.short	(.L_215 - .L_214)
.L_214:
        /*0cf8*/ 	.word	0x00000000


	//----- nvinfo : EIATTR_CBANK_PARAM_SIZE
	.align		4
.L_215:
        /*0cfc*/ 	.byte	0x03, 0x19
        /*0cfe*/ 	.short	0x0af0


	//----- nvinfo : EIATTR_PARAM_CBANK
	.align		4
        /*0d00*/ 	.byte	0x04, 0x0a
        /*0d02*/ 	.short	(.L_217 - .L_216)
	.align		4
.L_216:
        /*0d04*/ 	.word	index@(.nv.constant0._ZN7cutlass13device_kernelIN5flash11enable_sm90INS1_16FlashAttnFwdSm90INS1_25CollectiveMainloopFwdSm90ILi2EN4cute5tupleIJNS5_1CILi1EEES8_S8_EEENS6_IJNS7_ILi192EEENS7_ILi128EEENS7_ILi64EEEEEELi64ENS_6half_tEfNS_4arch4Sm90ELb0ELb1ELb0ELb1ELb0ELb0ELb0ELb1ELb1ELb1ELb1ELb0EEENS1_21CollectiveEpilogueFwdINS6_IJSA_SC_SB_EEES9_SE_SG_Li384ELb1ELb1ELb1ELb0EEENS1_36VarlenDynamicPersistentTileSchedulerILi192ELi128ELi384ELi128ELb1ELb1ELb1ELb1ELb0ELb1EEEEEEEEEvNT_6ParamsE)
        /*0d08*/ 	.short	0x0210
        /*0d0a*/ 	.short	0x0af0


	//----- nvinfo : EIATTR_SW_WAR
	.align		4
.L_217:
        /*0d0c*/ 	.byte	0x04, 0x36
        /*0d0e*/ 	.short	(.L_219 - .L_218)
.L_218:
        /*0d10*/ 	.word	0x00000008
.L_219:


//--------------------- .nv.info._ZN7cutlass13device_kernelIN5flash11enable_sm90INS1_16FlashAttnFwdSm90INS1_25CollectiveMainloopFwdSm90ILi2EN4cute5tupleIJNS5_1CILi1EEES8_S8_EEENS6_IJNS7_ILi192EEENS7_ILi128EEENS7_ILi64EEEEEELi64ENS_6half_tEfNS_4arch4Sm90ELb0ELb1ELb0ELb1ELb0ELb1ELb0ELb1ELb1ELb1ELb1ELb0EEENS1_21CollectiveEpilogueFwdINS6_IJSA_SC_SB_EEES9_SE_SG_Li384ELb1ELb1ELb1ELb0EEENS1_36VarlenDynamicPersistentTileSchedulerILi192ELi128ELi384ELi128ELb1ELb1ELb1ELb1ELb0ELb1EEEEEEEEEvNT_6ParamsE --------------------------
	.section	.nv.info._ZN7cutlass13device_kernelIN5flash11enable_sm90INS1_16FlashAttnFwdSm90INS1_25CollectiveMainloopFwdSm90ILi2EN4cute5tupleIJNS5_1CILi1EEES8_S8_EEENS6_IJNS7_ILi192EEENS7_ILi128EEENS7_ILi64EEEEEELi64ENS_6half_tEfNS_4arch4Sm90ELb0ELb1ELb0ELb1ELb0ELb1ELb0ELb1ELb1ELb1ELb1ELb0EEENS1_21CollectiveEpilogueFwdINS6_IJSA_SC_SB_EEES9_SE_SG_Li384ELb1ELb1ELb1ELb0EEENS1_36VarlenDynamicPersistentTileSchedulerILi192ELi128ELi384ELi128ELb1ELb1ELb1ELb1ELb0ELb1EEEEEEEEEvNT_6ParamsE,"",@"SHT_CUDA_INFO"
	.sectionflags	@""
	.align	4


	//----- nvinfo : EIATTR_CUDA_API_VERSION
	.align		4
        /*0000*/ 	.byte	0x04, 0x37
        /*0002*/ 	.short	(.L_221 - .L_220)
.L_220:
        /*0004*/ 	.word	0x00000082


	//----- nvinfo : EIATTR_KPARAM_INFO
	.align		4
.L_221:
        /*0008*/ 	.byte	0x04, 0x17
        /*000a*/ 	.short	(.L_223 - .L_222)
.L_222:
        /*000c*/ 	.word	0x00000000
        /*0010*/ 	.short	0x0000
        /*0012*/ 	.short	0x0070
        /*0014*/ 	.byte	0x00, 0xf0, 0x01, 0x2a


	//----- nvinfo : EIATTR_SPARSE_MMA_MASK
	.align		4
.L_223:
        /*0018*/ 	.byte	0x03, 0x50
        /*001a*/ 	.short	0x0000


	//----- nvinfo : EIATTR_MAXREG_COUNT
	.align		4
        /*001c*/ 	.byte	0x03, 0x1b
        /*001e*/ 	.short	0x0080


	//----- nvinfo : EIATTR_NUM_BARRIERS
	.align		4
        /*0020*/ 	.byte	0x02, 0x4c
        /*0022*/ 	.byte	0x10
	.zero		1


	//----- nvinfo : EIATTR_EXTERNS
	.align		4
        /*0024*/ 	.byte	0x04, 0x0f
        /*0026*/ 	.short	(.L_225 - .L_224)


	//   ....[0]....
	.align		4
.L_224:
        /*0028*/ 	.word	index@(__assertfail)


	//----- nvinfo : EIATTR_ANNOTATIONS
	.align		4
.L_225:
        /*002c*/ 	.byte	0x04, 0x55
        /*002e*/ 	.short	(.L_227 - .L_226)


	//   ....[0]....
.L_226:
        /* <DEDUP_REMOVED lines=81> */


	//----- nvinfo : EIATTR_MERCURY_ISA_VERSION
	.align		4
.L_227:
        /*0530*/ 	.byte	0x03, 0x5f
        /*0532*/ 	.short	0x0101


	//----- nvinfo : EIATTR_UNUSED_LOAD_BYTE_OFFSET
	.align		4
        /*0534*/ 	.byte	0x04, 0x44
        /*0536*/ 	.short	(.L_229 - .L_228)


	//   ....[0]....
.L_228:
        /*0538*/ 	.word	0x00000ae0
        /*053c*/ 	.word	0x0000fff0


	//   ....[1]....
        /*0540*/ 	.word	0x00015290
        /*0544*/ 	.word	0x0000fff0


	//----- nvinfo : EIATTR_INT_WARP_WIDE_INSTR_OFFSETS
	.align		4
.L_229:
        /*0548*/ 	.byte	0x04, 0x31
        /*054a*/ 	.short	(.L_231 - .L_230)


	//   ....[0]....
.L_230:
        /*054c*/ 	.word	0x00000180


	//   ....[1]....
        /*0550*/ 	.word	0x00000220


	//   ....[2]....
        /*0554*/ 	.word	0x00000290


	//   ....[3]....
        /*0558*/ 	.word	0x0001a910


	//   ....[4]....
        /*055c*/ 	.word	0x0001a9a0


	//   ....[5]....
        /*0560*/ 	.word	0x0001da00


	//   ....[6]....
        /*0564*/ 	.word	0x0001da90


	//----- nvinfo : EIATTR_COOP_GROUP_MASK_REGIDS
	.align		4
.L_231:
        /*0568*/ 	.byte	0x04, 0x29
        /*056a*/ 	.short	(.L_233 - .L_232)


	//   ....[0]....
.L_232:
        /*056c*/ 	.word	0xffffffff


	//   ....[1]....
        /*0570*/ 	.word	0xffffffff


	//   ....[2]....
        /*0574*/ 	.word	0xffffffff


	//   ....[3]....
        /*0578*/ 	.word	0xffffffff


	//   ....[4]....
        /*057c*/ 	.word	0xffffffff


	//   ....[5]....
        /*0580*/ 	.word	0xffffffff


	//   ....[6]....
        /*0584*/ 	.word	0xffffffff


	//   ....[7]....
        /*0588*/ 	.word	0xffffffff


	//   ....[8]....
        /*058c*/ 	.word	0xffffffff


	//   ....[9]....
        /*0590*/ 	.word	0xffffffff


	//   ....[10]....
        /*0594*/ 	.word	0xffffffff


	//   ....[11]....
        /*0598*/ 	.word	0xffffffff


	//   ....[12]....
        /*059c*/ 	.word	0xffffffff


	//   ....[13]....
        /*05a0*/ 	.word	0xffffffff


	//   ....[14]....
        /*05a4*/ 	.word	0xffffffff


	//   ....[15]....
        /*05a8*/ 	.word	0xffffffff


	//   ....[16]....
        /*05ac*/ 	.word	0xffffffff


	//   ....[17]....
        /*05b0*/ 	.word	0xffffffff


	//   ....[18]....
        /*05b4*/ 	.word	0xffffffff


	//   ....[19]....
        /*05b8*/ 	.word	0xffffffff


	//   ....[20]....
        /*05bc*/ 	.word	0xffffffff


	//   ....[21]....
        /*05c0*/ 	.word	0xffffffff


	//   ....[22]....
        /*05c4*/ 	.word	0xffffffff


	//   ....[23]....
        /*05c8*/ 	.word	0xffffffff


	//   ....[24]....
        /*05cc*/ 	.word	0xffffffff


	//   ....[25]....
        /*05d0*/ 	.word	0xffffffff


	//   ....[26]....
        /*05d4*/ 	.word	0xffffffff


	//   ....[27]....
        /*05d8*/ 	.word	0xffffffff


	//   ....[28]....
        /*05dc*/ 	.word	0xffffffff


	//   ....[29]....
        /*05e0*/ 	.word	0xffffffff


	//   ....[30]....
        /*05e4*/ 	.word	0xffffffff


	//   ....[31]....
        /*05e8*/ 	.word	0xffffffff


	//   ....[32]....
        /*05ec*/ 	.word	0xffffffff


	//   ....[33]....
        /*05f0*/ 	.word	0xffffffff


	//   ....[34]....
        /*05f4*/ 	.word	0xffffffff


	//   ....[35]....
        /*05f8*/ 	.word	0xffffffff


	//   ....[36]....
        /*05fc*/ 	.word	0xffffffff


	//   ....[37]....
        /*0600*/ 	.word	0xffffffff


	//   ....[38]....
        /*0604*/ 	.word	0xffffffff


	//   ....[39]....
        /*0608*/ 	.word	0xffffffff


	//   ....[40]....
        /*060c*/ 	.word	0xffffffff


	//   ....[41]....
        /*0610*/ 	.word	0xffffffff


	//   ....[42]....
        /*0614*/ 	.word	0xffffffff


	//   ....[43]....
        /*0618*/ 	.word	0xffffffff


	//   ....[44]....
        /*061c*/ 	.word	0xffffffff


	//   ....[45]....
        /*0620*/ 	.word	0xffffffff


	//   ....[46]....
        /*0624*/ 	.word	0xffffffff


	//   ....[47]....
        /*0628*/ 	.word	0xffffffff


	//   ....[48]....
        /*062c*/ 	.word	0xffffffff


	//   ....[49]....
        /*0630*/ 	.word	0xffffffff


	//   ....[50]....
        /*0634*/ 	.word	0xffffffff


	//   ....[51]....
        /*0638*/ 	.word	0xffffffff


	//   ....[52]....
        /*063c*/ 	.word	0xffffffff


	//   ....[53]....
        /*0640*/ 	.word	0xffffffff


	//   ....[54]....
        /*0644*/ 	.word	0xffffffff


	//   ....[55]....
        /*0648*/ 	.word	0xffffffff


	//   ....[56]....
        /*064c*/ 	.word	0xffffffff


	//   ....[57]....
        /*0650*/ 	.word	0xffffffff


	//   ....[58]....
        /*0654*/ 	.word	0xffffffff


	//   ....[59]....
        /*0658*/ 	.word	0xffffffff


	//   ....[60]....
        /*065c*/ 	.word	0xffffffff


	//   ....[61]....
        /*0660*/ 	.word	0xffffffff


	//   ....[62]....
        /*0664*/ 	.word	0xffffffff


	//   ....[63]....
        /*0668*/ 	.word	0xffffffff


	//   ....[64]....
        /*066c*/ 	.word	0xffffffff


	//   ....[65]....
        /*0670*/ 	.word	0xffffffff


	//   ....[66]....
        /*0674*/ 	.word	0xffffffff


	//   ....[67]....
        /*0678*/ 	.word	0xffffffff


	//   ....[68]....
        /*067c*/ 	.word	0xffffffff


	//   ....[69]....
        /*0680*/ 	.word	0xffffffff


	//   ....[70]....
        /*0684*/ 	.word	0xffffffff


	//   ....[71]....
        /*0688*/ 	.word	0xffffffff


	//   ....[72]....
        /*068c*/ 	.word	0xffffffff


	//   ....[73]....
        /*0690*/ 	.word	0xffffffff


	//   ....[74]....
        /*0694*/ 	.word	0xffffffff


	//   ....[75]....
        /*0698*/ 	.word	0xffffffff


	//   ....[76]....
        /*069c*/ 	.word	0xffffffff


	//   ....[77]....
        /*06a0*/ 	.word	0xffffffff


	//   ....[78]....
        /*06a4*/ 	.word	0xffffffff


	//   ....[79]....
        /*06a8*/ 	.word	0xffffffff


	//   ....[80]....
        /*06ac*/ 	.word	0xffffffff


	//   ....[81]....
        /*06b0*/ 	.word	0xffffffff


	//   ....[82]....
        /*06b4*/ 	.word	0xffffffff


	//   ....[83]....
        /*06b8*/ 	.word	0xffffffff


	//   ....[84]....
        /*06bc*/ 	.word	0xffffffff


	//   ....[85]....
        /*06c0*/ 	.word	0xffffffff


	//   ....[86]....
        /*06c4*/ 	.word	0xffffffff


	//   ....[87]....
        /*06c8*/ 	.word	0xffffffff


	//   ....[88]....
        /*06cc*/ 	.word	0xffffffff


	//   ....[89]....
        /*06d0*/ 	.word	0xffffffff


	//   ....[90]....
        /*06d4*/ 	.word	0xffffffff


	//   ....[91]....
        /*06d8*/ 	.word	0xffffffff


	//   ....[92]....
        /*06dc*/ 	.word	0xffffffff


	//   ....[93]....
        /*06e0*/ 	.word	0xffffffff


	//   ....[94]....
        /*06e4*/ 	.word	0xffffffff


	//   ....[95]....
        /*06e8*/ 	.word	0xffffffff


	//   ....[96]....
        /*06ec*/ 	.word	0xffffffff


	//   ....[97]....
        /*06f0*/ 	.word	0xffffffff


	//   ....[98]....
        /*06f4*/ 	.word	0xffffffff


	//   ....[99]....
        /*06f8*/ 	.word	0xffffffff


	//   ....[100]....
        /*06fc*/ 	.word	0xffffffff


	//   ....[101]....
        /*0700*/ 	.word	0xffffffff


	//   ....[102]....
        /*0704*/ 	.word	0xffffffff


	//   ....[103]....
        /*0708*/ 	.word	0xffffffff


	//   ....[104]....
        /*070c*/ 	.word	0xffffffff


	//   ....[105]....
        /*0710*/ 	.word	0xffffffff


	//   ....[106]....
        /*0714*/ 	.word	0xffffffff


	//   ....[107]....
        /*0718*/ 	.word	0xffffffff


	//   ....[108]....
        /*071c*/ 	.word	0xffffffff


	//   ....[109]....
        /*0720*/ 	.word	0xffffffff


	//   ....[110]....
        /*0724*/ 	.word	0xffffffff


	//   ....[111]....
        /*0728*/ 	.word	0xffffffff


	//   ....[112]....
        /*072c*/ 	.word	0xffffffff


	//   ....[113]....
        /*0730*/ 	.word	0xffffffff


	//   ....[114]....
        /*0734*/ 	.word	0xffffffff


	//   ....[115]....
        /*0738*/ 	.word	0xffffffff


	//   ....[116]....
        /*073c*/ 	.word	0xffffffff


	//   ....[117]....
        /*0740*/ 	.word	0xffffffff


	//   ....[118]....
        /*0744*/ 	.word	0xffffffff


	//   ....[119]....
        /*0748*/ 	.word	0xffffffff


	//   ....[120]....
        /*074c*/ 	.word	0xffffffff


	//   ....[121]....
        /*0750*/ 	.word	0xffffffff


	//   ....[122]....
        /*0754*/ 	.word	0xffffffff


	//   ....[123]....
        /*0758*/ 	.word	0xffffffff


	//   ....[124]....
        /*075c*/ 	.word	0xffffffff


	//   ....[125]....
        /*0760*/ 	.word	0xffffffff


	//   ....[126]....
        /*0764*/ 	.word	0xffffffff


	//   ....[127]....
        /*0768*/ 	.word	0xffffffff


	//   ....[128]....
        /*076c*/ 	.word	0xffffffff


	//   ....[129]....
        /*0770*/ 	.word	0xffffffff


	//   ....[130]....
        /*0774*/ 	.word	0xffffffff


	//   ....[131]....
        /*0778*/ 	.word	0xffffffff


	//   ....[132]....
        /*077c*/ 	.word	0xffffffff


	//   ....[133]....
        /*0780*/ 	.word	0xffffffff


	//   ....[134]....
        /*0784*/ 	.word	0xffffffff


	//   ....[135]....
        /*0788*/ 	.word	0xffffffff


	//   ....[136]....
        /*078c*/ 	.word	0x0500000f


	//   ....[137]....
        /*0790*/ 	.word	0x0500000f


	//   ....[138]....
        /*0794*/ 	.word	0x0500000f


	//   ....[139]....
        /*0798*/ 	.word	0x0500000f


	//   ....[140]....
        /*079c*/ 	.word	0x0500000f


	//   ....[141]....
        /*07a0*/ 	.word	0x0500000f


	//   ....[142]....
        /*07a4*/ 	.word	0x0500000f


	//   ....[143]....
        /*07a8*/ 	.word	0x0500000f


	//   ....[144]....
        /*07ac*/ 	.word	0x0500000f


	//   ....[145]....
        /*07b0*/ 	.word	0x0500000f


	//   ....[146]....
        /*07b4*/ 	.word	0x0500000f


	//   ....[147]....
        /*07b8*/ 	.word	0x0500000f


	//   ....[148]....
        /*07bc*/ 	.word	0x0500000f


	//   ....[149]....
        /*07c0*/ 	.word	0x0500000f


	//   ....[150]....
        /*07c4*/ 	.word	0x0500000f


	//   ....[151]....
        /*07c8*/ 	.word	0x0500000f


	//   ....[152]....
        /*07cc*/ 	.word	0x0500000f


	//   ....[153]....
        /*07d0*/ 	.word	0x0500000f


	//   ....[154]....
        /*07d4*/ 	.word	0x0500000f


	//   ....[155]....
        /*07d8*/ 	.word	0x0500000f


	//   ....[156]....
        /*07dc*/ 	.word	0x0500000f


	//   ....[157]....
        /*07e0*/ 	.word	0x0500000f


	//   ....[158]....
        /*07e4*/ 	.word	0x0500000f


	//   ....[159]....
        /*07e8*/ 	.word	0x0500000f


	//   ....[160]....
        /*07ec*/ 	.word	0x0500000f


	//   ....[161]....
        /*07f0*/ 	.word	0x0500000f


	//   ....[162]....
        /*07f4*/ 	.word	0x0500000f


	//   ....[163]....
        /*07f8*/ 	.word	0x0500000f


	//   ....[164]....
        /*07fc*/ 	.word	0x0500000f


	//   ....[165]....
        /*0800*/ 	.word	0x0500000f


	//   ....[166]....
        /*0804*/ 	.word	0x0500000f


	//   ....[167]....
        /*0808*/ 	.word	0x0500000f


	//   ....[168]....
        /*080c*/ 	.word	0x0500000f


	//   ....[169]....
        /*0810*/ 	.word	0x0500000f


	//   ....[170]....
        /*0814*/ 	.word	0x0500000f


	//   ....[171]....
        /*0818*/ 	.word	0x0500000f


	//   ....[172]....
        /*081c*/ 	.word	0x0500000f


	//   ....[173]....
        /*0820*/ 	.word	0x0500000f


	//   ....[174]....
        /*0824*/ 	.word	0x0500000f


	//   ....[175]....
        /*0828*/ 	.word	0x0500000f


	//   ....[176]....
        /*082c*/ 	.word	0x0500000f


	//   ....[177]....
        /*0830*/ 	.word	0x0500000f


	//   ....[178]....
        /*0834*/ 	.word	0x0500000f


	//   ....[179]....
        /*0838*/ 	.word	0x0500000f


	//   ....[180]....
        /*083c*/ 	.word	0x0500000f


	//   ....[181]....
        /*0840*/ 	.word	0x0500000f


	//   ....[182]....
        /*0844*/ 	.word	0x0500000f


	//   ....[183]....
        /*0848*/ 	.word	0x0500000f


	//   ....[184]....
        /*084c*/ 	.word	0x0500000f


	//   ....[185]....
        /*0850*/ 	.word	0x0500000f


	//   ....[186]....
        /*0854*/ 	.word	0x0500000f


	//   ....[187]....
        /*0858*/ 	.word	0x0500000f


	//   ....[188]....
        /*085c*/ 	.word	0x0500000f


	//   ....[189]....
        /*0860*/ 	.word	0x0500000f


	//   ....[190]....
        /*0864*/ 	.word	0x0500000f


	//   ....[191]....
        /*0868*/ 	.word	0x0500000f


	//   ....[192]....
        /*086c*/ 	.word	0x0500000f


	//   ....[193]....
        /*0870*/ 	.word	0x0500000f


	//   ....[194]....
        /*0874*/ 	.word	0x0500000f


	//   ....[195]....
        /*0878*/ 	.word	0x0500000f


	//   ....[196]....
        /*087c*/ 	.word	0x0500000f


	//   ....[197]....
        /*0880*/ 	.word	0x0500000f


	//   ....[198]....
        /*0884*/ 	.word	0x0500000f


	//   ....[199]....
        /*0888*/ 	.word	0x0500000f


	//   ....[200]....
        /*088c*/ 	.word	0x0500000f


	//   ....[201]....
        /*0890*/ 	.word	0x0500000f


	//   ....[202]....
        /*0894*/ 	.word	0x0500000f


	//   ....[203]....
        /*0898*/ 	.word	0x0500000f


	//   ....[204]....
        /*089c*/ 	.word	0x0500000f


	//   ....[205]....
        /*08a0*/ 	.word	0x0500000f


	//   ....[206]....
        /*08a4*/ 	.word	0x0500000f


	//   ....[207]....
        /*08a8*/ 	.word	0x0500000f


	//   ....[208]....
        /*08ac*/ 	.word	0x0500000f


	//   ....[209]....
        /*08b0*/ 	.word	0x0500000f


	//   ....[210]....
        /*08b4*/ 	.word	0x0500000f


	//   ....[211]....
        /*08b8*/ 	.word	0x0500000f


	//   ....[212]....
        /*08bc*/ 	.word	0x0500000f


	//   ....[213]....
        /*08c0*/ 	.word	0x0500000f


	//   ....[214]....
        /*08c4*/ 	.word	0x0500000f


	//   ....[215]....
        /*08c8*/ 	.word	0x0500000f


	//   ....[216]....
        /*08cc*/ 	.word	0x0500000f


	//   ....[217]....
        /*08d0*/ 	.word	0x0500000f


	//----- nvinfo : EIATTR_COOP_GROUP_INSTR_OFFSETS
	.align		4
.L_233:
        /*08d4*/ 	.byte	0x04, 0x28
        /*08d6*/ 	.short	(.L_235 - .L_234)


	//   ....[0]....
.L_234:
        /*08d8*/ 	.word	0x00000060


	//   ....[1]....
        /*08dc*/ 	.word	0x00000190


	//   ....[2]....
        /*08e0*/ 	.word	0x00000240


	//   ....[3]....
        /*08e4*/ 	.word	0x00000400


	//   ....[4]....
        /*08e8*/ 	.word	0x00000560


	//   ....[5]....
        /*08ec*/ 	.word	0x00000680


	//   ....[6]....
        /*08f0*/ 	.word	0x000007e0


	//   ....[7]....
        /*08f4*/ 	.word	0x000063e0


	//   ....[8]....
        /*08f8*/ 	.word	0x00006bb0


	//   ....[9]....
        /*08fc*/ 	.word	0x00006bc0


	//   ....[10]....
        /*0900*/ 	.word	0x00006bd0


	//   ....[11]....
        /*0904*/ 	.word	0x00006be0


	//   ....[12]....
        /*0908*/ 	.word	0x00006ee0


	//   ....[13]....
        /*090c*/ 	.word	0x00006ef0


	//   ....[14]....
        /*0910*/ 	.word	0x00006f00


	//   ....[15]....
        /*0914*/ 	.word	0x00006f10


	//   ....[16]....
        /*0918*/ 	.word	0x000081e0


	//   ....[17]....
        /*091c*/ 	.word	0x00008200


	//   ....[18]....
        /*0920*/ 	.word	0x00008210


	//   ....[19]....
        /*0924*/ 	.word	0x00008220


	//   ....[20]....
        /*0928*/ 	.word	0x00008330


	//   ....[21]....
        /*092c*/ 	.word	0x00008340


	//   ....[22]....
        /*0930*/ 	.word	0x00008350


	//   ....[23]....
        /*0934*/ 	.word	0x000083d0


	//   ....[24]....
        /*0938*/ 	.word	0x00009a10


	//   ....[25]....
        /*093c*/ 	.word	0x00009c80


	//   ....[26]....
        /*0940*/ 	.word	0x0000aec0


	//   ....[27]....
        /*0944*/ 	.word	0x0000af70


	//   ....[28]....
        /*0948*/ 	.word	0x0000b8e0


	//   ....[29]....
        /*094c*/ 	.word	0x0000b940


	//   ....[30]....
        /*0950*/ 	.word	0x0000d130


	//   ....[31]....
        /*0954*/ 	.word	0x0000d390


	//   ....[32]....
        /*0958*/ 	.word	0x0000dd80


	//   ....[33]....
        /*095c*/ 	.word	0x0000dda0


	//   ....[34]....
        /*0960*/ 	.word	0x0000ed00


	//   ....[35]....
        /*0964*/ 	.word	0x0000ed20


	//   ....[36]....
        /*0968*/ 	.word	0x00010290


	//   ....[37]....
        /*096c*/ 	.word	0x000102c0


	//   ....[38]....
        /*0970*/ 	.word	0x00010790


	//   ....[39]....
        /*0974*/ 	.word	0x000108d0


	//   ....[40]....
        /*0978*/ 	.word	0x00012330


	//   ....[41]....
        /*097c*/ 	.word	0x00012550


	//   ....[42]....
        /*0980*/ 	.word	0x00012f30


	//   ....[43]....
        /*0984*/ 	.word	0x00012f60


	//   ....[44]....
        /*0988*/ 	.word	0x00013d00


	//   ....[45]....
        /*098c*/ 	.word	0x00013d70


	//   ....[46]....
        /*0990*/ 	.word	0x00014a90


	//   ....[47]....
        /*0994*/ 	.word	0x00014ac0


	//   ....[48]....
        /*0998*/ 	.word	0x00014e40


	//   ....[49]....
        /*099c*/ 	.word	0x00014e50


	//   ....[50]....
        /*09a0*/ 	.word	0x00015b80


	//   ....[51]....
        /*09a4*/ 	.word	0x00015ba0


	//   ....[52]....
        /*09a8*/ 	.word	0x00015bb0


	//   ....[53]....
        /*09ac*/ 	.word	0x00015bc0


	//   ....[54]....
        /*09b0*/ 	.word	0x00016100


	//   ....[55]....
        /*09b4*/ 	.word	0x00016140


	//   ....[56]....
        /*09b8*/ 	.word	0x00016170


	//   ....[57]....
        /*09bc*/ 	.word	0x000161a0


	//   ....[58]....
        /*09c0*/ 	.word	0x000161c0


	//   ....[59]....
        /*09c4*/ 	.word	0x000161d0


	//   ....[60]....
        /*09c8*/ 	.word	0x00016220


	//   ....[61]....
        /*09cc*/ 	.word	0x00016270


	//   ....[62]....
        /*09d0*/ 	.word	0x000166f0


	//   ....[63]....
        /*09d4*/ 	.word	0x00016700


	//   ....[64]....
        /*09d8*/ 	.word	0x00016980


	//   ....[65]....
        /*09dc*/ 	.word	0x00016990


	//   ....[66]....
        /*09e0*/ 	.word	0x00017470


	//   ....[67]....
        /*09e4*/ 	.word	0x000174a0


	//   ....[68]....
        /*09e8*/ 	.word	0x000174c0


	//   ....[69]....
        /*09ec*/ 	.word	0x000174f0


	//   ....[70]....
        /*09f0*/ 	.word	0x00017520


	//   ....[71]....
        /*09f4*/ 	.word	0x00017530


	//   ....[72]....
        /*09f8*/ 	.word	0x00017570


	//   ....[73]....
        /*09fc*/ 	.word	0x000175b0


	//   ....[74]....
        /*0a00*/ 	.word	0x00017720


	//   ....[75]....
        /*0a04*/ 	.word	0x00017920


	//   ....[76]....
        /*0a08*/ 	.word	0x00017950


	//   ....[77]....
        /*0a0c*/ 	.word	0x00017980


	//   ....[78]....
        /*0a10*/ 	.word	0x000179b0


	//   ....[79]....
        /*0a14*/ 	.word	0x000179e0


	//   ....[80]....
        /*0a18*/ 	.word	0x00017a10


	//   ....[81]....
        /*0a1c*/ 	.word	0x00017ba0


	//   ....[82]....
        /*0a20*/ 	.word	0x00017bd0


	//   ....[83]....
        /*0a24*/ 	.word	0x00017c00


	//   ....[84]....
        /*0a28*/ 	.word	0x00017c30


	//   ....[85]....
        /*0a2c*/ 	.word	0x00017c60


	//   ....[86]....
        /*0a30*/ 	.word	0x00017c90


	//   ....[87]....
        /*0a34*/ 	.word	0x00017d20


	//   ....[88]....
        /*0a38*/ 	.word	0x00017d50


	//   ....[89]....
        /*0a3c*/ 	.word	0x00017d60


	//   ....[90]....
        /*0a40*/ 	.word	0x00017da0


	//   ....[91]....
        /*0a44*/ 	.word	0x00019530


	//   ....[92]....
        /*0a48*/ 	.word	0x0001aea0


	//   ....[93]....
        /*0a4c*/ 	.word	0x0001ba10


	//   ....[94]....
        /*0a50*/ 	.word	0x0001ba30


	//   ....[95]....
        /*0a54*/ 	.word	0x0001ba50


	//   ....[96]....
        /*0a58*/ 	.word	0x0001bae0


	//   ....[97]....
        /*0a5c*/ 	.word	0x0001baf0


	//   ....[98]....
        /*0a60*/ 	.word	0x0001bb60


	//   ....[99]....
        /*0a64*/ 	.word	0x0001bb70


	//   ....[100]....
        /*0a68*/ 	.word	0x0001bbe0


	//   ....[101]....
        /*0a6c*/ 	.word	0x0001bbf0


	//   ....[102]....
        /*0a70*/ 	.word	0x0001bc60


	//   ....[103]....
        /*0a74*/ 	.word	0x0001bc70


	//   ....[104]....
        /*0a78*/ 	.word	0x0001bce0


	//   ....[105]....
        /*0a7c*/ 	.word	0x0001bcf0


	//   ....[106]....
        /*0a80*/ 	.word	0x0001bd60


	//   ....[107]....
        /*0a84*/ 	.word	0x0001bd70


	//   ....[108]....
        /*0a88*/ 	.word	0x0001bd80


	//   ....[109]....
        /*0a8c*/ 	.word	0x0001bdc0


	//   ....[110]....
        /*0a90*/ 	.word	0x0001be20


	//   ....[111]....
        /*0a94*/ 	.word	0x0001bef0


	//   ....[112]....
        /*0a98*/ 	.word	0x0001bf00


	//   ....[113]....
        /*0a9c*/ 	.word	0x0001bf70


	//   ....[114]....
        /*0aa0*/ 	.word	0x0001bf80


	//   ....[115]....
        /*0aa4*/ 	.word	0x0001bfc0


	//   ....[116]....
        /*0aa8*/ 	.word	0x0001bfe0


	//   ....[117]....
        /*0aac*/ 	.word	0x0001df80


	//   ....[118]....
        /*0ab0*/ 	.word	0x0001dfb0


	//   ....[119]....
        /*0ab4*/ 	.word	0x0001e010


	//   ....[120]....
        /*0ab8*/ 	.word	0x0001e040


	//   ....[121]....
        /*0abc*/ 	.word	0x0001e070


	//   ....[122]....
        /*0ac0*/ 	.word	0x0001e0a0


	//   ....[123]....
        /*0ac4*/ 	.word	0x0001e0d0


	//   ....[124]....
        /*0ac8*/ 	.word	0x0001e100


	//   ....[125]....
        /*0acc*/ 	.word	0x0001e2a0


	//   ....[126]....
        /*0ad0*/ 	.word	0x0001e2d0


	//   ....[127]....
        /*0ad4*/ 	.word	0x0001e300


	//   ....[128]....
        /*0ad8*/ 	.word	0x0001e330


	//   ....[129]....
        /*0adc*/ 	.word	0x0001e360


	//   ....[130]....
        /*0ae0*/ 	.word	0x0001e390


	//   ....[131]....
        /*0ae4*/ 	.word	0x0001e450


	//   ....[132]....
        /*0ae8*/ 	.word	0x0001e470


	//   ....[133]....
        /*0aec*/ 	.word	0x0001e490


	//   ....[134]....
        /*0af0*/ 	.word	0x0001e4f0


	//   ....[135]....
        /*0af4*/ 	.word	0x0001ef10


	//   ....[136]....
        /*0af8*/ 	.word	0x0001f370


	//   ....[137]....
        /*0afc*/ 	.word	0x0001f420


	//   ....[138]....
        /*0b00*/ 	.word	0x0001f4b0


	//   ....[139]....
        /*0b04*/ 	.word	0x0001f500


	//   ....[140]....
        /*0b08*/ 	.word	0x0001f550


	//   ....[141]....
        /*0b0c*/ 	.word	0x0001f5e0


	//   ....[142]....
        /*0b10*/ 	.word	0x0001f670


	//   ....[143]....
        /*0b14*/ 	.word	0x0001f6c0


	//   ....[144]....
        /*0b18*/ 	.word	0x0001f710


	//   ....[145]....
        /*0b1c*/ 	.word	0x0001f800


	//   ....[146]....
        /*0b20*/ 	.word	0x0001f8b0


	//   ....[147]....
        /*0b24*/ 	.word	0x0001f930


	//   ....[148]....
        /*0b28*/ 	.word	0x0001f9c0


	//   ....[149]....
        /*0b2c*/ 	.word	0x0001fae0


	//   ....[150]....
        /*0b30*/ 	.word	0x0001fc00


	//   ....[151]....
        /*0b34*/ 	.word	0x0001fcd0


	//   ....[152]....
        /*0b38*/ 	.word	0x0001fd20


	//   ....[153]....
        /*0b3c*/ 	.word	0x00020080


	//   ....[154]....
        /*0b40*/ 	.word	0x000200e0


	//   ....[155]....
        /*0b44*/ 	.word	0x000201a0


	//   ....[156]....
        /*0b48*/ 	.word	0x00020230


	//   ....[157]....
        /*0b4c*/ 	.word	0x00020290


	//   ....[158]....
        /*0b50*/ 	.word	0x00020300


	//   ....[159]....
        /*0b54*/ 	.word	0x00020360


	//   ....[160]....
        /*0b58*/ 	.word	0x00020410


	//   ....[161]....
        /*0b5c*/ 	.word	0x00020490


	//   ....[162]....
        /*0b60*/ 	.word	0x000204e0


	//   ....[163]....
        /*0b64*/ 	.word	0x00020570


	//   ....[164]....
        /*0b68*/ 	.word	0x00020600


	//   ....[165]....
        /*0b6c*/ 	.word	0x000206a0


	//   ....[166]....
        /*0b70*/ 	.word	0x00020740


	//   ....[167]....
        /*0b74*/ 	.word	0x000207a0


	//   ....[168]....
        /*0b78*/ 	.word	0x00020830


	//   ....[169]....
        /*0b7c*/ 	.word	0x00020890


	//   ....[170]....
        /*0b80*/ 	.word	0x00020900


	//   ....[171]....
        /*0b84*/ 	.word	0x00020960


	//   ....[172]....
        /*0b88*/ 	.word	0x00020a10


	//   ....[173]....
        /*0b8c*/ 	.word	0x00020ad0


	//   ....[174]....
        /*0b90*/ 	.word	0x00020db0


	//   ....[175]....
        /*0b94*/ 	.word	0x00020f90


	//   ....[176]....
        /*0b98*/ 	.word	0x00020fe0


	//   ....[177]....
        /*0b9c*/ 	.word	0x00021040


	//   ....[178]....
        /*0ba0*/ 	.word	0x00021120


	//   ....[179]....
        /*0ba4*/ 	.word	0x00021180


	//   ....[180]....
        /*0ba8*/ 	.word	0x00021260


	//   ....[181]....
        /*0bac*/ 	.word	0x000212c0


	//   ....[182]....
        /*0bb0*/ 	.word	0x000213a0


	//   ....[183]....
        /*0bb4*/ 	.word	0x00021400


	//   ....[184]....
        /*0bb8*/ 	.word	0x000214e0


	//   ....[185]....
        /*0bbc*/ 	.word	0x00021540


	//   ....[186]....
        /*0bc0*/ 	.word	0x00021620


	//   ....[187]....
        /*0bc4*/ 	.word	0x00021680


	//   ....[188]....
        /*0bc8*/ 	.word	0x00021760


	//   ....[189]....
        /*0bcc*/ 	.word	0x000217c0


	//   ....[190]....
        /*0bd0*/ 	.word	0x000218b0


	//   ....[191]....
        /*0bd4*/ 	.word	0x00021920


	//   ....[192]....
        /*0bd8*/ 	.word	0x00021a00


	//   ....[193]....
        /*0bdc*/ 	.word	0x00021a60


	//   ....[194]....
        /*0be0*/ 	.word	0x00021b50


	//   ....[195]....
        /*0be4*/ 	.word	0x00021bb0


	//   ....[196]....
        /*0be8*/ 	.word	0x00021c80


	//   ....[197]....
        /*0bec*/ 	.word	0x00021ce0


	//   ....[198]....
        /*0bf0*/ 	.word	0x00021da0


	//   ....[199]....
        /*0bf4*/ 	.word	0x000220c0


	//   ....[200]....
        /*0bf8*/ 	.word	0x00022160


	//   ....[201]....
        /*0bfc*/ 	.word	0x000222d0


	//   ....[202]....
        /*0c00*/ 	.word	0x00022340


	//   ....[203]....
        /*0c04*/ 	.word	0x000223b0


	//   ....[204]....
        /*0c08*/ 	.word	0x00022420


	//   ....[205]....
        /*0c0c*/ 	.word	0x00022490


	//   ....[206]....
        /*0c10*/ 	.word	0x00022510


	//   ....[207]....
        /*0c14*/ 	.word	0x00022590


	//   ....[208]....
        /*0c18*/ 	.word	0x00022620


	//   ....[209]....
        /*0c1c*/ 	.word	0x00022690


	//   ....[210]....
        /*0c20*/ 	.word	0x00022700


	//   ....[211]....
        /*0c24*/ 	.word	0x00022770


	//   ....[212]....
        /*0c28*/ 	.word	0x000227f0


	//   ....[213]....
        /*0c2c*/ 	.word	0x00022860


	//   ....[214]....
        /*0c30*/ 	.word	0x00022910


	//   ....[215]....
        /*0c34*/ 	.word	0x00022960


	//   ....[216]....
        /*0c38*/ 	.word	0x000229f0


	//   ....[217]....
        /*0c3c*/ 	.word	0x00022b20


	//----- nvinfo : EIATTR_REG_RECONFIG
	.align		4
.L_235:
        /*0c40*/ 	.byte	0x01, 0x54
	.zero		2


	//----- nvinfo : EIATTR_SYSCALL_OFFSETS
	.align		4
        /*0c44*/ 	.byte	0x04, 0x46
        /*0c46*/ 	.short	(.L_237 - .L_236)


	//   ....[0]....
.L_236:
        /*0c48*/ 	.word	0x00001e80


	//   ....[1]....
        /*0c4c*/ 	.word	0x00001fd0


	//   ....[2]....
        /*0c50*/ 	.word	0x000065b0


	//   ....[3]....
        /*0c54*/ 	.word	0x000068d0


	//   ....[4]....
        /*0c58*/ 	.word	0x0001ab00


	//   ....[5]....
        /*0c5c*/ 	.word	0x0001ac50


	//   ....[6]....
        /*0c60*/ 	.word	0x0001ad40


	//   ....[7]....
        /*0c64*/ 	.word	0x0001b520


	//----- nvinfo : EIATTR_MBARRIER_INSTR_OFFSETS
	.align		4
.L_237:
        /*0c68*/ 	.byte	0x04, 0x39
        /*0c6a*/ 	.short	(.L_239 - .L_238)


	//   ....[0]....
.L_238:
        /*0c6c*/ 	.word	0x000002b0
        /*0c70*/ 	.word	0x000000ff
        /*0c74*/ 	.word	0x00016800
        /*0c78*/ 	.short	0x0100
        /*0c7a*/ 	.byte	0x08
	.zero		1


	//   ....[1]....
        /*0c7c*/ 	.word	0x000002c0
        /*0c80*/ 	.word	0x000000ff
        /*0c84*/ 	.word	0x00016820
        /*0c88*/ 	.short	0x0100
        /*0c8a*/ 	.byte	0x08
	.zero		1


	//   ....[2]....
        /*0c8c*/ 	.word	0x000003b0
        /*0c90*/ 	.word	0x000000ff
        /*0c94*/ 	.word	0x00016830
        /*0c98*/ 	.short	0x0100
        /*0c9a*/ 	.byte	0x08
	.zero		1


	//   ....[3]....
        /*0c9c*/ 	.word	0x000003c0
        /*0ca0*/ 	.word	0x000000ff
        /*0ca4*/ 	.word	0x00016840
        /*0ca8*/ 	.short	0x0100
        /*0caa*/ 	.byte	0x08
	.zero		1


	//   ....[4]....
        /*0cac*/ 	.word	0x000003d0
        /*0cb0*/ 	.word	0x000000ff
        /*0cb4*/ 	.word	0x00016838
        /*0cb8*/ 	.short	0x0100
        /*0cba*/ 	.byte	0x08
	.zero		1


	//   ....[5]....
        /*0cbc*/ 	.word	0x000003e0
        /*0cc0*/ 	.word	0x000000ff
        /*0cc4*/ 	.word	0x00016848
        /*0cc8*/ 	.short	0x0100
        /*0cca*/ 	.byte	0x08
	.zero		1


	//   ....[6]....
        /*0ccc*/ 	.word	0x00000510
        /*0cd0*/ 	.word	0x000000ff
        /*0cd4*/ 	.word	0x00016850
        /*0cd8*/ 	.short	0x0100
        /*0cda*/ 	.byte	0x08
	.zero		1


	//   ....[7]....
        /*0cdc*/ 	.word	0x00000520
        /*0ce0*/ 	.word	0x000000ff
        /*0ce4*/ 	.word	0x00016860
        /*0ce8*/ 	.short	0x0100
        /*0cea*/ 	.byte	0x08
	.zero		1


	//   ....[8]....
        /*0cec*/ 	.word	0x00000530
        /*0cf0*/ 	.word	0x000000ff
        /*0cf4*/ 	.word	0x00016858
        /*0cf8*/ 	.short	0x0100
        /*0cfa*/ 	.byte	0x08
	.zero		1


	//   ....[9]....
        /*0cfc*/ 	.word	0x00000540
        /*0d00*/ 	.word	0x000000ff
        /*0d04*/ 	.word	0x00016868
        /*0d08*/ 	.short	0x0100
        /*0d0a*/ 	.byte	0x08
	.zero		1


	//   ....[10]....
        /*0d0c*/ 	.word	0x00000630
        /*0d10*/ 	.word	0x000000ff
        /*0d14*/ 	.word	0x00016870
        /*0d18*/ 	.short	0x0100
        /*0d1a*/ 	.byte	0x06
	.zero		1


	//   ....[11]....
        /*0d1c*/ 	.word	0x00000640
        /*0d20*/ 	.word	0x000000ff
        /*0d24*/ 	.word	0x00016880
        /*0d28*/ 	.short	0x0100
        /*0d2a*/ 	.byte	0x06
	.zero		1


	//   ....[12]....
        /*0d2c*/ 	.word	0x00000650
        /*0d30*/ 	.word	0x000000ff
        /*0d34*/ 	.word	0x00016878
        /*0d38*/ 	.short	0x0100
        /*0d3a*/ 	.byte	0x06
	.zero		1


	//   ....[13]....
        /*0d3c*/ 	.word	0x00000660
        /*0d40*/ 	.word	0x000000ff
        /*0d44*/ 	.word	0x00016888
        /*0d48*/ 	.short	0x0100
        /*0d4a*/ 	.byte	0x06
	.zero		1


	//   ....[14]....
        /*0d4c*/ 	.word	0x00000790
        /*0d50*/ 	.word	0x000000ff
        /*0d54*/ 	.word	0x00016890
        /*0d58*/ 	.short	0x0100
        /*0d5a*/ 	.byte	0x08
	.zero		1


	//   ....[15]....
        /*0d5c*/ 	.word	0x000007a0
        /*0d60*/ 	.word	0x000000ff
        /*0d64*/ 	.word	0x000168a0
        /*0d68*/ 	.short	0x0100
        /*0d6a*/ 	.byte	0x08
	.zero		1


	//   ....[16]....
        /*0d6c*/ 	.word	0x000007b0
        /*0d70*/ 	.word	0x000000ff
        /*0d74*/ 	.word	0x00016898
        /*0d78*/ 	.short	0x0100
        /*0d7a*/ 	.byte	0x08
	.zero		1


	//   ....[17]....
        /*0d7c*/ 	.word	0x000007c0
        /*0d80*/ 	.word	0x000000ff
        /*0d84*/ 	.word	0x000168a8
        /*0d88*/ 	.short	0x0100
        /*0d8a*/ 	.byte	0x08
	.zero		1


	//   ....[18]....
        /*0d8c*/ 	.word	0x000008f0
        /*0d90*/ 	.word	0x000000ff
        /*0d94*/ 	.word	0x000168b0
        /*0d98*/ 	.short	0x0100
        /*0d9a*/ 	.byte	0x08
	.zero		1


	//   ....[19]....
        /*0d9c*/ 	.word	0x00000900
        /*0da0*/ 	.word	0x000000ff
        /*0da4*/ 	.word	0x000168c0
        /*0da8*/ 	.short	0x0100
        /*0daa*/ 	.byte	0x08
	.zero		1


	//   ....[20]....
        /*0dac*/ 	.word	0x00000910
        /*0db0*/ 	.word	0x000000ff
        /*0db4*/ 	.word	0x000168b8
        /*0db8*/ 	.short	0x0100
        /*0dba*/ 	.byte	0x08
	.zero		1


	//   ....[21]....
        /*0dbc*/ 	.word	0x00000920
        /*0dc0*/ 	.word	0x000000ff
        /*0dc4*/ 	.word	0x000168c8
        /*0dc8*/ 	.short	0x0100
        /*0dca*/ 	.byte	0x08
	.zero		1


	//   ....[22]....
        /*0dcc*/ 	.word	0x00003130
        /*0dd0*/ 	.word	0x0000004d
        /*0dd4*/ 	.word	0x00016890
        /*0dd8*/ 	.short	0x010a
        /*0dda*/ 	.byte	0x3f
	.zero		1


	//   ....[23]....
        /*0ddc*/ 	.word	0x00004380
        /*0de0*/ 	.word	0x0000004d
        /*0de4*/ 	.word	0x00016890
        /*0de8*/ 	.short	0x010a
        /*0dea*/ 	.byte	0x3f
	.zero		1


	//   ....[24]....
        /*0dec*/ 	.word	0x00005480
        /*0df0*/ 	.word	0x0000004d
        /*0df4*/ 	.word	0x00016890
        /*0df8*/ 	.short	0x010a
        /*0dfa*/ 	.byte	0x3f
	.zero		1


	//   ....[25]....
        /*0dfc*/ 	.word	0x00005690
        /*0e00*/ 	.word	0x0000000c
        /*0e04*/ 	.word	0x00000000
        /*0e08*/ 	.short	0x0101
        /*0e0a*/ 	.byte	0x3f
	.zero		1


	//   ....[26]....
        /*0e0c*/ 	.word	0x000056d0
        /*0e10*/ 	.word	0x0000004d
        /*0e14*/ 	.word	0x000168b0
        /*0e18*/ 	.short	0x010a
        /*0e1a*/ 	.byte	0x3f
	.zero		1


	//   ....[27]....
        /*0e1c*/ 	.word	0x00005ab0
        /*0e20*/ 	.word	0x0000004d
        /*0e24*/ 	.word	0x00000000
        /*0e28*/ 	.short	0x0101
        /*0e2a*/ 	.byte	0x3f
	.zero		1


	//   ....[28]....
        /*0e2c*/ 	.word	0x00006650
        /*0e30*/ 	.word	0x00000010
        /*0e34*/ 	.word	0x00016800
        /*0e38*/ 	.short	0x010a
        /*0e3a*/ 	.byte	0x3f
	.zero		1


	//   ....[29]....
        /*0e3c*/ 	.word	0x000066a0
        /*0e40*/ 	.word	0x00000010
        /*0e44*/ 	.word	0x00016800
        /*0e48*/ 	.short	0x010a
        /*0e4a*/ 	.byte	0x3f
	.zero		1


	//   ....[30]....
        /*0e4c*/ 	.word	0x00007160
        /*0e50*/ 	.word	0x00000010
        /*0e54*/ 	.word	0x00016800
        /*0e58*/ 	.short	0x010a
        /*0e5a*/ 	.byte	0x3f
	.zero		1


	//   ....[31]....
        /*0e5c*/ 	.word	0x00008680
        /*0e60*/ 	.word	0x00000010
        /*0e64*/ 	.word	0x00016800
        /*0e68*/ 	.short	0x010a
        /*0e6a*/ 	.byte	0x3f
	.zero		1


	//   ....[32]....
        /*0e6c*/ 	.word	0x00009580
        /*0e70*/ 	.word	0x00000007
        /*0e74*/ 	.word	0x00016830
        /*0e78*/ 	.short	0x010a
        /*0e7a*/ 	.byte	0x3f
	.zero		1


	//   ....[33]....
        /*0e7c*/ 	.word	0x000095f0
        /*0e80*/ 	.word	0x00000007
        /*0e84*/ 	.word	0x00016830
        /*0e88*/ 	.short	0x010a
        /*0e8a*/ 	.byte	0x3f
	.zero		1


	//   ....[34]....
        /*0e8c*/ 	.word	0x00009aa0
        /*0e90*/ 	.word	0x00000000
        /*0e94*/ 	.word	0x00000000
        /*0e98*/ 	.short	0x0101
        /*0e9a*/ 	.byte	0x3f
	.zero		1


	//   ....[35]....
        /*0e9c*/ 	.word	0x0000c8b0
        /*0ea0*/ 	.word	0x00000009
        /*0ea4*/ 	.word	0x00016830
        /*0ea8*/ 	.short	0x010a
        /*0eaa*/ 	.byte	0x3f
	.zero		1


	//   ....[36]....
        /*0eac*/ 	.word	0x0000c900
        /*0eb0*/ 	.word	0x00000009
        /*0eb4*/ 	.word	0x00016830
        /*0eb8*/ 	.short	0x010a
        /*0eba*/ 	.byte	0x3f
	.zero		1


	//   ....[37]....
        /*0ebc*/ 	.word	0x0000cc30
        /*0ec0*/ 	.word	0x00000008
        /*0ec4*/ 	.word	0x00016850
        /*0ec8*/ 	.short	0x010a
        /*0eca*/ 	.byte	0x3f
	.zero		1


	//   ....[38]....
        /*0ecc*/ 	.word	0x0000cc70
        /*0ed0*/ 	.word	0x00000008
        /*0ed4*/ 	.word	0x00016850
        /*0ed8*/ 	.short	0x010a
        /*0eda*/ 	.byte	0x3f
	.zero		1


	//   ....[39]....
        /*0edc*/ 	.word	0x0000d170
        /*0ee0*/ 	.word	0x00000008
        /*0ee4*/ 	.word	0x00000000
        /*0ee8*/ 	.short	0x0101
        /*0eea*/ 	.byte	0x3f
	.zero		1


	//   ....[40]....
        /*0eec*/ 	.word	0x0000db70
        /*0ef0*/ 	.word	0x00000000
        /*0ef4*/ 	.word	0x00000000
        /*0ef8*/ 	.short	0x0101
        /*0efa*/ 	.byte	0x3f
	.zero		1


	//   ....[41]....
        /*0efc*/ 	.word	0x0000fb30
        /*0f00*/ 	.word	0x00000000
        /*0f04*/ 	.word	0x00016830
        /*0f08*/ 	.short	0x010a
        /*0f0a*/ 	.byte	0x3f
	.zero		1


	//   ....[42]....
        /*0f0c*/ 	.word	0x0000fb80
        /*0f10*/ 	.word	0x00000000
        /*0f14*/ 	.word	0x00016830
        /*0f18*/ 	.short	0x010a
        /*0f1a*/ 	.byte	0x3f
	.zero		1


	//   ....[43]....
        /*0f1c*/ 	.word	0x0000feb0
        /*0f20*/ 	.word	0x00000002
        /*0f24*/ 	.word	0x00016850
        /*0f28*/ 	.short	0x010a
        /*0f2a*/ 	.byte	0x3f
	.zero		1


	//   ....[44]....
        /*0f2c*/ 	.word	0x0000fef0
        /*0f30*/ 	.word	0x00000002
        /*0f34*/ 	.word	0x00016850
        /*0f38*/ 	.short	0x010a
        /*0f3a*/ 	.byte	0x3f
	.zero		1


	//   ....[45]....
        /*0f3c*/ 	.word	0x00010f30
        /*0f40*/ 	.word	0x0000002f
        /*0f44*/ 	.word	0x00000000
        /*0f48*/ 	.short	0x0101
        /*0f4a*/ 	.byte	0x3f
	.zero		1


	//   ....[46]....
        /*0f4c*/ 	.word	0x00010f60
        /*0f50*/ 	.word	0x0000000d
        /*0f54*/ 	.word	0x00000000
        /*0f58*/ 	.short	0x0101
        /*0f5a*/ 	.byte	0x3f
	.zero		1


	//   ....[47]....
        /*0f5c*/ 	.word	0x00011a80
        /*0f60*/ 	.word	0x00000000
        /*0f64*/ 	.word	0x00016830
        /*0f68*/ 	.short	0x010a
        /*0f6a*/ 	.byte	0x3f
	.zero		1


	//   ....[48]....
        /*0f6c*/ 	.word	0x00011ad0
        /*0f70*/ 	.word	0x00000000
        /*0f74*/ 	.word	0x00016830
        /*0f78*/ 	.short	0x010a
        /*0f7a*/ 	.byte	0x3f
	.zero		1


	//   ....[49]....
        /*0f7c*/ 	.word	0x00011e00
        /*0f80*/ 	.word	0x00000002
        /*0f84*/ 	.word	0x00016850
        /*0f88*/ 	.short	0x010a
        /*0f8a*/ 	.byte	0x3f
	.zero		1


	//   ....[50]....
        /*0f8c*/ 	.word	0x00011e40
        /*0f90*/ 	.word	0x00000002
        /*0f94*/ 	.word	0x00016850
        /*0f98*/ 	.short	0x010a
        /*0f9a*/ 	.byte	0x3f
	.zero		1


	//   ....[51]....
        /*0f9c*/ 	.word	0x00012360
        /*0fa0*/ 	.word	0x00000003
        /*0fa4*/ 	.word	0x00000000
        /*0fa8*/ 	.short	0x0101
        /*0faa*/ 	.byte	0x3f
	.zero		1


	//   ....[52]....
        /*0fac*/ 	.word	0x00012d20
        /*0fb0*/ 	.word	0x00000000
        /*0fb4*/ 	.word	0x00000000
        /*0fb8*/ 	.short	0x0101
        /*0fba*/ 	.byte	0x3f
	.zero		1


	//   ....[53]....
        /*0fbc*/ 	.word	0x00014980
        /*0fc0*/ 	.word	0x0000000b
        /*0fc4*/ 	.word	0x00016850
        /*0fc8*/ 	.short	0x010a
        /*0fca*/ 	.byte	0x3f
	.zero		1


	//   ....[54]....
        /*0fcc*/ 	.word	0x000149f0
        /*0fd0*/ 	.word	0x0000000b
        /*0fd4*/ 	.word	0x00016850
        /*0fd8*/ 	.short	0x010a
        /*0fda*/ 	.byte	0x3f
	.zero		1


	//   ....[55]....
        /*0fdc*/ 	.word	0x00014fd0
        /*0fe0*/ 	.word	0x00000008
        /*0fe4*/ 	.word	0x00000000
        /*0fe8*/ 	.short	0x0101
        /*0fea*/ 	.byte	0x3f
	.zero		1


	//   ....[56]....
        /*0fec*/ 	.word	0x00016020
        /*0ff0*/ 	.word	0x00000000
        /*0ff4*/ 	.word	0x00000000
        /*0ff8*/ 	.short	0x0101
        /*0ffa*/ 	.byte	0x3f
	.zero		1


	//   ....[57]....
        /*0ffc*/ 	.word	0x00016670
        /*1000*/ 	.word	0x00000008
        /*1004*/ 	.word	0x00000000
        /*1008*/ 	.short	0x0101
        /*100a*/ 	.byte	0x3f
	.zero		1


	//   ....[58]....
        /*100c*/ 	.word	0x00019610
        /*1010*/ 	.word	0x00000011
        /*1014*/ 	.word	0x00016820
        /*1018*/ 	.short	0x010a
        /*101a*/ 	.byte	0x3f
	.zero		1


	//   ....[59]....
        /*101c*/ 	.word	0x000196d0
        /*1020*/ 	.word	0x00000005
        /*1024*/ 	.word	0x000168a0
        /*1028*/ 	.short	0x010a
        /*102a*/ 	.byte	0x3f
	.zero		1


	//   ....[60]....
        /*102c*/ 	.word	0x00019910
        /*1030*/ 	.word	0x00000005
        /*1034*/ 	.word	0x000168c0
        /*1038*/ 	.short	0x010a
        /*103a*/ 	.byte	0x3f
	.zero		1


	//   ....[61]....
        /*103c*/ 	.word	0x00019ca0
        /*1040*/ 	.word	0x00000005
        /*1044*/ 	.word	0x000168a0
        /*1048*/ 	.short	0x010a
        /*104a*/ 	.byte	0x3f
	.zero		1


	//   ....[62]....
        /*104c*/ 	.word	0x00019ec0
        /*1050*/ 	.word	0x00000005
        /*1054*/ 	.word	0x000168c0
        /*1058*/ 	.short	0x010a
        /*105a*/ 	.byte	0x3f
	.zero		1


	//   ....[63]....
        /*105c*/ 	.word	0x0001b0b0
        /*1060*/ 	.word	0x00000000
        /*1064*/ 	.word	0x00016840
        /*1068*/ 	.short	0x010a
        /*106a*/ 	.byte	0x3f
	.zero		1


	//   ....[64]....
        /*106c*/ 	.word	0x0001c090
        /*1070*/ 	.word	0x00000011
        /*1074*/ 	.word	0x00016800
        /*1078*/ 	.short	0x0107
        /*107a*/ 	.byte	0x3f
	.zero		1


	//   ....[65]....
        /*107c*/ 	.word	0x0001c180
        /*1080*/ 	.word	0x00000011
        /*1084*/ 	.word	0x00016800
        /*1088*/ 	.short	0x0101
        /*108a*/ 	.byte	0x3f
	.zero		1


	//   ....[66]....
        /*108c*/ 	.word	0x0001c1a0
        /*1090*/ 	.word	0x00000011
        /*1094*/ 	.word	0x00016820
        /*1098*/ 	.short	0x010a
        /*109a*/ 	.byte	0x3f
	.zero		1


	//   ....[67]....
        /*109c*/ 	.word	0x0001c590
        /*10a0*/ 	.word	0x00000002
        /*10a4*/ 	.word	0x00016840
        /*10a8*/ 	.short	0x010a
        /*10aa*/ 	.byte	0x3f
	.zero		1


	//   ....[68]....
        /*10ac*/ 	.word	0x0001c810
        /*10b0*/ 	.word	0x00000003
        /*10b4*/ 	.word	0x00000060
        /*10b8*/ 	.short	0x010a
        /*10ba*/ 	.byte	0x3f
	.zero		1


	//   ....[69]....
        /*10bc*/ 	.word	0x0001cd50
        /*10c0*/ 	.word	0x00000002
        /*10c4*/ 	.word	0x00016840
        /*10c8*/ 	.short	0x010a
        /*10ca*/ 	.byte	0x3f
	.zero		1


	//   ....[70]....
        /*10cc*/ 	.word	0x0001cfd0
        /*10d0*/ 	.word	0x0000000a
        /*10d4*/ 	.word	0x00000060
        /*10d8*/ 	.short	0x010a
        /*10da*/ 	.byte	0x3f
	.zero		1


	//   ....[71]....
        /*10dc*/ 	.word	0x0001d460
        /*10e0*/ 	.word	0x00000002
        /*10e4*/ 	.word	0x00016840
        /*10e8*/ 	.short	0x010a
        /*10ea*/ 	.byte	0x3f
	.zero		1


	//   ....[72]....
        /*10ec*/ 	.word	0x0001d6f0
        /*10f0*/ 	.word	0x00000003
        /*10f4*/ 	.word	0x00000060
        /*10f8*/ 	.short	0x010a
        /*10fa*/ 	.byte	0x3f
	.zero		1


	//   ....[73]....
        /*10fc*/ 	.word	0x0001db30
        /*1100*/ 	.word	0x00000003
        /*1104*/ 	.word	0x00016860
        /*1108*/ 	.short	0x010a
        /*110a*/ 	.byte	0x3f
	.zero		1


	//   ....[74]....
        /*110c*/ 	.word	0x0001ee90
        /*1110*/ 	.word	0x00000009
        /*1114*/ 	.word	0x00016820
        /*1118*/ 	.short	0x010a
        /*111a*/ 	.byte	0x3f
	.zero		1


	//   ....[75]....
        /*111c*/ 	.word	0x0001f020
        /*1120*/ 	.word	0x00000007
        /*1124*/ 	.word	0x00000000
        /*1128*/ 	.short	0x010a
        /*112a*/ 	.byte	0x3f
	.zero		1


	//   ....[76]....
        /*112c*/ 	.word	0x0001f090
        /*1130*/ 	.word	0x00000003
        /*1134*/ 	.word	0x00000000
        /*1138*/ 	.short	0x010a
        /*113a*/ 	.byte	0x3f
	.zero		1


	//   ....[77]....
        /*113c*/ 	.word	0x0001f0f0
        /*1140*/ 	.word	0x00000005
        /*1144*/ 	.word	0x00000000
        /*1148*/ 	.short	0x010a
        /*114a*/ 	.byte	0x3f
	.zero		1


	//   ....[78]....
        /*114c*/ 	.word	0x0001f120
        /*1150*/ 	.word	0x00000003
        /*1154*/ 	.word	0x00000000
        /*1158*/ 	.short	0x010a
        /*115a*/ 	.byte	0x3f
	.zero		1


	//   ....[79]....
        /*115c*/ 	.word	0x0001f180
        /*1160*/ 	.word	0x0000004d
        /*1164*/ 	.word	0x00016890
        /*1168*/ 	.short	0x010a
        /*116a*/ 	.byte	0x3f
	.zero		1


	//   ....[80]....
        /*116c*/ 	.word	0x0001f1d0
        /*1170*/ 	.word	0x0000004d
        /*1174*/ 	.word	0x00016890
        /*1178*/ 	.short	0x010a
        /*117a*/ 	.byte	0x3f
	.zero		1


	//   ....[81]....
        /*117c*/ 	.word	0x0001f220
        /*1180*/ 	.word	0x0000004d
        /*1184*/ 	.word	0x00016890
        /*1188*/ 	.short	0x010a
        /*118a*/ 	.byte	0x3f
	.zero		1


	//   ....[82]....
        /*118c*/ 	.word	0x0001f270
        /*1190*/ 	.word	0x0000004d
        /*1194*/ 	.word	0x000168b0
        /*1198*/ 	.short	0x010a
        /*119a*/ 	.byte	0x3f
	.zero		1


	//   ....[83]....
        /*119c*/ 	.word	0x0001f740
        /*11a0*/ 	.word	0x00000010
        /*11a4*/ 	.word	0x00016800
        /*11a8*/ 	.short	0x010a
        /*11aa*/ 	.byte	0x3f
	.zero		1


	//   ....[84]....
        /*11ac*/ 	.word	0x0001fd50
        /*11b0*/ 	.word	0x00000010
        /*11b4*/ 	.word	0x00016800
        /*11b8*/ 	.short	0x010a
        /*11ba*/ 	.byte	0x3f
	.zero		1


	//   ....[85]....
        /*11bc*/ 	.word	0x0001fda0
        /*11c0*/ 	.word	0x00000007
        /*11c4*/ 	.word	0x00016830
        /*11c8*/ 	.short	0x010a
        /*11ca*/ 	.byte	0x3f
	.zero		1


	//   ....[86]....
        /*11cc*/ 	.word	0x0001fdf0
        /*11d0*/ 	.word	0x00000009
        /*11d4*/ 	.word	0x00016830
        /*11d8*/ 	.short	0x010a
        /*11da*/ 	.byte	0x3f
	.zero		1


	//   ....[87]....
        /*11dc*/ 	.word	0x0001fe40
        /*11e0*/ 	.word	0x00000008
        /*11e4*/ 	.word	0x00016850
        /*11e8*/ 	.short	0x010a
        /*11ea*/ 	.byte	0x3f
	.zero		1


	//   ....[88]....
        /*11ec*/ 	.word	0x0001fe90
        /*11f0*/ 	.word	0x00000000
        /*11f4*/ 	.word	0x00016830
        /*11f8*/ 	.short	0x010a
        /*11fa*/ 	.byte	0x3f
	.zero		1


	//   ....[89]....
        /*11fc*/ 	.word	0x0001fee0
        /*1200*/ 	.word	0x00000002
        /*1204*/ 	.word	0x00016850
        /*1208*/ 	.short	0x010a
        /*120a*/ 	.byte	0x3f
	.zero		1


	//   ....[90]....
        /*120c*/ 	.word	0x0001ff30
        /*1210*/ 	.word	0x00000000
        /*1214*/ 	.word	0x00016830
        /*1218*/ 	.short	0x010a
        /*121a*/ 	.byte	0x3f
	.zero		1


	//   ....[91]....
        /*121c*/ 	.word	0x0001ff80
        /*1220*/ 	.word	0x00000002
        /*1224*/ 	.word	0x00016850
        /*1228*/ 	.short	0x010a
        /*122a*/ 	.byte	0x3f
	.zero		1


	//   ....[92]....
        /*122c*/ 	.word	0x0001ffd0
        /*1230*/ 	.word	0x0000000b
        /*1234*/ 	.word	0x00016850
        /*1238*/ 	.short	0x010a
        /*123a*/ 	.byte	0x3f
	.zero		1


	//   ....[93]....
        /*123c*/ 	.word	0x00020b90
        /*1240*/ 	.word	0x00000011
        /*1244*/ 	.word	0x00016820
        /*1248*/ 	.short	0x010a
        /*124a*/ 	.byte	0x3f
	.zero		1


	//   ....[94]....
        /*124c*/ 	.word	0x00020be0
        /*1250*/ 	.word	0x00000005
        /*1254*/ 	.word	0x000168a0
        /*1258*/ 	.short	0x010a
        /*125a*/ 	.byte	0x3f
	.zero		1


	//   ....[95]....
        /*125c*/ 	.word	0x00020c30
        /*1260*/ 	.word	0x00000005
        /*1264*/ 	.word	0x000168c0
        /*1268*/ 	.short	0x010a
        /*126a*/ 	.byte	0x3f
	.zero		1


	//   ....[96]....
        /*126c*/ 	.word	0x00020c80
        /*1270*/ 	.word	0x00000005
        /*1274*/ 	.word	0x000168a0
        /*1278*/ 	.short	0x010a
        /*127a*/ 	.byte	0x3f
	.zero		1


	//   ....[97]....
        /*127c*/ 	.word	0x00020cd0
        /*1280*/ 	.word	0x00000005
        /*1284*/ 	.word	0x000168c0
        /*1288*/ 	.short	0x010a
        /*128a*/ 	.byte	0x3f
	.zero		1


	//   ....[98]....
        /*128c*/ 	.word	0x00020e70
        /*1290*/ 	.word	0x00000000
        /*1294*/ 	.word	0x00016840
        /*1298*/ 	.short	0x010a
        /*129a*/ 	.byte	0x3f
	.zero		1


	//   ....[99]....
        /*129c*/ 	.word	0x00021de0
        /*12a0*/ 	.word	0x00000011
        /*12a4*/ 	.word	0x00016820
        /*12a8*/ 	.short	0x010a
        /*12aa*/ 	.byte	0x3f
	.zero		1


	//   ....[100]....
        /*12ac*/ 	.word	0x00021e30
        /*12b0*/ 	.word	0x00000002
        /*12b4*/ 	.word	0x00016840
        /*12b8*/ 	.short	0x010a
        /*12ba*/ 	.byte	0x3f
	.zero		1


	//   ....[101]....
        /*12bc*/ 	.word	0x00021e80
        /*12c0*/ 	.word	0x00000003
        /*12c4*/ 	.word	0x00000060
        /*12c8*/ 	.short	0x010a
        /*12ca*/ 	.byte	0x3f
	.zero		1


	//   ....[102]....
        /*12cc*/ 	.word	0x00021ed0
        /*12d0*/ 	.word	0x00000002
        /*12d4*/ 	.word	0x00016840
        /*12d8*/ 	.short	0x010a
        /*12da*/ 	.byte	0x3f
	.zero		1


	//   ....[103]....
        /*12dc*/ 	.word	0x00021f20
        /*12e0*/ 	.word	0x0000000a
        /*12e4*/ 	.word	0x00000060
        /*12e8*/ 	.short	0x010a
        /*12ea*/ 	.byte	0x3f
	.zero		1


	//   ....[104]....
        /*12ec*/ 	.word	0x00021f70
        /*12f0*/ 	.word	0x00000002
        /*12f4*/ 	.word	0x00016840
        /*12f8*/ 	.short	0x010a
        /*12fa*/ 	.byte	0x3f
	.zero		1


	//   ....[105]....
        /*12fc*/ 	.word	0x00021fc0
        /*1300*/ 	.word	0x00000003
        /*1304*/ 	.word	0x00000060
        /*1308*/ 	.short	0x010a
        /*130a*/ 	.byte	0x3f
	.zero		1


	//   ....[106]....
        /*130c*/ 	.word	0x00022010
        /*1310*/ 	.word	0x00000003
        /*1314*/ 	.word	0x00016860
        /*1318*/ 	.short	0x010a
        /*131a*/ 	.byte	0x3f
	.zero		1


	//   ....[107]....
        /*131c*/ 	.word	0x00022a40
        /*1320*/ 	.word	0x00000009
        /*1324*/ 	.word	0x00016820
        /*1328*/ 	.short	0x010a
        /*132a*/ 	.byte	0x3f
	.zero		1


	//   ....[108]....
        /*132c*/ 	.word	0x00022be0
        /*1330*/ 	.word	0x00000007
        /*1334*/ 	.word	0x00000000
        /*1338*/ 	.short	0x010a
        /*133a*/ 	.byte	0x3f
	.zero		1


	//   ....[109]....
        /*133c*/ 	.word	0x00022c30
        /*1340*/ 	.word	0x00000003
        /*1344*/ 	.word	0x00000000
        /*1348*/ 	.short	0x010a
        /*134a*/ 	.byte	0x3f
	.zero		1


	//   ....[110]....
        /*134c*/ 	.word	0x00022c80
        /*1350*/ 	.word	0x00000005
        /*1354*/ 	.word	0x00000000
        /*1358*/ 	.short	0x010a
        /*135a*/ 	.byte	0x3f
	.zero		1


	//----- nvinfo : EIATTR_NUM_MBARRIERS
	.align		4
.L_239:
        /*135c*/ 	.byte	0x03, 0x38
        /*135e*/ 	.short	0x0016


	//----- nvinfo : EIATTR_EXIT_INSTR_OFFSETS
	.align		4
        /*1360*/ 	.byte	0x04, 0x1c
        /*1362*/ 	.short	(.L_241 - .L_240)


	//   ....[0]....
.L_240:
        /*1364*/ 	.word	0x0001f170


	//----- nvinfo : EIATTR_MAX_THREADS
	.align		4
.L_241:
        /*1368*/ 	.byte	0x04, 0x05
        /*136a*/ 	.short	(.L_243 - .L_242)
.L_242:
        /*136c*/ 	.word	0x00000200
        /*1370*/ 	.word	0x00000001
        /*1374*/ 	.word	0x00000001


	//----- nvinfo : EIATTR_CRS_STACK_SIZE
	.align		4
.L_243:
        /*1378*/ 	.byte	0x04, 0x1e
        /*137a*/ 	.short	(.L_245 - .L_244)
.L_244:
        /*137c*/ 	.word	0x00000000


	//----- nvinfo : EIATTR_CBANK_PARAM_SIZE
	.align		4
.L_245:
        /*1380*/ 	.byte	0x03, 0x19
        /*1382*/ 	.short	0x0af0


	//----- nvinfo : EIATTR_PARAM_CBANK
	.align		4
        /*1384*/ 	.byte	0x04, 0x0a
        /*1386*/ 	.short	(.L_247 - .L_246)
	.align		4
.L_246:
        /*1388*/ 	.word	index@(.nv.constant0._ZN7cutlass13device_kernelIN5flash11enable_sm90INS1_16FlashAttnFwdSm90INS1_25CollectiveMainloopFwdSm90ILi2EN4cute5tupleIJNS5_1CILi1EEES8_S8_EEENS6_IJNS7_ILi192EEENS7_ILi128EEENS7_ILi64EEEEEELi64ENS_6half_tEfNS_4arch4Sm90ELb0ELb1ELb0ELb1ELb0ELb1ELb0ELb1ELb1ELb1ELb1ELb0EEENS1_21CollectiveEpilogueFwdINS6_IJSA_SC_SB_EEES9_SE_SG_Li384ELb1ELb1ELb1ELb0EEENS1_36VarlenDynamicPersistentTileSchedulerILi192ELi128ELi384ELi128ELb1ELb1ELb1ELb1ELb0ELb1EEEEEEEEEvNT_6ParamsE)
        /*138c*/ 	.short	0x0210
        /*138e*/ 	.short	0x0af0


	//----- nvinfo : EIATTR_SW_WAR
	.align		4
.L_247:
        /*1390*/ 	.byte	0x04, 0x36
        /*1392*/ 	.short	(.L_249 - .L_248)
.L_248:
        /*1394*/ 	.word	0x00000008
.L_249:


//--------------------- .nv.info._ZN7cutlass13device_kernelIN5flash11enable_sm90INS1_16FlashAttnFwdSm90INS1_25CollectiveMainloopFwdSm90ILi2EN4cute5tupleIJNS5_1CILi1EEES8_S8_EEENS6_IJNS7_ILi192EEENS7_ILi128EEENS7_ILi64EEEEEELi64ENS_6half_tEfNS_4arch4Sm90ELb1ELb0ELb0ELb0ELb0ELb0ELb0ELb1ELb1ELb1ELb1ELb0EEENS1_21CollectiveEpilogueFwdINS6_IJSA_SC_SB_EEES9_SE_SG_Li384ELb0ELb1ELb1ELb0EEENS1_19SingleTileSchedulerILb0ELb1ELb1ELi192EEEEEEEEEvNT_6ParamsE --------------------------
	.section	.nv.info._ZN7cutlass13device_kernelIN5flash11enable_sm90INS1_16FlashAttnFwdSm90INS1_25CollectiveMainloopFwdSm90ILi2EN4cute5tupleIJNS5_1CILi1EEES8_S8_EEENS6_IJNS7_ILi192EEENS7_ILi128EEENS7_ILi64EEEEEELi64ENS_6half_tEfNS_4arch4Sm90ELb1ELb0ELb0ELb0ELb0ELb0ELb0ELb1ELb1ELb1ELb1ELb0EEENS1_21CollectiveEpilogueFwdINS6_IJSA_SC_SB_EEES9_SE_SG_Li384ELb0ELb1ELb1ELb0EEENS1_19SingleTileSchedulerILb0ELb1ELb1ELi192EEEEEEEEEvNT_6ParamsE,"",@"SHT_CUDA_INFO"
	.sectionflags	@""
	.align	4


	//----- nvinfo : EIATTR_CUDA_API_VERSION
	.align		4
        /*0000*/ 	.byte	0x04, 0x37
        /*0002*/ 	.short	(.L_251 - .L_250)
.L_250:
        /*0004*/ 	.word	0x00000082


	//----- nvinfo : EIATTR_KPARAM_INFO
	.align		4
.L_251:
        /*0008*/ 	.byte	0x04, 0x17
        /*000a*/ 	.short	(.L_253 - .L_252)
.L_252:
        /*000c*/ 	.word	0x00000000
        /*0010*/ 	.short	0x0000
        /*0012*/ 	.short	0x0070
        /*0014*/ 	.byte	0x00, 0xf0, 0x01, 0x28


	//----- nvinfo : EIATTR_SPARSE_MMA_MASK
	.align		4
.L_253:
        /*0018*/ 	.byte	0x03, 0x50
        /*001a*/ 	.short	0x0000


	//----- nvinfo : EIATTR_MAXREG_COUNT
	.align		4
        /*001c*/ 	.byte	0x03, 0x1b
        /*001e*/ 	.short	0x0080


	//----- nvinfo : EIATTR_NUM_BARRIERS
	.align		4
        /*0020*/ 	.byte	0x02, 0x4c
        /*0022*/ 	.byte	0x10
	.zero		1


	//----- nvinfo : EIATTR_EXTERNS
	.align		4
        /*0024*/ 	.byte	0x04, 0x0f
        /*0026*/ 	.short	(.L_255 - .L_254)


	//   ....[0]....
	.align		4
.L_254:
        /*0028*/ 	.word	index@(__assertfail)


	//----- nvinfo : EIATTR_MERCURY_ISA_VERSION
	.align		4
.L_255:
        /*002c*/ 	.byte	0x03, 0x5f
        /*002e*/ 	.short	0x0101


	//----- nvinfo : EIATTR_INT_WARP_WIDE_INSTR_OFFSETS
	.align		4
        /*0030*/ 	.byte	0x04, 0x31
        /*0032*/ 	.short	(.L_257 - .L_256)


	//   ....[0]....
.L_256:
        /*0034*/ 	.word	0x00000120


	//   ....[1]....
        /*0038*/ 	.word	0x00000160


	//   ....[2]....
        /*003c*/ 	.word	0x000001d0


	//----- nvinfo : EIATTR_COOP_GROUP_MASK_REGIDS
	.align		4
.L_257:
        /*0040*/ 	.byte	0x04, 0x29
        /*0042*/ 	.short	(.L_259 - .L_258)


	//   ....[0]....
.L_258:
        /*0044*/ 	.word	0xffffffff


	//   ....[1]....
        /*0048*/ 	.word	0xffffffff


	//   ....[2]....
        /*004c*/ 	.word	0xffffffff


	//   ....[3]....
        /*0050*/ 	.word	0xffffffff


	//   ....[4]....
        /*0054*/ 	.word	0xffffffff


	//   ....[5]....
        /*0058*/ 	.word	0xffffffff


	//   ....[6]....
        /*005c*/ 	.word	0xffffffff


	//   ....[7]....
        /*0060*/ 	.word	0xffffffff


	//   ....[8]....
        /*0064*/ 	.word	0xffffffff


	//   ....[9]....
        /*0068*/ 	.word	0xffffffff


	//   ....[10]....
        /*006c*/ 	.word	0xffffffff


	//   ....[11]....
        /*0070*/ 	.word	0xffffffff


	//   ....[12]....
        /*0074*/ 	.word	0xffffffff


	//   ....[13]....
        /*0078*/ 	.word	0xffffffff


	//   ....[14]....
        /*007c*/ 	.word	0xffffffff


	//   ....[15]....
        /*0080*/ 	.word	0xffffffff


	//   ....[16]....
        /*0084*/ 	.word	0xffffffff


	//   ....[17]....
        /*0088*/ 	.word	0xffffffff


	//   ....[18]....
        /*008c*/ 	.word	0xffffffff


	//   ....[19]....
        /*0090*/ 	.word	0xffffffff


	//   ....[20]....
        /*0094*/ 	.word	0xffffffff


	//   ....[21]....
        /*0098*/ 	.word	0xffffffff


	//   ....[22]....
        /*009c*/ 	.word	0xffffffff


	//   ....[23]....
        /*00a0*/ 	.word	0xffffffff


	//   ....[24]....
        /*00a4*/ 	.word	0xffffffff


	//   ....[25]....
        /*00a8*/ 	.word	0xffffffff


	//   ....[26]....
        /*00ac*/ 	.word	0xffffffff


	//   ....[27]....
        /*00b0*/ 	.word	0xffffffff


	//   ....[28]....
        /*00b4*/ 	.word	0xffffffff


	//   ....[29]....
        /*00b8*/ 	.word	0xffffffff


	//   ....[30]....
        /*00bc*/ 	.word	0xffffffff


	//   ....[31]....
        /*00c0*/ 	.word	0xffffffff


	//   ....[32]....
        /*00c4*/ 	.word	0xffffffff


	//   ....[33]....
        /*00c8*/ 	.word	0xffffffff


	//   ....[34]....
        /*00cc*/ 	.word	0xffffffff


	//   ....[35]....
        /*00d0*/ 	.word	0xffffffff


	//   ....[36]....
        /*00d4*/ 	.word	0xffffffff


	//   ....[37]....
        /*00d8*/ 	.word	0xffffffff


	//   ....[38]....
        /*00dc*/ 	.word	0xffffffff


	//   ....[39]....
        /*00e0*/ 	.word	0xffffffff


	//   ....[40]....
        /*00e4*/ 	.word	0xffffffff


	//   ....[41]....
        /*00e8*/ 	.word	0xffffffff


	//   ....[42]....
        /*00ec*/ 	.word	0xffffffff


	//   ....[43]....
        /*00f0*/ 	.word	0xffffffff


	//   ....[44]....
        /*00f4*/ 	.word	0xffffffff


	//   ....[45]....
        /*00f8*/ 	.word	0xffffffff


	//   ....[46]....
        /*00fc*/ 	.word	0xffffffff


	//   ....[47]....
        /*0100*/ 	.word	0xffffffff


	//   ....[48]....
        /*0104*/ 	.word	0xffffffff


	//   ....[49]....
        /*0108*/ 	.word	0xffffffff


	//   ....[50]....
        /*010c*/ 	.word	0xffffffff


	//   ....[51]....
        /*0110*/ 	.word	0xffffffff


	//   ....[52]....
        /*0114*/ 	.word	0xffffffff


	//   ....[53]....
        /*0118*/ 	.word	0xffffffff


	//   ....[54]....
        /*011c*/ 	.word	0xffffffff


	//   ....[55]....
        /*0120*/ 	.word	0xffffffff


	//   ....[56]....
        /*0124*/ 	.word	0xffffffff


	//   ....[57]....
        /*0128*/ 	.word	0xffffffff


	//   ....[58]....
        /*012c*/ 	.word	0xffffffff


	//   ....[59]....
        /*0130*/ 	.word	0xffffffff


	//   ....[60]....
        /*0134*/ 	.word	0xffffffff


	//   ....[61]....
        /*0138*/ 	.word	0xffffffff


	//   ....[62]....
        /*013c*/ 	.word	0xffffffff


	//   ....[63]....
        /*0140*/ 	.word	0x0500000f


	//   ....[64]....
        /*0144*/ 	.word	0x0500000f


	//   ....[65]....
        /*0148*/ 	.word	0x0500000f


	//   ....[66]....
        /*014c*/ 	.word	0x0500000f


	//   ....[67]....
        /*0150*/ 	.word	0x0500000f


	//   ....[68]....
        /*0154*/ 	.word	0x0500000f


	//   ....[69]....
        /*0158*/ 	.word	0x0500000f


	//   ....[70]....
        /*015c*/ 	.word	0x0500000f


	//   ....[71]....
        /*0160*/ 	.word	0x0500000f


	//   ....[72]....
        /*0164*/ 	.word	0x0500000f


	//   ....[73]....
        /*0168*/ 	.word	0x0500000f


	//   ....[74]....
        /*016c*/ 	.word	0x0500000f


	//   ....[75]....
        /*0170*/ 	.word	0x0500000f


	//   ....[76]....
        /*0174*/ 	.word	0x0500000f


	//   ....[77]....
        /*0178*/ 	.word	0x0500000f


	//   ....[78]....
        /*017c*/ 	.word	0x0500000f


	//   ....[79]....
        /*0180*/ 	.word	0x0500000f


	//   ....[80]....
        /*0184*/ 	.word	0x0500000f


	//   ....[81]....
        /*0188*/ 	.word	0x0500000f


	//   ....[82]....
        /*018c*/ 	.word	0x0500000f


	//   ....[83]....
        /*0190*/ 	.word	0x0500000f


	//   ....[84]....
        /*0194*/ 	.word	0x0500000f


	//   ....[85]....
        /*0198*/ 	.word	0x0500000f


	//   ....[86]....
        /*019c*/ 	.word	0x0500000f


	//   ....[87]....
        /*01a0*/ 	.word	0x0500000f


	//   ....[88]....
        /*01a4*/ 	.word	0x0500000f


	//----- nvinfo : EIATTR_COOP_GROUP_INSTR_OFFSETS
	.align		4
.L_259:
        /*01a8*/ 	.byte	0x04, 0x28
        /*01aa*/ 	.short	(.L_261 - .L_260)


	//   ....[0]....
.L_260:
        /*01ac*/ 	.word	0x00000060


	//   ....[1]....
        /*01b0*/ 	.word	0x00000130


	//   ....[2]....
        /*01b4*/ 	.word	0x00000180


	//   ....[3]....
        /*01b8*/ 	.word	0x000003b0


	//   ....[4]....
        /*01bc*/ 	.word	0x00000510


	//   ....[5]....
        /*01c0*/ 	.word	0x00000630


	//   ....[6]....
        /*01c4*/ 	.word	0x00000790


	//   ....[7]....
        /*01c8*/ 	.word	0x00001140


	//   ....[8]....
        /*01cc*/ 	.word	0x00001890


	//   ....[9]....
        /*01d0*/ 	.word	0x000018c0


	//   ....[10]....
        /*01d4*/ 	.word	0x00002060


	//   ....[11]....
        /*01d8*/ 	.word	0x000021a0


	//   ....[12]....
        /*01dc*/ 	.word	0x00002a50


	//   ....[13]....
        /*01e0*/ 	.word	0x00002ac0


	//   ....[14]....
        /*01e4*/ 	.word	0x00003b80


	//   ....[15]....
        /*01e8*/ 	.word	0x00003bc0


	//   ....[16]....
        /*01ec*/ 	.word	0x00004350


	//   ....[17]....
        /*01f0*/ 	.word	0x00004450


	//   ....[18]....
        /*01f4*/ 	.word	0x00004d40


	//   ....[19]....
        /*01f8*/ 	.word	0x00004dc0


	//   ....[20]....
        /*01fc*/ 	.word	0x00006410


	//   ....[21]....
        /*0200*/ 	.word	0x00006440


	//   ....[22]....
        /*0204*/ 	.word	0x00006a00


	//   ....[23]....
        /*0208*/ 	.word	0x00006ad0


	//   ....[24]....
        /*020c*/ 	.word	0x00007ac0


	//   ....[25]....
        /*0210*/ 	.word	0x00007af0


	//   ....[26]....
        /*0214*/ 	.word	0x00007bf0


	//   ....[27]....
        /*0218*/ 	.word	0x00007c00


	//   ....[28]....
        /*021c*/ 	.word	0x00008970


	//   ....[29]....
        /*0220*/ 	.word	0x000089b0


	//   ....[30]....
        /*0224*/ 	.word	0x000089f0


	//   ....[31]....
        /*0228*/ 	.word	0x00008a10


	//   ....[32]....
        /*022c*/ 	.word	0x00008a40


	//   ....[33]....
        /*0230*/ 	.word	0x00008a50


	//   ....[34]....
        /*0234*/ 	.word	0x00008d90


	//   ....[35]....
        /*0238*/ 	.word	0x00008da0


	//   ....[36]....
        /*023c*/ 	.word	0x000094c0


	//   ....[37]....
        /*0240*/ 	.word	0x0000a020


	//   ....[38]....
        /*0244*/ 	.word	0x0000a990


	//   ....[39]....
        /*0248*/ 	.word	0x0000a9c0


	//   ....[40]....
        /*024c*/ 	.word	0x0000a9f0


	//   ....[41]....
        /*0250*/ 	.word	0x0000aa10


	//   ....[42]....
        /*0254*/ 	.word	0x0000aa20


	//   ....[43]....
        /*0258*/ 	.word	0x0000aa70


	//   ....[44]....
        /*025c*/ 	.word	0x0000aad0


	//   ....[45]....
        /*0260*/ 	.word	0x0000aaf0


	//   ....[46]....
        /*0264*/ 	.word	0x0000ab50


	//   ....[47]....
        /*0268*/ 	.word	0x0000ab80


	//   ....[48]....
        /*026c*/ 	.word	0x0000abf0


	//   ....[49]....
        /*0270*/ 	.word	0x0000ac20


	//   ....[50]....
        /*0274*/ 	.word	0x0000ac50


	//   ....[51]....
        /*0278*/ 	.word	0x0000ac80


	//   ....[52]....
        /*027c*/ 	.word	0x0000acd0


	//   ....[53]....
        /*0280*/ 	.word	0x0000acf0


	//   ....[54]....
        /*0284*/ 	.word	0x0000ad30


	//   ....[55]....
        /*0288*/ 	.word	0x0000ad60


	//   ....[56]....
        /*028c*/ 	.word	0x0000ad90


	//   ....[57]....
        /*0290*/ 	.word	0x0000ae00


	//   ....[58]....
        /*0294*/ 	.word	0x0000ae80


	//   ....[59]....
        /*0298*/ 	.word	0x0000ae90


	//   ....[60]....
        /*029c*/ 	.word	0x0000aed0


	//   ....[61]....
        /*02a0*/ 	.word	0x0000aef0


	//   ....[62]....
        /*02a4*/ 	.word	0x0000c7d0


	//   ....[63]....
        /*02a8*/ 	.word	0x0000cd30


	//   ....[64]....
        /*02ac*/ 	.word	0x0000ceb0


	//   ....[65]....
        /*02b0*/ 	.word	0x0000cf00


	//   ....[66]....
        /*02b4*/ 	.word	0x0000cfc0


	//   ....[67]....
        /*02b8*/ 	.word	0x0000d090


	//   ....[68]....
        /*02bc*/ 	.word	0x0000d100


	//   ....[69]....
        /*02c0*/ 	.word	0x0000d1b0


	//   ....[70]....
        /*02c4*/ 	.word	0x0000d210


	//   ....[71]....
        /*02c8*/ 	.word	0x0000d2e0


	//   ....[72]....
        /*02cc*/ 	.word	0x0000d340


	//   ....[73]....
        /*02d0*/ 	.word	0x0000d430


	//   ....[74]....
        /*02d4*/ 	.word	0x0000d490


	//   ....[75]....
        /*02d8*/ 	.word	0x0000d560


	//   ....[76]....
        /*02dc*/ 	.word	0x0000d5d0


	//   ....[77]....
        /*02e0*/ 	.word	0x0000d680


	//   ....[78]....
        /*02e4*/ 	.word	0x0000d6e0


	//   ....[79]....
        /*02e8*/ 	.word	0x0000d790


	//   ....[80]....
        /*02ec*/ 	.word	0x0000d820


	//   ....[81]....
        /*02f0*/ 	.word	0x0000d900


	//   ....[82]....
        /*02f4*/ 	.word	0x0000d960


	//   ....[83]....
        /*02f8*/ 	.word	0x0000da30


	//   ....[84]....
        /*02fc*/ 	.word	0x0000da90


	//   ....[85]....
        /*0300*/ 	.word	0x0000db50


	//   ....[86]....
        /*0304*/ 	.word	0x0000dbb0


	//   ....[87]....
        /*0308*/ 	.word	0x0000dc70


	//   ....[88]....
        /*030c*/ 	.word	0x0000e040


	//----- nvinfo : EIATTR_REG_RECONFIG
	.align		4
.L_261:
        /*0310*/ 	.byte	0x01, 0x54
	.zero		2


	//----- nvinfo : EIATTR_SYSCALL_OFFSETS
	.align		4
        /*0314*/ 	.byte	0x04, 0x46
        /*0316*/ 	.short	(.L_263 - .L_262)


	//   ....[0]....
.L_262:
        /*0318*/ 	.word	0x00001300


	//   ....[1]....
        /*031c*/ 	.word	0x00009cd0


	//   ....[2]....
        /*0320*/ 	.word	0x00009e10


	//   ....[3]....
        /*0324*/ 	.word	0x00009f00


	//   ....[4]....
        /*0328*/ 	.word	0x0000a560


	//----- nvinfo : EIATTR_MBARRIER_INSTR_OFFSETS
	.align		4
.L_263:
        /*032c*/ 	.byte	0x04, 0x39
        /*032e*/ 	.short	(.L_265 - .L_264)


	//   ....[0]....
.L_264:
        /*0330*/ 	.word	0x00000260
        /*0334*/ 	.word	0x000000ff
        /*0338*/ 	.word	0x00016800
        /*033c*/ 	.short	0x0100
        /*033e*/ 	.byte	0x08
	.zero		1


	//   ....[1]....
        /*0340*/ 	.word	0x00000270
        /*0344*/ 	.word	0x000000ff
        /*0348*/ 	.word	0x00016820
        /*034c*/ 	.short	0x0100
        /*034e*/ 	.byte	0x08
	.zero		1


	//   ....[2]....
        /*0350*/ 	.word	0x00000360
        /*0354*/ 	.word	0x000000ff
        /*0358*/ 	.word	0x00016830
        /*035c*/ 	.short	0x0100
        /*035e*/ 	.byte	0x08
	.zero		1


	//   ....[3]....
        /*0360*/ 	.word	0x00000370
        /*0364*/ 	.word	0x000000ff
        /*0368*/ 	.word	0x00016840
        /*036c*/ 	.short	0x0100
        /*036e*/ 	.byte	0x08
	.zero		1


	//   ....[4]....
        /*0370*/ 	.word	0x00000380
        /*0374*/ 	.word	0x000000ff
        /*0378*/ 	.word	0x00016838
        /*037c*/ 	.short	0x0100
        /*037e*/ 	.byte	0x08
	.zero		1


	//   ....[5]....
        /*0380*/ 	.word	0x00000390
        /*0384*/ 	.word	0x000000ff
        /*0388*/ 	.word	0x00016848
        /*038c*/ 	.short	0x0100
        /*038e*/ 	.byte	0x08
	.zero		1


	//   ....[6]....
        /*0390*/ 	.word	0x000004c0
        /*0394*/ 	.word	0x000000ff
        /*0398*/ 	.word	0x00016850
        /*039c*/ 	.short	0x0100
        /*039e*/ 	.byte	0x08
	.zero		1


	//   ....[7]....
        /*03a0*/ 	.word	0x000004d0
        /*03a4*/ 	.word	0x000000ff
        /*03a8*/ 	.word	0x00016860
        /*03ac*/ 	.short	0x0100
        /*03ae*/ 	.byte	0x08
	.zero		1


	//   ....[8]....
        /*03b0*/ 	.word	0x000004e0
        /*03b4*/ 	.word	0x000000ff
        /*03b8*/ 	.word	0x00016858
        /*03bc*/ 	.short	0x0100
        /*03be*/ 	.byte	0x08
	.zero		1


	//   ....[9]....
        /*03c0*/ 	.word	0x000004f0
        /*03c4*/ 	.word	0x000000ff
        /*03c8*/ 	.word	0x00016868
        /*03cc*/ 	.short	0x0100
        /*03ce*/ 	.byte	0x08
	.zero		1


	//   ....[10]....
        /*03d0*/ 	.word	0x000005e0
        /*03d4*/ 	.word	0x000000ff
        /*03d8*/ 	.word	0x00016870
        /*03dc*/ 	.short	0x0100
        /*03de*/ 	.byte	0x06
	.zero		1


	//   ....[11]....
        /*03e0*/ 	.word	0x000005f0
        /*03e4*/ 	.word	0x000000ff
        /*03e8*/ 	.word	0x00016880
        /*03ec*/ 	.short	0x0100
        /*03ee*/ 	.byte	0x06
	.zero		1


	//   ....[12]....
        /*03f0*/ 	.word	0x00000600
        /*03f4*/ 	.word	0x000000ff
        /*03f8*/ 	.word	0x00016878
        /*03fc*/ 	.short	0x0100
        /*03fe*/ 	.byte	0x06
	.zero		1


	//   ....[13]....
        /*0400*/ 	.word	0x00000610
        /*0404*/ 	.word	0x000000ff
        /*0408*/ 	.word	0x00016888
        /*040c*/ 	.short	0x0100
        /*040e*/ 	.byte	0x06
	.zero		1


	//   ....[14]....
        /*0410*/ 	.word	0x00000740
        /*0414*/ 	.word	0x000000ff
        /*0418*/ 	.word	0x00016890
        /*041c*/ 	.short	0x0100
        /*041e*/ 	.byte	0x08
	.zero		1


	//   ....[15]....
        /*0420*/ 	.word	0x00000750
        /*0424*/ 	.word	0x000000ff
        /*0428*/ 	.word	0x000168a0
        /*042c*/ 	.short	0x0100
        /*042e*/ 	.byte	0x08
	.zero		1


	//   ....[16]....
        /*0430*/ 	.word	0x00000760
        /*0434*/ 	.word	0x000000ff
        /*0438*/ 	.word	0x00016898
        /*043c*/ 	.short	0x0100
        /*043e*/ 	.byte	0x08
	.zero		1


	//   ....[17]....
        /*0440*/ 	.word	0x00000770
        /*0444*/ 	.word	0x000000ff
        /*0448*/ 	.word	0x000168a8
        /*044c*/ 	.short	0x0100
        /*044e*/ 	.byte	0x08
	.zero		1


	//   ....[18]....
        /*0450*/ 	.word	0x000008a0
        /*0454*/ 	.word	0x000000ff
        /*0458*/ 	.word	0x000168b0
        /*045c*/ 	.short	0x0100
        /*045e*/ 	.byte	0x08
	.zero		1


	//   ....[19]....
        /*0460*/ 	.word	0x000008b0
        /*0464*/ 	.word	0x000000ff
        /*0468*/ 	.word	0x000168c0
        /*046c*/ 	.short	0x0100
        /*046e*/ 	.byte	0x08
	.zero		1


	//   ....[20]....
        /*0470*/ 	.word	0x000008c0
        /*0474*/ 	.word	0x000000ff
        /*0478*/ 	.word	0x000168b8
        /*047c*/ 	.short	0x0100
        /*047e*/ 	.byte	0x08
	.zero		1


	//   ....[21]....
        /*0480*/ 	.word	0x000008d0
        /*0484*/ 	.word	0x000000ff
        /*0488*/ 	.word	0x000168c8
        /*048c*/ 	.short	0x0100
        /*048e*/ 	.byte	0x08
	.zero		1


	//   ....[22]....
        /*0490*/ 	.word	0x00001320
        /*0494*/ 	.word	0x000000ff
        /*0498*/ 	.word	0x00016800
        /*049c*/ 	.short	0x010a
        /*049e*/ 	.byte	0x27
	.zero		1


	//   ....[23]....
        /*04a0*/ 	.word	0x00001390
        /*04a4*/ 	.word	0x000000ff
        /*04a8*/ 	.word	0x00016830
        /*04ac*/ 	.short	0x010a
        /*04ae*/ 	.byte	0x27
	.zero		1


	//   ....[24]....
        /*04b0*/ 	.word	0x00001400
        /*04b4*/ 	.word	0x000000ff
        /*04b8*/ 	.word	0x00016830
        /*04bc*/ 	.short	0x010a
        /*04be*/ 	.byte	0x27
	.zero		1


	//   ....[25]....
        /*04c0*/ 	.word	0x00003000
        /*04c4*/ 	.word	0x0000001b
        /*04c8*/ 	.word	0x00000000
        /*04cc*/ 	.short	0x0101
        /*04ce*/ 	.byte	0x3f
	.zero		1


	//   ....[26]....
        /*04d0*/ 	.word	0x000037c0
        /*04d4*/ 	.word	0x000000ff
        /*04d8*/ 	.word	0x00016830
        /*04dc*/ 	.short	0x010a
        /*04de*/ 	.byte	0x0a
	.zero		1


	//   ....[27]....
        /*04e0*/ 	.word	0x00003800
        /*04e4*/ 	.word	0x000000ff
        /*04e8*/ 	.word	0x00016830
        /*04ec*/ 	.short	0x010a
        /*04ee*/ 	.byte	0x0a
	.zero		1


	//   ....[28]....
        /*04f0*/ 	.word	0x00003a00
        /*04f4*/ 	.word	0x000000ff
        /*04f8*/ 	.word	0x00016850
        /*04fc*/ 	.short	0x010a
        /*04fe*/ 	.byte	0x0a
	.zero		1


	//   ....[29]....
        /*0500*/ 	.word	0x00003a40
        /*0504*/ 	.word	0x000000ff
        /*0508*/ 	.word	0x00016850
        /*050c*/ 	.short	0x010a
        /*050e*/ 	.byte	0x0a
	.zero		1


	//   ....[30]....
        /*0510*/ 	.word	0x000052b0
        /*0514*/ 	.word	0x00000022
        /*0518*/ 	.word	0x00000000
        /*051c*/ 	.short	0x0101
        /*051e*/ 	.byte	0x3f
	.zero		1


	//   ....[31]....
        /*0520*/ 	.word	0x00005350
        /*0524*/ 	.word	0x00000024
        /*0528*/ 	.word	0x00000000
        /*052c*/ 	.short	0x0101
        /*052e*/ 	.byte	0x3f
	.zero		1


	//   ....[32]....
        /*0530*/ 	.word	0x00005e50
        /*0534*/ 	.word	0x000000ff
        /*0538*/ 	.word	0x00016830
        /*053c*/ 	.short	0x010a
        /*053e*/ 	.byte	0x0a
	.zero		1


	//   ....[33]....
        /*0540*/ 	.word	0x00005e90
        /*0544*/ 	.word	0x000000ff
        /*0548*/ 	.word	0x00016830
        /*054c*/ 	.short	0x010a
        /*054e*/ 	.byte	0x0a
	.zero		1


	//   ....[34]....
        /*0550*/ 	.word	0x00006080
        /*0554*/ 	.word	0x000000ff
        /*0558*/ 	.word	0x00016850
        /*055c*/ 	.short	0x010a
        /*055e*/ 	.byte	0x0a
	.zero		1


	//   ....[35]....
        /*0560*/ 	.word	0x000060c0
        /*0564*/ 	.word	0x000000ff
        /*0568*/ 	.word	0x00016850
        /*056c*/ 	.short	0x010a
        /*056e*/ 	.byte	0x0a
	.zero		1


	//   ....[36]....
        /*0570*/ 	.word	0x00007350
        /*0574*/ 	.word	0x0000001b
        /*0578*/ 	.word	0x00000000
        /*057c*/ 	.short	0x0101
        /*057e*/ 	.byte	0x3f
	.zero		1


	//   ....[37]....
        /*0580*/ 	.word	0x00007500
        /*0584*/ 	.word	0x0000001f
        /*0588*/ 	.word	0x00000000
        /*058c*/ 	.short	0x0101
        /*058e*/ 	.byte	0x3f
	.zero		1


	//   ....[38]....
        /*0590*/ 	.word	0x00007a30
        /*0594*/ 	.word	0x000000ff
        /*0598*/ 	.word	0x00016850
        /*059c*/ 	.short	0x010a
        /*059e*/ 	.byte	0x07
	.zero		1


	//   ....[39]....
        /*05a0*/ 	.word	0x00007a70
        /*05a4*/ 	.word	0x000000ff
        /*05a8*/ 	.word	0x00016850
        /*05ac*/ 	.short	0x010a
        /*05ae*/ 	.byte	0x07
	.zero		1


	//   ....[40]....
        /*05b0*/ 	.word	0x00007f80
        /*05b4*/ 	.word	0x0000000d
        /*05b8*/ 	.word	0x00000000
        /*05bc*/ 	.short	0x0101
        /*05be*/ 	.byte	0x3f
	.zero		1


	//   ....[41]....
        /*05c0*/ 	.word	0x00008a30
        /*05c4*/ 	.word	0x000000ff
        /*05c8*/ 	.word	0x00000000
        /*05cc*/ 	.short	0x0101
        /*05ce*/ 	.byte	0x04
	.zero		1


	//   ....[42]....
        /*05d0*/ 	.word	0x0000a210
        /*05d4*/ 	.word	0x000000ff
        /*05d8*/ 	.word	0x00016840
        /*05dc*/ 	.short	0x010a
        /*05de*/ 	.byte	0x26
	.zero		1


	//   ....[43]....
        /*05e0*/ 	.word	0x0000b010
        /*05e4*/ 	.word	0x000000ff
        /*05e8*/ 	.word	0x00016800
        /*05ec*/ 	.short	0x0107
        /*05ee*/ 	.byte	0x26
	.zero		1


	//   ....[44]....
        /*05f0*/ 	.word	0x0000b050
        /*05f4*/ 	.word	0x000000ff
        /*05f8*/ 	.word	0x00016800
        /*05fc*/ 	.short	0x0101
        /*05fe*/ 	.byte	0x26
	.zero		1


	//   ....[45]....
        /*0600*/ 	.word	0x0000b060
        /*0604*/ 	.word	0x000000ff
        /*0608*/ 	.word	0x00016820
        /*060c*/ 	.short	0x010a
        /*060e*/ 	.byte	0x26
	.zero		1


	//   ....[46]....
        /*0610*/ 	.word	0x0000b430
        /*0614*/ 	.word	0x000000ff
        /*0618*/ 	.word	0x00016848
        /*061c*/ 	.short	0x010a
        /*061e*/ 	.byte	0x26
	.zero		1


	//   ....[47]....
        /*0620*/ 	.word	0x0000b620
        /*0624*/ 	.word	0x000000ff
        /*0628*/ 	.word	0x00016860
        /*062c*/ 	.short	0x010a
        /*062e*/ 	.byte	0x26
	.zero		1


	//   ....[48]....
        /*0630*/ 	.word	0x0000ba00
        /*0634*/ 	.word	0x000000ff
        /*0638*/ 	.word	0x00016840
        /*063c*/ 	.short	0x010a
        /*063e*/ 	.byte	0x26
	.zero		1


	//   ....[49]....
        /*0640*/ 	.word	0x0000bc20
        /*0644*/ 	.word	0x000000ff
        /*0648*/ 	.word	0x00016868
        /*064c*/ 	.short	0x010a
        /*064e*/ 	.byte	0x26
	.zero		1


	//   ....[50]....
        /*0650*/ 	.word	0x0000c040
        /*0654*/ 	.word	0x000000ff
        /*0658*/ 	.word	0x00016848
        /*065c*/ 	.short	0x010a
        /*065e*/ 	.byte	0x26
	.zero		1


	//   ....[51]....
        /*0660*/ 	.word	0x0000c240
        /*0664*/ 	.word	0x000000ff
        /*0668*/ 	.word	0x00016860
        /*066c*/ 	.short	0x010a
        /*066e*/ 	.byte	0x26
	.zero		1


	//   ....[52]....
        /*0670*/ 	.word	0x0000c4e0
        /*0674*/ 	.word	0x00000004
        /*0678*/ 	.word	0x00016860
        /*067c*/ 	.short	0x010a
        /*067e*/ 	.byte	0x3f
	.zero		1


	//   ....[53]....
        /*0680*/ 	.word	0x0000c790
        /*0684*/ 	.word	0x00000011
        /*0688*/ 	.word	0x00016820
        /*068c*/ 	.short	0x010a
        /*068e*/ 	.byte	0x3f
	.zero		1


	//   ....[54]....
        /*0690*/ 	.word	0x0000c8e0
        /*0694*/ 	.word	0x00000007
        /*0698*/ 	.word	0x00000000
        /*069c*/ 	.short	0x010a
        /*069e*/ 	.byte	0x3f
	.zero		1


	//   ....[55]....
        /*06a0*/ 	.word	0x0000c950
        /*06a4*/ 	.word	0x00000005
        /*06a8*/ 	.word	0x00000000
        /*06ac*/ 	.short	0x010a
        /*06ae*/ 	.byte	0x3f
	.zero		1


	//   ....[56]....
        /*06b0*/ 	.word	0x0000c9b0
        /*06b4*/ 	.word	0x00000003
        /*06b8*/ 	.word	0x00000000
        /*06bc*/ 	.short	0x010a
        /*06be*/ 	.byte	0x3f
	.zero		1


	//   ....[57]....
        /*06c0*/ 	.word	0x0000c9e0
        /*06c4*/ 	.word	0x00000009
        /*06c8*/ 	.word	0x00000000
        /*06cc*/ 	.short	0x010a
        /*06ce*/ 	.byte	0x3f
	.zero		1


	//   ....[58]....
        /*06d0*/ 	.word	0x0000ca50
        /*06d4*/ 	.word	0x00000003
        /*06d8*/ 	.word	0x00016800
        /*06dc*/ 	.short	0x010a
        /*06de*/ 	.byte	0x3f
	.zero		1


	//   ....[59]....
        /*06e0*/ 	.word	0x0000cab0
        /*06e4*/ 	.word	0x00000003
        /*06e8*/ 	.word	0x00016830
        /*06ec*/ 	.short	0x010a
        /*06ee*/ 	.byte	0x3f
	.zero		1


	//   ....[60]....
        /*06f0*/ 	.word	0x0000cb10
        /*06f4*/ 	.word	0x00000008
        /*06f8*/ 	.word	0x00016830
        /*06fc*/ 	.short	0x010a
        /*06fe*/ 	.byte	0x3f
	.zero		1


	//   ....[61]....
        /*0700*/ 	.word	0x0000cb70
        /*0704*/ 	.word	0x00000008
        /*0708*/ 	.word	0x00016850
        /*070c*/ 	.short	0x010a
        /*070e*/ 	.byte	0x3f
	.zero		1


	//   ....[62]....
        /*0710*/ 	.word	0x0000cbd0
        /*0714*/ 	.word	0x00000006
        /*0718*/ 	.word	0x00016830
        /*071c*/ 	.short	0x010a
        /*071e*/ 	.byte	0x3f
	.zero		1


	//   ....[63]....
        /*0720*/ 	.word	0x0000cc30
        /*0724*/ 	.word	0x00000006
        /*0728*/ 	.word	0x00016850
        /*072c*/ 	.short	0x010a
        /*072e*/ 	.byte	0x3f
	.zero		1


	//   ....[64]....
        /*0730*/ 	.word	0x0000cc90
        /*0734*/ 	.word	0x00000007
        /*0738*/ 	.word	0x00016850
        /*073c*/ 	.short	0x010a
        /*073e*/ 	.byte	0x3f
	.zero		1


	//   ....[65]....
        /*0740*/ 	.word	0x0000cdf0
        /*0744*/ 	.word	0x00000003
        /*0748*/ 	.word	0x00016840
        /*074c*/ 	.short	0x010a
        /*074e*/ 	.byte	0x3f
	.zero		1


	//   ....[66]....
        /*0750*/ 	.word	0x0000dcb0
        /*0754*/ 	.word	0x00000003
        /*0758*/ 	.word	0x00016820
        /*075c*/ 	.short	0x010a
        /*075e*/ 	.byte	0x3f
	.zero		1


	//   ....[67]....
        /*0760*/ 	.word	0x0000dd10
        /*0764*/ 	.word	0x00000005
        /*0768*/ 	.word	0x00016848
        /*076c*/ 	.short	0x010a
        /*076e*/ 	.byte	0x3f
	.zero		1


	//   ....[68]....
        /*0770*/ 	.word	0x0000dd70
        /*0774*/ 	.word	0x00000005
        /*0778*/ 	.word	0x00016860
        /*077c*/ 	.short	0x010a
        /*077e*/ 	.byte	0x3f
	.zero		1


	//   ....[69]....
        /*0780*/ 	.word	0x0000ddd0
        /*0784*/ 	.word	0x00000005
        /*0788*/ 	.word	0x00016840
        /*078c*/ 	.short	0x010a
        /*078e*/ 	.byte	0x3f
	.zero		1


	//   ....[70]....
        /*0790*/ 	.word	0x0000de30
        /*0794*/ 	.word	0x00000005
        /*0798*/ 	.word	0x00016868
        /*079c*/ 	.short	0x010a
        /*079e*/ 	.byte	0x3f
	.zero		1


	//   ....[71]....
        /*07a0*/ 	.word	0x0000de90
        /*07a4*/ 	.word	0x00000004
        /*07a8*/ 	.word	0x00016848
        /*07ac*/ 	.short	0x010a
        /*07ae*/ 	.byte	0x3f
	.zero		1


	//   ....[72]....
        /*07b0*/ 	.word	0x0000def0
        /*07b4*/ 	.word	0x00000004
        /*07b8*/ 	.word	0x00016860
        /*07bc*/ 	.short	0x010a
        /*07be*/ 	.byte	0x3f
	.zero		1


	//   ....[73]....
        /*07c0*/ 	.word	0x0000df40
        /*07c4*/ 	.word	0x00000004
        /*07c8*/ 	.word	0x00016860
        /*07cc*/ 	.short	0x010a
        /*07ce*/ 	.byte	0x3f
	.zero		1


	//   ....[74]....
        /*07d0*/ 	.word	0x0000df90
        /*07d4*/ 	.word	0x00000011
        /*07d8*/ 	.word	0x00016820
        /*07dc*/ 	.short	0x010a
        /*07de*/ 	.byte	0x3f
	.zero		1


	//   ....[75]....
        /*07e0*/ 	.word	0x0000e100
        /*07e4*/ 	.word	0x00000007
        /*07e8*/ 	.word	0x00000000
        /*07ec*/ 	.short	0x010a
        /*07ee*/ 	.byte	0x3f
	.zero		1


	//   ....[76]....
        /*07f0*/ 	.word	0x0000e150
        /*07f4*/ 	.word	0x00000005
        /*07f8*/ 	.word	0x00000000
        /*07fc*/ 	.short	0x010a
        /*07fe*/ 	.byte	0x3f
	.zero		1


	//   ....[77]....
        /*0800*/ 	.word	0x0000e1a0
        /*0804*/ 	.word	0x00000003
        /*0808*/ 	.word	0x00000000
        /*080c*/ 	.short	0x010a
        /*080e*/ 	.byte	0x3f
	.zero		1


	//----- nvinfo : EIATTR_NUM_MBARRIERS
	.align		4
.L_265:
        /*0810*/ 	.byte	0x03, 0x38
        /*0812*/ 	.short	0x0016


	//----- nvinfo : EIATTR_EXIT_INSTR_OFFSETS
	.align		4
        /*0814*/ 	.byte	0x04, 0x1c
        /*0816*/ 	.short	(.L_267 - .L_266)


	//   ....[0]....
.L_266:
        /*0818*/ 	.word	0x0000ca30


	//----- nvinfo : EIATTR_MAX_THREADS
	.align		4
.L_267:
        /*081c*/ 	.byte	0x04, 0x05
        /*081e*/ 	.short	(.L_269 - .L_268)
.L_268:
        /*0820*/ 	.word	0x00000200
        /*0824*/ 	.word	0x00000001
        /*0828*/ 	.word	0x00000001


	//----- nvinfo : EIATTR_CRS_STACK_SIZE
	.align		4
.L_269:
        /*082c*/ 	.byte	0x04, 0x1e
        /*082e*/ 	.short	(.L_271 - .L_270)
.L_270:
        /*0830*/ 	.word	0x00000000


	//----- nvinfo : EIATTR_CBANK_PARAM_SIZE
	.align		4
.L_271:
        /*0834*/ 	.byte	0x03, 0x19
        /*0836*/ 	.short	0x0a70


	//----- nvinfo : EIATTR_PARAM_CBANK
	.align		4
        /*0838*/ 	.byte	0x04, 0x0a
        /*083a*/ 	.short	(.L_273 - .L_272)
	.align		4
.L_272:
        /*083c*/ 	.word	index@(.nv.constant0._ZN7cutlass13device_kernelIN5flash11enable_sm90INS1_16FlashAttnFwdSm90INS1_25CollectiveMainloopFwdSm90ILi2EN4cute5tupleIJNS5_1CILi1EEES8_S8_EEENS6_IJNS7_ILi192EEENS7_ILi128EEENS7_ILi64EEEEEELi64ENS_6half_tEfNS_4arch4Sm90ELb1ELb0ELb0ELb0ELb0ELb0ELb0ELb1ELb1ELb1ELb1ELb0EEENS1_21CollectiveEpilogueFwdINS6_IJSA_SC_SB_EEES9_SE_SG_Li384ELb0ELb1ELb1ELb0EEENS1_19SingleTileSchedulerILb0ELb1ELb1ELi192EEEEEEEEEvNT_6ParamsE)
        /*0840*/ 	.short	0x0210
        /*0842*/ 	.short	0x0a70


	//----- nvinfo : EIATTR_SW_WAR
	.align		4
.L_273:
        /*0844*/ 	.byte	0x04, 0x36
        /*0846*/ 	.short	(.L_275 - .L_274)
.L_274:
        /*0848*/ 	.word	0x00000008
.L_275:


//--------------------- .nv.info._ZN7cutlass13device_kernelIN5flash11enable_sm90INS1_16FlashAttnFwdSm90INS1_25CollectiveMainloopFwdSm90ILi2EN4cute5tupleIJNS5_1CILi1EEES8_S8_EEENS6_IJNS7_ILi192EEENS7_ILi128EEENS7_ILi64EEEEEELi64ENS_6half_tEfNS_4arch4Sm90ELb1ELb0ELb0ELb1ELb0ELb0ELb0ELb1ELb1ELb1ELb1ELb0EEENS1_21CollectiveEpilogueFwdINS6_IJSA_SC_SB_EEES9_SE_SG_Li384ELb1ELb1ELb1ELb0EEENS1_36VarlenDynamicPersistentTileSchedulerILi192ELi128ELi384ELi128ELb1ELb1ELb1ELb1ELb1ELb1EEEEEEEEEvNT_6ParamsE --------------------------
	.section	.nv.info._ZN7cutlass13device_kernelIN5flash11enable_sm90INS1_16FlashAttnFwdSm90INS1_25CollectiveMainloopFwdSm90ILi2EN4cute5tupleIJNS5_1CILi1EEES8_S8_EEENS6_IJNS7_ILi192EEENS7_ILi128EEENS7_ILi64EEEEEELi64ENS_6half_tEfNS_4arch4Sm90ELb1ELb0ELb0ELb1ELb0ELb0ELb0ELb1ELb1ELb1ELb1ELb0EEENS1_21CollectiveEpilogueFwdINS6_IJSA_SC_SB_EEES9_SE_SG_Li384ELb1ELb1ELb1ELb0EEENS1_36VarlenDynamicPersistentTileSchedulerILi192ELi128ELi384ELi128ELb1ELb1ELb1ELb1ELb1ELb1EEEEEEEEEvNT_6ParamsE,"",@"SHT_CUDA_INFO"
	.sectionflags	@""
	.align	4


	//----- nvinfo : EIATTR_CUDA_API_VERSION
	.align		4
        /*0000*/ 	.byte	0x04, 0x37
        /*0002*/ 	.short	(.L_277 - .L_276)
.L_276:
        /*0004*/ 	.word	0x00000082


	//----- nvinfo : EIATTR_KPARAM_INFO
	.align		4
.L_277:
        /*0008*/ 	.byte	0x04, 0x17
        /*000a*/ 	.short	(.L_279 - .L_278)
.L_278:
        /*000c*/ 	.word	0x00000000
        /*0010*/ 	.short	0x0000
        /*0012*/ 	.short	0x0070
        /*0014*/ 	.byte	0x00, 0xf0, 0x01, 0x2a


	//----- nvinfo : EIATTR_SPARSE_MMA_MASK
	.align		4
.L_279:
        /*0018*/ 	.byte	0x03, 0x50
        /*001a*/ 	.short	0x0000


	//----- nvinfo : EIATTR_MAXREG_COUNT
	.align		4
        /*001c*/ 	.byte	0x03, 0x1b
        /*001e*/ 	.short	0x0080


	//----- nvinfo : EIATTR_NUM_BARRIERS
	.align		4
        /*0020*/ 	.byte	0x02, 0x4c
        /*0022*/ 	.byte	0x10
	.zero		1


	//----- nvinfo : EIATTR_EXTERNS
	.align		4
        /*0024*/ 	.byte	0x04, 0x0f
        /*0026*/ 	.short	(.L_281 - .L_280)


	//   ....[0]....
	.align		4
.L_280:
        /*0028*/ 	.word	index@(__assertfail)


	//----- nvinfo : EIATTR_ANNOTATIONS
	.align		4
.L_281:
        /*002c*/ 	.byte	0x04, 0x55
        /*002e*/ 	.short	(.L_283 - .L_282)


	//   ....[0]....
.L_282:
        /* <DEDUP_REMOVED lines=33> */


	//----- nvinfo : EIATTR_MERCURY_ISA_VERSION
	.align		4
.L_283:
        /*0230*/ 	.byte	0x03, 0x5f
        /*0232*/ 	.short	0x0101


	//----- nvinfo : EIATTR_UNUSED_LOAD_BYTE_OFFSET
	.align		4
        /*0234*/ 	.byte	0x04, 0x44
        /*0236*/ 	.short	(.L_285 - .L_284)


	//   ....[0]....
.L_284:
        /*0238*/ 	.word	0x00000a30
        /*023c*/ 	.word	0x0000fff0


	//   ....[1]....
        /*0240*/ 	.word	0x00008640
        /*0244*/ 	.word	0x0000fff0


	//----- nvinfo : EIATTR_INT_WARP_WIDE_INSTR_OFFSETS
	.align		4
.L_285:
        /*0248*/ 	.byte	0x04, 0x31
        /*024a*/ 	.short	(.L_287 - .L_286)


	//   ....[0]....
.L_286:
        /*024c*/ 	.word	0x00000120


	//   ....[1]....
        /*0250*/ 	.word	0x000001c0


	//   ....[2]....
        /*0254*/ 	.word	0x00000230


	//   ....[3]....
        /*0258*/ 	.word	0x0000c330


	//   ....[4]....
        /*025c*/ 	.word	0x0000c3c0


	//   ....[5]....
        /*0260*/ 	.word	0x0000f440


	//   ....[6]....
        /*0264*/ 	.word	0x0000f4d0


	//----- nvinfo : EIATTR_COOP_GROUP_MASK_REGIDS
	.align		4
.L_287:
        /*0268*/ 	.byte	0x04, 0x29
        /*026a*/ 	.short	(.L_289 - .L_288)


	//   ....[0]....
.L_288:
        /*026c*/ 	.word	0xffffffff


	//   ....[1]....
        /*0270*/ 	.word	0xffffffff


	//   ....[2]....
        /*0274*/ 	.word	0xffffffff


	//   ....[3]....
        /*0278*/ 	.word	0xffffffff


	//   ....[4]....
        /*027c*/ 	.word	0xffffffff


	//   ....[5]....
        /*0280*/ 	.word	0xffffffff


	//   ....[6]....
        /*0284*/ 	.word	0xffffffff


	//   ....[7]....
        /*0288*/ 	.word	0xffffffff


	//   ....[8]....
        /*028c*/ 	.word	0xffffffff


	//   ....[9]....
        /*0290*/ 	.word	0xffffffff


	//   ....[10]....
        /*0294*/ 	.word	0xffffffff


	//   ....[11]....
        /*0298*/ 	.word	0xffffffff


	//   ....[12]....
        /*029c*/ 	.word	0xffffffff


	//   ....[13]....
        /*02a0*/ 	.word	0xffffffff


	//   ....[14]....
        /*02a4*/ 	.word	0xffffffff


	//   ....[15]....
        /*02a8*/ 	.word	0xffffffff


	//   ....[16]....
        /*02ac*/ 	.word	0xffffffff


	//   ....[17]....
        /*02b0*/ 	.word	0xffffffff


	//   ....[18]....
        /*02b4*/ 	.word	0xffffffff


	//   ....[19]....
        /*02b8*/ 	.word	0xffffffff


	//   ....[20]....
        /*02bc*/ 	.word	0xffffffff


	//   ....[21]....
        /*02c0*/ 	.word	0xffffffff


	//   ....[22]....
        /*02c4*/ 	.word	0xffffffff


	//   ....[23]....
        /*02c8*/ 	.word	0xffffffff


	//   ....[24]....
        /*02cc*/ 	.word	0xffffffff


	//   ....[25]....
        /*02d0*/ 	.word	0xffffffff


	//   ....[26]....
        /*02d4*/ 	.word	0xffffffff


	//   ....[27]....
        /*02d8*/ 	.word	0xffffffff


	//   ....[28]....
        /*02dc*/ 	.word	0xffffffff


	//   ....[29]....
        /*02e0*/ 	.word	0xffffffff


	//   ....[30]....
        /*02e4*/ 	.word	0xffffffff


	//   ....[31]....
        /*02e8*/ 	.word	0xffffffff


	//   ....[32]....
        /*02ec*/ 	.word	0xffffffff


	//   ....[33]....
        /*02f0*/ 	.word	0xffffffff


	//   ....[34]....
        /*02f4*/ 	.word	0xffffffff


	//   ....[35]....
        /*02f8*/ 	.word	0xffffffff


	//   ....[36]....
        /*02fc*/ 	.word	0xffffffff


	//   ....[37]....
        /*0300*/ 	.word	0xffffffff


	//   ....[38]....
        /*0304*/ 	.word	0xffffffff


	//   ....[39]....
        /*0308*/ 	.word	0xffffffff


	//   ....[40]....
        /*030c*/ 	.word	0xffffffff


	//   ....[41]....
        /*0310*/ 	.word	0xffffffff


	//   ....[42]....
        /*0314*/ 	.word	0xffffffff


	//   ....[43]....
        /*0318*/ 	.word	0xffffffff


	//   ....[44]....
        /*031c*/ 	.word	0xffffffff


	//   ....[45]....
        /*0320*/ 	.word	0xffffffff


	//   ....[46]....
        /*0324*/ 	.word	0xffffffff


	//   ....[47]....
        /*0328*/ 	.word	0xffffffff


	//   ....[48]....
        /*032c*/ 	.word	0xffffffff


	//   ....[49]....
        /*0330*/ 	.word	0xffffffff


	//   ....[50]....
        /*0334*/ 	.word	0xffffffff


	//   ....[51]....
        /*0338*/ 	.word	0xffffffff


	//   ....[52]....
        /*033c*/ 	.word	0xffffffff


	//   ....[53]....
        /*0340*/ 	.word	0xffffffff


	//   ....[54]....
        /*0344*/ 	.word	0xffffffff


	//   ....[55]....
        /*0348*/ 	.word	0xffffffff


	//   ....[56]....
        /*034c*/ 	.word	0xffffffff


	//   ....[57]....
        /*0350*/ 	.word	0xffffffff


	//   ....[58]....
        /*0354*/ 	.word	0xffffffff


	//   ....[59]....
        /*0358*/ 	.word	0xffffffff


	//   ....[60]....
        /*035c*/ 	.word	0xffffffff


	//   ....[61]....
        /*0360*/ 	.word	0xffffffff


	//   ....[62]....
        /*0364*/ 	.word	0xffffffff


	//   ....[63]....
        /*0368*/ 	.word	0xffffffff


	//   ....[64]....
        /*036c*/ 	.word	0xffffffff


	//   ....[65]....
        /*0370*/ 	.word	0xffffffff


	//   ....[66]....
        /*0374*/ 	.word	0xffffffff


	//   ....[67]....
        /*0378*/ 	.word	0xffffffff


	//   ....[68]....
        /*037c*/ 	.word	0xffffffff


	//   ....[69]....
        /*0380*/ 	.word	0xffffffff


	//   ....[70]....
        /*0384*/ 	.word	0xffffffff


	//   ....[71]....
        /*0388*/ 	.word	0xffffffff


	//   ....[72]....
        /*038c*/ 	.word	0xffffffff


	//   ....[73]....
        /*0390*/ 	.word	0xffffffff


	//   ....[74]....
        /*0394*/ 	.word	0xffffffff


	//   ....[75]....
        /*0398*/ 	.word	0xffffffff


	//   ....[76]....
        /*039c*/ 	.word	0xffffffff


	//   ....[77]....
        /*03a0*/ 	.word	0xffffffff


	//   ....[78]....
        /*03a4*/ 	.word	0xffffffff


	//   ....[79]....
        /*03a8*/ 	.word	0xffffffff


	//   ....[80]....
        /*03ac*/ 	.word	0xffffffff


	//   ....[81]....
        /*03b0*/ 	.word	0xffffffff


	//   ....[82]....
        /*03b4*/ 	.word	0xffffffff


	//   ....[83]....
        /*03b8*/ 	.word	0xffffffff


	//   ....[84]....
        /*03bc*/ 	.word	0xffffffff


	//   ....[85]....
        /*03c0*/ 	.word	0xffffffff


	//   ....[86]....
        /*03c4*/ 	.word	0xffffffff


	//   ....[87]....
        /*03c8*/ 	.word	0xffffffff


	//   ....[88]....
        /*03cc*/ 	.word	0xffffffff


	//   ....[89]....
        /*03d0*/ 	.word	0xffffffff


	//   ....[90]....
        /*03d4*/ 	.word	0xffffffff


	//   ....[91]....
        /*03d8*/ 	.word	0xffffffff


	//   ....[92]....
        /*03dc*/ 	.word	0xffffffff


	//   ....[93]....
        /*03e0*/ 	.word	0xffffffff


	//   ....[94]....
        /*03e4*/ 	.word	0xffffffff


	//   ....[95]....
        /*03e8*/ 	.word	0xffffffff


	//   ....[96]....
        /*03ec*/ 	.word	0xffffffff


	//   ....[97]....
        /*03f0*/ 	.word	0xffffffff


	//   ....[98]....
        /*03f4*/ 	.word	0xffffffff


	//   ....[99]....
        /*03f8*/ 	.word	0xffffffff


	//   ....[100]....
        /*03fc*/ 	.word	0xffffffff


	//   ....[101]....
        /*0400*/ 	.word	0xffffffff


	//   ....[102]....
        /*0404*/ 	.word	0xffffffff


	//   ....[103]....
        /*0408*/ 	.word	0xffffffff


	//   ....[104]....
        /*040c*/ 	.word	0xffffffff


	//   ....[105]....
        /*0410*/ 	.word	0xffffffff


	//   ....[106]....
        /*0414*/ 	.word	0xffffffff


	//   ....[107]....
        /*0418*/ 	.word	0xffffffff


	//   ....[108]....
        /*041c*/ 	.word	0xffffffff


	//   ....[109]....
        /*0420*/ 	.word	0xffffffff


	//   ....[110]....
        /*0424*/ 	.word	0xffffffff


	//   ....[111]....
        /*0428*/ 	.word	0xffffffff


	//   ....[112]....
        /*042c*/ 	.word	0xffffffff


	//   ....[113]....
        /*0430*/ 	.word	0x0500000f


	//   ....[114]....
        /*0434*/ 	.word	0x0500000f


	//   ....[115]....
        /*0438*/ 	.word	0x0500000f


	//   ....[116]....
        /*043c*/ 	.word	0x0500000f


	//   ....[117]....
        /*0440*/ 	.word	0x0500000f


	//   ....[118]....
        /*0444*/ 	.word	0x0500000f


	//   ....[119]....
        /*0448*/ 	.word	0x0500000f


	//   ....[120]....
        /*044c*/ 	.word	0x0500000f


	//   ....[121]....
        /*0450*/ 	.word	0x0500000f


	//   ....[122]....
        /*0454*/ 	.word	0x0500000f


	//   ....[123]....
        /*0458*/ 	.word	0x0500000f


	//   ....[124]....
        /*045c*/ 	.word	0x0500000f


	//   ....[125]....
        /*0460*/ 	.word	0x0500000f


	//   ....[126]....
        /*0464*/ 	.word	0x0500000f


	//   ....[127]....
        /*0468*/ 	.word	0x0500000f


	//   ....[128]....
        /*046c*/ 	.word	0x0500000f


	//   ....[129]....
        /*0470*/ 	.word	0x0500000f


	//   ....[130]....
        /*0474*/ 	.word	0x0500000f


	//   ....[131]....
        /*0478*/ 	.word	0x0500000f


	//   ....[132]....
        /*047c*/ 	.word	0x0500000f


	//   ....[133]....
        /*0480*/ 	.word	0x0500000f


	//   ....[134]....
        /*0484*/ 	.word	0x0500000f


	//   ....[135]....
        /*0488*/ 	.word	0x0500000f


	//   ....[136]....
        /*048c*/ 	.word	0x0500000f


	//   ....[137]....
        /*0490*/ 	.word	0x0500000f


	//   ....[138]....
        /*0494*/ 	.word	0x0500000f


	//   ....[139]....
        /*0498*/ 	.word	0x0500000f


	//   ....[140]....
        /*049c*/ 	.word	0x0500000f


	//   ....[141]....
        /*04a0*/ 	.word	0x0500000f


	//   ....[142]....
        /*04a4*/ 	.word	0x0500000f


	//   ....[143]....
        /*04a8*/ 	.word	0x0500000f


	//   ....[144]....
        /*04ac*/ 	.word	0x0500000f


	//   ....[145]....
        /*04b0*/ 	.word	0x0500000f


	//   ....[146]....
        /*04b4*/ 	.word	0x0500000f


	//   ....[147]....
        /*04b8*/ 	.word	0x0500000f


	//   ....[148]....
        /*04bc*/ 	.word	0x0500000f


	//   ....[149]....
        /*04c0*/ 	.word	0x0500000f


	//   ....[150]....
        /*04c4*/ 	.word	0x0500000f


	//   ....[151]....
        /*04c8*/ 	.word	0x0500000f


	//   ....[152]....
        /*04cc*/ 	.word	0x0500000f


	//   ....[153]....
        /*04d0*/ 	.word	0x0500000f


	//   ....[154]....
        /*04d4*/ 	.word	0x0500000f


	//   ....[155]....
        /*04d8*/ 	.word	0x0500000f


	//   ....[156]....
        /*04dc*/ 	.word	0x0500000f


	//----- nvinfo : EIATTR_COOP_GROUP_INSTR_OFFSETS
	.align		4
.L_289:
        /*04e0*/ 	.byte	0x04, 0x28
        /*04e2*/ 	.short	(.L_291 - .L_290)


	//   ....[0]....
.L_290:
        /*04e4*/ 	.word	0x00000060


	//   ....[1]....
        /*04e8*/ 	.word	0x00000130


	//   ....[2]....
        /*04ec*/ 	.word	0x000001e0


	//   ....[3]....
        /*04f0*/ 	.word	0x000003a0


	//   ....[4]....
        /*04f4*/ 	.word	0x00000500


	//   ....[5]....
        /*04f8*/ 	.word	0x00000620


	//   ....[6]....
        /*04fc*/ 	.word	0x00000780


	//   ....[7]....
        /*0500*/ 	.word	0x000017f0


	//   ....[8]....
        /*0504*/ 	.word	0x00001d80


	//   ....[9]....
        /*0508*/ 	.word	0x00001db0


	//   ....[10]....
        /*050c*/ 	.word	0x000024f0


	//   ....[11]....
        /*0510*/ 	.word	0x00002530


	//   ....[12]....
        /*0514*/ 	.word	0x00002ee0


	//   ....[13]....
        /*0518*/ 	.word	0x00002f30


	//   ....[14]....
        /*051c*/ 	.word	0x00003fc0


	//   ....[15]....
        /*0520*/ 	.word	0x000046d0


	//   ....[16]....
        /*0524*/ 	.word	0x000046f0


	//   ....[17]....
        /*0528*/ 	.word	0x00004760


	//   ....[18]....
        /*052c*/ 	.word	0x00005160


	//   ....[19]....
        /*0530*/ 	.word	0x000051f0


	//   ....[20]....
        /*0534*/ 	.word	0x000067f0


	//   ....[21]....
        /*0538*/ 	.word	0x00006820


	//   ....[22]....
        /*053c*/ 	.word	0x00006d70


	//   ....[23]....
        /*0540*/ 	.word	0x00006dd0


	//   ....[24]....
        /*0544*/ 	.word	0x00007f30


	//   ....[25]....
        /*0548*/ 	.word	0x00007f60


	//   ....[26]....
        /*054c*/ 	.word	0x00008020


	//   ....[27]....
        /*0550*/ 	.word	0x00008030


	//   ....[28]....
        /*0554*/ 	.word	0x00008e50


	//   ....[29]....
        /*0558*/ 	.word	0x00008e60


	//   ....[30]....
        /*055c*/ 	.word	0x00008e70


	//   ....[31]....
        /*0560*/ 	.word	0x00008eb0


	//   ....[32]....
        /*0564*/ 	.word	0x00009440


	//   ....[33]....
        /*0568*/ 	.word	0x00009480


	//   ....[34]....
        /*056c*/ 	.word	0x000094b0


	//   ....[35]....
        /*0570*/ 	.word	0x000094f0


	//   ....[36]....
        /*0574*/ 	.word	0x00009520


	//   ....[37]....
        /*0578*/ 	.word	0x00009540


	//   ....[38]....
        /*057c*/ 	.word	0x00009560


	//   ....[39]....
        /*0580*/ 	.word	0x00009580


	//   ....[40]....
        /*0584*/ 	.word	0x000099b0


	//   ....[41]....
        /*0588*/ 	.word	0x000099f0


	//   ....[42]....
        /*058c*/ 	.word	0x00009cb0


	//   ....[43]....
        /*0590*/ 	.word	0x00009cc0


	//   ....[44]....
        /*0594*/ 	.word	0x0000a710


	//   ....[45]....
        /*0598*/ 	.word	0x0000a750


	//   ....[46]....
        /*059c*/ 	.word	0x0000a780


	//   ....[47]....
        /*05a0*/ 	.word	0x0000a7b0


	//   ....[48]....
        /*05a4*/ 	.word	0x0000a7d0


	//   ....[49]....
        /*05a8*/ 	.word	0x0000a7e0


	//   ....[50]....
        /*05ac*/ 	.word	0x0000a7f0


	//   ....[51]....
        /*05b0*/ 	.word	0x0000a810


	//   ....[52]....
        /*05b4*/ 	.word	0x0000a960


	//   ....[53]....
        /*05b8*/ 	.word	0x0000ab70


	//   ....[54]....
        /*05bc*/ 	.word	0x0000aba0


	//   ....[55]....
        /*05c0*/ 	.word	0x0000abd0


	//   ....[56]....
        /*05c4*/ 	.word	0x0000ac00


	//   ....[57]....
        /*05c8*/ 	.word	0x0000ac30


	//   ....[58]....
        /*05cc*/ 	.word	0x0000ac60


	//   ....[59]....
        /*05d0*/ 	.word	0x0000adf0


	//   ....[60]....
        /*05d4*/ 	.word	0x0000ae20


	//   ....[61]....
        /*05d8*/ 	.word	0x0000ae50


	//   ....[62]....
        /*05dc*/ 	.word	0x0000ae80


	//   ....[63]....
        /*05e0*/ 	.word	0x0000aeb0


	//   ....[64]....
        /*05e4*/ 	.word	0x0000aee0


	//   ....[65]....
        /*05e8*/ 	.word	0x0000af70


	//   ....[66]....
        /*05ec*/ 	.word	0x0000afa0


	//   ....[67]....
        /*05f0*/ 	.word	0x0000afb0


	//   ....[68]....
        /*05f4*/ 	.word	0x0000aff0


	//   ....[69]....
        /*05f8*/ 	.word	0x0000c8b0


	//   ....[70]....
        /*05fc*/ 	.word	0x0000d400


	//   ....[71]....
        /*0600*/ 	.word	0x0000d410


	//   ....[72]....
        /*0604*/ 	.word	0x0000d430


	//   ....[73]....
        /*0608*/ 	.word	0x0000d4c0


	//   ....[74]....
        /*060c*/ 	.word	0x0000d4e0


	//   ....[75]....
        /*0610*/ 	.word	0x0000d560


	//   ....[76]....
        /*0614*/ 	.word	0x0000d580


	//   ....[77]....
        /*0618*/ 	.word	0x0000d600


	//   ....[78]....
        /*061c*/ 	.word	0x0000d620


	//   ....[79]....
        /*0620*/ 	.word	0x0000d6a0


	//   ....[80]....
        /*0624*/ 	.word	0x0000d6c0


	//   ....[81]....
        /*0628*/ 	.word	0x0000d740


	//   ....[82]....
        /*062c*/ 	.word	0x0000d760


	//   ....[83]....
        /*0630*/ 	.word	0x0000d7e0


	//   ....[84]....
        /*0634*/ 	.word	0x0000d800


	//   ....[85]....
        /*0638*/ 	.word	0x0000d810


	//   ....[86]....
        /*063c*/ 	.word	0x0000d880


	//   ....[87]....
        /*0640*/ 	.word	0x0000d8d0


	//   ....[88]....
        /*0644*/ 	.word	0x0000d980


	//   ....[89]....
        /*0648*/ 	.word	0x0000d990


	//   ....[90]....
        /*064c*/ 	.word	0x0000da00


	//   ....[91]....
        /*0650*/ 	.word	0x0000da10


	//   ....[92]....
        /*0654*/ 	.word	0x0000da50


	//   ....[93]....
        /*0658*/ 	.word	0x0000da70


	//   ....[94]....
        /*065c*/ 	.word	0x0000f9e0


	//   ....[95]....
        /*0660*/ 	.word	0x0000fa10


	//   ....[96]....
        /*0664*/ 	.word	0x0000fa70


	//   ....[97]....
        /*0668*/ 	.word	0x0000faa0


	//   ....[98]....
        /*066c*/ 	.word	0x0000fad0


	//   ....[99]....
        /*0670*/ 	.word	0x0000fb00


	//   ....[100]....
        /*0674*/ 	.word	0x0000fb30


	//   ....[101]....
        /*0678*/ 	.word	0x0000fb60


	//   ....[102]....
        /*067c*/ 	.word	0x0000fd00


	//   ....[103]....
        /*0680*/ 	.word	0x0000fd30


	//   ....[104]....
        /*0684*/ 	.word	0x0000fd60


	//   ....[105]....
        /*0688*/ 	.word	0x0000fd90


	//   ....[106]....
        /*068c*/ 	.word	0x0000fdc0


	//   ....[107]....
        /*0690*/ 	.word	0x0000fdf0


	//   ....[108]....
        /*0694*/ 	.word	0x0000feb0


	//   ....[109]....
        /*0698*/ 	.word	0x0000fed0


	//   ....[110]....
        /*069c*/ 	.word	0x0000fef0


	//   ....[111]....
        /*06a0*/ 	.word	0x0000ff50


	//   ....[112]....
        /*06a4*/ 	.word	0x00010970


	//   ....[113]....
        /*06a8*/ 	.word	0x00010f10


	//   ....[114]....
        /*06ac*/ 	.word	0x000110c0


	//   ....[115]....
        /*06b0*/ 	.word	0x00011110


	//   ....[116]....
        /*06b4*/ 	.word	0x00011170


	//   ....[117]....
        /*06b8*/ 	.word	0x00011260


	//   ....[118]....
        /*06bc*/ 	.word	0x000112c0


	//   ....[119]....
        /*06c0*/ 	.word	0x000113c0


	//   ....[120]....
        /*06c4*/ 	.word	0x00011420


	//   ....[121]....
        /*06c8*/ 	.word	0x00011520


	//   ....[122]....
        /*06cc*/ 	.word	0x00011580


	//   ....[123]....
        /*06d0*/ 	.word	0x00011680


	//   ....[124]....
        /*06d4*/ 	.word	0x000116e0


	//   ....[125]....
        /*06d8*/ 	.word	0x000117e0


	//   ....[126]....
        /*06dc*/ 	.word	0x00011840


	//   ....[127]....
        /*06e0*/ 	.word	0x00011940


	//   ....[128]....
        /*06e4*/ 	.word	0x000119a0


	//   ....[129]....
        /*06e8*/ 	.word	0x00011a50


	//   ....[130]....
        /*06ec*/ 	.word	0x00011b20


	//   ....[131]....
        /*06f0*/ 	.word	0x00011bf0


	//   ....[132]....
        /*06f4*/ 	.word	0x00011c50


	//   ....[133]....
        /*06f8*/ 	.word	0x00011d30


	//   ....[134]....
        /*06fc*/ 	.word	0x00011d90


	//   ....[135]....
        /*0700*/ 	.word	0x00011e60


	//   ....[136]....
        /*0704*/ 	.word	0x00011ec0


	//   ....[137]....
        /*0708*/ 	.word	0x00011f80


	//   ....[138]....
        /*070c*/ 	.word	0x000122a0


	//   ....[139]....
        /*0710*/ 	.word	0x00012340


	//   ....[140]....
        /*0714*/ 	.word	0x000124b0


	//   ....[141]....
        /*0718*/ 	.word	0x00012520


	//   ....[142]....
        /*071c*/ 	.word	0x00012590


	//   ....[143]....
        /*0720*/ 	.word	0x00012600


	//   ....[144]....
        /*0724*/ 	.word	0x00012670


	//   ....[145]....
        /*0728*/ 	.word	0x000126f0


	//   ....[146]....
        /*072c*/ 	.word	0x00012770


	//   ....[147]....
        /*0730*/ 	.word	0x00012800


	//   ....[148]....
        /*0734*/ 	.word	0x00012870


	//   ....[149]....
        /*0738*/ 	.word	0x000128e0


	//   ....[150]....
        /*073c*/ 	.word	0x00012950


	//   ....[151]....
        /*0740*/ 	.word	0x000129d0


	//   ....[152]....
        /*0744*/ 	.word	0x00012a40


	//   ....[153]....
        /*0748*/ 	.word	0x00012ad0


	//   ....[154]....
        /*074c*/ 	.word	0x00012b30


	//   ....[155]....
        /*0750*/ 	.word	0x00012bc0


	//   ....[156]....
        /*0754*/ 	.word	0x00012cf0


	//----- nvinfo : EIATTR_REG_RECONFIG
	.align		4
.L_291:
        /*0758*/ 	.byte	0x01, 0x54
	.zero		2


	//----- nvinfo : EIATTR_SYSCALL_OFFSETS
	.align		4
        /*075c*/ 	.byte	0x04, 0x46
        /*075e*/ 	.short	(.L_293 - .L_292)


	//   ....[0]....
.L_292:
        /*0760*/ 	.word	0x000019a0


	//   ....[1]....
        /*0764*/ 	.word	0x0000c520


	//   ....[2]....
        /*0768*/ 	.word	0x0000c670


	//   ....[3]....
        /*076c*/ 	.word	0x0000c760


	//   ....[4]....
        /*0770*/ 	.word	0x0000cf30


	//----- nvinfo : EIATTR_MBARRIER_INSTR_OFFSETS
	.align		4
.L_293:
        /*0774*/ 	.byte	0x04, 0x39
        /*0776*/ 	.short	(.L_295 - .L_294)


	//   ....[0]....
.L_294:
        /*0778*/ 	.word	0x00000250
        /*077c*/ 	.word	0x000000ff
        /*0780*/ 	.word	0x00016800
        /*0784*/ 	.short	0x0100
        /*0786*/ 	.byte	0x08
	.zero		1


	//   ....[1]....
        /*0788*/ 	.word	0x00000260
        /*078c*/ 	.word	0x000000ff
        /*0790*/ 	.word	0x00016820
        /*0794*/ 	.short	0x0100
        /*0796*/ 	.byte	0x08
	.zero		1


	//   ....[2]....
        /*0798*/ 	.word	0x00000350
        /*079c*/ 	.word	0x000000ff
        /*07a0*/ 	.word	0x00016830
        /*07a4*/ 	.short	0x0100
        /*07a6*/ 	.byte	0x08
	.zero		1


	//   ....[3]....
        /*07a8*/ 	.word	0x00000360
        /*07ac*/ 	.word	0x000000ff
        /*07b0*/ 	.word	0x00016840
        /*07b4*/ 	.short	0x0100
        /*07b6*/ 	.byte	0x08
	.zero		1


	//   ....[4]....
        /*07b8*/ 	.word	0x00000370
        /*07bc*/ 	.word	0x000000ff
        /*07c0*/ 	.word	0x00016838
        /*07c4*/ 	.short	0x0100
        /*07c6*/ 	.byte	0x08
	.zero		1


	//   ....[5]....
        /*07c8*/ 	.word	0x00000380
        /*07cc*/ 	.word	0x000000ff
        /*07d0*/ 	.word	0x00016848
        /*07d4*/ 	.short	0x0100
        /*07d6*/ 	.byte	0x08
	.zero		1


	//   ....[6]....
        /*07d8*/ 	.word	0x000004b0
        /*07dc*/ 	.word	0x000000ff
        /*07e0*/ 	.word	0x00016850
        /*07e4*/ 	.short	0x0100
        /*07e6*/ 	.byte	0x08
	.zero		1


	//   ....[7]....
        /*07e8*/ 	.word	0x000004c0
        /*07ec*/ 	.word	0x000000ff
        /*07f0*/ 	.word	0x00016860
        /*07f4*/ 	.short	0x0100
        /*07f6*/ 	.byte	0x08
	.zero		1


	//   ....[8]....
        /*07f8*/ 	.word	0x000004d0
        /*07fc*/ 	.word	0x000000ff
        /*0800*/ 	.word	0x00016858
        /*0804*/ 	.short	0x0100
        /*0806*/ 	.byte	0x08
	.zero		1


	//   ....[9]....
        /*0808*/ 	.word	0x000004e0
        /*080c*/ 	.word	0x000000ff
        /*0810*/ 	.word	0x00016868
        /*0814*/ 	.short	0x0100
        /*0816*/ 	.byte	0x08
	.zero		1


	//   ....[10]....
        /*0818*/ 	.word	0x000005d0
        /*081c*/ 	.word	0x000000ff
        /*0820*/ 	.word	0x00016870
        /*0824*/ 	.short	0x0100
        /*0826*/ 	.byte	0x06
	.zero		1


	//   ....[11]....
        /*0828*/ 	.word	0x000005e0
        /*082c*/ 	.word	0x000000ff
        /*0830*/ 	.word	0x00016880
        /*0834*/ 	.short	0x0100
        /*0836*/ 	.byte	0x06
	.zero		1


	//   ....[12]....
        /*0838*/ 	.word	0x000005f0
        /*083c*/ 	.word	0x000000ff
        /*0840*/ 	.word	0x00016878
        /*0844*/ 	.short	0x0100
        /*0846*/ 	.byte	0x06
	.zero		1


	//   ....[13]....
        /*0848*/ 	.word	0x00000600
        /*084c*/ 	.word	0x000000ff
        /*0850*/ 	.word	0x00016888
        /*0854*/ 	.short	0x0100
        /*0856*/ 	.byte	0x06
	.zero		1


	//   ....[14]....
        /*0858*/ 	.word	0x00000730
        /*085c*/ 	.word	0x000000ff
        /*0860*/ 	.word	0x00016890
        /*0864*/ 	.short	0x0100
        /*0866*/ 	.byte	0x08
	.zero		1


	//   ....[15]....
        /*0868*/ 	.word	0x00000740
        /*086c*/ 	.word	0x000000ff
        /*0870*/ 	.word	0x000168a0
        /*0874*/ 	.short	0x0100
        /*0876*/ 	.byte	0x08
	.zero		1


	//   ....[16]....
        /*0878*/ 	.word	0x00000750
        /*087c*/ 	.word	0x000000ff
        /*0880*/ 	.word	0x00016898
        /*0884*/ 	.short	0x0100
        /*0886*/ 	.byte	0x08
	.zero		1


	//   ....[17]....
        /*0888*/ 	.word	0x00000760
        /*088c*/ 	.word	0x000000ff
        /*0890*/ 	.word	0x000168a8
        /*0894*/ 	.short	0x0100
        /*0896*/ 	.byte	0x08
	.zero		1


	//   ....[18]....
        /*0898*/ 	.word	0x00000890
        /*089c*/ 	.word	0x000000ff
        /*08a0*/ 	.word	0x000168b0
        /*08a4*/ 	.short	0x0100
        /*08a6*/ 	.byte	0x08
	.zero		1


	//   ....[19]....
        /*08a8*/ 	.word	0x000008a0
        /*08ac*/ 	.word	0x000000ff
        /*08b0*/ 	.word	0x000168c0
        /*08b4*/ 	.short	0x0100
        /*08b6*/ 	.byte	0x08
	.zero		1


	//   ....[20]....
        /*08b8*/ 	.word	0x000008b0
        /*08bc*/ 	.word	0x000000ff
        /*08c0*/ 	.word	0x000168b8
        /*08c4*/ 	.short	0x0100
        /*08c6*/ 	.byte	0x08
	.zero		1


	//   ....[21]....
        /*08c8*/ 	.word	0x000008c0
        /*08cc*/ 	.word	0x000000ff
        /*08d0*/ 	.word	0x000168c8
        /*08d4*/ 	.short	0x0100
        /*08d6*/ 	.byte	0x08
	.zero		1


	//   ....[22]....
        /*08d8*/ 	.word	0x00001a10
        /*08dc*/ 	.word	0x000000ff
        /*08e0*/ 	.word	0x00016800
        /*08e4*/ 	.short	0x010a
        /*08e6*/ 	.byte	0x26
	.zero		1


	//   ....[23]....
        /*08e8*/ 	.word	0x00001a90
        /*08ec*/ 	.word	0x00000003
        /*08f0*/ 	.word	0x00016830
        /*08f4*/ 	.short	0x010a
        /*08f6*/ 	.byte	0x3f
	.zero		1


	//   ....[24]....
        /*08f8*/ 	.word	0x00001af0
        /*08fc*/ 	.word	0x00000003
        /*0900*/ 	.word	0x00016830
        /*0904*/ 	.short	0x010a
        /*0906*/ 	.byte	0x3f
	.zero		1


	//   ....[25]....
        /*0908*/ 	.word	0x00001ee0
        /*090c*/ 	.word	0x00000003
        /*0910*/ 	.word	0x00000000
        /*0914*/ 	.short	0x0101
        /*0916*/ 	.byte	0x3f
	.zero		1


	//   ....[26]....
        /*0918*/ 	.word	0x00003bf0
        /*091c*/ 	.word	0x000000ff
        /*0920*/ 	.word	0x00016830
        /*0924*/ 	.short	0x010a
        /*0926*/ 	.byte	0x0a
	.zero		1


	//   ....[27]....
        /*0928*/ 	.word	0x00003c30
        /*092c*/ 	.word	0x000000ff
        /*0930*/ 	.word	0x00016830
        /*0934*/ 	.short	0x010a
        /*0936*/ 	.byte	0x0a
	.zero		1


	//   ....[28]....
        /*0938*/ 	.word	0x00003e50
        /*093c*/ 	.word	0x000000ff
        /*0940*/ 	.word	0x00016850
        /*0944*/ 	.short	0x010a
        /*0946*/ 	.byte	0x0a
	.zero		1


	//   ....[29]....
        /*0948*/ 	.word	0x00003e90
        /*094c*/ 	.word	0x000000ff
        /*0950*/ 	.word	0x00016850
        /*0954*/ 	.short	0x010a
        /*0956*/ 	.byte	0x0a
	.zero		1


	//   ....[30]....
        /*0958*/ 	.word	0x00005760
        /*095c*/ 	.word	0x0000002c
        /*0960*/ 	.word	0x00000000
        /*0964*/ 	.short	0x0101
        /*0966*/ 	.byte	0x3f
	.zero		1


	//   ....[31]....
        /*0968*/ 	.word	0x000057f0
        /*096c*/ 	.word	0x00000030
        /*0970*/ 	.word	0x00000000
        /*0974*/ 	.short	0x0101
        /*0976*/ 	.byte	0x3f
	.zero		1


	//   ....[32]....
        /*0978*/ 	.word	0x00006230
        /*097c*/ 	.word	0x000000ff
        /*0980*/ 	.word	0x00016830
        /*0984*/ 	.short	0x010a
        /*0986*/ 	.byte	0x0a
	.zero		1


	//   ....[33]....
        /*0988*/ 	.word	0x00006270
        /*098c*/ 	.word	0x000000ff
        /*0990*/ 	.word	0x00016830
        /*0994*/ 	.short	0x010a
        /*0996*/ 	.byte	0x0a
	.zero		1


	//   ....[34]....
        /*0998*/ 	.word	0x00006490
        /*099c*/ 	.word	0x000000ff
        /*09a0*/ 	.word	0x00016850
        /*09a4*/ 	.short	0x010a
        /*09a6*/ 	.byte	0x0a
	.zero		1


	//   ....[35]....
        /*09a8*/ 	.word	0x000064d0
        /*09ac*/ 	.word	0x000000ff
        /*09b0*/ 	.word	0x00016850
        /*09b4*/ 	.short	0x010a
        /*09b6*/ 	.byte	0x0a
	.zero		1


	//   ....[36]....
        /*09b8*/ 	.word	0x00007570
        /*09bc*/ 	.word	0x0000002b
        /*09c0*/ 	.word	0x00000000
        /*09c4*/ 	.short	0x0101
        /*09c6*/ 	.byte	0x3f
	.zero		1


	//   ....[37]....
        /*09c8*/ 	.word	0x00007610
        /*09cc*/ 	.word	0x0000002f
        /*09d0*/ 	.word	0x00000000
        /*09d4*/ 	.short	0x0101
        /*09d6*/ 	.byte	0x3f
	.zero		1


	//   ....[38]....
        /*09d8*/ 	.word	0x00007e80
        /*09dc*/ 	.word	0x000000ff
        /*09e0*/ 	.word	0x00016850
        /*09e4*/ 	.short	0x010a
        /*09e6*/ 	.byte	0x05
	.zero		1


	//   ....[39]....
        /*09e8*/ 	.word	0x00007ec0
        /*09ec*/ 	.word	0x000000ff
        /*09f0*/ 	.word	0x00016850
        /*09f4*/ 	.short	0x010a
        /*09f6*/ 	.byte	0x05
	.zero		1


	//   ....[40]....
        /*09f8*/ 	.word	0x000083e0
        /*09fc*/ 	.word	0x00000007
        /*0a00*/ 	.word	0x00000000
        /*0a04*/ 	.short	0x0101
        /*0a06*/ 	.byte	0x3f
	.zero		1


	//   ....[41]....
        /*0a08*/ 	.word	0x00009530
        /*0a0c*/ 	.word	0x00000000
        /*0a10*/ 	.word	0x00000000
        /*0a14*/ 	.short	0x0101
        /*0a16*/ 	.byte	0x3f
	.zero		1


	//   ....[42]....
        /*0a18*/ 	.word	0x00009970
        /*0a1c*/ 	.word	0x0000000a
        /*0a20*/ 	.word	0x00000000
        /*0a24*/ 	.short	0x0101
        /*0a26*/ 	.byte	0x3f
	.zero		1


	//   ....[43]....
        /*0a28*/ 	.word	0x0000cab0
        /*0a2c*/ 	.word	0x00000000
        /*0a30*/ 	.word	0x00016840
        /*0a34*/ 	.short	0x010a
        /*0a36*/ 	.byte	0x3f
	.zero		1


	//   ....[44]....
        /*0a38*/ 	.word	0x0000db20
        /*0a3c*/ 	.word	0x00000011
        /*0a40*/ 	.word	0x00016800
        /*0a44*/ 	.short	0x0107
        /*0a46*/ 	.byte	0x3f
	.zero		1


	//   ....[45]....
        /*0a48*/ 	.word	0x0000dc10
        /*0a4c*/ 	.word	0x00000011
        /*0a50*/ 	.word	0x00016800
        /*0a54*/ 	.short	0x0101
        /*0a56*/ 	.byte	0x3f
	.zero		1


	//   ....[46]....
        /*0a58*/ 	.word	0x0000dc30
        /*0a5c*/ 	.word	0x00000011
        /*0a60*/ 	.word	0x00016820
        /*0a64*/ 	.short	0x010a
        /*0a66*/ 	.byte	0x3f
	.zero		1


	//   ....[47]....
        /*0a68*/ 	.word	0x0000dfc0
        /*0a6c*/ 	.word	0x00000004
        /*0a70*/ 	.word	0x00016840
        /*0a74*/ 	.short	0x010a
        /*0a76*/ 	.byte	0x3f
	.zero		1


	//   ....[48]....
        /*0a78*/ 	.word	0x0000e240
        /*0a7c*/ 	.word	0x00000003
        /*0a80*/ 	.word	0x00000060
        /*0a84*/ 	.short	0x010a
        /*0a86*/ 	.byte	0x3f
	.zero		1


	//   ....[49]....
        /*0a88*/ 	.word	0x0000e790
        /*0a8c*/ 	.word	0x00000002
        /*0a90*/ 	.word	0x00016840
        /*0a94*/ 	.short	0x010a
        /*0a96*/ 	.byte	0x3f
	.zero		1


	//   ....[50]....
        /*0a98*/ 	.word	0x0000ea10
        /*0a9c*/ 	.word	0x0000000a
        /*0aa0*/ 	.word	0x00000060
        /*0aa4*/ 	.short	0x010a
        /*0aa6*/ 	.byte	0x3f
	.zero		1


	//   ....[51]....
        /*0aa8*/ 	.word	0x0000eea0
        /*0aac*/ 	.word	0x00000002
        /*0ab0*/ 	.word	0x00016840
        /*0ab4*/ 	.short	0x010a
        /*0ab6*/ 	.byte	0x3f
	.zero		1


	//   ....[52]....
        /*0ab8*/ 	.word	0x0000f130
        /*0abc*/ 	.word	0x00000007
        /*0ac0*/ 	.word	0x00000060
        /*0ac4*/ 	.short	0x010a
        /*0ac6*/ 	.byte	0x3f
	.zero		1


	//   ....[53]....
        /*0ac8*/ 	.word	0x0000f580
        /*0acc*/ 	.word	0x00000003
        /*0ad0*/ 	.word	0x00016860
        /*0ad4*/ 	.short	0x010a
        /*0ad6*/ 	.byte	0x3f
	.zero		1


	//   ....[54]....
        /*0ad8*/ 	.word	0x000108f0
        /*0adc*/ 	.word	0x00000009
        /*0ae0*/ 	.word	0x00016820
        /*0ae4*/ 	.short	0x010a
        /*0ae6*/ 	.byte	0x3f
	.zero		1


	//   ....[55]....
        /*0ae8*/ 	.word	0x00010a90
        /*0aec*/ 	.word	0x00000007
        /*0af0*/ 	.word	0x00000000
        /*0af4*/ 	.short	0x010a
        /*0af6*/ 	.byte	0x3f
	.zero		1


	//   ....[56]....
        /*0af8*/ 	.word	0x00010b00
        /*0afc*/ 	.word	0x00000003
        /*0b00*/ 	.word	0x00000000
        /*0b04*/ 	.short	0x010a
        /*0b06*/ 	.byte	0x3f
	.zero		1


	//   ....[57]....
        /*0b08*/ 	.word	0x00010b60
        /*0b0c*/ 	.word	0x00000005
        /*0b10*/ 	.word	0x00000000
        /*0b14*/ 	.short	0x010a
        /*0b16*/ 	.byte	0x3f
	.zero		1


	//   ....[58]....
        /*0b18*/ 	.word	0x00010b90
        /*0b1c*/ 	.word	0x00000003
        /*0b20*/ 	.word	0x00000000
        /*0b24*/ 	.short	0x010a
        /*0b26*/ 	.byte	0x3f
	.zero		1


	//   ....[59]....
        /*0b28*/ 	.word	0x00010c00
        /*0b2c*/ 	.word	0x00000003
        /*0b30*/ 	.word	0x00016800
        /*0b34*/ 	.short	0x010a
        /*0b36*/ 	.byte	0x3f
	.zero		1


	//   ....[60]....
        /*0b38*/ 	.word	0x00010c50
        /*0b3c*/ 	.word	0x00000003
        /*0b40*/ 	.word	0x00016830
        /*0b44*/ 	.short	0x010a
        /*0b46*/ 	.byte	0x3f
	.zero		1


	//   ....[61]....
        /*0b48*/ 	.word	0x00010cb0
        /*0b4c*/ 	.word	0x0000000b
        /*0b50*/ 	.word	0x00016830
        /*0b54*/ 	.short	0x010a
        /*0b56*/ 	.byte	0x3f
	.zero		1


	//   ....[62]....
        /*0b58*/ 	.word	0x00010d10
        /*0b5c*/ 	.word	0x00000002
        /*0b60*/ 	.word	0x00016850
        /*0b64*/ 	.short	0x010a
        /*0b66*/ 	.byte	0x3f
	.zero		1


	//   ....[63]....
        /*0b68*/ 	.word	0x00010d70
        /*0b6c*/ 	.word	0x00000007
        /*0b70*/ 	.word	0x00016830
        /*0b74*/ 	.short	0x010a
        /*0b76*/ 	.byte	0x3f
	.zero		1


	//   ....[64]....
        /*0b78*/ 	.word	0x00010dd0
        /*0b7c*/ 	.word	0x00000002
        /*0b80*/ 	.word	0x00016850
        /*0b84*/ 	.short	0x010a
        /*0b86*/ 	.byte	0x3f
	.zero		1


	//   ....[65]....
        /*0b88*/ 	.word	0x00010e30
        /*0b8c*/ 	.word	0x00000006
        /*0b90*/ 	.word	0x00016850
        /*0b94*/ 	.short	0x010a
        /*0b96*/ 	.byte	0x3f
	.zero		1


	//   ....[66]....
        /*0b98*/ 	.word	0x00010fd0
        /*0b9c*/ 	.word	0x00000000
        /*0ba0*/ 	.word	0x00016840
        /*0ba4*/ 	.short	0x010a
        /*0ba6*/ 	.byte	0x3f
	.zero		1


	//   ....[67]....
        /*0ba8*/ 	.word	0x00011fc0
        /*0bac*/ 	.word	0x00000011
        /*0bb0*/ 	.word	0x00016820
        /*0bb4*/ 	.short	0x010a
        /*0bb6*/ 	.byte	0x3f
	.zero		1


	//   ....[68]....
        /*0bb8*/ 	.word	0x00012010
        /*0bbc*/ 	.word	0x00000004
        /*0bc0*/ 	.word	0x00016840
        /*0bc4*/ 	.short	0x010a
        /*0bc6*/ 	.byte	0x3f
	.zero		1


	//   ....[69]....
        /*0bc8*/ 	.word	0x00012060
        /*0bcc*/ 	.word	0x00000003
        /*0bd0*/ 	.word	0x00000060
        /*0bd4*/ 	.short	0x010a
        /*0bd6*/ 	.byte	0x3f
	.zero		1


	//   ....[70]....
        /*0bd8*/ 	.word	0x000120b0
        /*0bdc*/ 	.word	0x00000002
        /*0be0*/ 	.word	0x00016840
        /*0be4*/ 	.short	0x010a
        /*0be6*/ 	.byte	0x3f
	.zero		1


	//   ....[71]....
        /*0be8*/ 	.word	0x00012100
        /*0bec*/ 	.word	0x0000000a
        /*0bf0*/ 	.word	0x00000060
        /*0bf4*/ 	.short	0x010a
        /*0bf6*/ 	.byte	0x3f
	.zero		1


	//   ....[72]....
        /*0bf8*/ 	.word	0x00012150
        /*0bfc*/ 	.word	0x00000002
        /*0c00*/ 	.word	0x00016840
        /*0c04*/ 	.short	0x010a
        /*0c06*/ 	.byte	0x3f
	.zero		1


	//   ....[73]....
        /*0c08*/ 	.word	0x000121a0
        /*0c0c*/ 	.word	0x00000007
        /*0c10*/ 	.word	0x00000060
        /*0c14*/ 	.short	0x010a
        /*0c16*/ 	.byte	0x3f
	.zero		1


	//   ....[74]....
        /*0c18*/ 	.word	0x000121f0
        /*0c1c*/ 	.word	0x00000003
        /*0c20*/ 	.word	0x00016860
        /*0c24*/ 	.short	0x010a
        /*0c26*/ 	.byte	0x3f
	.zero		1


	//   ....[75]....
        /*0c28*/ 	.word	0x00012c10
        /*0c2c*/ 	.word	0x00000009
        /*0c30*/ 	.word	0x00016820
        /*0c34*/ 	.short	0x010a
        /*0c36*/ 	.byte	0x3f
	.zero		1


	//   ....[76]....
        /*0c38*/ 	.word	0x00012db0
        /*0c3c*/ 	.word	0x00000007
        /*0c40*/ 	.word	0x00000000
        /*0c44*/ 	.short	0x010a
        /*0c46*/ 	.byte	0x3f
	.zero		1


	//   ....[77]....
        /*0c48*/ 	.word	0x00012e00
        /*0c4c*/ 	.word	0x00000003
        /*0c50*/ 	.word	0x00000000
        /*0c54*/ 	.short	0x010a
        /*0c56*/ 	.byte	0x3f
	.zero		1


	//   ....[78]....
        /*0c58*/ 	.word	0x00012e50
        /*0c5c*/ 	.word	0x00000005
        /*0c60*/ 	.word	0x00000000
        /*0c64*/ 	.short	0x010a
        /*0c66*/ 	.byte	0x3f
	.zero		1


	//----- nvinfo : EIATTR_NUM_MBARRIERS
	.align		4
.L_295:
        /*0c68*/ 	.byte	0x03, 0x38
        /*0c6a*/ 	.short	0x0016


	//----- nvinfo : EIATTR_EXIT_INSTR_OFFSETS
	.align		4
        /*0c6c*/ 	.byte	0x04, 0x1c
        /*0c6e*/ 	.short	(.L_297 - .L_296)


	//   ....[0]....
.L_296:
        /*0c70*/ 	.word	0x00000a70


	//   ....[1]....
        /*0c74*/ 	.word	0x0000a910


	//   ....[2]....
        /*0c78*/ 	.word	0x00010be0


	//----- nvinfo : EIATTR_MAX_THREADS
	.align		4
.L_297:
        /*0c7c*/ 	.byte	0x04, 0x05
        /*0c7e*/ 	.short	(.L_299 - .L_298)
.L_298:
        /*0c80*/ 	.word	0x00000200
        /*0c84*/ 	.word	0x00000001
        /*0c88*/ 	.word	0x00000001


	//----- nvinfo : EIATTR_CRS_STACK_SIZE
	.align		4
.L_299:
        /*0c8c*/ 	.byte	0x04, 0x1e
        /*0c8e*/ 	.short	(.L_301 - .L_300)
.L_300:
        /*0c90*/ 	.word	0x00000000


	//----- nvinfo : EIATTR_CBANK_PARAM_SIZE
	.align		4
.L_301:
        /*0c94*/ 	.byte	0x03, 0x19
        /*0c96*/ 	.short	0x0af0


	//----- nvinfo : EIATTR_PARAM_CBANK
	.align		4
        /*0c98*/ 	.byte	0x04, 0x0a
        /*0c9a*/ 	.short	(.L_303 - .L_302)
	.align		4
.L_302:
        /*0c9c*/ 	.word	index@(.nv.constant0._ZN7cutlass13device_kernelIN5flash11enable_sm90INS1_16FlashAttnFwdSm90INS1_25CollectiveMainloopFwdSm90ILi2EN4cute5tupleIJNS5_1CILi1EEES8_S8_EEENS6_IJNS7_ILi192EEENS7_ILi128EEENS7_ILi64EEEEEELi64ENS_6half_tEfNS_4arch4Sm90ELb1ELb0ELb0ELb1ELb0ELb0ELb0ELb1ELb1ELb1ELb1ELb0EEENS1_21CollectiveEpilogueFwdINS6_IJSA_SC_SB_EEES9_SE_SG_Li384ELb1ELb1ELb1ELb0EEENS1_36VarlenDynamicPersistentTileSchedulerILi192ELi128ELi384ELi128ELb1ELb1ELb1ELb1ELb1ELb1EEEEEEEEEvNT_6ParamsE)
        /*0ca0*/ 	.short	0x0210
        /*0ca2*/ 	.short	0x0af0


	//----- nvinfo : EIATTR_SW_WAR
	.align		4
.L_303:
        /*0ca4*/ 	.byte	0x04, 0x36
        /*0ca6*/ 	.short	(.L_305 - .L_304)
.L_304:
        /*0ca8*/ 	.word	0x00000008
.L_305:


//--------------------- .nv.info._ZN7cutlass13device_kernelIN5flash11enable_sm90INS1_16FlashAttnFwdSm90INS1_25CollectiveMainloopFwdSm90ILi2EN4cute5tupleIJNS5_1CILi1EEES8_S8_EEENS6_IJNS7_ILi192EEENS7_ILi128EEENS7_ILi64EEEEEELi64ENS_6half_tEfNS_4arch4Sm90ELb1ELb0ELb0ELb1ELb0ELb1ELb0ELb1ELb1ELb1ELb1ELb0EEENS1_21CollectiveEpilogueFwdINS6_IJSA_SC_SB_EEES9_SE_SG_Li384ELb1ELb1ELb1ELb0EEENS1_36VarlenDynamicPersistentTileSchedulerILi192ELi128ELi384ELi128ELb1ELb1ELb1ELb1ELb1ELb1EEEEEEEEEvNT_6ParamsE --------------------------
	.section	.nv.info._ZN7cutlass13device_kernelIN5flash11enable_sm90INS1_16FlashAttnFwdSm90INS1_25CollectiveMainloopFwdSm90ILi2EN4cute5tupleIJNS5_1CILi1EEES8_S8_EEENS6_IJNS7_ILi192EEENS7_ILi128EEENS7_ILi64EEEEEELi64ENS_6half_tEfNS_4arch4Sm90ELb1ELb0ELb0ELb1ELb0ELb1ELb0ELb1ELb1ELb1ELb1ELb0EEENS1_21CollectiveEpilogueFwdINS6_IJSA_SC_SB_EEES9_SE_SG_Li384ELb1ELb1ELb1ELb0EEENS1_36VarlenDynamicPersistentTileSchedulerILi192ELi128ELi384ELi128ELb1ELb1ELb1ELb1ELb1ELb1EEEEEEEEEvNT_6ParamsE,"",@"SHT_CUDA_INFO"
	.sectionflags	@""
	.align	4


	//----- nvinfo : EIATTR_CUDA_API_VERSION
	.align		4
        /*0000*/ 	.byte	0x04, 0x37
        /*0002*/ 	.short	(.L_307 - .L_306)
.L_306:
        /*0004*/ 	.word	0x00000082


	//----- nvinfo : EIATTR_KPARAM_INFO
	.align		4
.L_307:
        /*0008*/ 	.byte	0x04, 0x17
        /*000a*/ 	.short	(.L_309 - .L_308)
.L_308:
        /*000c*/ 	.word	0x00000000
        /*0010*/ 	.short	0x0000
        /*0012*/ 	.short	0x0070
        /*0014*/ 	.byte	0x00, 0xf0, 0x01, 0x2a


	//----- nvinfo : EIATTR_SPARSE_MMA_MASK
	.align		4
.L_309:
        /*0018*/ 	.byte	0x03, 0x50
        /*001a*/ 	.short	0x0000


	//----- nvinfo : EIATTR_MAXREG_COUNT
	.align		4
        /*001c*/ 	.byte	0x03, 0x1b
        /*001e*/ 	.short	0x0080


	//----- nvinfo : EIATTR_NUM_BARRIERS
	.align		4
        /*0020*/ 	.byte	0x02, 0x4c
        /*0022*/ 	.byte	0x10
	.zero		1


	//----- nvinfo : EIATTR_EXTERNS
	.align		4
        /*0024*/ 	.byte	0x04, 0x0f
        /*0026*/ 	.short	(.L_311 - .L_310)


	//   ....[0]....
	.align		4
.L_310:
        /*0028*/ 	.word	index@(__assertfail)


	//----- nvinfo : EIATTR_ANNOTATIONS
	.align		4
.L_311:
        /*002c*/ 	.byte	0x04, 0x55
        /*002e*/ 	.short	(.L_313 - .L_312)


	//   ....[0]....
.L_312:
        /* <DEDUP_REMOVED lines=80> */


	//----- nvinfo : EIATTR_MERCURY_ISA_VERSION
	.align		4
.L_313:
        /*0520*/ 	.byte	0x03, 0x5f
        /*0522*/ 	.short	0x0101


	//----- nvinfo : EIATTR_UNUSED_LOAD_BYTE_OFFSET
	.align		4
        /*0524*/ 	.byte	0x04, 0x44
        /*0526*/ 	.short	(.L_315 - .L_314)


	//   ....[0]....
.L_314:
        /*0528*/ 	.word	0x00000ad0
        /*052c*/ 	.word	0x0000fff0


	//   ....[1]....
        /*0530*/ 	.word	0x00010320
        /*0534*/ 	.word	0x0000fff0


	//----- nvinfo : EIATTR_INT_WARP_WIDE_INSTR_OFFSETS
	.align		4
.L_315:
        /*0538*/ 	.byte	0x04, 0x31
        /*053a*/ 	.short	(.L_317 - .L_316)


	//   ....[0]....
.L_316:
        /*053c*/ 	.word	0x00000180


	//   ....[1]....
        /*0540*/ 	.word	0x00000220


	//   ....[2]....
        /*0544*/ 	.word	0x00000290


	//   ....[3]....
        /*0548*/ 	.word	0x000152a0


	//   ....[4]....
        /*054c*/ 	.word	0x00015330


	//   ....[5]....
        /*0550*/ 	.word	0x00018430


	//   ....[6]....
        /*0554*/ 	.word	0x000184c0


	//----- nvinfo : EIATTR_COOP_GROUP_MASK_REGIDS
	.align		4
.L_317:
        /*0558*/ 	.byte	0x04, 0x29
        /*055a*/ 	.short	(.L_319 - .L_318)


	//   ....[0]....
.L_318:
        /*055c*/ 	.word	0xffffffff


	//   ....[1]....
        /*0560*/ 	.word	0xffffffff


	//   ....[2]....
        /*0564*/ 	.word	0xffffffff


	//   ....[3]....
        /*0568*/ 	.word	0xffffffff


	//   ....[4]....
        /*056c*/ 	.word	0xffffffff


	//   ....[5]....
        /*0570*/ 	.word	0xffffffff


	//   ....[6]....
        /*0574*/ 	.word	0xffffffff


	//   ....[7]....
        /*0578*/ 	.word	0xffffffff


	//   ....[8]....
        /*057c*/ 	.word	0xffffffff


	//   ....[9]....
        /*0580*/ 	.word	0xffffffff


	//   ....[10]....
        /*0584*/ 	.word	0xffffffff


	//   ....[11]....
        /*0588*/ 	.word	0xffffffff


	//   ....[12]....
        /*058c*/ 	.word	0xffffffff


	//   ....[13]....
        /*0590*/ 	.word	0xffffffff


	//   ....[14]....
        /*0594*/ 	.word	0xffffffff


	//   ....[15]....
        /*0598*/ 	.word	0xffffffff


	//   ....[16]....
        /*059c*/ 	.word	0xffffffff


	//   ....[17]....
        /*05a0*/ 	.word	0xffffffff


	//   ....[18]....
        /*05a4*/ 	.word	0xffffffff


	//   ....[19]....
        /*05a8*/ 	.word	0xffffffff


	//   ....[20]....
        /*05ac*/ 	.word	0xffffffff


	//   ....[21]....
        /*05b0*/ 	.word	0xffffffff


	//   ....[22]....
        /*05b4*/ 	.word	0xffffffff


	//   ....[23]....
        /*05b8*/ 	.word	0xffffffff


	//   ....[24]....
        /*05bc*/ 	.word	0xffffffff


	//   ....[25]....
        /*05c0*/ 	.word	0xffffffff


	//   ....[26]....
        /*05c4*/ 	.word	0xffffffff


	//   ....[27]....
        /*05c8*/ 	.word	0xffffffff


	//   ....[28]....
        /*05cc*/ 	.word	0xffffffff


	//   ....[29]....
        /*05d0*/ 	.word	0xffffffff


	//   ....[30]....
        /*05d4*/ 	.word	0xffffffff


	//   ....[31]....
        /*05d8*/ 	.word	0xffffffff


	//   ....[32]....
        /*05dc*/ 	.word	0xffffffff


	//   ....[33]....
        /*05e0*/ 	.word	0xffffffff


	//   ....[34]....
        /*05e4*/ 	.word	0xffffffff


	//   ....[35]....
        /*05e8*/ 	.word	0xffffffff


	//   ....[36]....
        /*05ec*/ 	.word	0xffffffff


	//   ....[37]....
        /*05f0*/ 	.word	0xffffffff


	//   ....[38]....
        /*05f4*/ 	.word	0xffffffff


	//   ....[39]....
        /*05f8*/ 	.word	0xffffffff


	//   ....[40]....
        /*05fc*/ 	.word	0xffffffff


	//   ....[41]....
        /*0600*/ 	.word	0xffffffff


	//   ....[42]....
        /*0604*/ 	.word	0xffffffff


	//   ....[43]....
        /*0608*/ 	.word	0xffffffff


	//   ....[44]....
        /*060c*/ 	.word	0xffffffff


	//   ....[45]....
        /*0610*/ 	.word	0xffffffff


	//   ....[46]....
        /*0614*/ 	.word	0xffffffff


	//   ....[47]....
        /*0618*/ 	.word	0xffffffff


	//   ....[48]....
        /*061c*/ 	.word	0xffffffff


	//   ....[49]....
        /*0620*/ 	.word	0xffffffff


	//   ....[50]....
        /*0624*/ 	.word	0xffffffff


	//   ....[51]....
        /*0628*/ 	.word	0xffffffff


	//   ....[52]....
        /*062c*/ 	.word	0xffffffff


	//   ....[53]....
        /*0630*/ 	.word	0xffffffff


	//   ....[54]....
        /*0634*/ 	.word	0xffffffff


	//   ....[55]....
        /*0638*/ 	.word	0xffffffff


	//   ....[56]....
        /*063c*/ 	.word	0xffffffff


	//   ....[57]....
        /*0640*/ 	.word	0xffffffff


	//   ....[58]....
        /*0644*/ 	.word	0xffffffff


	//   ....[59]....
        /*0648*/ 	.word	0xffffffff


	//   ....[60]....
        /*064c*/ 	.word	0xffffffff


	//   ....[61]....
        /*0650*/ 	.word	0xffffffff


	//   ....[62]....
        /*0654*/ 	.word	0xffffffff


	//   ....[63]....
        /*0658*/ 	.word	0xffffffff


	//   ....[64]....
        /*065c*/ 	.word	0xffffffff


	//   ....[65]....
        /*0660*/ 	.word	0xffffffff


	//   ....[66]....
        /*0664*/ 	.word	0xffffffff


	//   ....[67]....
        /*0668*/ 	.word	0xffffffff


	//   ....[68]....
        /*066c*/ 	.word	0xffffffff


	//   ....[69]....
        /*0670*/ 	.word	0xffffffff


	//   ....[70]....
        /*0674*/ 	.word	0xffffffff


	//   ....[71]....
        /*0678*/ 	.word	0xffffffff


	//   ....[72]....
        /*067c*/ 	.word	0xffffffff


	//   ....[73]....
        /*0680*/ 	.word	0xffffffff


	//   ....[74]....
        /*0684*/ 	.word	0xffffffff


	//   ....[75]....
        /*0688*/ 	.word	0xffffffff


	//   ....[76]....
        /*068c*/ 	.word	0xffffffff


	//   ....[77]....
        /*0690*/ 	.word	0xffffffff


	//   ....[78]....
        /*0694*/ 	.word	0xffffffff


	//   ....[79]....
        /*0698*/ 	.word	0xffffffff


	//   ....[80]....
        /*069c*/ 	.word	0xffffffff


	//   ....[81]....
        /*06a0*/ 	.word	0xffffffff


	//   ....[82]....
        /*06a4*/ 	.word	0xffffffff


	//   ....[83]....
        /*06a8*/ 	.word	0xffffffff


	//   ....[84]....
        /*06ac*/ 	.word	0xffffffff


	//   ....[85]....
        /*06b0*/ 	.word	0xffffffff


	//   ....[86]....
        /*06b4*/ 	.word	0xffffffff


	//   ....[87]....
        /*06b8*/ 	.word	0xffffffff


	//   ....[88]....
        /*06bc*/ 	.word	0xffffffff


	//   ....[89]....
        /*06c0*/ 	.word	0xffffffff


	//   ....[90]....
        /*06c4*/ 	.word	0xffffffff


	//   ....[91]....
        /*06c8*/ 	.word	0xffffffff


	//   ....[92]....
        /*06cc*/ 	.word	0xffffffff


	//   ....[93]....
        /*06d0*/ 	.word	0xffffffff


	//   ....[94]....
        /*06d4*/ 	.word	0xffffffff


	//   ....[95]....
        /*06d8*/ 	.word	0xffffffff


	//   ....[96]....
        /*06dc*/ 	.word	0xffffffff


	//   ....[97]....
        /*06e0*/ 	.word	0xffffffff


	//   ....[98]....
        /*06e4*/ 	.word	0xffffffff


	//   ....[99]....
        /*06e8*/ 	.word	0xffffffff


	//   ....[100]....
        /*06ec*/ 	.word	0xffffffff


	//   ....[101]....
        /*06f0*/ 	.word	0xffffffff


	//   ....[102]....
        /*06f4*/ 	.word	0xffffffff


	//   ....[103]....
        /*06f8*/ 	.word	0xffffffff


	//   ....[104]....
        /*06fc*/ 	.word	0xffffffff


	//   ....[105]....
        /*0700*/ 	.word	0xffffffff


	//   ....[106]....
        /*0704*/ 	.word	0xffffffff


	//   ....[107]....
        /*0708*/ 	.word	0xffffffff


	//   ....[108]....
        /*070c*/ 	.word	0xffffffff


	//   ....[109]....
        /*0710*/ 	.word	0xffffffff


	//   ....[110]....
        /*0714*/ 	.word	0xffffffff


	//   ....[111]....
        /*0718*/ 	.word	0xffffffff


	//   ....[112]....
        /*071c*/ 	.word	0xffffffff


	//   ....[113]....
        /*0720*/ 	.word	0xffffffff


	//   ....[114]....
        /*0724*/ 	.word	0xffffffff


	//   ....[115]....
        /*0728*/ 	.word	0xffffffff


	//   ....[116]....
        /*072c*/ 	.word	0xffffffff


	//   ....[117]....
        /*0730*/ 	.word	0xffffffff


	//   ....[118]....
        /*0734*/ 	.word	0xffffffff


	//   ....[119]....
        /*0738*/ 	.word	0xffffffff


	//   ....[120]....
        /*073c*/ 	.word	0xffffffff


	//   ....[121]....
        /*0740*/ 	.word	0xffffffff


	//   ....[122]....
        /*0744*/ 	.word	0xffffffff


	//   ....[123]....
        /*0748*/ 	.word	0xffffffff


	//   ....[124]....
        /*074c*/ 	.word	0xffffffff


	//   ....[125]....
        /*0750*/ 	.word	0xffffffff


	//   ....[126]....
        /*0754*/ 	.word	0xffffffff


	//   ....[127]....
        /*0758*/ 	.word	0xffffffff


	//   ....[128]....
        /*075c*/ 	.word	0xffffffff


	//   ....[129]....
        /*0760*/ 	.word	0xffffffff


	//   ....[130]....
        /*0764*/ 	.word	0x0500000f


	//   ....[131]....
        /*0768*/ 	.word	0x0500000f


	//   ....[132]....
        /*076c*/ 	.word	0x0500000f


	//   ....[133]....
        /*0770*/ 	.word	0x0500000f


	//   ....[134]....
        /*0774*/ 	.word	0x0500000f


	//   ....[135]....
        /*0778*/ 	.word	0x0500000f


	//   ....[136]....
        /*077c*/ 	.word	0x0500000f


	//   ....[137]....
        /*0780*/ 	.word	0x0500000f


	//   ....[138]....
        /*0784*/ 	.word	0x0500000f


	//   ....[139]....
        /*0788*/ 	.word	0x0500000f


	//   ....[140]....
        /*078c*/ 	.word	0x0500000f


	//   ....[141]....
        /*0790*/ 	.word	0x0500000f


	//   ....[142]....
        /*0794*/ 	.word	0x0500000f


	//   ....[143]....
        /*0798*/ 	.word	0x0500000f


	//   ....[144]....
        /*079c*/ 	.word	0x0500000f


	//   ....[145]....
        /*07a0*/ 	.word	0x0500000f


	//   ....[146]....
        /*07a4*/ 	.word	0x0500000f


	//   ....[147]....
        /*07a8*/ 	.word	0x0500000f


	//   ....[148]....
        /*07ac*/ 	.word	0x0500000f


	//   ....[149]....
        /*07b0*/ 	.word	0x0500000f


	//   ....[150]....
        /*07b4*/ 	.word	0x0500000f


	//   ....[151]....
        /*07b8*/ 	.word	0x0500000f


	//   ....[152]....
        /*07bc*/ 	.word	0x0500000f


	//   ....[153]....
        /*07c0*/ 	.word	0x0500000f


	//   ....[154]....
        /*07c4*/ 	.word	0x0500000f


	//   ....[155]....
        /*07c8*/ 	.word	0x0500000f


	//   ....[156]....
        /*07cc*/ 	.word	0x0500000f


	//   ....[157]....
        /*07d0*/ 	.word	0x0500000f


	//   ....[158]....
        /*07d4*/ 	.word	0x0500000f


	//   ....[159]....
        /*07d8*/ 	.word	0x0500000f


	//   ....[160]....
        /*07dc*/ 	.word	0x0500000f


	//   ....[161]....
        /*07e0*/ 	.word	0x0500000f


	//   ....[162]....
        /*07e4*/ 	.word	0x0500000f


	//   ....[163]....
        /*07e8*/ 	.word	0x0500000f


	//   ....[164]....
        /*07ec*/ 	.word	0x0500000f


	//   ....[165]....
        /*07f0*/ 	.word	0x0500000f


	//   ....[166]....
        /*07f4*/ 	.word	0x0500000f


	//   ....[167]....
        /*07f8*/ 	.word	0x0500000f


	//   ....[168]....
        /*07fc*/ 	.word	0x0500000f


	//   ....[169]....
        /*0800*/ 	.word	0x0500000f


	//   ....[170]....
        /*0804*/ 	.word	0x0500000f


	//   ....[171]....
        /*0808*/ 	.word	0x0500000f


	//   ....[172]....
        /*080c*/ 	.word	0x0500000f


	//   ....[173]....
        /*0810*/ 	.word	0x0500000f


	//   ....[174]....
        /*0814*/ 	.word	0x0500000f


	//   ....[175]....
        /*0818*/ 	.word	0x0500000f


	//   ....[176]....
        /*081c*/ 	.word	0x0500000f


	//   ....[177]....
        /*0820*/ 	.word	0x0500000f


	//   ....[178]....
        /*0824*/ 	.word	0x0500000f


	//   ....[179]....
        /*0828*/ 	.word	0x0500000f


	//   ....[180]....
        /*082c*/ 	.word	0x0500000f


	//   ....[181]....
        /*0830*/ 	.word	0x0500000f


	//   ....[182]....
        /*0834*/ 	.word	0x0500000f


	//   ....[183]....
        /*0838*/ 	.word	0x0500000f


	//   ....[184]....
        /*083c*/ 	.word	0x0500000f


	//   ....[185]....
        /*0840*/ 	.word	0x0500000f


	//   ....[186]....
        /*0844*/ 	.word	0x0500000f


	//   ....[187]....
        /*0848*/ 	.word	0x0500000f


	//   ....[188]....
        /*084c*/ 	.word	0x0500000f


	//   ....[189]....
        /*0850*/ 	.word	0x0500000f


	//   ....[190]....
        /*0854*/ 	.word	0x0500000f


	//   ....[191]....
        /*0858*/ 	.word	0x0500000f


	//   ....[192]....
        /*085c*/ 	.word	0x0500000f


	//   ....[193]....
        /*0860*/ 	.word	0x0500000f


	//   ....[194]....
        /*0864*/ 	.word	0x0500000f


	//   ....[195]....
        /*0868*/ 	.word	0x0500000f


	//   ....[196]....
        /*086c*/ 	.word	0x0500000f


	//   ....[197]....
        /*0870*/ 	.word	0x0500000f


	//   ....[198]....
        /*0874*/ 	.word	0x0500000f


	//   ....[199]....
        /*0878*/ 	.word	0x0500000f


	//   ....[200]....
        /*087c*/ 	.word	0x0500000f


	//   ....[201]....
        /*0880*/ 	.word	0x0500000f


	//   ....[202]....
        /*0884*/ 	.word	0x0500000f


	//   ....[203]....
        /*0888*/ 	.word	0x0500000f


	//   ....[204]....
        /*088c*/ 	.word	0x0500000f


	//   ....[205]....
        /*0890*/ 	.word	0x0500000f


	//   ....[206]....
        /*0894*/ 	.word	0x0500000f


	//   ....[207]....
        /*0898*/ 	.word	0x0500000f


	//   ....[208]....
        /*089c*/ 	.word	0x0500000f


	//   ....[209]....
        /*08a0*/ 	.word	0x0500000f


	//   ....[210]....
        /*08a4*/ 	.word	0x0500000f


	//   ....[211]....
        /*08a8*/ 	.word	0x0500000f


	//----- nvinfo : EIATTR_COOP_GROUP_INSTR_OFFSETS
	.align		4
.L_319:
        /*08ac*/ 	.byte	0x04, 0x28
        /*08ae*/ 	.short	(.L_321 - .L_320)


	//   ....[0]....
.L_320:
        /*08b0*/ 	.word	0x00000060


	//   ....[1]....
        /*08b4*/ 	.word	0x00000190


	//   ....[2]....
        /*08b8*/ 	.word	0x00000240


	//   ....[3]....
        /*08bc*/ 	.word	0x00000400


	//   ....[4]....
        /*08c0*/ 	.word	0x00000560


	//   ....[5]....
        /*08c4*/ 	.word	0x00000680


	//   ....[6]....
        /*08c8*/ 	.word	0x000007e0


	//   ....[7]....
        /*08cc*/ 	.word	0x00005d30


	//   ....[8]....
        /*08d0*/ 	.word	0x000064d0


	//   ....[9]....
        /*08d4*/ 	.word	0x000064e0


	//   ....[10]....
        /*08d8*/ 	.word	0x000064f0


	//   ....[11]....
        /*08dc*/ 	.word	0x00006500


	//   ....[12]....
        /*08e0*/ 	.word	0x00006840


	//   ....[13]....
        /*08e4*/ 	.word	0x00006850


	//   ....[14]....
        /*08e8*/ 	.word	0x00006860


	//   ....[15]....
        /*08ec*/ 	.word	0x00006870


	//   ....[16]....
        /*08f0*/ 	.word	0x00007b50


	//   ....[17]....
        /*08f4*/ 	.word	0x00007b60


	//   ....[18]....
        /*08f8*/ 	.word	0x00007b70


	//   ....[19]....
        /*08fc*/ 	.word	0x00007b80


	//   ....[20]....
        /*0900*/ 	.word	0x00007c80


	//   ....[21]....
        /*0904*/ 	.word	0x00007ca0


	//   ....[22]....
        /*0908*/ 	.word	0x00007d40


	//   ....[23]....
        /*090c*/ 	.word	0x00007d70


	//   ....[24]....
        /*0910*/ 	.word	0x00009350


	//   ....[25]....
        /*0914*/ 	.word	0x000099f0


	//   ....[26]....
        /*0918*/ 	.word	0x00009a00


	//   ....[27]....
        /*091c*/ 	.word	0x00009a20


	//   ....[28]....
        /*0920*/ 	.word	0x0000a2d0


	//   ....[29]....
        /*0924*/ 	.word	0x0000a2f0


	//   ....[30]....
        /*0928*/ 	.word	0x0000b8b0


	//   ....[31]....
        /*092c*/ 	.word	0x0000bf50


	//   ....[32]....
        /*0930*/ 	.word	0x0000bf80


	//   ....[33]....
        /*0934*/ 	.word	0x0000bfa0


	//   ....[34]....
        /*0938*/ 	.word	0x0000c9c0


	//   ....[35]....
        /*093c*/ 	.word	0x0000ca40


	//   ....[36]....
        /*0940*/ 	.word	0x0000e2a0


	//   ....[37]....
        /*0944*/ 	.word	0x0000e2c0


	//   ....[38]....
        /*0948*/ 	.word	0x0000ea10


	//   ....[39]....
        /*094c*/ 	.word	0x0000eaa0


	//   ....[40]....
        /*0950*/ 	.word	0x0000fad0


	//   ....[41]....
        /*0954*/ 	.word	0x0000fdf0


	//   ....[42]....
        /*0958*/ 	.word	0x0000fe80


	//   ....[43]....
        /*095c*/ 	.word	0x0000fe90


	//   ....[44]....
        /*0960*/ 	.word	0x00010bf0


	//   ....[45]....
        /*0964*/ 	.word	0x00010c10


	//   ....[46]....
        /*0968*/ 	.word	0x00010c20


	//   ....[47]....
        /*096c*/ 	.word	0x00010c30


	//   ....[48]....
        /*0970*/ 	.word	0x00011150


	//   ....[49]....
        /*0974*/ 	.word	0x00011190


	//   ....[50]....
        /*0978*/ 	.word	0x000111c0


	//   ....[51]....
        /*097c*/ 	.word	0x000111f0


	//   ....[52]....
        /*0980*/ 	.word	0x00011210


	//   ....[53]....
        /*0984*/ 	.word	0x00011220


	//   ....[54]....
        /*0988*/ 	.word	0x00011260


	//   ....[55]....
        /*098c*/ 	.word	0x00011290


	//   ....[56]....
        /*0990*/ 	.word	0x00011740


	//   ....[57]....
        /*0994*/ 	.word	0x00011750


	//   ....[58]....
        /*0998*/ 	.word	0x000119d0


	//   ....[59]....
        /*099c*/ 	.word	0x000119e0


	//   ....[60]....
        /*09a0*/ 	.word	0x00012470


	//   ....[61]....
        /*09a4*/ 	.word	0x000124a0


	//   ....[62]....
        /*09a8*/ 	.word	0x000124c0


	//   ....[63]....
        /*09ac*/ 	.word	0x000124f0


	//   ....[64]....
        /*09b0*/ 	.word	0x00012520


	//   ....[65]....
        /*09b4*/ 	.word	0x00012530


	//   ....[66]....
        /*09b8*/ 	.word	0x00012560


	//   ....[67]....
        /*09bc*/ 	.word	0x000125a0


	//   ....[68]....
        /*09c0*/ 	.word	0x00012700


	//   ....[69]....
        /*09c4*/ 	.word	0x00012920


	//   ....[70]....
        /*09c8*/ 	.word	0x00012950


	//   ....[71]....
        /*09cc*/ 	.word	0x00012980


	//   ....[72]....
        /*09d0*/ 	.word	0x000129b0


	//   ....[73]....
        /*09d4*/ 	.word	0x000129e0


	//   ....[74]....
        /*09d8*/ 	.word	0x00012a10


	//   ....[75]....
        /*09dc*/ 	.word	0x00012ba0


	//   ....[76]....
        /*09e0*/ 	.word	0x00012bd0


	//   ....[77]....
        /*09e4*/ 	.word	0x00012c00


	//   ....[78]....
        /*09e8*/ 	.word	0x00012c30


	//   ....[79]....
        /*09ec*/ 	.word	0x00012c60


	//   ....[80]....
        /*09f0*/ 	.word	0x00012c90


	//   ....[81]....
        /*09f4*/ 	.word	0x00012d20


	//   ....[82]....
        /*09f8*/ 	.word	0x00012d50


	//   ....[83]....
        /*09fc*/ 	.word	0x00012d60


	//   ....[84]....
        /*0a00*/ 	.word	0x00012da0


	//   ....[85]....
        /*0a04*/ 	.word	0x00014240


	//   ....[86]....
        /*0a08*/ 	.word	0x00015840


	//   ....[87]....
        /*0a0c*/ 	.word	0x000163e0


	//   ....[88]....
        /*0a10*/ 	.word	0x000163f0


	//   ....[89]....
        /*0a14*/ 	.word	0x00016410


	//   ....[90]....
        /*0a18*/ 	.word	0x00016470


	//   ....[91]....
        /*0a1c*/ 	.word	0x00016490


	//   ....[92]....
        /*0a20*/ 	.word	0x00016510


	//   ....[93]....
        /*0a24*/ 	.word	0x00016530


	//   ....[94]....
        /*0a28*/ 	.word	0x000165b0


	//   ....[95]....
        /*0a2c*/ 	.word	0x000165d0


	//   ....[96]....
        /*0a30*/ 	.word	0x00016650


	//   ....[97]....
        /*0a34*/ 	.word	0x00016670


	//   ....[98]....
        /*0a38*/ 	.word	0x000166f0


	//   ....[99]....
        /*0a3c*/ 	.word	0x00016710


	//   ....[100]....
        /*0a40*/ 	.word	0x00016790


	//   ....[101]....
        /*0a44*/ 	.word	0x000167b0


	//   ....[102]....
        /*0a48*/ 	.word	0x000167c0


	//   ....[103]....
        /*0a4c*/ 	.word	0x00016830


	//   ....[104]....
        /*0a50*/ 	.word	0x00016880


	//   ....[105]....
        /*0a54*/ 	.word	0x00016940


	//   ....[106]....
        /*0a58*/ 	.word	0x00016950


	//   ....[107]....
        /*0a5c*/ 	.word	0x000169c0


	//   ....[108]....
        /*0a60*/ 	.word	0x000169d0


	//   ....[109]....
        /*0a64*/ 	.word	0x00016a10


	//   ....[110]....
        /*0a68*/ 	.word	0x00016a30


	//   ....[111]....
        /*0a6c*/ 	.word	0x000189d0


	//   ....[112]....
        /*0a70*/ 	.word	0x00018a00


	//   ....[113]....
        /*0a74*/ 	.word	0x00018a60


	//   ....[114]....
        /*0a78*/ 	.word	0x00018a90


	//   ....[115]....
        /*0a7c*/ 	.word	0x00018ac0


	//   ....[116]....
        /*0a80*/ 	.word	0x00018af0


	//   ....[117]....
        /*0a84*/ 	.word	0x00018b20


	//   ....[118]....
        /*0a88*/ 	.word	0x00018b50


	//   ....[119]....
        /*0a8c*/ 	.word	0x00018cf0


	//   ....[120]....
        /*0a90*/ 	.word	0x00018d20


	//   ....[121]....
        /*0a94*/ 	.word	0x00018d50


	//   ....[122]....
        /*0a98*/ 	.word	0x00018d80


	//   ....[123]....
        /*0a9c*/ 	.word	0x00018db0


	//   ....[124]....
        /*0aa0*/ 	.word	0x00018de0


	//   ....[125]....
        /*0aa4*/ 	.word	0x00018ea0


	//   ....[126]....
        /*0aa8*/ 	.word	0x00018ec0


	//   ....[127]....
        /*0aac*/ 	.word	0x00018ee0


	//   ....[128]....
        /*0ab0*/ 	.word	0x00018f40


	//   ....[129]....
        /*0ab4*/ 	.word	0x00019960


	//   ....[130]....
        /*0ab8*/ 	.word	0x00019dc0


	//   ....[131]....
        /*0abc*/ 	.word	0x00019e70


	//   ....[132]....
        /*0ac0*/ 	.word	0x00019f00


	//   ....[133]....
        /*0ac4*/ 	.word	0x00019f50


	//   ....[134]....
        /*0ac8*/ 	.word	0x00019fa0


	//   ....[135]....
        /*0acc*/ 	.word	0x0001a030


	//   ....[136]....
        /*0ad0*/ 	.word	0x0001a0c0


	//   ....[137]....
        /*0ad4*/ 	.word	0x0001a110


	//   ....[138]....
        /*0ad8*/ 	.word	0x0001a160


	//   ....[139]....
        /*0adc*/ 	.word	0x0001a250


	//   ....[140]....
        /*0ae0*/ 	.word	0x0001a300


	//   ....[141]....
        /*0ae4*/ 	.word	0x0001a350


	//   ....[142]....
        /*0ae8*/ 	.word	0x0001a3a0


	//   ....[143]....
        /*0aec*/ 	.word	0x0001a530


	//   ....[144]....
        /*0af0*/ 	.word	0x0001a6a0


	//   ....[145]....
        /*0af4*/ 	.word	0x0001a710


	//   ....[146]....
        /*0af8*/ 	.word	0x0001a760


	//   ....[147]....
        /*0afc*/ 	.word	0x0001aa30


	//   ....[148]....
        /*0b00*/ 	.word	0x0001aa80


	//   ....[149]....
        /*0b04*/ 	.word	0x0001ab40


	//   ....[150]....
        /*0b08*/ 	.word	0x0001abb0


	//   ....[151]....
        /*0b0c*/ 	.word	0x0001ac10


	//   ....[152]....
        /*0b10*/ 	.word	0x0001acc0


	//   ....[153]....
        /*0b14*/ 	.word	0x0001ad20


	//   ....[154]....
        /*0b18*/ 	.word	0x0001adb0


	//   ....[155]....
        /*0b1c*/ 	.word	0x0001ae30


	//   ....[156]....
        /*0b20*/ 	.word	0x0001ae80


	//   ....[157]....
        /*0b24*/ 	.word	0x0001af10


	//   ....[158]....
        /*0b28*/ 	.word	0x0001afa0


	//   ....[159]....
        /*0b2c*/ 	.word	0x0001b040


	//   ....[160]....
        /*0b30*/ 	.word	0x0001b0e0


	//   ....[161]....
        /*0b34*/ 	.word	0x0001b140


	//   ....[162]....
        /*0b38*/ 	.word	0x0001b1b0


	//   ....[163]....
        /*0b3c*/ 	.word	0x0001b210


	//   ....[164]....
        /*0b40*/ 	.word	0x0001b280


	//   ....[165]....
        /*0b44*/ 	.word	0x0001b340


	//   ....[166]....
        /*0b48*/ 	.word	0x0001b3a0


	//   ....[167]....
        /*0b4c*/ 	.word	0x0001b460


	//   ....[168]....
        /*0b50*/ 	.word	0x0001b740


	//   ....[169]....
        /*0b54*/ 	.word	0x0001b8f0


	//   ....[170]....
        /*0b58*/ 	.word	0x0001b940


	//   ....[171]....
        /*0b5c*/ 	.word	0x0001b9a0


	//   ....[172]....
        /*0b60*/ 	.word	0x0001ba60


	//   ....[173]....
        /*0b64*/ 	.word	0x0001bac0


	//   ....[174]....
        /*0b68*/ 	.word	0x0001bbc0


	//   ....[175]....
        /*0b6c*/ 	.word	0x0001bc20


	//   ....[176]....
        /*0b70*/ 	.word	0x0001bd20


	//   ....[177]....
        /*0b74*/ 	.word	0x0001bd80


	//   ....[178]....
        /*0b78*/ 	.word	0x0001be80


	//   ....[179]....
        /*0b7c*/ 	.word	0x0001bee0


	//   ....[180]....
        /*0b80*/ 	.word	0x0001bfe0


	//   ....[181]....
        /*0b84*/ 	.word	0x0001c040


	//   ....[182]....
        /*0b88*/ 	.word	0x0001c140


	//   ....[183]....
        /*0b8c*/ 	.word	0x0001c1a0


	//   ....[184]....
        /*0b90*/ 	.word	0x0001c250


	//   ....[185]....
        /*0b94*/ 	.word	0x0001c320


	//   ....[186]....
        /*0b98*/ 	.word	0x0001c3f0


	//   ....[187]....
        /*0b9c*/ 	.word	0x0001c450


	//   ....[188]....
        /*0ba0*/ 	.word	0x0001c540


	//   ....[189]....
        /*0ba4*/ 	.word	0x0001c5a0


	//   ....[190]....
        /*0ba8*/ 	.word	0x0001c670


	//   ....[191]....
        /*0bac*/ 	.word	0x0001c6d0


	//   ....[192]....
        /*0bb0*/ 	.word	0x0001c790


	//   ....[193]....
        /*0bb4*/ 	.word	0x0001cab0


	//   ....[194]....
        /*0bb8*/ 	.word	0x0001cb50


	//   ....[195]....
        /*0bbc*/ 	.word	0x0001ccc0


	//   ....[196]....
        /*0bc0*/ 	.word	0x0001cd30


	//   ....[197]....
        /*0bc4*/ 	.word	0x0001cda0


	//   ....[198]....
        /*0bc8*/ 	.word	0x0001ce10


	//   ....[199]....
        /*0bcc*/ 	.word	0x0001ce80


	//   ....[200]....
        /*0bd0*/ 	.word	0x0001cf00


	//   ....[201]....
        /*0bd4*/ 	.word	0x0001cf80


	//   ....[202]....
        /*0bd8*/ 	.word	0x0001d010


	//   ....[203]....
        /*0bdc*/ 	.word	0x0001d080


	//   ....[204]....
        /*0be0*/ 	.word	0x0001d0f0


	//   ....[205]....
        /*0be4*/ 	.word	0x0001d160


	//   ....[206]....
        /*0be8*/ 	.word	0x0001d1e0


	//   ....[207]....
        /*0bec*/ 	.word	0x0001d250


	//   ....[208]....
        /*0bf0*/ 	.word	0x0001d300


	//   ....[209]....
        /*0bf4*/ 	.word	0x0001d350


	//   ....[210]....
        /*0bf8*/ 	.word	0x0001d3e0


	//   ....[211]....
        /*0bfc*/ 	.word	0x0001d510


	//----- nvinfo : EIATTR_REG_RECONFIG
	.align		4
.L_321:
        /*0c00*/ 	.byte	0x01, 0x54
	.zero		2


	//----- nvinfo : EIATTR_SYSCALL_OFFSETS
	.align		4
        /*0c04*/ 	.byte	0x04, 0x46
        /*0c06*/ 	.short	(.L_323 - .L_322)


	//   ....[0]....
.L_322:
        /*0c08*/ 	.word	0x00001b80


	//   ....[1]....
        /*0c0c*/ 	.word	0x00001cd0


	//   ....[2]....
        /*0c10*/ 	.word	0x00005ee0


	//   ....[3]....
        /*0c14*/ 	.word	0x00006200


	//   ....[4]....
        /*0c18*/ 	.word	0x00015490


	//   ....[5]....
        /*0c1c*/ 	.word	0x000155e0


	//   ....[6]....
        /*0c20*/ 	.word	0x000156e0


	//   ....[7]....
        /*0c24*/ 	.word	0x00015f10


	//----- nvinfo : EIATTR_MBARRIER_INSTR_OFFSETS
	.align		4
.L_323:
        /*0c28*/ 	.byte	0x04, 0x39
        /*0c2a*/ 	.short	(.L_325 - .L_324)


	//   ....[0]....
.L_324:
        /*0c2c*/ 	.word	0x000002b0
        /*0c30*/ 	.word	0x000000ff
        /*0c34*/ 	.word	0x00016800
        /*0c38*/ 	.short	0x0100
        /*0c3a*/ 	.byte	0x08
	.zero		1


	//   ....[1]....
        /*0c3c*/ 	.word	0x000002c0
        /*0c40*/ 	.word	0x000000ff
        /*0c44*/ 	.word	0x00016820
        /*0c48*/ 	.short	0x0100
        /*0c4a*/ 	.byte	0x08
	.zero		1


	//   ....[2]....
        /*0c4c*/ 	.word	0x000003b0
        /*0c50*/ 	.word	0x000000ff
        /*0c54*/ 	.word	0x00016830
        /*0c58*/ 	.short	0x0100
        /*0c5a*/ 	.byte	0x08
	.zero		1


	//   ....[3]....
        /*0c5c*/ 	.word	0x000003c0
        /*0c60*/ 	.word	0x000000ff
        /*0c64*/ 	.word	0x00016840
        /*0c68*/ 	.short	0x0100
        /*0c6a*/ 	.byte	0x08
	.zero		1


	//   ....[4]....
        /*0c6c*/ 	.word	0x000003d0
        /*0c70*/ 	.word	0x000000ff
        /*0c74*/ 	.word	0x00016838
        /*0c78*/ 	.short	0x0100
        /*0c7a*/ 	.byte	0x08
	.zero		1


	//   ....[5]....
        /*0c7c*/ 	.word	0x000003e0
        /*0c80*/ 	.word	0x000000ff
        /*0c84*/ 	.word	0x00016848
        /*0c88*/ 	.short	0x0100
        /*0c8a*/ 	.byte	0x08
	.zero		1


	//   ....[6]....
        /*0c8c*/ 	.word	0x00000510
        /*0c90*/ 	.word	0x000000ff
        /*0c94*/ 	.word	0x00016850
        /*0c98*/ 	.short	0x0100
        /*0c9a*/ 	.byte	0x08
	.zero		1


	//   ....[7]....
        /*0c9c*/ 	.word	0x00000520
        /*0ca0*/ 	.word	0x000000ff
        /*0ca4*/ 	.word	0x00016860
        /*0ca8*/ 	.short	0x0100
        /*0caa*/ 	.byte	0x08
	.zero		1


	//   ....[8]....
        /*0cac*/ 	.word	0x00000530
        /*0cb0*/ 	.word	0x000000ff
        /*0cb4*/ 	.word	0x00016858
        /*0cb8*/ 	.short	0x0100
        /*0cba*/ 	.byte	0x08
	.zero		1


	//   ....[9]....
        /*0cbc*/ 	.word	0x00000540
        /*0cc0*/ 	.word	0x000000ff
        /*0cc4*/ 	.word	0x00016868
        /*0cc8*/ 	.short	0x0100
        /*0cca*/ 	.byte	0x08
	.zero		1


	//   ....[10]....
        /*0ccc*/ 	.word	0x00000630
        /*0cd0*/ 	.word	0x000000ff
        /*0cd4*/ 	.word	0x00016870
        /*0cd8*/ 	.short	0x0100
        /*0cda*/ 	.byte	0x06
	.zero		1


	//   ....[11]....
        /*0cdc*/ 	.word	0x00000640
        /*0ce0*/ 	.word	0x000000ff
        /*0ce4*/ 	.word	0x00016880
        /*0ce8*/ 	.short	0x0100
        /*0cea*/ 	.byte	0x06
	.zero		1


	//   ....[12]....
        /*0cec*/ 	.word	0x00000650
        /*0cf0*/ 	.word	0x000000ff
        /*0cf4*/ 	.word	0x00016878
        /*0cf8*/ 	.short	0x0100
        /*0cfa*/ 	.byte	0x06
	.zero		1


	//   ....[13]....
        /*0cfc*/ 	.word	0x00000660
        /*0d00*/ 	.word	0x000000ff
        /*0d04*/ 	.word	0x00016888
        /*0d08*/ 	.short	0x0100
        /*0d0a*/ 	.byte	0x06
	.zero		1


	//   ....[14]....
        /*0d0c*/ 	.word	0x00000790
        /*0d10*/ 	.word	0x000000ff
        /*0d14*/ 	.word	0x00016890
        /*0d18*/ 	.short	0x0100
        /*0d1a*/ 	.byte	0x08
	.zero		1


	//   ....[15]....
        /*0d1c*/ 	.word	0x000007a0
        /*0d20*/ 	.word	0x000000ff
        /*0d24*/ 	.word	0x000168a0
        /*0d28*/ 	.short	0x0100
        /*0d2a*/ 	.byte	0x08
	.zero		1


	//   ....[16]....
        /*0d2c*/ 	.word	0x000007b0
        /*0d30*/ 	.word	0x000000ff
        /*0d34*/ 	.word	0x00016898
        /*0d38*/ 	.short	0x0100
        /*0d3a*/ 	.byte	0x08
	.zero		1


	//   ....[17]....
        /*0d3c*/ 	.word	0x000007c0
        /*0d40*/ 	.word	0x000000ff
        /*0d44*/ 	.word	0x000168a8
        /*0d48*/ 	.short	0x0100
        /*0d4a*/ 	.byte	0x08
	.zero		1


	//   ....[18]....
        /*0d4c*/ 	.word	0x000008f0
        /*0d50*/ 	.word	0x000000ff
        /*0d54*/ 	.word	0x000168b0
        /*0d58*/ 	.short	0x0100
        /*0d5a*/ 	.byte	0x08
	.zero		1


	//   ....[19]....
        /*0d5c*/ 	.word	0x00000900
        /*0d60*/ 	.word	0x000000ff
        /*0d64*/ 	.word	0x000168c0
        /*0d68*/ 	.short	0x0100
        /*0d6a*/ 	.byte	0x08
	.zero		1


	//   ....[20]....
        /*0d6c*/ 	.word	0x00000910
        /*0d70*/ 	.word	0x000000ff
        /*0d74*/ 	.word	0x000168b8
        /*0d78*/ 	.short	0x0100
        /*0d7a*/ 	.byte	0x08
	.zero		1


	//   ....[21]....
        /*0d7c*/ 	.word	0x00000920
        /*0d80*/ 	.word	0x000000ff
        /*0d84*/ 	.word	0x000168c8
        /*0d88*/ 	.short	0x0100
        /*0d8a*/ 	.byte	0x08
	.zero		1


	//   ....[22]....
        /*0d8c*/ 	.word	0x00002e50
        /*0d90*/ 	.word	0x0000004d
        /*0d94*/ 	.word	0x00016890
        /*0d98*/ 	.short	0x010a
        /*0d9a*/ 	.byte	0x3f
	.zero		1


	//   ....[23]....
        /*0d9c*/ 	.word	0x00004050
        /*0da0*/ 	.word	0x0000004d
        /*0da4*/ 	.word	0x00016890
        /*0da8*/ 	.short	0x010a
        /*0daa*/ 	.byte	0x3f
	.zero		1


	//   ....[24]....
        /*0dac*/ 	.word	0x00005140
        /*0db0*/ 	.word	0x0000004d
        /*0db4*/ 	.word	0x00016890
        /*0db8*/ 	.short	0x010a
        /*0dba*/ 	.byte	0x3f
	.zero		1


	//   ....[25]....
        /*0dbc*/ 	.word	0x00005360
        /*0dc0*/ 	.word	0x00000008
        /*0dc4*/ 	.word	0x00000000
        /*0dc8*/ 	.short	0x0101
        /*0dca*/ 	.byte	0x3f
	.zero		1


	//   ....[26]....
        /*0dcc*/ 	.word	0x000053a0
        /*0dd0*/ 	.word	0x0000004d
        /*0dd4*/ 	.word	0x000168b0
        /*0dd8*/ 	.short	0x010a
        /*0dda*/ 	.byte	0x3f
	.zero		1


	//   ....[27]....
        /*0ddc*/ 	.word	0x00005780
        /*0de0*/ 	.word	0x0000004d
        /*0de4*/ 	.word	0x00000000
        /*0de8*/ 	.short	0x0101
        /*0dea*/ 	.byte	0x3f
	.zero		1


	//   ....[28]....
        /*0dec*/ 	.word	0x00005f80
        /*0df0*/ 	.word	0x00000002
        /*0df4*/ 	.word	0x00016800
        /*0df8*/ 	.short	0x010a
        /*0dfa*/ 	.byte	0x3f
	.zero		1


	//   ....[29]....
        /*0dfc*/ 	.word	0x00005fd0
        /*0e00*/ 	.word	0x00000002
        /*0e04*/ 	.word	0x00016800
        /*0e08*/ 	.short	0x010a
        /*0e0a*/ 	.byte	0x3f
	.zero		1


	//   ....[30]....
        /*0e0c*/ 	.word	0x00006ae0
        /*0e10*/ 	.word	0x00000002
        /*0e14*/ 	.word	0x00016800
        /*0e18*/ 	.short	0x010a
        /*0e1a*/ 	.byte	0x3f
	.zero		1


	//   ....[31]....
        /*0e1c*/ 	.word	0x00007fd0
        /*0e20*/ 	.word	0x00000002
        /*0e24*/ 	.word	0x00016800
        /*0e28*/ 	.short	0x010a
        /*0e2a*/ 	.byte	0x3f
	.zero		1


	//   ....[32]....
        /*0e2c*/ 	.word	0x00008ec0
        /*0e30*/ 	.word	0x0000000a
        /*0e34*/ 	.word	0x00016830
        /*0e38*/ 	.short	0x010a
        /*0e3a*/ 	.byte	0x3f
	.zero		1


	//   ....[33]....
        /*0e3c*/ 	.word	0x00008f30
        /*0e40*/ 	.word	0x0000000a
        /*0e44*/ 	.word	0x00016830
        /*0e48*/ 	.short	0x010a
        /*0e4a*/ 	.byte	0x3f
	.zero		1


	//   ....[34]....
        /*0e4c*/ 	.word	0x0000a650
        /*0e50*/ 	.word	0x0000000a
        /*0e54*/ 	.word	0x00000000
        /*0e58*/ 	.short	0x0101
        /*0e5a*/ 	.byte	0x3f
	.zero		1


	//   ....[35]....
        /*0e5c*/ 	.word	0x0000b200
        /*0e60*/ 	.word	0x00000000
        /*0e64*/ 	.word	0x00016830
        /*0e68*/ 	.short	0x010a
        /*0e6a*/ 	.byte	0x3f
	.zero		1


	//   ....[36]....
        /*0e6c*/ 	.word	0x0000b250
        /*0e70*/ 	.word	0x00000000
        /*0e74*/ 	.word	0x00016830
        /*0e78*/ 	.short	0x010a
        /*0e7a*/ 	.byte	0x3f
	.zero		1


	//   ....[37]....
        /*0e7c*/ 	.word	0x0000b5b0
        /*0e80*/ 	.word	0x00000003
        /*0e84*/ 	.word	0x00016850
        /*0e88*/ 	.short	0x010a
        /*0e8a*/ 	.byte	0x3f
	.zero		1


	//   ....[38]....
        /*0e8c*/ 	.word	0x0000b5f0
        /*0e90*/ 	.word	0x00000003
        /*0e94*/ 	.word	0x00016850
        /*0e98*/ 	.short	0x010a
        /*0e9a*/ 	.byte	0x3f
	.zero		1


	//   ....[39]....
        /*0e9c*/ 	.word	0x0000d030
        /*0ea0*/ 	.word	0x0000001a
        /*0ea4*/ 	.word	0x00000000
        /*0ea8*/ 	.short	0x0101
        /*0eaa*/ 	.byte	0x3f
	.zero		1


	//   ....[40]....
        /*0eac*/ 	.word	0x0000d050
        /*0eb0*/ 	.word	0x0000000f
        /*0eb4*/ 	.word	0x00000000
        /*0eb8*/ 	.short	0x0101
        /*0eba*/ 	.byte	0x3f
	.zero		1


	//   ....[41]....
        /*0ebc*/ 	.word	0x0000db00
        /*0ec0*/ 	.word	0x00000000
        /*0ec4*/ 	.word	0x00016830
        /*0ec8*/ 	.short	0x010a
        /*0eca*/ 	.byte	0x3f
	.zero		1


	//   ....[42]....
        /*0ecc*/ 	.word	0x0000db50
        /*0ed0*/ 	.word	0x00000000
        /*0ed4*/ 	.word	0x00016830
        /*0ed8*/ 	.short	0x010a
        /*0eda*/ 	.byte	0x3f
	.zero		1


	//   ....[43]....
        /*0edc*/ 	.word	0x0000deb0
        /*0ee0*/ 	.word	0x00000003
        /*0ee4*/ 	.word	0x00016850
        /*0ee8*/ 	.short	0x010a
        /*0eea*/ 	.byte	0x3f
	.zero		1


	//   ....[44]....
        /*0eec*/ 	.word	0x0000def0
        /*0ef0*/ 	.word	0x00000003
        /*0ef4*/ 	.word	0x00016850
        /*0ef8*/ 	.short	0x010a
        /*0efa*/ 	.byte	0x3f
	.zero		1


	//   ....[45]....
        /*0efc*/ 	.word	0x0000ef10
        /*0f00*/ 	.word	0x0000002e
        /*0f04*/ 	.word	0x00000000
        /*0f08*/ 	.short	0x0101
        /*0f0a*/ 	.byte	0x3f
	.zero		1


	//   ....[46]....
        /*0f0c*/ 	.word	0x0000ef90
        /*0f10*/ 	.word	0x0000002e
        /*0f14*/ 	.word	0x00000000
        /*0f18*/ 	.short	0x0101
        /*0f1a*/ 	.byte	0x3f
	.zero		1


	//   ....[47]....
        /*0f1c*/ 	.word	0x0000f9a0
        /*0f20*/ 	.word	0x0000000d
        /*0f24*/ 	.word	0x00016850
        /*0f28*/ 	.short	0x010a
        /*0f2a*/ 	.byte	0x3f
	.zero		1


	//   ....[48]....
        /*0f2c*/ 	.word	0x0000fa10
        /*0f30*/ 	.word	0x0000000d
        /*0f34*/ 	.word	0x00016850
        /*0f38*/ 	.short	0x010a
        /*0f3a*/ 	.byte	0x3f
	.zero		1


	//   ....[49]....
        /*0f3c*/ 	.word	0x0000fff0
        /*0f40*/ 	.word	0x00000008
        /*0f44*/ 	.word	0x00000000
        /*0f48*/ 	.short	0x0101
        /*0f4a*/ 	.byte	0x3f
	.zero		1


	//   ....[50]....
        /*0f4c*/ 	.word	0x00011120
        /*0f50*/ 	.word	0x00000003
        /*0f54*/ 	.word	0x00000000
        /*0f58*/ 	.short	0x0101
        /*0f5a*/ 	.byte	0x3f
	.zero		1


	//   ....[51]....
        /*0f5c*/ 	.word	0x00011600
        /*0f60*/ 	.word	0x00000008
        /*0f64*/ 	.word	0x00000000
        /*0f68*/ 	.short	0x0101
        /*0f6a*/ 	.byte	0x3f
	.zero		1


	//   ....[52]....
        /*0f6c*/ 	.word	0x00014320
        /*0f70*/ 	.word	0x00000010
        /*0f74*/ 	.word	0x00016820
        /*0f78*/ 	.short	0x010a
        /*0f7a*/ 	.byte	0x3f
	.zero		1


	//   ....[53]....
        /*0f7c*/ 	.word	0x000143e0
        /*0f80*/ 	.word	0x00000006
        /*0f84*/ 	.word	0x000168a0
        /*0f88*/ 	.short	0x010a
        /*0f8a*/ 	.byte	0x3f
	.zero		1


	//   ....[54]....
        /*0f8c*/ 	.word	0x00014620
        /*0f90*/ 	.word	0x00000006
        /*0f94*/ 	.word	0x000168c0
        /*0f98*/ 	.short	0x010a
        /*0f9a*/ 	.byte	0x3f
	.zero		1


	//   ....[55]....
        /*0f9c*/ 	.word	0x000149b0
        /*0fa0*/ 	.word	0x00000006
        /*0fa4*/ 	.word	0x000168a0
        /*0fa8*/ 	.short	0x010a
        /*0faa*/ 	.byte	0x3f
	.zero		1


	//   ....[56]....
        /*0fac*/ 	.word	0x00014bd0
        /*0fb0*/ 	.word	0x00000006
        /*0fb4*/ 	.word	0x000168c0
        /*0fb8*/ 	.short	0x010a
        /*0fba*/ 	.byte	0x3f
	.zero		1


	//   ....[57]....
        /*0fbc*/ 	.word	0x00015a70
        /*0fc0*/ 	.word	0x00000000
        /*0fc4*/ 	.word	0x00016840
        /*0fc8*/ 	.short	0x010a
        /*0fca*/ 	.byte	0x3f
	.zero		1


	//   ....[58]....
        /*0fcc*/ 	.word	0x00016ae0
        /*0fd0*/ 	.word	0x00000010
        /*0fd4*/ 	.word	0x00016800
        /*0fd8*/ 	.short	0x0107
        /*0fda*/ 	.byte	0x3f
	.zero		1


	//   ....[59]....
        /*0fdc*/ 	.word	0x00016bd0
        /*0fe0*/ 	.word	0x00000010
        /*0fe4*/ 	.word	0x00016800
        /*0fe8*/ 	.short	0x0101
        /*0fea*/ 	.byte	0x3f
	.zero		1


	//   ....[60]....
        /*0fec*/ 	.word	0x00016bf0
        /*0ff0*/ 	.word	0x00000010
        /*0ff4*/ 	.word	0x00016820
        /*0ff8*/ 	.short	0x010a
        /*0ffa*/ 	.byte	0x3f
	.zero		1


	//   ....[61]....
        /*0ffc*/ 	.word	0x00016f90
        /*1000*/ 	.word	0x00000002
        /*1004*/ 	.word	0x00016840
        /*1008*/ 	.short	0x010a
        /*100a*/ 	.byte	0x3f
	.zero		1


	//   ....[62]....
        /*100c*/ 	.word	0x00017210
        /*1010*/ 	.word	0x00000003
        /*1014*/ 	.word	0x00000060
        /*1018*/ 	.short	0x010a
        /*101a*/ 	.byte	0x3f
	.zero		1


	//   ....[63]....
        /*101c*/ 	.word	0x00017770
        /*1020*/ 	.word	0x00000002
        /*1024*/ 	.word	0x00016840
        /*1028*/ 	.short	0x010a
        /*102a*/ 	.byte	0x3f
	.zero		1


	//   ....[64]....
        /*102c*/ 	.word	0x000179f0
        /*1030*/ 	.word	0x0000000a
        /*1034*/ 	.word	0x00000060
        /*1038*/ 	.short	0x010a
        /*103a*/ 	.byte	0x3f
	.zero		1


	//   ....[65]....
        /*103c*/ 	.word	0x00017e90
        /*1040*/ 	.word	0x00000002
        /*1044*/ 	.word	0x00016840
        /*1048*/ 	.short	0x010a
        /*104a*/ 	.byte	0x3f
	.zero		1


	//   ....[66]....
        /*104c*/ 	.word	0x00018120
        /*1050*/ 	.word	0x00000003
        /*1054*/ 	.word	0x00000060
        /*1058*/ 	.short	0x010a
        /*105a*/ 	.byte	0x3f
	.zero		1


	//   ....[67]....
        /*105c*/ 	.word	0x00018570
        /*1060*/ 	.word	0x00000003
        /*1064*/ 	.word	0x00016860
        /*1068*/ 	.short	0x010a
        /*106a*/ 	.byte	0x3f
	.zero		1


	//   ....[68]....
        /*106c*/ 	.word	0x000198e0
        /*1070*/ 	.word	0x00000009
        /*1074*/ 	.word	0x00016820
        /*1078*/ 	.short	0x010a
        /*107a*/ 	.byte	0x3f
	.zero		1


	//   ....[69]....
        /*107c*/ 	.word	0x00019a70
        /*1080*/ 	.word	0x00000007
        /*1084*/ 	.word	0x00000000
        /*1088*/ 	.short	0x010a
        /*108a*/ 	.byte	0x3f
	.zero		1


	//   ....[70]....
        /*108c*/ 	.word	0x00019ae0
        /*1090*/ 	.word	0x00000003
        /*1094*/ 	.word	0x00000000
        /*1098*/ 	.short	0x010a
        /*109a*/ 	.byte	0x3f
	.zero		1


	//   ....[71]....
        /*109c*/ 	.word	0x00019b40
        /*10a0*/ 	.word	0x00000005
        /*10a4*/ 	.word	0x00000000
        /*10a8*/ 	.short	0x010a
        /*10aa*/ 	.byte	0x3f
	.zero		1


	//   ....[72]....
        /*10ac*/ 	.word	0x00019b70
        /*10b0*/ 	.word	0x00000003
        /*10b4*/ 	.word	0x00000000
        /*10b8*/ 	.short	0x010a
        /*10ba*/ 	.byte	0x3f
	.zero		1


	//   ....[73]....
        /*10bc*/ 	.word	0x00019bd0
        /*10c0*/ 	.word	0x0000004d
        /*10c4*/ 	.word	0x00016890
        /*10c8*/ 	.short	0x010a
        /*10ca*/ 	.byte	0x3f
	.zero		1


	//   ....[74]....
        /*10cc*/ 	.word	0x00019c20
        /*10d0*/ 	.word	0x0000004d
        /*10d4*/ 	.word	0x00016890
        /*10d8*/ 	.short	0x010a
        /*10da*/ 	.byte	0x3f
	.zero		1


	//   ....[75]....
        /*10dc*/ 	.word	0x00019c70
        /*10e0*/ 	.word	0x0000004d
        /*10e4*/ 	.word	0x00016890
        /*10e8*/ 	.short	0x010a
        /*10ea*/ 	.byte	0x3f
	.zero		1


	//   ....[76]....
        /*10ec*/ 	.word	0x00019cc0
        /*10f0*/ 	.word	0x0000004d
        /*10f4*/ 	.word	0x000168b0
        /*10f8*/ 	.short	0x010a
        /*10fa*/ 	.byte	0x3f
	.zero		1


	//   ....[77]....
        /*10fc*/ 	.word	0x0001a190
        /*1100*/ 	.word	0x00000002
        /*1104*/ 	.word	0x00016800
        /*1108*/ 	.short	0x010a
        /*110a*/ 	.byte	0x3f
	.zero		1


	//   ....[78]....
        /*110c*/ 	.word	0x0001a790
        /*1110*/ 	.word	0x00000002
        /*1114*/ 	.word	0x00016800
        /*1118*/ 	.short	0x010a
        /*111a*/ 	.byte	0x3f
	.zero		1


	//   ....[79]....
        /*111c*/ 	.word	0x0001a7e0
        /*1120*/ 	.word	0x0000000a
        /*1124*/ 	.word	0x00016830
        /*1128*/ 	.short	0x010a
        /*112a*/ 	.byte	0x3f
	.zero		1


	//   ....[80]....
        /*112c*/ 	.word	0x0001a830
        /*1130*/ 	.word	0x00000000
        /*1134*/ 	.word	0x00016830
        /*1138*/ 	.short	0x010a
        /*113a*/ 	.byte	0x3f
	.zero		1


	//   ....[81]....
        /*113c*/ 	.word	0x0001a880
        /*1140*/ 	.word	0x00000003
        /*1144*/ 	.word	0x00016850
        /*1148*/ 	.short	0x010a
        /*114a*/ 	.byte	0x3f
	.zero		1


	//   ....[82]....
        /*114c*/ 	.word	0x0001a8d0
        /*1150*/ 	.word	0x00000000
        /*1154*/ 	.word	0x00016830
        /*1158*/ 	.short	0x010a
        /*115a*/ 	.byte	0x3f
	.zero		1


	//   ....[83]....
        /*115c*/ 	.word	0x0001a920
        /*1160*/ 	.word	0x00000003
        /*1164*/ 	.word	0x00016850
        /*1168*/ 	.short	0x010a
        /*116a*/ 	.byte	0x3f
	.zero		1


	//   ....[84]....
        /*116c*/ 	.word	0x0001a970
        /*1170*/ 	.word	0x0000000d
        /*1174*/ 	.word	0x00016850
        /*1178*/ 	.short	0x010a
        /*117a*/ 	.byte	0x3f
	.zero		1


	//   ....[85]....
        /*117c*/ 	.word	0x0001b520
        /*1180*/ 	.word	0x00000010
        /*1184*/ 	.word	0x00016820
        /*1188*/ 	.short	0x010a
        /*118a*/ 	.byte	0x3f
	.zero		1


	//   ....[86]....
        /*118c*/ 	.word	0x0001b570
        /*1190*/ 	.word	0x00000006
        /*1194*/ 	.word	0x000168a0
        /*1198*/ 	.short	0x010a
        /*119a*/ 	.byte	0x3f
	.zero		1


	//   ....[87]....
        /*119c*/ 	.word	0x0001b5c0
        /*11a0*/ 	.word	0x00000006
        /*11a4*/ 	.word	0x000168c0
        /*11a8*/ 	.short	0x010a
        /*11aa*/ 	.byte	0x3f
	.zero		1


	//   ....[88]....
        /*11ac*/ 	.word	0x0001b610
        /*11b0*/ 	.word	0x00000006
        /*11b4*/ 	.word	0x000168a0
        /*11b8*/ 	.short	0x010a
        /*11ba*/ 	.byte	0x3f
	.zero		1


	//   ....[89]....
        /*11bc*/ 	.word	0x0001b660
        /*11c0*/ 	.word	0x00000006
        /*11c4*/ 	.word	0x000168c0
        /*11c8*/ 	.short	0x010a
        /*11ca*/ 	.byte	0x3f
	.zero		1


	//   ....[90]....
        /*11cc*/ 	.word	0x0001b800
        /*11d0*/ 	.word	0x00000000
        /*11d4*/ 	.word	0x00016840
        /*11d8*/ 	.short	0x010a
        /*11da*/ 	.byte	0x3f
	.zero		1


	//   ....[91]....
        /*11dc*/ 	.word	0x0001c7d0
        /*11e0*/ 	.word	0x00000010
        /*11e4*/ 	.word	0x00016820
        /*11e8*/ 	.short	0x010a
        /*11ea*/ 	.byte	0x3f
	.zero		1


	//   ....[92]....
        /*11ec*/ 	.word	0x0001c820
        /*11f0*/ 	.word	0x00000002
        /*11f4*/ 	.word	0x00016840
        /*11f8*/ 	.short	0x010a
        /*11fa*/ 	.byte	0x3f
	.zero		1


	//   ....[93]....
        /*11fc*/ 	.word	0x0001c870
        /*1200*/ 	.word	0x00000003
        /*1204*/ 	.word	0x00000060
        /*1208*/ 	.short	0x010a
        /*120a*/ 	.byte	0x3f
	.zero		1


	//   ....[94]....
        /*120c*/ 	.word	0x0001c8c0
        /*1210*/ 	.word	0x00000002
        /*1214*/ 	.word	0x00016840
        /*1218*/ 	.short	0x010a
        /*121a*/ 	.byte	0x3f
	.zero		1


	//   ....[95]....
        /*121c*/ 	.word	0x0001c910
        /*1220*/ 	.word	0x0000000a
        /*1224*/ 	.word	0x00000060
        /*1228*/ 	.short	0x010a
        /*122a*/ 	.byte	0x3f
	.zero		1


	//   ....[96]....
        /*122c*/ 	.word	0x0001c960
        /*1230*/ 	.word	0x00000002
        /*1234*/ 	.word	0x00016840
        /*1238*/ 	.short	0x010a
        /*123a*/ 	.byte	0x3f
	.zero		1


	//   ....[97]....
        /*123c*/ 	.word	0x0001c9b0
        /*1240*/ 	.word	0x00000003
        /*1244*/ 	.word	0x00000060
        /*1248*/ 	.short	0x010a
        /*124a*/ 	.byte	0x3f
	.zero		1


	//   ....[98]....
        /*124c*/ 	.word	0x0001ca00
        /*1250*/ 	.word	0x00000003
        /*1254*/ 	.word	0x00016860
        /*1258*/ 	.short	0x010a
        /*125a*/ 	.byte	0x3f
	.zero		1


	//   ....[99]....
        /*125c*/ 	.word	0x0001d430
        /*1260*/ 	.word	0x00000009
        /*1264*/ 	.word	0x00016820
        /*1268*/ 	.short	0x010a
        /*126a*/ 	.byte	0x3f
	.zero		1


	//   ....[100]....
        /*126c*/ 	.word	0x0001d5d0
        /*1270*/ 	.word	0x00000007
        /*1274*/ 	.word	0x00000000
        /*1278*/ 	.short	0x010a
        /*127a*/ 	.byte	0x3f
	.zero		1


	//   ....[101]....
        /*127c*/ 	.word	0x0001d620
        /*1280*/ 	.word	0x00000003
        /*1284*/ 	.word	0x00000000
        /*1288*/ 	.short	0x010a
        /*128a*/ 	.byte	0x3f
	.zero		1


	//   ....[102]....
        /*128c*/ 	.word	0x0001d670
        /*1290*/ 	.word	0x00000005
        /*1294*/ 	.word	0x00000000
        /*1298*/ 	.short	0x010a
        /*129a*/ 	.byte	0x3f
	.zero		1


	//----- nvinfo : EIATTR_NUM_MBARRIERS
	.align		4
.L_325:
        /*129c*/ 	.byte	0x03, 0x38
        /*129e*/ 	.short	0x0016


	//----- nvinfo : EIATTR_EXIT_INSTR_OFFSETS
	.align		4
        /*12a0*/ 	.byte	0x04, 0x1c
        /*12a2*/ 	.short	(.L_327 - .L_326)


	//   ....[0]....
.L_326:
        /*12a4*/ 	.word	0x00019bc0


	//----- nvinfo : EIATTR_MAX_THREADS
	.align		4
.L_327:
        /*12a8*/ 	.byte	0x04, 0x05
        /*12aa*/ 	.short	(.L_329 - .L_328)
.L_328:
        /*12ac*/ 	.word	0x00000200
        /*12b0*/ 	.word	0x00000001
        /*12b4*/ 	.word	0x00000001


	//----- nvinfo : EIATTR_CRS_STACK_SIZE
	.align		4
.L_329:
        /*12b8*/ 	.byte	0x04, 0x1e
        /*12ba*/ 	.short	(.L_331 - .L_330)
.L_330:
        /*12bc*/ 	.word	0x00000000


	//----- nvinfo : EIATTR_CBANK_PARAM_SIZE
	.align		4
.L_331:
        /*12c0*/ 	.byte	0x03, 0x19
        /*12c2*/ 	.short	0x0af0


	//----- nvinfo : EIATTR_PARAM_CBANK
	.align		4
        /*12c4*/ 	.byte	0x04, 0x0a
        /*12c6*/ 	.short	(.L_333 - .L_332)
	.align		4
.L_332:
        /*12c8*/ 	.word	index@(.nv.constant0._ZN7cutlass13device_kernelIN5flash11enable_sm90INS1_16FlashAttnFwdSm90INS1_25CollectiveMainloopFwdSm90ILi2EN4cute5tupleIJNS5_1CILi1EEES8_S8_EEENS6_IJNS7_ILi192EEENS7_ILi128EEENS7_ILi64EEEEEELi64ENS_6half_tEfNS_4arch4Sm90ELb1ELb0ELb0ELb1ELb0ELb1ELb0ELb1ELb1ELb1ELb1ELb0EEENS1_21CollectiveEpilogueFwdINS6_IJSA_SC_SB_EEES9_SE_SG_Li384ELb1ELb1ELb1ELb0EEENS1_36VarlenDynamicPersistentTileSchedulerILi192ELi128ELi384ELi128ELb1ELb1ELb1ELb1ELb1ELb1EEEEEEEEEvNT_6ParamsE)
        /*12cc*/ 	.short	0x0210
        /*12ce*/ 	.short	0x0af0


	//----- nvinfo : EIATTR_SW_WAR
	.align		4
.L_333:
        /*12d0*/ 	.byte	0x04, 0x36
        /*12d2*/ 	.short	(.L_335 - .L_334)
.L_334:
        /*12d4*/ 	.word	0x00000008
.L_335:


//--------------------- .nv.callgraph             --------------------------
	.section	.nv.callgraph,"",@"SHT_CUDA_CALLGRAPH"
	.align	4
	.sectionentsize	8
	.align		4
        /*0000*/ 	.word	0x00000000
	.align		4
        /*0004*/ 	.word	0xffffffff
	.align		4
        /*0008*/ 	.word	index@(_ZN7cutlass13device_kernelIN5flash11enable_sm90INS1_16FlashAttnFwdSm90INS1_25CollectiveMainloopFwdSm90ILi2EN4cute5tupleIJNS5_1CILi1EEES8_S8_EEENS6_IJNS7_ILi192EEESA_NS7_ILi64EEEEEELi64ENS_6half_tEfNS_4arch4Sm90ELb0ELb0ELb0ELb0ELb0ELb0ELb0ELb0ELb1ELb1ELb1ELb0EEENS1_21CollectiveEpilogueFwdINS6_IJSA_SB_SA_EEES9_SD_SF_Li384ELb0ELb1ELb1ELb0EEENS1_19SingleTileSchedulerILb0ELb1ELb1ELi192EEEEEEEEEvNT_6ParamsE)
	.align		4
        /*000c*/ 	.word	index@(__assertfail)
	.align		4
        /*0010*/ 	.word	index@(_ZN7cutlass13device_kernelIN5flash11enable_sm90INS1_16FlashAttnFwdSm90INS1_25CollectiveMainloopFwdSm90ILi2EN4cute5tupleIJNS5_1CILi1EEES8_S8_EEENS6_IJNS7_ILi192EEESA_NS7_ILi64EEEEEELi64ENS_6half_tEfNS_4arch4Sm90ELb0ELb0ELb0ELb1ELb0ELb0ELb0ELb0ELb1ELb1ELb1ELb0EEENS1_21CollectiveEpilogueFwdINS6_IJSA_SB_SA_EEES9_SD_SF_Li384ELb1ELb1ELb1ELb0EEENS1_36VarlenDynamicPersistentTileSchedulerILi192ELi192ELi384ELi128ELb1ELb1ELb1ELb0ELb1ELb1EEEEEEEEEvNT_6ParamsE)
	.align		4
        /*0014*/ 	.word	index@(__assertfail)
	.align		4
        /*0018*/ 	.word	index@(_ZN7cutlass13device_kernelIN5flash11enable_sm90INS1_16FlashAttnFwdSm90INS1_25CollectiveMainloopFwdSm90ILi2EN4cute5tupleIJNS5_1CILi1EEES8_S8_EEENS6_IJNS7_ILi192EEESA_NS7_ILi64EEEEEELi64ENS_6half_tEfNS_4arch4Sm90ELb0ELb0ELb0ELb1ELb0ELb1ELb0ELb0ELb1ELb1ELb1ELb0EEENS1_21CollectiveEpilogueFwdINS6_IJSA_SB_SA_EEES9_SD_SF_Li384ELb1ELb1ELb1ELb0EEENS1_36VarlenDynamicPersistentTileSchedulerILi192ELi192ELi384ELi128ELb1ELb1ELb1ELb0ELb1ELb1EEEEEEEEEvNT_6ParamsE)
	.align		4
        /*001c*/ 	.word	index@(__assertfail)
	.align		4
        /*0020*/ 	.word	index@(_ZN7cutlass13device_kernelIN5flash11enable_sm90INS1_16FlashAttnFwdSm90INS1_25CollectiveMainloopFwdSm90ILi2EN4cute5tupleIJNS5_1CILi1EEES8_S8_EEENS6_IJNS7_ILi192EEENS7_ILi128EEENS7_ILi64EEEEEELi64ENS_6half_tEfNS_4arch4Sm90ELb0ELb1ELb0ELb0ELb0ELb0ELb0ELb1ELb1ELb1ELb1ELb0EEENS1_21CollectiveEpilogueFwdINS6_IJSA_SC_SB_EEES9_SE_SG_Li384ELb0ELb1ELb1ELb0EEENS1_19SingleTileSchedulerILb0ELb1ELb1ELi192EEEEEEEEEvNT_6ParamsE)
	.align		4
        /*0024*/ 	.word	index@(__assertfail)
	.align		4
        /*0028*/ 	.word	index@(_ZN7cutlass13device_kernelIN5flash11enable_sm90INS1_16FlashAttnFwdSm90INS1_25CollectiveMainloopFwdSm90ILi2EN4cute5tupleIJNS5_1CILi1EEES8_S8_EEENS6_IJNS7_ILi192EEENS7_ILi128EEENS7_ILi64EEEEEELi64ENS_6half_tEfNS_4arch4Sm90ELb0ELb1ELb0ELb1ELb0ELb0ELb0ELb1ELb1ELb1ELb1ELb0EEENS1_21CollectiveEpilogueFwdINS6_IJSA_SC_SB_EEES9_SE_SG_Li384ELb1ELb1ELb1ELb0EEENS1_36VarlenDynamicPersistentTileSchedulerILi192ELi128ELi384ELi128ELb1ELb1ELb1ELb1ELb0ELb1EEEEEEEEEvNT_6ParamsE)
	.align		4
        /*002c*/ 	.word	index@(__assertfail)
	.align		4
        /*0030*/ 	.word	index@(_ZN7cutlass13device_kernelIN5flash11enable_sm90INS1_16FlashAttnFwdSm90INS1_25CollectiveMainloopFwdSm90ILi2EN4cute5tupleIJNS5_1CILi1EEES8_S8_EEENS6_IJNS7_ILi192EEENS7_ILi128EEENS7_ILi64EEEEEELi64ENS_6half_tEfNS_4arch4Sm90ELb0ELb1ELb0ELb1ELb0ELb1ELb0ELb1ELb1ELb1ELb1ELb0EEENS1_21CollectiveEpilogueFwdINS6_IJSA_SC_SB_EEES9_SE_SG_Li384ELb1ELb1ELb1ELb0EEENS1_36VarlenDynamicPersistentTileSchedulerILi192ELi128ELi384ELi128ELb1ELb1ELb1ELb1ELb0ELb1EEEEEEEEEvNT_6ParamsE)
	.align		4
        /*0034*/ 	.word	index@(__assertfail)
	.align		4
        /*0038*/ 	.word	index@(_ZN7cutlass13device_kernelIN5flash11enable_sm90INS1_16FlashAttnFwdSm90INS1_25CollectiveMainloopFwdSm90ILi2EN4cute5tupleIJNS5_1CILi1EEES8_S8_EEENS6_IJNS7_ILi192EEENS7_ILi128EEENS7_ILi64EEEEEELi64ENS_6half_tEfNS_4arch4Sm90ELb1ELb0ELb0ELb0ELb0ELb0ELb0ELb1ELb1ELb1ELb1ELb0EEENS1_21CollectiveEpilogueFwdINS6_IJSA_SC_SB_EEES9_SE_SG_Li384ELb0ELb1ELb1ELb0EEENS1_19SingleTileSchedulerILb0ELb1ELb1ELi192EEEEEEEEEvNT_6ParamsE)
	.align		4
        /*003c*/ 	.word	index@(__assertfail)
	.align		4
        /*0040*/ 	.word	index@(_ZN7cutlass13device_kernelIN5flash11enable_sm90INS1_16FlashAttnFwdSm90INS1_25CollectiveMainloopFwdSm90ILi2EN4cute5tupleIJNS5_1CILi1EEES8_S8_EEENS6_IJNS7_ILi192EEENS7_ILi128EEENS7_ILi64EEEEEELi64ENS_6half_tEfNS_4arch4Sm90ELb1ELb0ELb0ELb1ELb0ELb0ELb0ELb1ELb1ELb1ELb1ELb0EEENS1_21CollectiveEpilogueFwdINS6_IJSA_SC_SB_EEES9_SE_SG_Li384ELb1ELb1ELb1ELb0EEENS1_36VarlenDynamicPersistentTileSchedulerILi192ELi128ELi384ELi128ELb1ELb1ELb1ELb1ELb1ELb1EEEEEEEEEvNT_6ParamsE)
	.align		4
        /*0044*/ 	.word	index@(__assertfail)
	.align		4
        /*0048*/ 	.word	index@(_ZN7cutlass13device_kernelIN5flash11enable_sm90INS1_16FlashAttnFwdSm90INS1_25CollectiveMainloopFwdSm90ILi2EN4cute5tupleIJNS5_1CILi1EEES8_S8_EEENS6_IJNS7_ILi192EEENS7_ILi128EEENS7_ILi64EEEEEELi64ENS_6half_tEfNS_4arch4Sm90ELb1ELb0ELb0ELb1ELb0ELb1ELb0ELb1ELb1ELb1ELb1ELb0EEENS1_21CollectiveEpilogueFwdINS6_IJSA_SC_SB_EEES9_SE_SG_Li384ELb1ELb1ELb1ELb0EEENS1_36VarlenDynamicPersistentTileSchedulerILi192ELi128ELi384ELi128ELb1ELb1ELb1ELb1ELb1ELb1EEEEEEEEEvNT_6ParamsE)
	.align		4
        /*004c*/ 	.word	index@(__assertfail)
	.align		4
        /*0050*/ 	.word	0x00000000
	.align		4
        /*0054*/ 	.word	0xfffffffe
	.align		4
        /*0058*/ 	.word	0x00000000
	.align		4
        /*005c*/ 	.word	0xfffffffd
	.align		4
        /*0060*/ 	.word	0x00000000
	.align		4
        /*0064*/ 	.word	0xfffffffc


//--------------------- .nv.constant4             --------------------------
	.section	.nv.constant4,"a",@progbits
	.align	8
	.align		8
.nv.constant4:
        /*0000*/ 	.dword	__assertfail
	.align		8
        /*0008*/ 	.dword	__unnamed_1
	.align		8
        /*0010*/ 	.dword	__unnamed_2
	.align		8
        /*0018*/ 	.dword	__unnamed_3
	.align		8
        /*0020*/ 	.dword	__unnamed_4
	.align		8
        /*0028*/ 	.dword	__unnamed_5
	.align		8
        /*0030*/ 	.dword	__unnamed_6
	.align		8
        /*0038*/ 	.dword	__unnamed_7
	.align		8
        /*0040*/ 	.dword	__unnamed_8
	.align		8
        /*0048*/ 	.dword	__unnamed_9
	.align		8
        /*0050*/ 	.dword	_ZN71_INTERNAL_e7c80e6b_35_flash_fwd_hdim64_fp16_split_sm90_cu_f3e6f9ee_35314cuda3std3__45__cpo5beginE
	.align		8
        /*0058*/ 	.dword	_ZN71_INTERNAL_e7c80e6b_35_flash_fwd_hdim64_fp16_split_sm90_cu_f3e6f9ee_35314cuda3std3__45__cpo3endE
	.align		8
        /*0060*/ 	.dword	_ZN71_INTERNAL_e7c80e6b_35_flash_fwd_hdim64_fp16_split_sm90_cu_f3e6f9ee_35314cuda3std3__45__cpo6cbeginE
	.align		8
        /*0068*/ 	.dword	_ZN71_INTERNAL_e7c80e6b_35_flash_fwd_hdim64_fp16_split_sm90_cu_f3e6f9ee_35314cuda3std3__45__cpo4cendE
	.align		8
        /*0070*/ 	.dword	_ZN71_INTERNAL_e7c80e6b_35_flash_fwd_hdim64_fp16_split_sm90_cu_f3e6f9ee_35314cuda3std3__473_GLOBAL__N__e7c80e6b_35_flash_fwd_hdim64_fp16_split_sm90_cu_f3e6f9ee_35316ignoreE
	.align		8
        /*0078*/ 	.dword	_ZN71_INTERNAL_e7c80e6b_35_flash_fwd_hdim64_fp16_split_sm90_cu_f3e6f9ee_35314cuda3std3__419piecewise_constructE
	.align		8
        /*0080*/ 	.dword	_ZN71_INTERNAL_e7c80e6b_35_flash_fwd_hdim64_fp16_split_sm90_cu_f3e6f9ee_35314cuda3std3__48in_placeE
	.align		8
        /*0088*/ 	.dword	_ZN71_INTERNAL_e7c80e6b_35_flash_fwd_hdim64_fp16_split_sm90_cu_f3e6f9ee_35314cuda3std6ranges3__45__cpo4swapE
	.align		8
        /*0090*/ 	.dword	_ZN71_INTERNAL_e7c80e6b_35_flash_fwd_hdim64_fp16_split_sm90_cu_f3e6f9ee_35314cuda3std6ranges3__45__cpo9iter_moveE
	.align		8
        /*0098*/ 	.dword	_ZN71_INTERNAL_e7c80e6b_35_flash_fwd_hdim64_fp16_split_sm90_cu_f3e6f9ee_35314cute7productE
	.align		8
        /*00a0*/ 	.dword	_ZN71_INTERNAL_e7c80e6b_35_flash_fwd_hdim64_fp16_split_sm90_cu_f3e6f9ee_35314cute1_E
	.align		8
        /*00a8*/ 	.dword	$str$20
	.align		8
        /*00b0*/ 	.dword	$str$21


//--------------------- .text._ZN7cutlass13device_kernelIN5flash11enable_sm90INS1_16FlashAttnFwdSm90INS1_25CollectiveMainloopFwdSm90ILi2EN4cute5tupleIJNS5_1CILi1EEES8_S8_EEENS6_IJNS7_ILi192EEESA_NS7_ILi64EEEEEELi64ENS_6half_tEfNS_4arch4Sm90ELb0ELb0ELb0ELb0ELb0ELb0ELb0ELb0ELb1ELb1ELb1ELb0EEENS1_21CollectiveEpilogueFwdINS6_IJSA_SB_SA_EEES9_SD_SF_Li384ELb0ELb1ELb1ELb0EEENS1_19SingleTileSchedulerILb0ELb1ELb1ELi192EEEEEEEEEvNT_6ParamsE --------------------------
	.section	.text._ZN7cutlass13device_kernelIN5flash11enable_sm90INS1_16FlashAttnFwdSm90INS1_25CollectiveMainloopFwdSm90ILi2EN4cute5tupleIJNS5_1CILi1EEES8_S8_EEENS6_IJNS7_ILi192EEESA_NS7_ILi64EEEEEELi64ENS_6half_tEfNS_4arch4Sm90ELb0ELb0ELb0ELb0ELb0ELb0ELb0ELb0ELb1ELb1ELb1ELb0EEENS1_21CollectiveEpilogueFwdINS6_IJSA_SB_SA_EEES9_SD_SF_Li384ELb0ELb1ELb1ELb0EEENS1_19SingleTileSchedulerILb0ELb1ELb1ELi192EEEEEEEEEvNT_6ParamsE,"ax",@progbits
	.align	128
.text._ZN7cutlass13device_kernelIN5flash11enable_sm90INS1_16FlashAttnFwdSm90INS1_25CollectiveMainloopFwdSm90ILi2EN4cute5tupleIJNS5_1CILi1EEES8_S8_EEENS6_IJNS7_ILi192EEESA_NS7_ILi64EEEEEELi64ENS_6half_tEfNS_4arch4Sm90ELb0ELb0ELb0ELb0ELb0ELb0ELb0ELb0ELb1ELb1ELb1ELb0EEENS1_21CollectiveEpilogueFwdINS6_IJSA_SB_SA_EEES9_SD_SF_Li384ELb0ELb1ELb1ELb0EEENS1_19SingleTileSchedulerILb0ELb1ELb1ELi192EEEEEEEEEvNT_6ParamsE:
        .type           _ZN7cutlass13device_kernelIN5flash11enable_sm90INS1_16FlashAttnFwdSm90INS1_25CollectiveMainloopFwdSm90ILi2EN4cute5tupleIJNS5_1CILi1EEES8_S8_EEENS6_IJNS7_ILi192EEESA_NS7_ILi64EEEEEELi64ENS_6half_tEfNS_4arch4Sm90ELb0ELb0ELb0ELb0ELb0ELb0ELb0ELb0ELb1ELb1ELb1ELb0EEENS1_21CollectiveEpilogueFwdINS6_IJSA_SB_SA_EEES9_SD_SF_Li384ELb0ELb1ELb1ELb0EEENS1_19SingleTileSchedulerILb0ELb1ELb1ELi192EEEEEEEEEvNT_6ParamsE,@function
        .size           _ZN7cutlass13device_kernelIN5flash11enable_sm90INS1_16FlashAttnFwdSm90INS1_25CollectiveMainloopFwdSm90ILi2EN4cute5tupleIJNS5_1CILi1EEES8_S8_EEENS6_IJNS7_ILi192EEESA_NS7_ILi64EEEEEELi64ENS_6half_tEfNS_4arch4Sm90ELb0ELb0ELb0ELb0ELb0ELb0ELb0ELb0ELb1ELb1ELb1ELb0EEENS1_21CollectiveEpilogueFwdINS6_IJSA_SB_SA_EEES9_SD_SF_Li384ELb0ELb1ELb1ELb0EEENS1_19SingleTileSchedulerILb0ELb1ELb1ELi192EEEEEEEEEvNT_6ParamsE,(.L_x_2702 - _ZN7cutlass13device_kernelIN5flash11enable_sm90INS1_16FlashAttnFwdSm90INS1_25CollectiveMainloopFwdSm90ILi2EN4cute5tupleIJNS5_1CILi1EEES8_S8_EEENS6_IJNS7_ILi192EEESA_NS7_ILi64EEEEEELi64ENS_6half_tEfNS_4arch4Sm90ELb0ELb0ELb0ELb0ELb0ELb0ELb0ELb0ELb1ELb1ELb1ELb0EEENS1_21CollectiveEpilogueFwdINS6_IJSA_SB_SA_EEES9_SD_SF_Li384ELb0ELb1ELb1ELb0EEENS1_19SingleTileSchedulerILb0ELb1ELb1ELi192EEEEEEEEEvNT_6ParamsE)
        .other          _ZN7cutlass13device_kernelIN5flash11enable_sm90INS1_16FlashAttnFwdSm90INS1_25CollectiveMainloopFwdSm90ILi2EN4cute5tupleIJNS5_1CILi1EEES8_S8_EEENS6_IJNS7_ILi192EEESA_NS7_ILi64EEEEEELi64ENS_6half_tEfNS_4arch4Sm90ELb0ELb0ELb0ELb0ELb0ELb0ELb0ELb0ELb1ELb1ELb1ELb0EEENS1_21CollectiveEpilogueFwdINS6_IJSA_SB_SA_EEES9_SD_SF_Li384ELb0ELb1ELb1ELb0EEENS1_19SingleTileSchedulerILb0ELb1ELb1ELi192EEEEEEEEEvNT_6ParamsE,@"STO_CUDA_ENTRY STV_DEFAULT"
_ZN7cutlass13device_kernelIN5flash11enable_sm90INS1_16FlashAttnFwdSm90INS1_25CollectiveMainloopFwdSm90ILi2EN4cute5tupleIJNS5_1CILi1EEES8_S8_EEENS6_IJNS7_ILi192EEESA_NS7_ILi64EEEEEELi64ENS_6half_tEfNS_4arch4Sm90ELb0ELb0ELb0ELb0ELb0ELb0ELb0ELb0ELb1ELb1ELb1ELb0EEENS1_21CollectiveEpilogueFwdINS6_IJSA_SB_SA_EEES9_SD_SF_Li384ELb0ELb1ELb1ELb0EEENS1_19SingleTileSchedulerILb0ELb1ELb1ELi192EEEEEEEEEvNT_6ParamsE:
[----:B------:R-:W0:Y:S02]  /*0000*/  LDC R1, c[0x0][0x28] ;  /* 0x00000a00ff017b82 */ /* 0x000e240000000800 */
[----:B0-----:R-:W-:Y:S01]  /*0010*/  VIADD R1, R1, 0xfffffff0 ;  /* 0xfffffff001017836 */ /* 0x001fe20000000000 */
[----:B------:R-:W0:Y:S01]  /*0020*/  S2R R3, SR_TID.X ;  /* 0x0000000000037919 */ /* 0x000e220000002100 */
[----:B------:R-:W-:Y:S01]  /*0030*/  ELECT P0, URZ, PT ;  /* 0x00000000003f782f */ /* 0x000fe20003800000 */
[----:B------:R-:W-:Y:S01]  /*0040*/  BSSY B0, `(.L_x_0) ;  /* 0x000000d000007945 */ /* 0x000fe20003800000 */
[----:B0-----:R-:W-:-:S05]  /*0050*/  SHF.R.U32.HI R29, RZ, 0x5, R3 ;  /* 0x00000005ff1d7819 */ /* 0x001fca0000011603 */
[----:B------:R-:W0:Y:S02]  /*0060*/  SHFL.IDX PT, R0, R29, RZ, 0x1f ;  /* 0x00001fff1d007589 */ /* 0x000e2400000e0000 */
[----:B0-----:R-:W-:-:S13]  /*0070*/  ISETP.EQ.AND P0, PT, R0, RZ, P0 ;  /* 0x000000ff0000720c */ /* 0x001fda0000702270 */
[----:B------:R-:W-:Y:S05]  /*0080*/  @!P0 BRA `(.L_x_1) ;  /* 0x0000000000208947 */ /* 0x000fea0003800000 */
[----:B------:R-:W-:Y:S02]  /*0090*/  ULDC.64 UR4, c[0x0][0x198] ;  /* 0x0000660000047ab9 */ /* 0x000fe40000000a00 */
[----:B------:R-:W-:Y:S02]  /*00a0*/  UIADD3 UR6, UP0, UR4, 0x370, URZ ;  /* 0x0000037004067890 */ /* 0x000fe4000ff1e03f */
[----:B------:R-:W-:Y:S02]  /*00b0*/  UIADD3 UR4, UP1, UR4, 0x470, URZ ;  /* 0x0000047004047890 */ /* 0x000fe4000ff3e03f */
[----:B------:R-:W-:Y:S02]  /*00c0*/  UIADD3.X UR7, URZ, UR5, URZ, UP0, !UPT ;  /* 0x000000053f077290 */ /* 0x000fe400087fe43f */
[----:B------:R-:W-:-:S07]  /*00d0*/  UIADD3.X UR5, URZ, UR5, URZ, UP1, !UPT ;  /* 0x000000053f057290 */ /* 0x000fce0008ffe43f */
[----:B------:R0:W-:Y:S02]  /*00e0*/  UTMACCTL.PF [UR6] ;  /* 0x00000000060079b9 */ /* 0x0001e40008040000 */
[----:B------:R0:W-:Y:S02]  /*00f0*/  UTMACCTL.PF [UR4] ;  /* 0x00000000040079b9 */ /* 0x0001e40008040000 */
[----:B0-----:R-:W-:Y:S01]  /*0100*/  NOP ;  /* 0x0000000000007918 */ /* 0x001fe20000000000 */
.L_x_1:
[----:B------:R-:W-:Y:S05]  /*0110*/  BSYNC B0 ;  /* 0x0000000000007941 */ /* 0x000fea0003800000 */
.L_x_0:
[----:B------:R-:W-:Y:S01]  /*0120*/  VOTEU.ANY UP0, P0 ;  /* 0x00000000003f7886 */ /* 0x000fe20000000100 */
[----:B------:R-:W0:Y:S01]  /*0130*/  SHFL.IDX PT, R0, R29, RZ, 0x1f ;  /* 0x00001fff1d007589 */ /* 0x000e2200000e0000 */
[----:B------:R-:W-:Y:S01]  /*0140*/  UMOV UR4, 0x80 ;  /* 0x0000008000047882 */ /* 0x000fe20000000000 */
[----:B------:R-:W-:Y:S01]  /*0150*/  UMOV UR7, 0x180 ;  /* 0x0000018000077882 */ /* 0x000fe20000000000 */
[----:B------:R-:W-:Y:S01]  /*0160*/  SHF.R.U32.HI R2, RZ, 0x7, R3 ;  /* 0x00000007ff027819 */ /* 0x000fe20000011603 */
[----:B------:R-:W1:Y:S01]  /*0170*/  @UP0 S2UR UR8, SR_CgaCtaId ;  /* 0x00000000000809c3 */ /* 0x000e620000008800 */
[----:B------:R-:W-:Y:S01]  /*0180*/  @UP0 UMOV UR6, 0x400 ;  /* 0x0000040000060882 */ /* 0x000fe20000000000 */
[----:B------:R-:W-:-:S04]  /*0190*/  @UP0 UIADD3 UR4, -UR4, 0x100000, URZ ;  /* 0x0010000004040890 */ /* 0x000fc8000fffe13f */
[----:B------:R-:W-:Y:S02]  /*01a0*/  @UP0 USHF.L.U32 UR5, UR4, 0xb, URZ ;  /* 0x0000000b04050899 */ /* 0x000fe4000800063f */
[----:B------:R-:W-:Y:S01]  /*01b0*/  @UP0 USHF.L.U32 UR4, UR4, 0x1, URZ ;  /* 0x0000000104040899 */ /* 0x000fe2000800063f */
[----:B------:R-:W-:Y:S01]  /*01c0*/  VOTEU.ANY UP1, P0 ;  /* 0x00000000003f7886 */ /* 0x000fe20000020100 */
[----:B0-----:R-:W-:Y:S02]  /*01d0*/  ISETP.NE.AND P1, PT, R0, RZ, PT ;  /* 0x000000ff0000720c */ /* 0x001fe40003f25270 */
[----:B------:R0:W2:Y:S01]  /*01e0*/  SHFL.IDX PT, R0, R2, RZ, 0x1f ;  /* 0x00001fff02007589 */ /* 0x0000a200000e0000 */
[----:B-1----:R-:W-:Y:S02]  /*01f0*/  @UP0 ULEA UR8, UR8, UR6, 0x18 ;  /* 0x0000000608080291 */ /* 0x002fe4000f8ec03f */
[----:B------:R-:W-:-:S04]  /*0200*/  @UP0 UIADD3 UR6, -UR7, 0x100000, URZ ;  /* 0x0010000007060890 */ /* 0x000fc8000fffe13f */
[----:B------:R-:W-:Y:S02]  /*0210*/  @UP0 USHF.L.U32 UR7, UR6, 0xb, URZ ;  /* 0x0000000b06070899 */ /* 0x000fe4000800063f */
[----:B------:R-:W-:Y:S01]  /*0220*/  @UP0 USHF.L.U32 UR6, UR6, 0x1, URZ ;  /* 0x0000000106060899 */ /* 0x000fe2000800063f */
[----:B------:R-:W-:Y:S01]  /*0230*/  VOTEU.ANY UP0, P0 ;  /* 0x00000000003f7886 */ /* 0x000fe20000000100 */
[----:B------:R-:W1:Y:S04]  /*0240*/  FENCE.VIEW.ASYNC.S ;  /* 0x00000000000073c6 */ /* 0x000e680000000000 */
[----:B-1----:R0:W1:Y:S06]  /*0250*/  @UP0 SYNCS.EXCH.64 URZ, [UR8+0x30800], UR4 ;  /* 0x03080004083f05b2 */ /* 0x00206c0008000100 */
[----:B------:R0:W3:Y:S02]  /*0260*/  @UP1 SYNCS.EXCH.64 URZ, [UR8+0x30820], UR6 ;  /* 0x03082006083f15b2 */ /* 0x0000e40008000100 */
[----:B0-----:R-:W-:Y:S05]  /*0270*/  @P1 BRA `(.L_x_2) ;  /* 0x0000000000481947 */ /* 0x001fea0003800000 */
[----:B------:R-:W0:Y:S01]  /*0280*/  S2UR UR5, SR_CgaCtaId ;  /* 0x00000000000579c3 */ /* 0x000e220000008800 */
[----:B------:R-:W-:Y:S01]  /*0290*/  UMOV UR4, 0x400 ;  /* 0x0000040000047882 */ /* 0x000fe20000000000 */
[----:B------:R-:W-:Y:S01]  /*02a0*/  UMOV UR6, 0x1 ;  /* 0x0000000100067882 */ /* 0x000fe20000000000 */
[----:B------:R-:W-:Y:S01]  /*02b0*/  UMOV UR7, 0x3 ;  /* 0x0000000300077882 */ /* 0x000fe20000000000 */
[----:B------:R-:W-:Y:S01]  /*02c0*/  ELECT P0, URZ, PT ;  /* 0x00000000003f782f */ /* 0x000fe20003800000 */
[----:B0-----:R-:W-:Y:S02]  /*02d0*/  ULEA UR8, UR5, UR4, 0x18 ;  /* 0x0000000405087291 */ /* 0x001fe4000f8ec03f */
[----:B------:R-:W-:-:S04]  /*02e0*/  UIADD3 UR4, -UR6, 0x100000, URZ ;  /* 0x0010000006047890 */ /* 0x000fc8000fffe13f */
[----:B------:R-:W-:Y:S02]  /*02f0*/  USHF.L.U32 UR5, UR4, 0xb, URZ ;  /* 0x0000000b04057899 */ /* 0x000fe4000800063f */
[----:B------:R-:W-:Y:S02]  /*0300*/  USHF.L.U32 UR4, UR4, 0x1, URZ ;  /* 0x0000000104047899 */ /* 0x000fe4000800063f */
[----:B------:R-:W-:-:S04]  /*0310*/  UIADD3 UR6, -UR7, 0x100000, URZ ;  /* 0x0010000007067890 */ /* 0x000fc8000fffe13f */
[----:B------:R-:W-:Y:S02]  /*0320*/  USHF.L.U32 UR7, UR6, 0xb, URZ ;  /* 0x0000000b06077899 */ /* 0x000fe4000800063f */
[----:B------:R-:W-:Y:S01]  /*0330*/  USHF.L.U32 UR6, UR6, 0x1, URZ ;  /* 0x0000000106067899 */ /* 0x000fe2000800063f */
[----:B------:R-:W0:Y:S03]  /*0340*/  FENCE.VIEW.ASYNC.S ;  /* 0x00000000000073c6 */ /* 0x000e260000000000 */
[----:B0-----:R0:W4:Y:S08]  /*0350*/  SYNCS.EXCH.64 URZ, [UR8+0x30830], UR4 ;  /* 0x03083004083f75b2 */ /* 0x0011300008000100 */
[----:B------:R0:W0:Y:S01]  /*0360*/  SYNCS.EXCH.64 URZ, [UR8+0x30840], UR6 ;  /* 0x03084006083f75b2 */ /* 0x0000220008000100 */
[----:B------:R0:W0:Y:S01]  /*0370*/  SYNCS.EXCH.64 URZ, [UR8+0x30838], UR4 ;  /* 0x03083804083f75b2 */ /* 0x0000220008000100 */
[----:B------:R0:W0:Y:S01]  /*0380*/  SYNCS.EXCH.64 URZ, [UR8+0x30848], UR6 ;  /* 0x03084806083f75b2 */ /* 0x0000220008000100 */
[----:B------:R-:W-:Y:S01]  /*0390*/  NOP ;  /* 0x0000000000007918 */ /* 0x000fe20000000000 */
.L_x_2:
[----:B------:R-:W5:Y:S01]  /*03a0*/  SHFL.IDX PT, R2, R29, RZ, 0x1f ;  /* 0x00001fff1d027589 */ /* 0x000f6200000e0000 */
[----:B------:R-:W-:Y:S01]  /*03b0*/  NOP ;  /* 0x0000000000007918 */ /* 0x000fe20000000000 */
[----:B-----5:R-:W-:-:S13]  /*03c0*/  ISETP.NE.AND P0, PT, R2, RZ, PT ;  /* 0x000000ff0200720c */ /* 0x020fda0003f05270 */
[----:B------:R-:W-:Y:S05]  /*03d0*/  @P0 BRA `(.L_x_3) ;  /* 0x0000000000480947 */ /* 0x000fea0003800000 */
[----:B0-----:R-:W0:Y:S01]  /*03e0*/  S2UR UR5, SR_CgaCtaId ;  /* 0x00000000000579c3 */ /* 0x001e220000008800 */
        /* <DEDUP_REMOVED lines=12> */
[----:B0-----:R0:W0:Y:S08]  /*04b0*/  SYNCS.EXCH.64 URZ, [UR8+0x30850], UR4 ;  /* 0x03085004083f75b2 */ /* 0x0010300008000100 */
[----:B------:R0:W0:Y:S01]  /*04c0*/  SYNCS.EXCH.64 URZ, [UR8+0x30860], UR6 ;  /* 0x03086006083f75b2 */ /* 0x0000220008000100 */
[----:B------:R0:W0:Y:S01]  /*04d0*/  SYNCS.EXCH.64 URZ, [UR8+0x30858], UR4 ;  /* 0x03085804083f75b2 */ /* 0x0000220008000100 */
[----:B------:R0:W0:Y:S01]  /*04e0*/  SYNCS.EXCH.64 URZ, [UR8+0x30868], UR6 ;  /* 0x03086806083f75b2 */ /* 0x0000220008000100 */
[----:B------:R-:W-:Y:S01]  /*04f0*/  NOP ;  /* 0x0000000000007918 */ /* 0x000fe20000000000 */
.L_x_3:
[----:B------:R-:W5:Y:S01]  /*0500*/  SHFL.IDX PT, R2, R29, RZ, 0x1f ;  /* 0x00001fff1d027589 */ /* 0x000f6200000e0000 */
[----:B------:R-:W-:Y:S01]  /*0510*/  NOP ;  /* 0x0000000000007918 */ /* 0x000fe20000000000 */
[----:B-----5:R-:W-:-:S13]  /*0520*/  ISETP.NE.AND P0, PT, R2, RZ, PT ;  /* 0x000000ff0200720c */ /* 0x020fda0003f05270 */
[----:B------:R-:W-:Y:S05]  /*0530*/  @P0 BRA `(.L_x_4) ;  /* 0x0000000000380947 */ /* 0x000fea0003800000 */
[----:B0-----:R-:W0:Y:S01]  /*0540*/  S2UR UR5, SR_CgaCtaId ;  /* 0x00000000000579c3 */ /* 0x001e220000008800 */
[----:B------:R-:W-:Y:S01]  /*0550*/  UMOV UR4, 0x400 ;  /* 0x0000040000047882 */ /* 0x000fe20000000000 */
[----:B------:R-:W-:Y:S01]  /*0560*/  UMOV UR7, 0x1 ;  /* 0x0000000100077882 */ /* 0x000fe20000000000 */
[----:B------:R-:W-:Y:S01]  /*0570*/  ELECT P0, URZ, PT ;  /* 0x00000000003f782f */ /* 0x000fe20003800000 */
[----:B0-----:R-:W-:Y:S02]  /*0580*/  ULEA UR6, UR5, UR4, 0x18 ;  /* 0x0000000405067291 */ /* 0x001fe4000f8ec03f */
[----:B------:R-:W-:-:S04]  /*0590*/  UIADD3 UR4, -UR7, 0x100000, URZ ;  /* 0x0010000007047890 */ /* 0x000fc8000fffe13f */
[----:B------:R-:W-:Y:S02]  /*05a0*/  USHF.L.U32 UR5, UR4, 0xb, URZ ;  /* 0x0000000b04057899 */ /* 0x000fe4000800063f */
[----:B------:R-:W-:Y:S01]  /*05b0*/  USHF.L.U32 UR4, UR4, 0x1, URZ ;  /* 0x0000000104047899 */ /* 0x000fe2000800063f */
[----:B------:R-:W0:Y:S11]  /*05c0*/  FENCE.VIEW.ASYNC.S ;  /* 0x00000000000073c6 */ /* 0x000e360000000000 */
[----:B0-----:R0:W0:Y:S01]  /*05d0*/  SYNCS.EXCH.64 URZ, [UR6+0x30870], UR4 ;  /* 0x03087004063f75b2 */ /* 0x0010220008000100 */
[----:B------:R0:W0:Y:S01]  /*05e0*/  SYNCS.EXCH.64 URZ, [UR6+0x30880], UR4 ;  /* 0x03088004063f75b2 */ /* 0x0000220008000100 */
[----:B------:R0:W0:Y:S01]  /*05f0*/  SYNCS.EXCH.64 URZ, [UR6+0x30878], UR4 ;  /* 0x03087804063f75b2 */ /* 0x0000220008000100 */
[----:B------:R0:W0:Y:S01]  /*0600*/  SYNCS.EXCH.64 URZ, [UR6+0x30888], UR4 ;  /* 0x03088804063f75b2 */ /* 0x0000220008000100 */
[----:B------:R-:W-:Y:S01]  /*0610*/  NOP ;  /* 0x0000000000007918 */ /* 0x000fe20000000000 */
.L_x_4:
        /* <DEDUP_REMOVED lines=22> */
.L_x_5:
        /* <DEDUP_REMOVED lines=22> */
.L_x_6:
[----:B--2---:R-:W-:Y:S01]  /*08e0*/  ISETP.NE.AND P0, PT, R0, RZ, PT ;  /* 0x000000ff0000720c */ /* 0x004fe20003f05270 */
[----:B------:R-:W-:Y:S01]  /*08f0*/  IMAD.MOV.U32 R26, RZ, RZ, 0x1 ;  /* 0x00000001ff1a7424 */ /* 0x000fe200078e00ff */
[----:B------:R-:W-:Y:S01]  /*0900*/  NOP ;  /* 0x0000000000007918 */ /* 0x000fe20000000000 */
[----:B------:R-:W-:Y:S01]  /*0910*/  ULDC.64 UR42, c[0x0][0x208] ;  /* 0x00008200002a7ab9 */ /* 0x000fe20000000a00 */
[----:B------:R-:W-:Y:S01]  /*0920*/  BSSY B6, `(.L_x_7) ;  /* 0x0000b3b000067945 */ /* 0x000fe20003800000 */
[----:B------:R-:W-:Y:S02]  /*0930*/  LOP3.LUT R27, R3, 0x7f, RZ, 0xc0, !PT ;  /* 0x0000007f031b7812 */ /* 0x000fe400078ec0ff */
[----:B------:R-:W-:Y:S01]  /*0940*/  SEL R26, R26, 0x2, !P0 ;  /* 0x000000021a1a7807 */ /* 0x000fe20004000000 */
[----:B01-34-:R-:W-:Y:S06]  /*0950*/  BAR.SYNC.DEFER_BLOCKING 0x0 ;  /* 0x0000000000007b1d */ /* 0x01bfec0000010000 */
[----:B------:R-:W-:Y:S05]  /*0960*/  @!P0 BRA `(.L_x_8) ;  /* 0x0000007c00d08947 */ /* 0x000fea0003800000 */
.L_x_9:
[----:B------:R-:W-:-:S08]  /*0970*/  NOP ;  /* 0x0000000000007918 */ /* 0x000fd00000000000 */
[----:B------:R-:W0:Y:S02]  /*0980*/  USETMAXREG.TRY_ALLOC.CTAPOOL UP0, 0xa0 ;  /* 0x000000a0000079c8 */ /* 0x000e240008000600 */
[----:B0-----:R-:W-:-:S13]  /*0990*/  PLOP3.LUT P0, PT, PT, PT, UP0, 0x80, 0x0 ;  /* 0x000000000000781c */ /* 0x001fda0003f0f008 */
[----:B------:R-:W-:Y:S05]  /*09a0*/  @!P0 BRA `(.L_x_9) ;  /* 0xfffffffc00f08947 */ /* 0x000fea000383ffff */
[----:B------:R-:W0:Y:S01]  /*09b0*/  LDC R2, c[0x0][0xc50] ;  /* 0x00031400ff027b82 */ /* 0x000e220000000800 */
[----:B------:R-:W1:Y:S07]  /*09c0*/  S2R R12, SR_TID.X ;  /* 0x00000000000c7919 */ /* 0x000e6e0000002100 */
[----:B------:R-:W2:Y:S08]  /*09d0*/  S2UR UR4, SR_CTAID.Y ;  /* 0x00000000000479c3 */ /* 0x000eb00000002600 */
[----:B------:R-:W3:Y:S08]  /*09e0*/  S2UR UR5, SR_CTAID.Z ;  /* 0x00000000000579c3 */ /* 0x000ef00000002700 */
[----:B------:R-:W-:Y:S06]  /*09f0*/  BAR.ARV 0x8, 0x200 ;  /* 0x0208000000007b1d */ /* 0x000fec0000002000 */
[----:B0-----:R-:W-:Y:S01]  /*0a00*/  ISETP.NE.AND P1, PT, R2, 0x1, PT ;  /* 0x000000010200780c */ /* 0x001fe20003f25270 */
[----:B--2---:R-:W-:Y:S01]  /*0a10*/  IMAD.U32 R5, RZ, RZ, UR4 ;  /* 0x00000004ff057e24 */ /* 0x004fe2000f8e00ff */
[----:B-1----:R-:W-:-:S11]  /*0a20*/  LOP3.LUT R4, R12, 0xffffff80, RZ, 0xc0, !PT ;  /* 0xffffff800c047812 */ /* 0x002fd600078ec0ff */
[----:B------:R-:W0:Y:S01]  /*0a30*/  @P1 LDC R0, c[0x0][0xc54] ;  /* 0x00031500ff001b82 */ /* 0x000e220000000800 */
[----:B------:R-:W-:-:S07]  /*0a40*/  ISETP.NE.AND P0, PT, R4, 0x80, PT ;  /* 0x000000800400780c */ /* 0x000fce0003f05270 */
[----:B------:R-:W1:Y:S08]  /*0a50*/  @P1 LDC R3, c[0x0][0xc58] ;  /* 0x00031600ff031b82 */ /* 0x000e700000000800 */
[----:B------:R-:W-:Y:S06]  /*0a60*/  @!P0 BAR.ARV 0x9, 0x100 ;  /* 0x0244000000008b1d */ /* 0x000fec0000002000 */
[----:B---3--:R-:W-:Y:S01]  /*0a70*/  ISETP.LE.AND P0, PT, RZ, UR5, PT ;  /* 0x00000005ff007c0c */ /* 0x008fe2000bf03270 */
[----:B0-----:R-:W-:-:S05]  /*0a80*/  @P1 IMAD.HI.U32 R0, R0, UR4, RZ ;  /* 0x0000000400001c27 */ /* 0x001fca000f8e00ff */
[----:B-1----:R-:W-:-:S05]  /*0a90*/  @P1 SHF.R.U32.HI R5, RZ, R3, R0 ;  /* 0x00000003ff051219 */ /* 0x002fca0000011600 */
[----:B------:R4:W-:Y:S01]  /*0aa0*/  STL [R1+0xc], R5 ;  /* 0x00000c0501007387 */ /* 0x0009e20000100800 */
[----:B------:R-:W-:-:S04]  /*0ab0*/  IMAD.MOV R3, RZ, RZ, -R5 ;  /* 0x000000ffff037224 */ /* 0x000fc800078e0a05 */
[----:B------:R-:W-:Y:S01]  /*0ac0*/  IMAD R2, R2, R3, UR4 ;  /* 0x0000000402027e24 */ /* 0x000fe2000f8e0203 */
[----:B------:R-:W-:Y:S06]  /*0ad0*/  @!P0 BRA `(.L_x_10) ;  /* 0x000000b0007c8947 */ /* 0x000fec0003800000 */
[----:B----4-:R-:W0:Y:S01]  /*0ae0*/  LDC.64 R4, c[0x0][0x418] ;  /* 0x00010600ff047b82 */ /* 0x010e220000000a00 */
[----:B------:R-:W-:Y:S01]  /*0af0*/  LOP3.LUT R8, R2, 0xffff, RZ, 0xc0, !PT ;  /* 0x0000ffff02087812 */ /* 0x000fe200078ec0ff */
[----:B------:R-:W-:-:S06]  /*0b00*/  IMAD.MOV.U32 R19, RZ, RZ, RZ ;  /* 0x000000ffff137224 */ /* 0x000fcc00078e00ff */
[----:B------:R-:W1:Y:S08]  /*0b10*/  LDC R18, c[0x0][0x424] ;  /* 0x00010900ff127b82 */ /* 0x000e700000000800 */
[----:B------:R-:W2:Y:S01]  /*0b20*/  LDC R3, c[0x0][0x2f0] ;  /* 0x0000bc00ff037b82 */ /* 0x000ea20000000800 */
[----:B0-----:R-:W-:-:S04]  /*0b30*/  ISETP.NE.U32.AND P0, PT, R4, RZ, PT ;  /* 0x000000ff0400720c */ /* 0x001fc80003f05070 */
[----:B------:R-:W-:-:S04]  /*0b40*/  ISETP.NE.AND.EX P0, PT, R5, RZ, PT, P0 ;  /* 0x000000ff0500720c */ /* 0x000fc80003f05300 */
[----:B-1----:R-:W-:-:S05]  /*0b50*/  SEL R18, R18, 0x1, P0 ;  /* 0x0000000112127807 */ /* 0x002fca0000000000 */
[----:B--2---:R-:W-:-:S04]  /*0b60*/  IMAD R18, R18, R3, RZ ;  /* 0x0000000312127224 */ /* 0x004fc800078e02ff */
[C---:B------:R-:W-:Y:S01]  /*0b70*/  VIADD R0, R18.reuse, 0xbf ;  /* 0x000000bf12007836 */ /* 0x040fe20000000000 */
[----:B------:R-:W-:-:S03]  /*0b80*/  ISETP.GE.AND P0, PT, R18, 0x1, PT ;  /* 0x000000011200780c */ /* 0x000fc60003f06270 */
[----:B------:R-:W-:-:S05]  /*0b90*/  IMAD.HI R0, R0, 0x2aaaaaab, RZ ;  /* 0x2aaaaaab00007827 */ /* 0x000fca00078e02ff */
[----:B------:R-:W-:-:S04]  /*0ba0*/  SHF.R.U32.HI R3, RZ, 0x1f, R0 ;  /* 0x0000001fff037819 */ /* 0x000fc80000011600 */
[----:B------:R-:W-:Y:S01]  /*0bb0*/  LEA.HI.SX32 R0, R0, R3, 0x1b ;  /* 0x0000000300007211 */ /* 0x000fe200078fdaff */
[----:B------:R-:W-:Y:S06]  /*0bc0*/  @!P0 BRA `(.L_x_11) ;  /* 0x0000000000788947 */ /* 0x000fec0003800000 */
[----:B------:R-:W-:-:S04]  /*0bd0*/  SHF.R.U32.HI R5, RZ, 0x10, R2 ;  /* 0x00000010ff057819 */ /* 0x000fc80000011602 */
[----:B------:R-:W-:-:S13]  /*0be0*/  ISETP.NE.AND P0, PT, R5, RZ, PT ;  /* 0x000000ff0500720c */ /* 0x000fda0003f05270 */
[----:B------:R-:W0:Y:S02]  /*0bf0*/  @!P0 LDC R5, c[0x0][0x9f0] ;  /* 0x00027c00ff058b82 */ /* 0x000e240000000800 */
[-C--:B0-----:R-:W-:Y:S02]  /*0c00*/  IABS R7, R5.reuse ;  /* 0x0000000500077213 */ /* 0x081fe40000000000 */
[----:B------:R-:W-:Y:S02]  /*0c10*/  IADD3 R4, R0, -0x1, R5 ;  /* 0xffffffff00047810 */ /* 0x000fe40007ffe005 */
[----:B------:R-:W0:Y:S01]  /*0c20*/  I2F.RP R6, R7 ;  /* 0x0000000700067306 */ /* 0x000e220000209400 */
[----:B------:R-:W-:-:S05]  /*0c30*/  IABS R11, R5 ;  /* 0x00000005000b7213 */ /* 0x000fca0000000000 */
[----:B------:R-:W-:Y:S02]  /*0c40*/  IMAD.MOV R11, RZ, RZ, -R11 ;  /* 0x000000ffff0b7224 */ /* 0x000fe400078e0a0b */
[----:B0-----:R-:W0:Y:S02]  /*0c50*/  MUFU.RCP R6, R6 ;  /* 0x0000000600067308 */ /* 0x001e240000001000 */
[----:B0-----:R-:W-:Y:S01]  /*0c60*/  VIADD R2, R6, 0xffffffe ;  /* 0x0ffffffe06027836 */ /* 0x001fe20000000000 */
[----:B------:R-:W-:Y:S02]  /*0c70*/  IABS R6, R4 ;  /* 0x0000000400067213 */ /* 0x000fe40000000000 */
[----:B------:R-:W-:-:S03]  /*0c80*/  LOP3.LUT R4, R4, R5, RZ, 0x3c, !PT ;  /* 0x0000000504047212 */ /* 0x000fc600078e3cff */
[----:B------:R0:W1:Y:S01]  /*0c90*/  F2I.FTZ.U32.TRUNC.NTZ R3, R2 ;  /* 0x0000000200037305 */ /* 0x000062000021f000 */
[----:B------:R-:W-:Y:S01]  /*0ca0*/  ISETP.GE.AND P2, PT, R4, RZ, PT ;  /* 0x000000ff0400720c */ /* 0x000fe20003f46270 */
[----:B0-----:R-:W-:Y:S02]  /*0cb0*/  IMAD.MOV.U32 R2, RZ, RZ, RZ ;  /* 0x000000ffff027224 */ /* 0x001fe400078e00ff */
[----:B-1----:R-:W-:-:S04]  /*0cc0*/  IMAD.MOV R10, RZ, RZ, -R3 ;  /* 0x000000ffff0a7224 */ /* 0x002fc800078e0a03 */
[----:B------:R-:W-:-:S04]  /*0cd0*/  IMAD R9, R10, R7, RZ ;  /* 0x000000070a097224 */ /* 0x000fc800078e02ff */
[----:B------:R-:W-:-:S04]  /*0ce0*/  IMAD.HI.U32 R3, R3, R9, R2 ;  /* 0x0000000903037227 */ /* 0x000fc800078e0002 */
[----:B------:R-:W-:Y:S02]  /*0cf0*/  IMAD.MOV.U32 R2, RZ, RZ, R11 ;  /* 0x000000ffff027224 */ /* 0x000fe400078e000b */
[----:B------:R-:W-:-:S04]  /*0d00*/  IMAD.HI.U32 R3, R3, R6, RZ ;  /* 0x0000000603037227 */ /* 0x000fc800078e00ff */
[----:B------:R-:W-:-:S05]  /*0d10*/  IMAD R2, R3, R2, R6 ;  /* 0x0000000203027224 */ /* 0x000fca00078e0206 */
[----:B------:R-:W-:-:S13]  /*0d20*/  ISETP.GT.U32.AND P1, PT, R7, R2, PT ;  /* 0x000000020700720c */ /* 0x000fda0003f24070 */
[----:B------:R-:W-:Y:S02]  /*0d30*/  @!P1 IMAD.IADD R2, R2, 0x1, -R7 ;  /* 0x0000000102029824 */ /* 0x000fe400078e0a07 */
[----:B------:R-:W-:Y:S01]  /*0d40*/  @!P1 VIADD R3, R3, 0x1 ;  /* 0x0000000103039836 */ /* 0x000fe20000000000 */
[----:B------:R-:W-:Y:S02]  /*0d50*/  ISETP.NE.AND P1, PT, R5, RZ, PT ;  /* 0x000000ff0500720c */ /* 0x000fe40003f25270 */
[----:B------:R-:W-:-:S13]  /*0d60*/  ISETP.GE.U32.AND P0, PT, R2, R7, PT ;  /* 0x000000070200720c */ /* 0x000fda0003f06070 */
[----:B------:R-:W-:-:S05]  /*0d70*/  @P0 VIADD R3, R3, 0x1 ;  /* 0x0000000103030836 */ /* 0x000fca0000000000 */
[----:B------:R-:W-:Y:S02]  /*0d80*/  @!P2 IADD3 R3, -R3, RZ, RZ ;  /* 0x000000ff0303a210 */ /* 0x000fe40007ffe1ff */
[----:B------:R-:W-:-:S05]  /*0d90*/  @!P1 LOP3.LUT R3, RZ, R5, RZ, 0x33, !PT ;  /* 0x00000005ff039212 */ /* 0x000fca00078e33ff */
[----:B------:R-:W-:-:S07]  /*0da0*/  IMAD.MOV.U32 R19, RZ, RZ, R3 ;  /* 0x000000ffff137224 */ /* 0x000fce00078e0003 */
.L_x_11:
[-C--:B------:R-:W-:Y:S01]  /*0db0*/  IMAD R2, R8, R19.reuse, RZ ;  /* 0x0000001308027224 */ /* 0x080fe200078e02ff */
[----:B------:R-:W-:Y:S01]  /*0dc0*/  PLOP3.LUT P0, PT, PT, PT, PT, 0x80, 0x0 ;  /* 0x000000000000781c */ /* 0x000fe20003f0f070 */
[----:B------:R-:W-:Y:S01]  /*0dd0*/  VIADD R17, R12, 0xffffff80 ;  /* 0xffffff800c117836 */ /* 0x000fe20000000000 */
[----:B------:R-:W-:Y:S01]  /*0de0*/  CS2R R150, SRZ ;  /* 0x0000000000967805 */ /* 0x000fe2000001ff00 */
[----:B------:R-:W-:Y:S01]  /*0df0*/  IMAD.MOV.U32 R16, RZ, RZ, RZ ;  /* 0x000000ffff107224 */ /* 0x000fe200078e00ff */
[----:B------:R-:W-:Y:S01]  /*0e00*/  VIADDMNMX R19, R2, R19, R0, PT ;  /* 0x0000001302137246 */ /* 0x000fe20003800100 */
[----:B------:R0:W-:Y:S01]  /*0e10*/  STL [R1+0x8], R2 ;  /* 0x0000080201007387 */ /* 0x0001e20000100800 */
[----:B------:R-:W-:Y:S01]  /*0e20*/  IMAD.MOV.U32 R0, RZ, RZ, RZ ;  /* 0x000000ffff007224 */ /* 0x000fe200078e00ff */
[----:B------:R-:W-:Y:S02]  /*0e30*/  CS2R R30, SRZ ;  /* 0x00000000001e7805 */ /* 0x000fe4000001ff00 */
[----:B------:R-:W-:-:S02]  /*0e40*/  ISETP.GT.AND P1, PT, R19, R2, PT ;  /* 0x000000021300720c */ /* 0x000fc40003f24270 */
[----:B------:R-:W-:Y:S02]  /*0e50*/  CS2R R32, SRZ ;  /* 0x0000000000207805 */ /* 0x000fe4000001ff00 */
[----:B------:R-:W-:Y:S02]  /*0e60*/  CS2R R22, SRZ ;  /* 0x0000000000167805 */ /* 0x000fe4000001ff00 */
[----:B------:R-:W-:Y:S02]  /*0e70*/  CS2R R24, SRZ ;  /* 0x0000000000187805 */ /* 0x000fe4000001ff00 */
[----:B------:R-:W-:Y:S02]  /*0e80*/  CS2R R14, SRZ ;  /* 0x00000000000e7805 */ /* 0x000fe4000001ff00 */
[----:B------:R-:W-:Y:S02]  /*0e90*/  CS2R R20, SRZ ;  /* 0x0000000000147805 */ /* 0x000fe4000001ff00 */
[----:B------:R-:W-:-:S02]  /*0ea0*/  CS2R R10, SRZ ;  /* 0x00000000000a7805 */ /* 0x000fc4000001ff00 */
[----:B------:R-:W-:Y:S02]  /*0eb0*/  CS2R R12, SRZ ;  /* 0x00000000000c7805 */ /* 0x000fe4000001ff00 */
[----:B------:R-:W-:Y:S02]  /*0ec0*/  CS2R R6, SRZ ;  /* 0x0000000000067805 */ /* 0x000fe4000001ff00 */
[----:B------:R-:W-:Y:S02]  /*0ed0*/  CS2R R8, SRZ ;  /* 0x0000000000087805 */ /* 0x000fe4000001ff00 */
[----:B------:R-:W-:Y:S02]  /*0ee0*/  CS2R R4, SRZ ;  /* 0x0000000000047805 */ /* 0x000fe4000001ff00 */
[----:B------:R-:W-:Y:S02]  /*0ef0*/  CS2R R34, SRZ ;  /* 0x0000000000227805 */ /* 0x000fe4000001ff00 */
[----:B0-----:R-:W-:-:S02]  /*0f00*/  CS2R R2, SRZ ;  /* 0x0000000000027805 */ /* 0x001fc4000001ff00 */
[----:B------:R-:W-:Y:S02]  /*0f10*/  CS2R R28, SRZ ;  /* 0x00000000001c7805 */ /* 0x000fe4000001ff00 */
[----:B------:R-:W-:Y:S01]  /*0f20*/  CS2R R36, SRZ ;  /* 0x0000000000247805 */ /* 0x000fe2000001ff00 */
[----:B------:R-:W-:Y:S06]  /*0f30*/  @!P1 BRA `(.L_x_12) ;  /* 0x0000006400b89947 */ /* 0x000fec0003800000 */
[----:B------:R-:W-:Y:S01]  /*0f40*/  SHF.R.S32.HI R16, RZ, 0x1f, R17 ;  /* 0x0000001fff107819 */ /* 0x000fe20000011411 */
[----:B------:R-:W0:Y:S01]  /*0f50*/  S2UR UR4, SR_CgaCtaId ;  /* 0x00000000000479c3 */ /* 0x000e220000008800 */
[----:B------:R-:W-:Y:S02]  /*0f60*/  UMOV UR36, 0x400 ;  /* 0x0000040000247882 */ /* 0x000fe40000000000 */
[----:B------:R-:W-:-:S04]  /*0f70*/  LEA.HI R22, R16, R17, RZ, 0x7 ;  /* 0x0000001110167211 */ /* 0x000fc800078f38ff */
[----:B------:R-:W-:-:S06]  /*0f80*/  SHF.R.S32.HI R0, RZ, 0x7, R22 ;  /* 0x00000007ff007819 */ /* 0x000fcc0000011416 */
[----:B------:R-:W1:Y:S01]  /*0f90*/  SHFL.IDX PT, R0, R0, RZ, 0x1f ;  /* 0x00001fff00007589 */ /* 0x000e6200000e0000 */
[----:B0-----:R-:W-:-:S04]  /*0fa0*/  ULEA UR36, UR4, UR36, 0x18 ;  /* 0x0000002404247291 */ /* 0x001fc8000f8ec03f */
[----:B------:R-:W-:-:S04]  /*0fb0*/  UIADD3 UR4, UR36, 0x1e800, URZ ;  /* 0x0001e80024047890 */ /* 0x000fc8000fffe03f */
[----:B------:R-:W-:Y:S01]  /*0fc0*/  ULOP3.LUT UP0, URZ, UR4, 0x3ff, URZ, 0xc0, !UPT ;  /* 0x000003ff043f7892 */ /* 0x000fe2000f80c03f */
[----:B-1----:R0:W-:Y:S05]  /*0fd0*/  STL [R1+0x4], R0 ;  /* 0x0000040001007387 */ /* 0x0021ea0000100800 */
[----:B------:R-:W-:-:S13]  /*0fe0*/  PLOP3.LUT P0, PT, PT, PT, UP0, 0x80, 0x0 ;  /* 0x000000000000781c */ /* 0x000fda0003f0f008 */
[----:B0-----:R-:W-:Y:S05]  /*0ff0*/  @!P0 BRA `(.L_x_13) ;  /* 0x0000000000408947 */ /* 0x001fea0003800000 */
[----:B------:R-:W-:Y:S01]  /*1000*/  MOV R0, 0x0 ;  /* 0x0000000000007802 */ /* 0x000fe20000000f00 */
[----:B------:R-:W-:Y:S01]  /*1010*/  ULDC.64 UR4, c[0x4][0xa8] ;  /* 0x01002a0000047ab9 */ /* 0x000fe20000000a00 */
[----:B------:R-:W-:Y:S01]  /*1020*/  ULDC.64 UR6, c[0x4][0x48] ;  /* 0x0100120000067ab9 */ /* 0x000fe20000000a00 */
[----:B------:R-:W-:Y:S01]  /*1030*/  IMAD.U32 R4, RZ, RZ, UR4 ;  /* 0x00000004ff047e24 */ /* 0x000fe2000f8e00ff */
[----:B------:R0:W1:Y:S01]  /*1040*/  LDC.64 R2, c[0x4][R0] ;  /* 0x0100000000027b82 */ /* 0x0000620000000a00 */
[----:B------:R-:W-:Y:S01]  /*1050*/  IMAD.U32 R5, RZ, RZ, UR5 ;  /* 0x00000005ff057e24 */ /* 0x000fe2000f8e00ff */
[----:B------:R-:W-:Y:S01]  /*1060*/  ULDC.64 UR4, c[0x4][0xb0] ;  /* 0x01002c0000047ab9 */ /* 0x000fe20000000a00 */
[----:B------:R-:W-:Y:S02]  /*1070*/  IMAD.U32 R10, RZ, RZ, UR6 ;  /* 0x00000006ff0a7e24 */ /* 0x000fe4000f8e00ff */
[----:B------:R-:W-:Y:S02]  /*1080*/  IMAD.U32 R6, RZ, RZ, UR4 ;  /* 0x00000004ff067e24 */ /* 0x000fe4000f8e00ff */
[----:B------:R-:W-:-:S02]  /*1090*/  IMAD.U32 R7, RZ, RZ, UR5 ;  /* 0x00000005ff077e24 */ /* 0x000fc4000f8e00ff */
[----:B------:R-:W-:Y:S02]  /*10a0*/  IMAD.U32 R11, RZ, RZ, UR7 ;  /* 0x00000007ff0b7e24 */ /* 0x000fe4000f8e00ff */
[----:B------:R-:W-:Y:S02]  /*10b0*/  IMAD.MOV.U32 R8, RZ, RZ, 0x70 ;  /* 0x00000070ff087424 */ /* 0x000fe400078e00ff */
[----:B------:R-:W-:Y:S02]  /*10c0*/  IMAD.MOV.U32 R12, RZ, RZ, 0x1 ;  /* 0x00000001ff0c7424 */ /* 0x000fe400078e00ff */
[----:B0-----:R-:W-:-:S07]  /*10d0*/  IMAD.MOV.U32 R13, RZ, RZ, RZ ;  /* 0x000000ffff0d7224 */ /* 0x001fce00078e00ff */
[----:B------:R-:W-:-:S07]  /*10e0*/  LEPC R20, `(.L_x_13) ;  /* 0x000000001014794e */ /* 0x000fce0000000000 */
[----:B-1----:R-:W-:Y:S05]  /*10f0*/  CALL.ABS.NOINC R2 ;  /* 0x0000000002007343 */ /* 0x002fea0003c00000 */
.L_x_13:
[----:B------:R-:W-:Y:S01]  /*1100*/  SHF.L.U32 R2, RZ, 0x1f, RZ ;  /* 0x0000001fff027819 */ /* 0x000fe200000006ff */
[----:B------:R-:W-:Y:S01]  /*1110*/  IMAD.MOV.U32 R5, RZ, RZ, 0x20 ;  /* 0x00000020ff057424 */ /* 0x000fe200078e00ff */
[----:B------:R-:W-:Y:S02]  /*1120*/  LEA.HI R4, R16, R17, RZ, 0x4 ;  /* 0x0000001110047211 */ /* 0x000fe400078f20ff */
[----:B------:R-:W0:Y:S01]  /*1130*/  SYNCS.PHASECHK.TRANS64.TRYWAIT P1, [UR36+0x30800], R2 ;  /* 0x03080002ff0075a7 */ /* 0x000e220008020164 */
[----:B------:R-:W-:Y:S02]  /*1140*/  LOP3.LUT R26, R26, 0x1, RZ, 0xfc, !PT ;  /* 0x000000011a1a7812 */ /* 0x000fe400078efcff */
[----:B------:R-:W-:Y:S02]  /*1150*/  LOP3.LUT R0, R4, 0xfffffff0, RZ, 0xc0, !PT ;  /* 0xfffffff004007812 */ /* 0x000fe400078ec0ff */
[----:B------:R-:W-:Y:S02]  /*1160*/  ISETP.NE.AND P0, PT, R26, 0x3, PT ;  /* 0x000000031a00780c */ /* 0x000fe40003f05270 */
[----:B------:R-:W-:-:S04]  /*1170*/  IADD3 R0, R17, -R0, RZ ;  /* 0x8000000011007210 */ /* 0x000fc80007ffe0ff */
[----:B------:R-:W-:-:S04]  /*1180*/  SHF.R.S32.HI R3, RZ, 0x1f, R0 ;  /* 0x0000001fff037819 */ /* 0x000fc80000011400 */
[----:B------:R-:W-:-:S04]  /*1190*/  LEA.HI R6, R3, R0, RZ, 0x3 ;  /* 0x0000000003067211 */ /* 0x000fc800078f18ff */
[----:B------:R-:W-:-:S05]  /*11a0*/  LOP3.LUT R3, R6, 0xfffffff8, RZ, 0xc0, !PT ;  /* 0xfffffff806037812 */ /* 0x000fca00078ec0ff */
[----:B------:R-:W-:-:S05]  /*11b0*/  IMAD.IADD R8, R0, 0x1, -R3 ;  /* 0x0000000100087824 */ /* 0x000fca00078e0a03 */
[----:B------:R-:W-:Y:S01]  /*11c0*/  LOP3.LUT P2, RZ, R8, 0x4, RZ, 0xc0, !PT ;  /* 0x0000000408ff7812 */ /* 0x000fe2000784c0ff */
[----:B0-----:R-:W-:-:S12]  /*11d0*/  @!P1 BRA `(.L_x_14) ;  /* 0x000000a800c49947 */ /* 0x001fd80003800000 */
.L_x_109:
[----:B------:R-:W-:Y:S01]  /*11e0*/  SEL R7, R5, 0xffffffe0, !P2 ;  /* 0xffffffe005077807 */ /* 0x000fe20005000000 */
[----:B------:R-:W-:Y:S06]  /*11f0*/  @!P0 BRA `(.L_x_15) ;  /* 0x0000000000048947 */ /* 0x000fec0003800000 */
[----:B------:R-:W-:Y:S01]  /*1200*/  BPT.TRAP 0x1 ;  /* 0x000000040000795c */ /* 0x000fe20000300000 */
.L_x_15:
[----:B------:R1:W2:Y:S01]  /*1210*/  SYNCS.PHASECHK.TRANS64.TRYWAIT P2, [UR36+0x30830], R2 ;  /* 0x03083002ff0075a7 */ /* 0x0002a20008040164 */
[----:B------:R-:W-:Y:S05]  /*1220*/  @!P0 BRA `(.L_x_16) ;  /* 0x0000000000048947 */ /* 0x000fea0003800000 */
[----:B------:R-:W-:Y:S01]  /*1230*/  BPT.TRAP 0x1 ;  /* 0x000000040000795c */ /* 0x000fe20000300000 */
.L_x_16:
[----:B0-----:R-:W3:Y:S01]  /*1240*/  LDL R3, [R1+0x4] ;  /* 0x0000040001037983 */ /* 0x001ee20000100800 */
[----:B------:R-:W-:Y:S01]  /*1250*/  ISETP.NE.AND P1, PT, R27, RZ, PT ;  /* 0x000000ff1b00720c */ /* 0x000fe20003f25270 */
[----:B---3--:R-:W-:-:S05]  /*1260*/  IMAD.HI R0, R3, 0x55555556, RZ ;  /* 0x5555555603007827 */ /* 0x008fca00078e02ff */
[----:B------:R-:W-:-:S05]  /*1270*/  LEA.HI R0, R0, R0, RZ, 0x1 ;  /* 0x0000000000007211 */ /* 0x000fca00078f08ff */
[----:B------:R-:W-:-:S05]  /*1280*/  IMAD R0, R0, -0x3, R3 ;  /* 0xfffffffd00007824 */ /* 0x000fca00078e0203 */
[----:B------:R-:W-:-:S05]  /*1290*/  LEA R3, R0, UR36, 0xd ;  /* 0x0000002400037c11 */ /* 0x000fca000f8e68ff */
[----:B------:R0:W-:Y:S01]  /*12a0*/  STL [R1], R3 ;  /* 0x0000000301007387 */ /* 0x0001e20000100800 */
[----:B------:R-:W-:-:S05]  /*12b0*/  VIADD R0, R3, 0xc400 ;  /* 0x0000c40003007836 */ /* 0x000fca0000000000 */
[----:B------:R-:W-:-:S04]  /*12c0*/  SHF.R.U32.HI R0, RZ, 0x4, R0 ;  /* 0x00000004ff007819 */ /* 0x000fc80000011600 */
[----:B------:R-:W-:Y:S01]  /*12d0*/  LOP3.LUT R152, R0, 0x3fff, RZ, 0xc0, !PT ;  /* 0x00003fff00987812 */ /* 0x000fe200078ec0ff */
[----:B0-2---:R-:W-:Y:S06]  /*12e0*/  @P2 BRA `(.L_x_17) ;  /* 0x0000000000082947 */ /* 0x005fec0003800000 */
[----:B------:R-:W0:Y:S02]  /*12f0*/  SYNCS.PHASECHK.TRANS64.TRYWAIT P2, [UR36+0x30830], R2 ;  /* 0x03083002ff0075a7 */ /* 0x000e240008040164 */
[----:B0-----:R-:W-:Y:S05]  /*1300*/  @!P2 BRA `(.L_x_18) ;  /* 0x000000a80090a947 */ /* 0x001fea0003800000 */
.L_x_17:
[----:B------:R-:W-:Y:S05]  /*1310*/  WARPSYNC.ALL ;  /* 0x0000000000007948 */ /* 0x000fea0003800000 */
[----:B------:R-:W-:Y:S01]  /*1320*/  IMAD.MOV.U32 R0, RZ, RZ, RZ ;  /* 0x000000ffff007224 */ /* 0x000fe200078e00ff */
[----:B------:R-:W-:Y:S01]  /*1330*/  LOP3.LUT R152, R152, 0x10000, RZ, 0xfc, !PT ;  /* 0x0001000098987812 */ /* 0x000fe200078efcff */
[----:B------:R-:W-:Y:S02]  /*1340*/  IMAD.MOV.U32 R151, RZ, RZ, RZ ;  /* 0x000000ffff977224 */ /* 0x000fe400078e00ff */
[----:B------:R-:W-:Y:S01]  /*1350*/  IMAD.MOV.U32 R153, RZ, RZ, 0x40000040 ;  /* 0x40000040ff997424 */ /* 0x000fe200078e00ff */
[----:B------:R-:W-:Y:S01]  /*1360*/  UIADD3 UR4, UR36, 0x12400, URZ ;  /* 0x0001240024047890 */ /* 0x000fe2000fffe03f */
[----:B------:R-:W2:Y:S01]  /*1370*/  LDL R121, [R1+0x8] ;  /* 0x0000080001797983 */ /* 0x000ea20000100800 */
[C---:B------:R-:W-:Y:S01]  /*1380*/  R2UR UR8, R152.reuse ;  /* 0x00000000980872ca */ /* 0x040fe200000e0000 */
[----:B------:R-:W-:Y:S01]  /*1390*/  WARPGROUP.ARRIVE ;  /* 0x00000000000079c5 */ /* 0x000fe20000000000 */
[----:B------:R-:W-:Y:S01]  /*13a0*/  USHF.R.U32.HI UR4, URZ, 0x4, UR4 ;  /* 0x000000043f047899 */ /* 0x000fe20008011604 */
[----:B------:R-:W-:Y:S01]  /*13b0*/  R2UR UR9, R153 ;  /* 0x00000000990972ca */ /* 0x000fe200000e0000 */
[----:B------:R-:W-:Y:S01]  /*13c0*/  UMOV UR11, 0x40000040 ;  /* 0x40000040000b7882 */ /* 0x000fe20000000000 */
[----:B------:R-:W-:Y:S01]  /*13d0*/  R2UR UR16, R152 ;  /* 0x00000000981072ca */ /* 0x000fe200000e0000 */
[----:B------:R-:W-:Y:S01]  /*13e0*/  ULOP3.LUT UR4, UR4, 0x3fff, URZ, 0xc0, !UPT ;  /* 0x00003fff04047892 */ /* 0x000fe2000f8ec03f */
[----:B------:R-:W-:Y:S01]  /*13f0*/  LOP3.LUT R22, R22, 0xffffff80, RZ, 0xc0, !PT ;  /* 0xffffff8016167812 */ /* 0x000fe200078ec0ff */
[----:B------:R-:W-:Y:S01]  /*1400*/  UMOV UR13, 0x40000040 ;  /* 0x40000040000d7882 */ /* 0x000fe20000000000 */
[----:B------:R-:W-:Y:S01]  /*1410*/  UMOV UR15, 0x40000040 ;  /* 0x40000040000f7882 */ /* 0x000fe20000000000 */
[----:B------:R-:W-:Y:S01]  /*1420*/  ULOP3.LUT UR6, UR4, 0x10000, URZ, 0xfc, !UPT ;  /* 0x0001000004067892 */ /* 0x000fe2000f8efc3f */
[----:B01----:R-:W-:Y:S01]  /*1430*/  IMAD.MOV.U32 R2, RZ, RZ, -0x2 ;  /* 0xfffffffeff027424 */ /* 0x003fe200078e00ff */
[----:B------:R-:W-:Y:S01]  /*1440*/  UMOV UR17, 0x40000040 ;  /* 0x4000004000117882 */ /* 0x000fe20000000000 */
[----:B------:R-:W-:Y:S01]  /*1450*/  UMOV UR19, 0x40000040 ;  /* 0x4000004000137882 */ /* 0x000fe20000000000 */
[----:B------:R-:W-:Y:S01]  /*1460*/  UIADD3 UR14, UR6, 0x4, URZ ;  /* 0x00000004060e7890 */ /* 0x000fe2000fffe03f */
[----:B------:R-:W-:Y:S01]  /*1470*/  IMAD.IADD R22, R17, 0x1, -R22 ;  /* 0x0000000111167824 */ /* 0x000fe200078e0a16 */
[----:B------:R-:W-:Y:S01]  /*1480*/  UIADD3 UR18, UR6, 0x6, URZ ;  /* 0x0000000606127890 */ /* 0x000fe2000fffe03f */
[----:B------:R-:W-:Y:S01]  /*1490*/  P2R R11, PR, RZ, 0x2 ;  /* 0x00000002ff0b7803 */ /* 0x000fe20000000000 */
[----:B------:R-:W-:Y:S01]  /*14a0*/  UMOV UR10, UR6 ;  /* 0x00000006000a7c82 */ /* 0x000fe20008000000 */
[----:B------:R-:W-:Y:S01]  /*14b0*/  UIADD3 UR12, UR16, 0x4, URZ ;  /* 0x00000004100c7890 */ /* 0x000fe2000fffe03f */
[----:B------:R-:W-:Y:S01]  /*14c0*/  HGMMA.64x192x16.F32 R24, gdesc[UR8], RZ, !UPT, gsb0 ;  /* 0x02e00000081879f0 */ /* 0x000fe2000c0008ff */
[----:B------:R-:W-:Y:S01]  /*14d0*/  UIADD3 UR8, UR16, 0x2, URZ ;  /* 0x0000000210087890 */ /* 0x000fe2000fffe03f */
[----:B------:R-:W-:Y:S01]  /*14e0*/  SHF.R.S32.HI R3, RZ, 0x1f, R22 ;  /* 0x0000001fff037819 */ /* 0x000fe20000011416 */
[----:B------:R-:W-:Y:S01]  /*14f0*/  UIADD3 UR10, UR6, 0x2, URZ ;  /* 0x00000002060a7890 */ /* 0x000fe2000fffe03f */
[----:B------:R-:W-:Y:S01]  /*1500*/  P2R R13, PR, RZ, 0x1 ;  /* 0x00000001ff0d7803 */ /* 0x000fe20000000000 */
[----:B------:R-:W-:Y:S01]  /*1510*/  UMOV UR9, 0x40000040 ;  /* 0x4000004000097882 */ /* 0x000fe20000000000 */
[----:B------:R-:W-:Y:S01]  /*1520*/  UMOV UR11, 0x40000040 ;  /* 0x40000040000b7882 */ /* 0x000fe20000000000 */
[----:B------:R-:W-:Y:S01]  /*1530*/  UIADD3 UR16, UR16, 0x6, URZ ;  /* 0x0000000610107890 */ /* 0x000fe2000fffe03f */
[----:B------:R-:W-:Y:S01]  /*1540*/  LEA.HI R3, R3, R22, RZ, 0x2 ;  /* 0x0000001603037211 */ /* 0x000fe200078f10ff */
[----:B------:R-:W-:Y:S01]  /*1550*/  ULDC UR4, c[0x0][0x988] ;  /* 0x0002620000047ab9 */ /* 0x000fe20000000800 */
[----:B------:R-:W-:Y:S01]  /*1560*/  SHF.L.U32 R6, R6, 0x6, RZ ;  /* 0x0000000606067819 */ /* 0x000fe200000006ff */
[--C-:B------:R-:W-:Y:S01]  /*1570*/  IMAD.MOV.U32 R149, RZ, RZ, R151.reuse ;  /* 0x000000ffff957224 */ /* 0x100fe200078e0097 */
[----:B------:R-:W-:Y:S01]  /*1580*/  LOP3.LUT R3, R3, 0x7ffffffc, RZ, 0xc0, !PT ;  /* 0x7ffffffc03037812 */ /* 0x000fe200078ec0ff */
[--C-:B------:R-:W-:Y:S01]  /*1590*/  IMAD.MOV.U32 R145, RZ, RZ, R151.reuse ;  /* 0x000000ffff917224 */ /* 0x100fe200078e0097 */
[-C--:B------:R-:W-:Y:S01]  /*15a0*/  MOV R147, R151.reuse ;  /* 0x0000009700937202 */ /* 0x080fe20000000f00 */
[----:B------:R-:W-:Y:S01]  /*15b0*/  IMAD.MOV.U32 R143, RZ, RZ, R151 ;  /* 0x000000ffff8f7224 */ /* 0x000fe200078e0097 */
[----:B------:R-:W-:Y:S01]  /*15c0*/  MOV R133, R151 ;  /* 0x0000009700857202 */ /* 0x000fe20000000f00 */
[----:B------:R-:W-:-:S02]  /*15d0*/  IMAD.IADD R3, R22, 0x1, -R3 ;  /* 0x0000000116037824 */ /* 0x000fc400078e0a03 */
[--C-:B------:R-:W-:Y:S02]  /*15e0*/  IMAD.MOV.U32 R141, RZ, RZ, R151.reuse ;  /* 0x000000ffff8d7224 */ /* 0x100fe400078e0097 */
[----:B------:R-:W-:Y:S02]  /*15f0*/  IMAD R3, R3, R2, 0xc0 ;  /* 0x000000c003037424 */ /* 0x000fe400078e0202 */
[----:B------:R-:W-:Y:S02]  /*1600*/  IMAD.MOV.U32 R139, RZ, RZ, R151 ;  /* 0x000000ffff8b7224 */ /* 0x000fe400078e0097 */
[----:B------:R-:W-:Y:S02]  /*1610*/  IMAD.IADD R18, R18, 0x1, R3 ;  /* 0x0000000112127824 */ /* 0x000fe400078e0203 */
[----:B------:R-:W-:Y:S02]  /*1620*/  IMAD.MOV.U32 R137, RZ, RZ, R151 ;  /* 0x000000ffff897224 */ /* 0x000fe400078e0097 */
[----:B------:R-:W-:-:S02]  /*1630*/  IMAD R9, R19, -0xc0, R18 ;  /* 0xffffff4013097824 */ /* 0x000fc400078e0212 */
[--C-:B------:R-:W-:Y:S02]  /*1640*/  IMAD.MOV.U32 R135, RZ, RZ, R151.reuse ;  /* 0x000000ffff877224 */ /* 0x100fe400078e0097 */
[--C-:B------:R-:W-:Y:S01]  /*1650*/  IMAD.MOV.U32 R127, RZ, RZ, R151.reuse ;  /* 0x000000ffff7f7224 */ /* 0x100fe200078e0097 */
[C---:B------:R-:W-:Y:S01]  /*1660*/  ISETP.GT.AND P5, PT, R9.reuse, RZ, PT ;  /* 0x000000ff0900720c */ /* 0x040fe20003fa4270 */
[--C-:B------:R-:W-:Y:S01]  /*1670*/  IMAD.MOV.U32 R125, RZ, RZ, R151.reuse ;  /* 0x000000ffff7d7224 */ /* 0x100fe200078e0097 */
[C---:B------:R-:W-:Y:S01]  /*1680*/  ISETP.GT.AND P4, PT, R9.reuse, 0x1, PT ;  /* 0x000000010900780c */ /* 0x040fe20003f84270 */
[----:B------:R-:W-:Y:S01]  /*1690*/  IMAD.MOV.U32 R123, RZ, RZ, R151 ;  /* 0x000000ffff7b7224 */ /* 0x000fe200078e0097 */
[C---:B------:R-:W-:Y:S02]  /*16a0*/  ISETP.GT.AND P3, PT, R9.reuse, 0x8, PT ;  /* 0x000000080900780c */ /* 0x040fe40003f64270 */
[C---:B------:R-:W-:Y:S02]  /*16b0*/  ISETP.GT.AND P2, PT, R9.reuse, 0x9, PT ;  /* 0x000000090900780c */ /* 0x040fe40003f44270 */
[----:B------:R-:W-:-:S02]  /*16c0*/  ISETP.GT.AND P6, PT, R9, 0x10, PT ;  /* 0x000000100900780c */ /* 0x000fc40003fc4270 */
[C---:B------:R-:W-:Y:S02]  /*16d0*/  ISETP.GT.AND P1, PT, R9.reuse, 0x99, PT ;  /* 0x000000990900780c */ /* 0x040fe40003f24270 */
[----:B------:R-:W-:Y:S01]  /*16e0*/  ISETP.GT.AND P0, PT, R9, 0xa0, PT ;  /* 0x000000a00900780c */ /* 0x000fe20003f04270 */
[----:B------:R-:W-:Y:S02]  /*16f0*/  WARPGROUP.DEPBAR.LE gsb0, 0x0 ;  /* 0x00008000000079c5 */ /* 0x000fe40000010000 */
[----:B------:R-:W-:-:S06]  /*1700*/  WARPGROUP.ARRIVE ;  /* 0x00000000000079c5 */ /* 0x000fcc0000000000 */
[----:B------:R-:W-:Y:S03]  /*1710*/  HGMMA.64x192x16.F32 R24, gdesc[UR8], R24, gsb0 ;  /* 0x02e00000081879f0 */ /* 0x000fe60008000818 */
[----:B------:R-:W-:Y:S02]  /*1720*/  WARPGROUP.DEPBAR.LE gsb0, 0x0 ;  /* 0x00008000000079c5 */ /* 0x000fe40000010000 */
[----:B------:R-:W-:-:S15]  /*1730*/  WARPGROUP.ARRIVE ;  /* 0x00000000000079c5 */ /* 0x000fde0000000000 */
[----:B------:R-:W-:Y:S03]  /*1740*/  HGMMA.64x192x16.F32 R24, gdesc[UR12], R24, gsb0 ;  /* 0x02e000000c1879f0 */ /* 0x000fe60008000818 */
[----:B------:R-:W-:Y:S02]  /*1750*/  WARPGROUP.DEPBAR.LE gsb0, 0x0 ;  /* 0x00008000000079c5 */ /* 0x000fe40000010000 */
[----:B------:R-:W-:-:S15]  /*1760*/  WARPGROUP.ARRIVE ;  /* 0x00000000000079c5 */ /* 0x000fde0000000000 */
[----:B------:R-:W-:Y:S03]  /*1770*/  HGMMA.64x192x16.F32 R24, gdesc[UR16], R24, gsb0 ;  /* 0x02e00000101879f0 */ /* 0x000fe60008000818 */
[----:B------:R-:W-:Y:S02]  /*1780*/  WARPGROUP.DEPBAR.LE gsb0, 0x0 ;  /* 0x00008000000079c5 */ /* 0x000fe40000010000 */
[----:B------:R-:W-:Y:S02]  /*1790*/  FSEL R24, R24, -INF , P5 ;  /* 0xff80000018187808 */ /* 0x000fe40002800000 */
[----:B------:R-:W-:Y:S02]  /*17a0*/  FSEL R25, R25, -INF , P4 ;  /* 0xff80000019197808 */ /* 0x000fe40002000000 */
[----:B------:R-:W-:Y:S02]  /*17b0*/  FSEL R28, R28, -INF , P3 ;  /* 0xff8000001c1c7808 */ /* 0x000fe40001800000 */
[----:B------:R-:W-:-:S02]  /*17c0*/  FMNMX.FTZ R3, R24, R25, !PT ;  /* 0x0000001918037209 */ /* 0x000fc40007810000 */
[----:B------:R-:W-:Y:S02]  /*17d0*/  FSEL R10, R29, -INF , P2 ;  /* 0xff8000001d0a7808 */ /* 0x000fe40001000000 */
[----:B------:R-:W-:Y:S02]  /*17e0*/  FMNMX.FTZ R3, R28, R3, !PT ;  /* 0x000000031c037209 */ /* 0x000fe40007810000 */
[----:B------:R-:W-:Y:S02]  /*17f0*/  FSEL R26, R26, -INF , P5 ;  /* 0xff8000001a1a7808 */ /* 0x000fe40002800000 */
[----:B------:R-:W-:Y:S02]  /*1800*/  ISETP.GT.AND P5, PT, R9, 0x11, PT ;  /* 0x000000110900780c */ /* 0x000fe40003fa4270 */
[----:B------:R-:W-:Y:S02]  /*1810*/  FSEL R32, R32, -INF , P6 ;  /* 0xff80000020207808 */ /* 0x000fe40003000000 */
[----:B------:R-:W-:-:S02]  /*1820*/  FMNMX.FTZ R3, R10, R3, !PT ;  /* 0x000000030a037209 */ /* 0x000fc40007810000 */
[----:B------:R-:W-:Y:S02]  /*1830*/  FSEL R27, R27, -INF , P4 ;  /* 0xff8000001b1b7808 */ /* 0x000fe40002000000 */
[----:B------:R-:W-:Y:S02]  /*1840*/  ISETP.GT.AND P4, PT, R9, 0x18, PT ;  /* 0x000000180900780c */ /* 0x000fe40003f84270 */
[----:B------:R-:W-:Y:S02]  /*1850*/  FSEL R12, R33, -INF , P5 ;  /* 0xff800000210c7808 */ /* 0x000fe40002800000 */
[----:B------:R-:W-:Y:S02]  /*1860*/  FMNMX.FTZ R3, R32, R3, !PT ;  /* 0x0000000320037209 */ /* 0x000fe40007810000 */
[----:B------:R-:W-:Y:S02]  /*1870*/  FSEL R30, R30, -INF , P3 ;  /* 0xff8000001e1e7808 */ /* 0x000fe40001800000 */
[----:B------:R-:W-:-:S02]  /*1880*/  ISETP.GT.AND P3, PT, R9, 0x19, PT ;  /* 0x000000190900780c */ /* 0x000fc40003f64270 */
        /* <DEDUP_REMOVED lines=127> */
[----:B------:R-:W-:Y:S02]  /*2080*/  FMNMX.FTZ R3, R97, R2, !PT ;  /* 0x0000000261037209 */ /* 0x000fe40007810000 */
[----:B------:R-:W-:Y:S02]  /*2090*/  FSEL R101, R101, -INF , P1 ;  /* 0xff80000065657808 */ /* 0x000fe40000800000 */
[----:B------:R-:W-:Y:S02]  /*20a0*/  FMNMX.FTZ R2, R100, R3, !PT ;  /* 0x0000000364027209 */ /* 0x000fe40007810000 */
[----:B------:R-:W-:Y:S02]  /*20b0*/  ISETP.GT.AND P1, PT, R9, 0xa1, PT ;  /* 0x000000a10900780c */ /* 0x000fe40003f24270 */
[----:B------:R-:W-:-:S02]  /*20c0*/  FSEL R37, R104, -INF , P0 ;  /* 0xff80000068257808 */ /* 0x000fc40000000000 */
[----:B------:R-:W-:Y:S02]  /*20d0*/  FMNMX.FTZ R2, R101, R2, !PT ;  /* 0x0000000265027209 */ /* 0x000fe40007810000 */
        /* <DEDUP_REMOVED lines=8> */
[----:B------:R-:W-:Y:S02]  /*2160*/  FSEL R109, R109, -INF , P2 ;  /* 0xff8000006d6d7808 */ /* 0x000fe40001000000 */
[----:B------:R-:W-:Y:S02]  /*2170*/  FMNMX.FTZ R2, R39, R2, !PT ;  /* 0x0000000227027209 */ /* 0x000fe40007810000 */
[----:B------:R-:W-:-:S02]  /*2180*/  ISETP.GT.AND P3, PT, R9, 0xb0, PT ;  /* 0x000000b00900780c */ /* 0x000fc40003f64270 */
[----:B------:R-:W-:Y:S02]  /*2190*/  FSEL R98, R98, -INF , P4 ;  /* 0xff80000062627808 */ /* 0x000fe40002000000 */
[----:B------:R-:W-:Y:S02]  /*21a0*/  FSEL R112, R112, -INF , P3 ;  /* 0xff80000070707808 */ /* 0x000fe40001800000 */
[----:B------:R-:W-:Y:S02]  /*21b0*/  FMNMX.FTZ R3, R109, R2, !PT ;  /* 0x000000026d037209 */ /* 0x000fe40007810000 */
[----:B------:R-:W-:Y:S02]  /*21c0*/  ISETP.GT.AND P4, PT, R9, 0xb1, PT ;  /* 0x000000b10900780c */ /* 0x000fe40003f84270 */
[----:B------:R-:W-:Y:S02]  /*21d0*/  FSEL R92, R95, -INF , P5 ;  /* 0xff8000005f5c7808 */ /* 0x000fe40002800000 */
[----:B------:R-:W-:-:S02]  /*21e0*/  FSEL R113, R113, -INF , P4 ;  /* 0xff80000071717808 */ /* 0x000fc40002000000 */
[----:B------:R-:W-:Y:S02]  /*21f0*/  FMNMX.FTZ R2, R112, R3, !PT ;  /* 0x0000000370027209 */ /* 0x000fe40007810000 */
[----:B------:R-:W-:Y:S02]  /*2200*/  ISETP.GT.AND P5, PT, R9, 0xb8, PT ;  /* 0x000000b80900780c */ /* 0x000fe40003fa4270 */
[----:B------:R-:W-:Y:S02]  /*2210*/  FSEL R94, R94, -INF , P6 ;  /* 0xff8000005e5e7808 */ /* 0x000fe40003000000 */
[----:B------:R-:W-:Y:S02]  /*2220*/  FSEL R116, R116, -INF , P5 ;  /* 0xff80000074747808 */ /* 0x000fe40002800000 */
[----:B------:R-:W-:Y:S02]  /*2230*/  FMNMX.FTZ R3, R113, R2, !PT ;  /* 0x0000000271037209 */ /* 0x000fe40007810000 */
[----:B------:R-:W-:-:S02]  /*2240*/  ISETP.GT.AND P6, PT, R9, 0xb9, PT ;  /* 0x000000b90900780c */ /* 0x000fc40003fc4270 */
[----:B------:R-:W-:Y:S01]  /*2250*/  FMNMX.FTZ R2, R116, R3, !PT ;  /* 0x0000000374027209 */ /* 0x000fe20007810000 */
[----:B------:R-:W-:Y:S01]  /*2260*/  IMAD.U32 R3, RZ, RZ, UR4 ;  /* 0x00000004ff037e24 */ /* 0x000fe2000f8e00ff */
[----:B------:R-:W-:Y:S02]  /*2270*/  FSEL R117, R117, -INF , P6 ;  /* 0xff80000075757808 */ /* 0x000fe40003000000 */
[----:B------:R-:W-:Y:S02]  /*2280*/  P2R R47, PR, RZ, 0x4 ;  /* 0x00000004ff2f7803 */ /* 0x000fe40000000000 */
[----:B------:R-:W-:Y:S02]  /*2290*/  FMNMX.FTZ R41, R117, R2, !PT ;  /* 0x0000000275297209 */ /* 0x000fe40007810000 */
[----:B------:R-:W-:Y:S02]  /*22a0*/  P2R R51, PR, RZ, 0x2 ;  /* 0x00000002ff337803 */ /* 0x000fe40000000000 */
[----:B------:R-:W-:Y:S01]  /*22b0*/  P2R R49, PR, RZ, 0x1 ;  /* 0x00000001ff317803 */ /* 0x000fe20000000000 */
[----:B------:R-:W0:Y:S01]  /*22c0*/  SHFL.BFLY PT, R2, R41, 0x2, 0x1f ;  /* 0x0c401f0029027f89 */ /* 0x000e2200000e0000 */
[----:B------:R-:W-:-:S02]  /*22d0*/  ISETP.GT.AND P0, PT, R9, 0x99, PT ;  /* 0x000000990900780c */ /* 0x000fc40003f04270 */
[----:B------:R-:W-:Y:S02]  /*22e0*/  ISETP.GT.AND P1, PT, R9, 0xa0, PT ;  /* 0x000000a00900780c */ /* 0x000fe40003f24270 */
[----:B------:R-:W-:Y:S02]  /*22f0*/  FSEL R104, R103, -INF , P0 ;  /* 0xff80000067687808 */ /* 0x000fe40000000000 */
[----:B------:R-:W-:Y:S02]  /*2300*/  ISETP.NE.AND P0, PT, R49, RZ, PT ;  /* 0x000000ff3100720c */ /* 0x000fe40003f05270 */
[----:B------:R-:W-:Y:S02]  /*2310*/  FSEL R106, R106, -INF , P1 ;  /* 0xff8000006a6a7808 */ /* 0x000fe40000800000 */
[----:B------:R-:W-:Y:S02]  /*2320*/  FSEL R110, R110, -INF , P0 ;  /* 0xff8000006e6e7808 */ /* 0x000fe40000000000 */
[----:B------:R-:W-:-:S02]  /*2330*/  ISETP.NE.AND P0, PT, R13, RZ, PT ;  /* 0x000000ff0d00720c */ /* 0x000fc40003f05270 */
[----:B------:R-:W-:-:S04]  /*2340*/  ISETP.NE.AND P1, PT, R51, RZ, PT ;  /* 0x000000ff3300720c */ /* 0x000fc80003f25270 */
[----:B------:R-:W-:Y:S02]  /*2350*/  FSEL R108, R107, -INF , P1 ;  /* 0xff8000006b6c7808 */ /* 0x000fe40000800000 */
[----:B------:R-:W-:Y:S02]  /*2360*/  ISETP.NE.AND P1, PT, R11, RZ, PT ;  /* 0x000000ff0b00720c */ /* 0x000fe40003f25270 */
[----:B0-----:R-:W-:Y:S02]  /*2370*/  FMNMX.FTZ R43, R41, R2, !PT ;  /* 0x00000002292b7209 */ /* 0x001fe40007810000 */
[----:B------:R-:W-:-:S03]  /*2380*/  FMNMX.FTZ R41, R26, R27, !PT ;  /* 0x0000001b1a297209 */ /* 0x000fc60007810000 */
[----:B------:R-:W0:Y:S01]  /*2390*/  SHFL.BFLY PT, R2, R43, 0x1, 0x1f ;  /* 0x0c201f002b027f89 */ /* 0x000e2200000e0000 */
[----:B------:R-:W-:-:S04]  /*23a0*/  FMNMX.FTZ R41, R30, R41, !PT ;  /* 0x000000291e297209 */ /* 0x000fc80007810000 */
[----:B------:R-:W-:-:S04]  /*23b0*/  FMNMX.FTZ R41, R14, R41, !PT ;  /* 0x000000290e297209 */ /* 0x000fc80007810000 */
[----:B------:R-:W-:-:S04]  /*23c0*/  FMNMX.FTZ R41, R34, R41, !PT ;  /* 0x0000002922297209 */ /* 0x000fc80007810000 */
[----:B------:R-:W-:-:S04]  /*23d0*/  FMNMX.FTZ R41, R20, R41, !PT ;  /* 0x0000002914297209 */ /* 0x000fc80007810000 */
[----:B------:R-:W-:-:S04]  /*23e0*/  FMNMX.FTZ R41, R38, R41, !PT ;  /* 0x0000002926297209 */ /* 0x000fc80007810000 */
[----:B------:R-:W-:Y:S02]  /*23f0*/  FMNMX.FTZ R41, R120, R41, !PT ;  /* 0x0000002978297209 */ /* 0x000fe40007810000 */
[----:B0-----:R-:W-:Y:S02]  /*2400*/  FMNMX.FTZ R2, R43, R2, !PT ;  /* 0x000000022b027209 */ /* 0x001fe40007810000 */
[----:B------:R-:W-:Y:S02]  /*2410*/  FMNMX.FTZ R41, R42, R41, !PT ;  /* 0x000000292a297209 */ /* 0x000fe40007810000 */
[C---:B------:R-:W-:Y:S01]  /*2420*/  FSETP.NEU.FTZ.AND P2, PT, R2.reuse, -INF , PT ;  /* 0xff8000000200780b */ /* 0x040fe20003f5d000 */
[----:B------:R-:W-:Y:S01]  /*2430*/  FMUL.FTZ R45, R2, R3 ;  /* 0x00000003022d7220 */ /* 0x000fe20000410000 */
[----:B------:R-:W-:-:S04]  /*2440*/  FMNMX.FTZ R41, R48, R41, !PT ;  /* 0x0000002930297209 */ /* 0x000fc80007810000 */
[----:B------:R-:W-:Y:S02]  /*2450*/  FMNMX.FTZ R41, R46, R41, !PT ;  /* 0x000000292e297209 */ /* 0x000fe40007810000 */
[----:B------:R-:W-:Y:S02]  /*2460*/  FSEL R9, R45, RZ, P2 ;  /* 0x000000ff2d097208 */ /* 0x000fe40001000000 */
[----:B------:R-:W-:Y:S02]  /*2470*/  FMNMX.FTZ R41, R52, R41, !PT ;  /* 0x0000002934297209 */ /* 0x000fe40007810000 */
[----:B------:R-:W-:Y:S01]  /*2480*/  ISETP.NE.AND P2, PT, R47, RZ, PT ;  /* 0x000000ff2f00720c */ /* 0x000fe20003f45270 */
[--C-:B------:R-:W-:Y:S01]  /*2490*/  FFMA.FTZ R67, R18, R3, -R9.reuse ;  /* 0x0000000312437223 */ /* 0x100fe20000010809 */
[----:B------:R-:W-:Y:S01]  /*24a0*/  FMNMX.FTZ R41, R50, R41, !PT ;  /* 0x0000002932297209 */ /* 0x000fe20007810000 */
[-CC-:B------:R-:W-:Y:S01]  /*24b0*/  FFMA.FTZ R13, R28, R3.reuse, -R9.reuse ;  /* 0x000000031c0d7223 */ /* 0x180fe20000010809 */
[-CC-:B------:R-:W-:Y:S01]  /*24c0*/  FFMA.FTZ R28, R23, R3.reuse, -R9.reuse ;  /* 0x00000003171c7223 */ /* 0x180fe20000010809 */
[--C-:B------:R-:W-:Y:S01]  /*24d0*/  FFMA.FTZ R59, R132, R3, -R9.reuse ;  /* 0x00000003843b7223 */ /* 0x100fe20000010809 */
[----:B------:R-:W-:Y:S01]  /*24e0*/  FMNMX.FTZ R41, R56, R41, !PT ;  /* 0x0000002938297209 */ /* 0x000fe20007810000 */
[-CC-:B------:R-:W-:Y:S01]  /*24f0*/  FFMA.FTZ R51, R122, R3.reuse, -R9.reuse ;  /* 0x000000037a337223 */ /* 0x180fe20000010809 */
[----:B------:R-:W-:Y:S01]  /*2500*/  FSEL R132, R111, -INF , P2 ;  /* 0xff8000006f847808 */ /* 0x000fe20001000000 */
        /* <DEDUP_REMOVED lines=15> */
[-CC-:B------:R-:W-:Y:S01]  /*2600*/  FFMA.FTZ R57, R25, R3.reuse, -R9.reuse ;  /* 0x0000000319397223 */ /* 0x180fe20000010809 */
        /* <DEDUP_REMOVED lines=15> */
[----:B------:R0:W-:Y:S01]  /*2700*/  MUFU.EX2 R41, R142 ;  /* 0x0000008e00297308 */ /* 0x0001e20000000800 */
        /* <DEDUP_REMOVED lines=8> */
[----:B0-----:R-:W-:Y:S01]  /*2790*/  FSEL R142, R119, -INF , P6 ;  /* 0xff800000778e7808 */ /* 0x001fe20003000000 */
[-CC-:B------:R-:W-:Y:S01]  /*27a0*/  FFMA.FTZ R40, R148, R3.reuse, -R9.reuse ;  /* 0x0000000394287223 */ /* 0x180fe20000010809 */
[----:B------:R-:W-:Y:S01]  /*27b0*/  FMNMX.FTZ R43, R15, R18, !PT ;  /* 0x000000120f2b7209 */ /* 0x000fe20007810000 */
[-CC-:B------:R-:W-:Y:S01]  /*27c0*/  FFMA.FTZ R47, R150, R3.reuse, -R9.reuse ;  /* 0x00000003962f7223 */ /* 0x180fe20000010809 */
[-CC-:B------:R-:W-:Y:S01]  /*27d0*/  FFMA.FTZ R49, R156, R3.reuse, -R9.reuse ;  /* 0x000000039c317223 */ /* 0x180fe20000010809 */
[--C-:B------:R-:W-:Y:S01]  /*27e0*/  FFMA.FTZ R81, R81, R3, -R9.reuse ;  /* 0x0000000351517223 */ /* 0x100fe20000010809 */
[----:B------:R-:W-:Y:S01]  /*27f0*/  FMNMX.FTZ R18, R80, R43, !PT ;  /* 0x0000002b50127209 */ /* 0x000fe20007810000 */
[-CC-:B------:R-:W-:Y:S01]  /*2800*/  FFMA.FTZ R29, R29, R3.reuse, -R9.reuse ;  /* 0x000000031d1d7223 */ /* 0x180fe20000010809 */
[-CC-:B------:R-:W-:Y:S01]  /*2810*/  FFMA.FTZ R64, R85, R3.reuse, -R9.reuse ;  /* 0x0000000355407223 */ /* 0x180fe20000010809 */
        /* <DEDUP_REMOVED lines=14> */
[----:B------:R-:W-:Y:S01]  /*2900*/  FFMA.FTZ R116, R117, R3, -R9 ;  /* 0x0000000375747223 */ /* 0x000fe20000010809 */
[----:B------:R-:W-:Y:S01]  /*2910*/  MUFU.EX2 R11, R11 ;  /* 0x0000000b000b7308 */ /* 0x000fe20000000800 */
[----:B------:R-:W-:Y:S01]  /*2920*/  IMAD.MOV.U32 R150, RZ, RZ, R151 ;  /* 0x000000ffff967224 */ /* 0x000fe200078e0097 */
[----:B------:R-:W-:-:S04]  /*2930*/  FMNMX.FTZ R43, R86, R43, !PT ;  /* 0x0000002b562b7209 */ /* 0x000fc80007810000 */
[----:B------:R-:W-:Y:S02]  /*2940*/  FMNMX.FTZ R43, R84, R43, !PT ;  /* 0x0000002b542b7209 */ /* 0x000fe40007810000 */
[----:B------:R-:W0:Y:S02]  /*2950*/  MUFU.EX2 R57, R57 ;  /* 0x0000003900397308 */ /* 0x000e240000000800 */
[----:B------:R-:W-:-:S04]  /*2960*/  FMNMX.FTZ R43, R90, R43, !PT ;  /* 0x0000002b5a2b7209 */ /* 0x000fc80007810000 */
[----:B------:R-:W-:Y:S02]  /*2970*/  FMNMX.FTZ R43, R88, R43, !PT ;  /* 0x0000002b582b7209 */ /* 0x000fe40007810000 */
[----:B------:R-:W1:Y:S02]  /*2980*/  MUFU.EX2 R13, R13 ;  /* 0x0000000d000d7308 */ /* 0x000e640000000800 */
[----:B------:R-:W-:-:S04]  /*2990*/  FMNMX.FTZ R43, R94, R43, !PT ;  /* 0x0000002b5e2b7209 */ /* 0x000fc80007810000 */
[----:B------:R-:W-:Y:S02]  /*29a0*/  FMNMX.FTZ R43, R92, R43, !PT ;  /* 0x0000002b5c2b7209 */ /* 0x000fe40007810000 */
[----:B------:R-:W3:Y:S02]  /*29b0*/  MUFU.EX2 R10, R10 ;  /* 0x0000000a000a7308 */ /* 0x000ee40000000800 */
[----:B------:R-:W-:-:S04]  /*29c0*/  FMNMX.FTZ R43, R98, R43, !PT ;  /* 0x0000002b622b7209 */ /* 0x000fc80007810000 */
[----:B------:R-:W-:Y:S02]  /*29d0*/  FMNMX.FTZ R23, R96, R43, !PT ;  /* 0x0000002b60177209 */ /* 0x000fe40007810000 */
[----:B------:R-:W4:Y:S02]  /*29e0*/  MUFU.EX2 R61, R61 ;  /* 0x0000003d003d7308 */ /* 0x000f240000000800 */
[----:B------:R-:W-:-:S04]  /*29f0*/  FMNMX.FTZ R23, R102, R23, !PT ;  /* 0x0000001766177209 */ /* 0x000fc80007810000 */
[----:B------:R-:W-:Y:S02]  /*2a00*/  FMNMX.FTZ R23, R104, R23, !PT ;  /* 0x0000001768177209 */ /* 0x000fe40007810000 */
[----:B------:R-:W-:Y:S02]  /*2a10*/  MUFU.EX2 R12, R12 ;  /* 0x0000000c000c7308 */ /* 0x000fe40000000800 */
        /* <DEDUP_REMOVED lines=11> */
[----:B------:R-:W-:Y:S03]  /*2ad0*/  MUFU.EX2 R25, R25 ;  /* 0x0000001900197308 */ /* 0x000fe60000000800 */
[----:B------:R-:W5:Y:S05]  /*2ae0*/  SHFL.BFLY PT, R18, R23, 0x2, 0x1f ;  /* 0x0c401f0017127f89 */ /* 0x000f6a00000e0000 */
[----:B------:R-:W-:Y:S08]  /*2af0*/  MUFU.EX2 R22, R22 ;  /* 0x0000001600167308 */ /* 0x000ff00000000800 */
[----:B------:R-:W-:Y:S08]  /*2b00*/  MUFU.EX2 R51, R51 ;  /* 0x0000003300337308 */ /* 0x000ff00000000800 */
[----:B------:R-:W-:Y:S01]  /*2b10*/  MUFU.EX2 R53, R53 ;  /* 0x0000003500357308 */ /* 0x000fe20000000800 */
[----:B-----5:R-:W-:-:S05]  /*2b20*/  FMNMX.FTZ R33, R23, R18, !PT ;  /* 0x0000001217217209 */ /* 0x020fca0007810000 */
[----:B------:R-:W5:Y:S02]  /*2b30*/  SHFL.BFLY PT, R18, R33, 0x1, 0x1f ;  /* 0x0c201f0021127f89 */ /* 0x000f6400000e0000 */
[----:B------:R-:W-:Y:S08]  /*2b40*/  MUFU.EX2 R122, R122 ;  /* 0x0000007a007a7308 */ /* 0x000ff00000000800 */
[----:B------:R-:W-:Y:S08]  /*2b50*/  MUFU.EX2 R55, R55 ;  /* 0x0000003700377308 */ /* 0x000ff00000000800 */
[----:B------:R-:W-:Y:S01]  /*2b60*/  MUFU.EX2 R124, R124 ;  /* 0x0000007c007c7308 */ /* 0x000fe20000000800 */
[----:B-----5:R-:W-:-:S07]  /*2b70*/  FMNMX.FTZ R18, R33, R18, !PT ;  /* 0x0000001221127209 */ /* 0x020fce0007810000 */
[----:B------:R-:W-:Y:S01]  /*2b80*/  MUFU.EX2 R43, R81 ;  /* 0x00000051002b7308 */ /* 0x000fe20000000800 */
[C---:B------:R-:W-:Y:S01]  /*2b90*/  FSETP.NEU.FTZ.AND P2, PT, R18.reuse, -INF , PT ;  /* 0xff8000001200780b */ /* 0x040fe20003f5d000 */
[----:B------:R-:W-:-:S06]  /*2ba0*/  FMUL.FTZ R23, R18, R3 ;  /* 0x0000000312177220 */ /* 0x000fcc0000410000 */
[----:B------:R-:W-:Y:S01]  /*2bb0*/  MUFU.EX2 R59, R59 ;  /* 0x0000003b003b7308 */ /* 0x000fe20000000800 */
[----:B------:R-:W-:Y:S02]  /*2bc0*/  FSEL R23, R23, RZ, P2 ;  /* 0x000000ff17177208 */ /* 0x000fe40001000000 */
[----:B------:R-:W-:-:S03]  /*2bd0*/  LOP3.LUT P2, RZ, R8, 0x2, RZ, 0xc0, !PT ;  /* 0x0000000208ff7812 */ /* 0x000fc6000784c0ff */
[-CC-:B------:R-:W-:Y:S01]  /*2be0*/  FFMA.FTZ R146, R14, R3.reuse, -R23.reuse ;  /* 0x000000030e927223 */ /* 0x180fe20000010817 */
[----:B------:R-:W-:Y:S01]  /*2bf0*/  SHF.R.S32.HI R14, RZ, 0x4, R4 ;  /* 0x00000004ff0e7819 */ /* 0x000fe20000011404 */
[----:B------:R-:W-:Y:S02]  /*2c00*/  IMAD.SHL.U32 R4, R8, 0x40, RZ ;  /* 0x0000004008047824 */ /* 0x000fe400078e00ff */
[-CC-:B------:R-:W-:Y:S01]  /*2c10*/  FFMA.FTZ R9, R26, R3.reuse, -R23.reuse ;  /* 0x000000031a097223 */ /* 0x180fe20000010817 */
[-CC-:B------:R-:W-:Y:S01]  /*2c20*/  FFMA.FTZ R26, R27, R3.reuse, -R23.reuse ;  /* 0x000000031b1a7223 */ /* 0x180fe20000010817 */
[-CC-:B------:R-:W-:Y:S01]  /*2c30*/  FFMA.FTZ R87, R30, R3.reuse, -R23.reuse ;  /* 0x000000031e577223 */ /* 0x180fe20000010817 */
[----:B------:R-:W-:Y:S01]  /*2c40*/  IMAD.SHL.U32 R93, R14, 0x8, RZ ;  /* 0x000000080e5d7824 */ /* 0x000fe200078e00ff */
[----:B------:R-:W-:Y:S01]  /*2c50*/  LOP3.LUT R4, R4, 0x1c0, RZ, 0xc0, !PT ;  /* 0x000001c004047812 */ /* 0x000fe200078ec0ff */
[-CC-:B------:R-:W-:Y:S01]  /*2c60*/  FFMA.FTZ R89, R34, R3.reuse, -R23.reuse ;  /* 0x0000000322597223 */ /* 0x180fe20000010817 */
[----:B------:R-:W-:Y:S01]  /*2c70*/  MUFU.EX2 R9, R9 ;  /* 0x0000000900097308 */ /* 0x000fe20000000800 */
[-C--:B------:R-:W-:Y:S01]  /*2c80*/  FFMA.FTZ R34, R46, R3.reuse, -R23 ;  /* 0x000000032e227223 */ /* 0x080fe20000010817 */
[----:B------:R-:W-:Y:S01]  /*2c90*/  LOP3.LUT R93, R4, 0x8, R93, 0xf8, !PT ;  /* 0x00000008045d7812 */ /* 0x000fe200078ef85d */
[-CC-:B------:R-:W-:Y:S01]  /*2ca0*/  FFMA.FTZ R46, R54, R3.reuse, -R23.reuse ;  /* 0x00000003362e7223 */ /* 0x180fe20000010817 */
[----:B------:R-:W-:Y:S01]  /*2cb0*/  SHF.R.U32.HI R4, RZ, 0x3, R4 ;  /* 0x00000003ff047819 */ /* 0x000fe20000011604 */
[--C-:B------:R-:W-:Y:S01]  /*2cc0*/  FFMA.FTZ R148, R20, R3, -R23.reuse ;  /* 0x0000000314947223 */ /* 0x100fe20000010817 */
[----:B------:R-:W-:Y:S01]  /*2cd0*/  LEA.HI R14, R16, R17, RZ, 0x5 ;  /* 0x00000011100e7211 */ /* 0x000fe200078f28ff */
[----:B------:R-:W-:Y:S01]  /*2ce0*/  FFMA.FTZ R35, R52, R3, -R23 ;  /* 0x0000000334237223 */ /* 0x000fe20000010817 */
[----:B------:R-:W5:Y:S01]  /*2cf0*/  MUFU.EX2 R26, R26 ;  /* 0x0000001a001a7308 */ /* 0x000f620000000800 */
[----:B------:R-:W-:Y:S01]  /*2d00*/  LOP3.LUT R54, R93, R4, RZ, 0x3c, !PT ;  /* 0x000000045d367212 */ /* 0x000fe200078e3cff */
[----:B------:R-:W-:Y:S01]  /*2d10*/  IMAD.U32 R4, RZ, RZ, UR36 ;  /* 0x00000024ff047e24 */ /* 0x000fe2000f8e00ff */
[----:B------:R-:W-:Y:S01]  /*2d20*/  LOP3.LUT R8, R6, 0x7ffffe00, RZ, 0xc0, !PT ;  /* 0x7ffffe0006087812 */ /* 0x000fe200078ec0ff */
[----:B------:R-:W-:-:S02]  /*2d30*/  IMAD.SHL.U32 R14, R14, 0x20, RZ ;  /* 0x000000200e0e7824 */ /* 0x000fc400078e00ff */
[----:B0-----:R-:W-:Y:S01]  /*2d40*/  FADD.FTZ R6, R11, R57 ;  /* 0x000000390b067221 */ /* 0x001fe20000010000 */
[----:B------:R-:W-:Y:S02]  /*2d50*/  @!P1 VIADD R4, R4, 0x30840 ;  /* 0x0003084004049836 */ /* 0x000fe40000000000 */
[-CC-:B------:R-:W-:Y:S01]  /*2d60*/  FFMA.FTZ R20, R38, R3.reuse, -R23.reuse ;  /* 0x0000000326147223 */ /* 0x180fe20000010817 */
[----:B------:R-:W0:Y:S01]  /*2d70*/  MUFU.EX2 R87, R87 ;  /* 0x0000005700577308 */ /* 0x000e220000000800 */
[-CC-:B------:R-:W-:Y:S01]  /*2d80*/  FFMA.FTZ R52, R15, R3.reuse, -R23.reuse ;  /* 0x000000030f347223 */ /* 0x180fe20000010817 */
[-CC-:B------:R-:W-:Y:S01]  /*2d90*/  FFMA.FTZ R91, R120, R3.reuse, -R23.reuse ;  /* 0x00000003785b7223 */ /* 0x180fe20000010817 */
[----:B------:R-:W-:Y:S01]  /*2da0*/  @!P1 PRMT R4, RZ, 0x654, R4 ;  /* 0x00000654ff049816 */ /* 0x000fe20000000004 */
[----:B-1----:R-:W-:Y:S01]  /*2db0*/  FADD.FTZ R15, R13, R6 ;  /* 0x000000060d0f7221 */ /* 0x002fe20000010000 */
[----:B------:R-:W-:Y:S01]  /*2dc0*/  LOP3.LUT R93, R14, 0x7ffffc00, RZ, 0xc0, !PT ;  /* 0x7ffffc000e5d7812 */ /* 0x000fe200078ec0ff */
[-C--:B------:R-:W-:Y:S01]  /*2dd0*/  FFMA.FTZ R27, R42, R3.reuse, -R23 ;  /* 0x000000032a1b7223 */ /* 0x080fe20000010817 */
[----:B------:R5:W-:Y:S01]  /*2de0*/  @!P1 SYNCS.ARRIVE.TRANS64.RED.A1T0 RZ, [R4+URZ], RZ ;  /* 0x000000ff04ff99a7 */ /* 0x000be2000810043f */
[----:B------:R-:W1:Y:S01]  /*2df0*/  MUFU.EX2 R146, R146 ;  /* 0x0000009200927308 */ /* 0x000e620000000800 */
[----:B---3--:R-:W-:Y:S01]  /*2e00*/  FADD.FTZ R6, R10, R15 ;  /* 0x0000000f0a067221 */ /* 0x008fe20000010000 */
[----:B------:R-:W-:Y:S01]  /*2e10*/  IADD3 R93, R54, R8, R93 ;  /* 0x00000008365d7210 */ /* 0x000fe20007ffe05d */
[----:B------:R-:W-:Y:S01]  /*2e20*/  FFMA.FTZ R30, R48, R3, -R23 ;  /* 0x00000003301e7223 */ /* 0x000fe20000010817 */
[----:B------:R-:W-:Y:S01]  /*2e30*/  F2FP.F16.F32.PACK_AB R8, R57, R11 ;  /* 0x0000000b3908723e */ /* 0x000fe200000000ff */
[----:B----4-:R-:W-:Y:S01]  /*2e40*/  FADD.FTZ R15, R61, R6 ;  /* 0x000000063d0f7221 */ /* 0x010fe20000010000 */
[----:B------:R-:W-:Y:S01]  /*2e50*/  F2FP.F16.F32.PACK_AB R10, R10, R13 ;  /* 0x0000000d0a0a723e */ /* 0x000fe200000000ff */
[----:B-----5:R-:W-:Y:S01]  /*2e60*/  FADD.FTZ R4, R9, R26 ;  /* 0x0000001a09047221 */ /* 0x020fe20000010000 */
[----:B------:R-:W3:Y:S01]  /*2e70*/  MUFU.EX2 R89, R89 ;  /* 0x0000005900597308 */ /* 0x000ee20000000800 */
[----:B------:R-:W-:Y:S01]  /*2e80*/  FADD.FTZ R6, R12, R15 ;  /* 0x0000000f0c067221 */ /* 0x000fe20000010000 */
[--C-:B------:R-:W-:Y:S01]  /*2e90*/  FFMA.FTZ R54, R21, R3, -R23.reuse ;  /* 0x0000000315367223 */ /* 0x100fe20000010817 */
[----:B0-----:R-:W-:Y:S01]  /*2ea0*/  FADD.FTZ R11, R87, R4 ;  /* 0x00000004570b7221 */ /* 0x001fe20000010000 */
[----:B------:R-:W-:Y:S01]  /*2eb0*/  F2FP.F16.F32.PACK_AB R9, R26, R9 ;  /* 0x000000091a09723e */ /* 0x000fe200000000ff */
[----:B------:R-:W-:Y:S01]  /*2ec0*/  FADD.FTZ R6, R65, R6 ;  /* 0x0000000641067221 */ /* 0x000fe20000010000 */
[-CC-:B------:R-:W-:Y:S01]  /*2ed0*/  FFMA.FTZ R42, R50, R3.reuse, -R23.reuse ;  /* 0x00000003322a7223 */ /* 0x180fe20000010817 */
[-C--:B------:R-:W-:Y:S01]  /*2ee0*/  FFMA.FTZ R79, R56, R3.reuse, -R23 ;  /* 0x00000003384f7223 */ /* 0x080fe20000010817 */
[----:B------:R-:W0:Y:S01]  /*2ef0*/  MUFU.EX2 R148, R148 ;  /* 0x0000009400947308 */ /* 0x000e220000000800 */
[----:B-1----:R-:W-:Y:S01]  /*2f00*/  FADD.FTZ R4, R146, R11 ;  /* 0x0000000b92047221 */ /* 0x002fe20000010000 */
[----:B------:R-:W-:Y:S01]  /*2f10*/  FADD.FTZ R21, R67, R6 ;  /* 0x0000000643157221 */ /* 0x000fe20000010000 */
[-CC-:B------:R-:W-:Y:S01]  /*2f20*/  FFMA.FTZ R81, R60, R3.reuse, -R23.reuse ;  /* 0x000000033c517223 */ /* 0x180fe20000010817 */
[-CC-:B------:R-:W-:Y:S01]  /*2f30*/  FFMA.FTZ R48, R58, R3.reuse, -R23.reuse ;  /* 0x000000033a307223 */ /* 0x180fe20000010817 */
[-CC-:B------:R-:W-:Y:S01]  /*2f40*/  FFMA.FTZ R83, R140, R3.reuse, -R23.reuse ;  /* 0x000000038c537223 */ /* 0x180fe20000010817 */
[-CC-:B------:R-:W-:Y:S01]  /*2f50*/  FFMA.FTZ R50, R62, R3.reuse, -R23.reuse ;  /* 0x000000033e327223 */ /* 0x180fe20000010817 */
[--C-:B------:R-:W-:Y:S01]  /*2f60*/  FFMA.FTZ R85, R144, R3, -R23.reuse ;  /* 0x0000000390557223 */ /* 0x100fe20000010817 */
[----:B------:R-:W1:Y:S01]  /*2f70*/  MUFU.EX2 R20, R20 ;  /* 0x0000001400147308 */ /* 0x000e620000000800 */
[----:B---3--:R-:W-:Y:S01]  /*2f80*/  FADD.FTZ R13, R89, R4 ;  /* 0x00000004590d7221 */ /* 0x008fe20000010000 */
[----:B------:R-:W-:Y:S01]  /*2f90*/  F2FP.F16.F32.PACK_AB R12, R12, R61 ;  /* 0x0000003d0c0c723e */ /* 0x000fe200000000ff */
[--C-:B------:R-:W-:Y:S01]  /*2fa0*/  FFMA.FTZ R33, R66, R3, -R23.reuse ;  /* 0x0000000342217223 */ /* 0x100fe20000010817 */
[----:B------:R-:W-:Y:S01]  /*2fb0*/  F2FP.F16.F32.PACK_AB R14, R67, R65 ;  /* 0x00000041430e723e */ /* 0x000fe200000000ff */
[--C-:B------:R-:W-:Y:S01]  /*2fc0*/  FFMA.FTZ R38, R72, R3, -R23.reuse ;  /* 0x0000000348267223 */ /* 0x100fe20000010817 */
[----:B------:R-:W-:Y:S01]  /*2fd0*/  F2FP.F16.F32.PACK_AB R11, R146, R87 ;  /* 0x00000057920b723e */ /* 0x000fe200000000ff */
[----:B------:R-:W-:Y:S01]  /*2fe0*/  FFMA.FTZ R70, R70, R3, -R23 ;  /* 0x0000000346467223 */ /* 0x000fe20000010817 */
[----:B------:R-:W3:Y:S01]  /*2ff0*/  MUFU.EX2 R91, R91 ;  /* 0x0000005b005b7308 */ /* 0x000ee20000000800 */
[C---:B0-----:R-:W-:Y:S01]  /*3000*/  FADD.FTZ R15, R148.reuse, R13 ;  /* 0x0000000d940f7221 */ /* 0x041fe20000010000 */
[----:B------:R-:W-:Y:S01]  /*3010*/  F2FP.F16.F32.PACK_AB R13, R148, R89 ;  /* 0x00000059940d723e */ /* 0x000fe200000000ff */
[-CC-:B------:R-:W-:Y:S01]  /*3020*/  FFMA.FTZ R17, R154, R3.reuse, -R23.reuse ;  /* 0x000000039a117223 */ /* 0x180fe20000010817 */
[-CC-:B------:R-:W-:Y:S01]  /*3030*/  FFMA.FTZ R80, R80, R3.reuse, -R23.reuse ;  /* 0x0000000350507223 */ /* 0x180fe20000010817 */
[-CC-:B------:R-:W-:Y:S01]  /*3040*/  FFMA.FTZ R61, R78, R3.reuse, -R23.reuse ;  /* 0x000000034e3d7223 */ /* 0x180fe20000010817 */
[-CC-:B------:R-:W-:Y:S01]  /*3050*/  FFMA.FTZ R56, R82, R3.reuse, -R23.reuse ;  /* 0x0000000352387223 */ /* 0x180fe20000010817 */
[-C--:B------:R-:W-:Y:S01]  /*3060*/  FFMA.FTZ R65, R74, R3.reuse, -R23 ;  /* 0x000000034a417223 */ /* 0x080fe20000010817 */
[----:B------:R-:W0:Y:S01]  /*3070*/  MUFU.EX2 R27, R27 ;  /* 0x0000001b001b7308 */ /* 0x000e220000000800 */
[----:B-1----:R-:W-:Y:S01]  /*3080*/  FADD.FTZ R26, R20, R15 ;  /* 0x0000000f141a7221 */ /* 0x002fe20000010000 */
[-CC-:B------:R-:W-:Y:S01]  /*3090*/  FFMA.FTZ R58, R86, R3.reuse, -R23.reuse ;  /* 0x00000003563a7223 */ /* 0x180fe20000010817 */
[-CC-:B------:R-:W-:Y:S01]  /*30a0*/  FFMA.FTZ R67, R84, R3.reuse, -R23.reuse ;  /* 0x0000000354437223 */ /* 0x180fe20000010817 */
[-CC-:B------:R-:W-:Y:S01]  /*30b0*/  FFMA.FTZ R60, R90, R3.reuse, -R23.reuse ;  /* 0x000000035a3c7223 */ /* 0x180fe20000010817 */
[-CC-:B------:R-:W-:Y:S01]  /*30c0*/  FFMA.FTZ R87, R88, R3.reuse, -R23.reuse ;  /* 0x0000000358577223 */ /* 0x180fe20000010817 */
[-CC-:B------:R-:W-:Y:S01]  /*30d0*/  FFMA.FTZ R62, R94, R3.reuse, -R23.reuse ;  /* 0x000000035e3e7223 */ /* 0x180fe20000010817 */
[-C--:B------:R-:W-:Y:S01]  /*30e0*/  FFMA.FTZ R92, R92, R3.reuse, -R23 ;  /* 0x000000035c5c7223 */ /* 0x080fe20000010817 */
[----:B------:R-:W1:Y:S01]  /*30f0*/  MUFU.EX2 R30, R30 ;  /* 0x0000001e001e7308 */ /* 0x000e620000000800 */
[C---:B---3--:R-:W-:Y:S01]  /*3100*/  F2FP.F16.F32.PACK_AB R15, R91.reuse, R20 ;  /* 0x000000145b0f723e */ /* 0x048fe200000000ff */
[----:B------:R-:W-:Y:S01]  /*3110*/  FADD.FTZ R20, R24, R21 ;  /* 0x0000001518147221 */ /* 0x000fe20000010000 */
[----:B------:R-:W-:Y:S01]  /*3120*/  FADD.FTZ R26, R91, R26 ;  /* 0x0000001a5b1a7221 */ /* 0x000fe20000010000 */
[-CC-:B------:R-:W-:Y:S01]  /*3130*/  FFMA.FTZ R98, R98, R3.reuse, -R23.reuse ;  /* 0x0000000362627223 */ /* 0x180fe20000010817 */
[-CC-:B------:R-:W-:Y:S01]  /*3140*/  FFMA.FTZ R96, R96, R3.reuse, -R23.reuse ;  /* 0x0000000360607223 */ /* 0x180fe20000010817 */
[----:B------:R-:W-:Y:S01]  /*3150*/  FADD.FTZ R89, R25, R20 ;  /* 0x0000001419597221 */ /* 0x000fe20000010000 */
[-C--:B------:R-:W-:Y:S01]  /*3160*/  FFMA.FTZ R102, R102, R3.reuse, -R23 ;  /* 0x0000000366667223 */ /* 0x080fe20000010817 */
[----:B------:R-:W3:Y:S01]  /*3170*/  MUFU.EX2 R34, R34 ;  /* 0x0000002200227308 */ /* 0x000ee20000000800 */
[----:B0-----:R-:W-:Y:S01]  /*3180*/  FADD.FTZ R21, R27, R26 ;  /* 0x0000001a1b157221 */ /* 0x001fe20000010000 */
[----:B------:R-:W-:Y:S01]  /*3190*/  FADD.FTZ R20, R22, R89 ;  /* 0x0000005916147221 */ /* 0x000fe20000010000 */
[-CC-:B------:R-:W-:Y:S01]  /*31a0*/  FFMA.FTZ R104, R104, R3.reuse, -R23.reuse ;  /* 0x0000000368687223 */ /* 0x180fe20000010817 */
[-CC-:B------:R-:W-:Y:S01]  /*31b0*/  FFMA.FTZ R106, R106, R3.reuse, -R23.reuse ;  /* 0x000000036a6a7223 */ /* 0x180fe20000010817 */
[-CC-:B------:R-:W-:Y:S01]  /*31c0*/  FFMA.FTZ R108, R108, R3.reuse, -R23.reuse ;  /* 0x000000036c6c7223 */ /* 0x180fe20000010817 */
[----:B------:R-:W-:Y:S01]  /*31d0*/  FADD.FTZ R26, R51, R20 ;  /* 0x00000014331a7221 */ /* 0x000fe20000010000 */
[-C--:B------:R-:W-:Y:S01]  /*31e0*/  FFMA.FTZ R110, R110, R3.reuse, -R23 ;  /* 0x000000036e6e7223 */ /* 0x080fe20000010817 */
[----:B------:R-:W0:Y:S01]  /*31f0*/  MUFU.EX2 R35, R35 ;  /* 0x0000002300237308 */ /* 0x000e220000000800 */
[----:B-1----:R-:W-:Y:S01]  /*3200*/  FADD.FTZ R21, R30, R21 ;  /* 0x000000151e157221 */ /* 0x002fe20000010000 */
[----:B------:R-:W-:Y:S01]  /*3210*/  FADD.FTZ R89, R53, R26 ;  /* 0x0000001a35597221 */ /* 0x000fe20000010000 */
[-CC-:B------:R-:W-:Y:S01]  /*3220*/  FFMA.FTZ R132, R132, R3.reuse, -R23.reuse ;  /* 0x0000000384847223 */ /* 0x180fe20000010817 */
[-CC-:B------:R-:W-:Y:S01]  /*3230*/  FFMA.FTZ R134, R134, R3.reuse, -R23.reuse ;  /* 0x0000000386867223 */ /* 0x180fe20000010817 */
[-C--:B------:R-:W-:Y:S01]  /*3240*/  FFMA.FTZ R136, R136, R3.reuse, -R23 ;  /* 0x0000000388887223 */ /* 0x080fe20000010817 */
[----:B------:R-:W-:Y:S01]  /*3250*/  FADD.FTZ R26, R122, R89 ;  /* 0x000000597a1a7221 */ /* 0x000fe20000010000 */
[-C--:B------:R-:W-:Y:S01]  /*3260*/  FFMA.FTZ R138, R138, R3.reuse, -R23 ;  /* 0x000000038a8a7223 */ /* 0x080fe20000010817 */
[----:B------:R-:W1:Y:S01]  /*3270*/  MUFU.EX2 R42, R42 ;  /* 0x0000002a002a7308 */ /* 0x000e620000000800 */
[----:B---3--:R-:W-:Y:S01]  /*3280*/  FADD.FTZ R20, R34, R21 ;  /* 0x0000001522147221 */ /* 0x008fe20000010000 */
[----:B------:R-:W-:Y:S01]  /*3290*/  FADD.FTZ R89, R55, R26 ;  /* 0x0000001a37597221 */ /* 0x000fe20000010000 */
[----:B------:R-:W-:Y:S01]  /*32a0*/  FFMA.FTZ R142, R142, R3, -R23 ;  /* 0x000000038e8e7223 */ /* 0x000fe20000010817 */
[----:B------:R-:W-:Y:S01]  /*32b0*/  LEA R4, R93, UR36, 0x1 ;  /* 0x000000245d047c11 */ /* 0x000fe2000f8e08ff */
[----:B------:R-:W-:-:S02]  /*32c0*/  IMAD.MOV.U32 R148, RZ, RZ, R151 ;  /* 0x000000ffff947224 */ /* 0x000fc400078e0097 */
[----:B------:R-:W-:Y:S01]  /*32d0*/  FADD.FTZ R26, R124, R89 ;  /* 0x000000597c1a7221 */ /* 0x000fe20000010000 */
[----:B------:R-:W-:Y:S01]  /*32e0*/  SEL R5, R5, 0xffffffe0, !P2 ;  /* 0xffffffe005057807 */ /* 0x000fe20005000000 */
[----:B------:R-:W3:Y:S01]  /*32f0*/  MUFU.EX2 R79, R79 ;  /* 0x0000004f004f7308 */ /* 0x000ee20000000800 */
[----:B0-----:R-:W-:Y:S01]  /*3300*/  FADD.FTZ R21, R35, R20 ;  /* 0x0000001423157221 */ /* 0x001fe20000010000 */
[----:B------:R-:W-:Y:S01]  /*3310*/  FADD.FTZ R23, R59, R26 ;  /* 0x0000001a3b177221 */ /* 0x000fe20000010000 */
[----:B------:R-:W-:Y:S01]  /*3320*/  VIADD R6, R4, 0x1e800 ;  /* 0x0001e80004067836 */ /* 0x000fe20000000000 */
[----:B------:R0:W-:Y:S01]  /*3330*/  STSM.16.M88.4 [R4+0x1e800], R8 ;  /* 0x01e8000804007844 */ /* 0x0001e20000000200 */
[----:B------:R-:W-:Y:S01]  /*3340*/  F2FP.F16.F32.PACK_AB R22, R51, R22 ;  /* 0x000000163316723e */ /* 0x000fe200000000ff */
[----:B------:R-:W-:Y:S02]  /*3350*/  IMAD.MOV.U32 R146, RZ, RZ, R151 ;  /* 0x000000ffff927224 */ /* 0x000fe400078e0097 */
[----:B------:R-:W4:Y:S01]  /*3360*/  MUFU.EX2 R46, R46 ;  /* 0x0000002e002e7308 */ /* 0x000f220000000800 */
[----:B-1----:R-:W-:Y:S01]  /*3370*/  FADD.FTZ R20, R42, R21 ;  /* 0x000000152a147221 */ /* 0x002fe20000010000 */
[----:B------:R-:W-:-:S02]  /*3380*/  IMAD.IADD R5, R6, 0x1, R5 ;  /* 0x0000000106057824 */ /* 0x000fc400078e0205 */
[----:B------:R-:W-:Y:S02]  /*3390*/  IMAD R6, R7, 0x2, R6 ;  /* 0x0000000207067824 */ /* 0x000fe400078e0206 */
[--C-:B------:R-:W-:Y:S01]  /*33a0*/  IMAD.MOV.U32 R144, RZ, RZ, R151.reuse ;  /* 0x000000ffff907224 */ /* 0x100fe200078e0097 */
[----:B------:R1:W-:Y:S01]  /*33b0*/  STSM.16.M88.4 [R5], R12 ;  /* 0x0000000c05007844 */ /* 0x0003e20000000200 */
[----:B------:R-:W5:Y:S01]  /*33c0*/  MUFU.EX2 R81, R81 ;  /* 0x0000005100517308 */ /* 0x000f620000000800 */
[----:B---3--:R-:W-:Y:S01]  /*33d0*/  FADD.FTZ R21, R79, R20 ;  /* 0x000000144f157221 */ /* 0x008fe20000010000 */
[--C-:B------:R-:W-:Y:S02]  /*33e0*/  IMAD.MOV.U32 R140, RZ, RZ, R151.reuse ;  /* 0x000000ffff8c7224 */ /* 0x100fe400078e0097 */
[----:B------:R-:W-:-:S04]  /*33f0*/  IMAD.MOV.U32 R120, RZ, RZ, R151 ;  /* 0x000000ffff787224 */ /* 0x000fc800078e0097 */
[----:B------:R-:W3:Y:S01]  /*3400*/  MUFU.EX2 R126, R126 ;  /* 0x0000007e007e7308 */ /* 0x000ee20000000800 */
[----:B----4-:R-:W-:-:S07]  /*3410*/  FADD.FTZ R20, R46, R21 ;  /* 0x000000152e147221 */ /* 0x010fce0000010000 */
[----:B------:R-:W4:Y:S01]  /*3420*/  MUFU.EX2 R48, R48 ;  /* 0x0000003000307308 */ /* 0x000f220000000800 */
[----:B-----5:R-:W-:Y:S01]  /*3430*/  FADD.FTZ R21, R81, R20 ;  /* 0x0000001451157221 */ /* 0x020fe20000010000 */
[----:B------:R-:W-:Y:S02]  /*3440*/  F2FP.F16.F32.PACK_AB R20, R25, R24 ;  /* 0x000000181914723e */ /* 0x000fe400000000ff */
[----:B------:R-:W-:Y:S01]  /*3450*/  F2FP.F16.F32.PACK_AB R25, R79, R42 ;  /* 0x0000002a4f19723e */ /* 0x000fe200000000ff */
[C---:B------:R-:W-:Y:S01]  /*3460*/  IMAD R42, R7.reuse, 0x2, R4 ;  /* 0x00000002072a7824 */ /* 0x040fe200078e0204 */
[----:B------:R-:W-:Y:S01]  /*3470*/  F2FP.F16.F32.PACK_AB R24, R122, R53 ;  /* 0x000000357a18723e */ /* 0x000fe200000000ff */
[----:B------:R-:W-:Y:S01]  /*3480*/  IMAD R7, R7, 0x2, R5 ;  /* 0x0000000207077824 */ /* 0x000fe200078e0205 */
[----:B------:R-:W5:Y:S01]  /*3490*/  MUFU.EX2 R63, R63 ;  /* 0x0000003f003f7308 */ /* 0x000f620000000800 */
[C---:B---3--:R-:W-:Y:S01]  /*34a0*/  FADD.FTZ R66, R126.reuse, R23 ;  /* 0x000000177e427221 */ /* 0x048fe20000010000 */
[----:B0-----:R-:W-:Y:S01]  /*34b0*/  F2FP.F16.F32.PACK_AB R8, R126, R59 ;  /* 0x0000003b7e08723e */ /* 0x001fe200000000ff */
[----:B------:R-:W-:-:S02]  /*34c0*/  IMAD.MOV.U32 R126, RZ, RZ, R151 ;  /* 0x000000ffff7e7224 */ /* 0x000fc400078e0097 */
[----:B------:R-:W-:-:S03]  /*34d0*/  IMAD.MOV.U32 R122, RZ, RZ, R151 ;  /* 0x000000ffff7a7224 */ /* 0x000fc600078e0097 */
[----:B------:R-:W0:Y:S01]  /*34e0*/  MUFU.EX2 R83, R83 ;  /* 0x0000005300537308 */ /* 0x000e220000000800 */
[----:B----4-:R-:W-:-:S07]  /*34f0*/  FADD.FTZ R26, R48, R21 ;  /* 0x00000015301a7221 */ /* 0x010fce0000010000 */
[----:B------:R-:W3:Y:S01]  /*3500*/  MUFU.EX2 R128, R128 ;  /* 0x0000008000807308 */ /* 0x000ee20000000800 */
[----:B-----5:R-:W-:-:S07]  /*3510*/  FADD.FTZ R23, R63, R66 ;  /* 0x000000423f177221 */ /* 0x020fce0000010000 */
[----:B------:R-:W1:Y:S01]  /*3520*/  MUFU.EX2 R50, R50 ;  /* 0x0000003200327308 */ /* 0x000e620000000800 */
[----:B0-----:R-:W-:Y:S01]  /*3530*/  FADD.FTZ R21, R83, R26 ;  /* 0x0000001a53157221 */ /* 0x001fe20000010000 */
[----:B------:R-:W-:Y:S01]  /*3540*/  F2FP.F16.F32.PACK_AB R26, R124, R55 ;  /* 0x000000377c1a723e */ /* 0x000fe200000000ff */
[----:B------:R-:W-:-:S05]  /*3550*/  IMAD.MOV.U32 R124, RZ, RZ, R151 ;  /* 0x000000ffff7c7224 */ /* 0x000fca00078e0097 */
[----:B------:R-:W0:Y:S01]  /*3560*/  MUFU.EX2 R32, R32 ;  /* 0x0000002000207308 */ /* 0x000e220000000800 */
[C---:B---3--:R-:W-:Y:S01]  /*3570*/  FADD.FTZ R23, R128.reuse, R23 ;  /* 0x0000001780177221 */ /* 0x048fe20000010000 */
[----:B------:R-:W-:-:S06]  /*3580*/  F2FP.F16.F32.PACK_AB R10, R128, R63 ;  /* 0x0000003f800a723e */ /* 0x000fcc00000000ff */
[----:B------:R-:W3:Y:S01]  /*3590*/  MUFU.EX2 R85, R85 ;  /* 0x0000005500557308 */ /* 0x000ee20000000800 */
[----:B-1----:R-:W-:Y:S01]  /*35a0*/  FADD.FTZ R12, R50, R21 ;  /* 0x00000015320c7221 */ /* 0x002fe20000010000 */
[----:B------:R-:W-:Y:S02]  /*35b0*/  F2FP.F16.F32.PACK_AB R21, R30, R27 ;  /* 0x0000001b1e15723e */ /* 0x000fe400000000ff */
[----:B------:R-:W-:-:S04]  /*35c0*/  F2FP.F16.F32.PACK_AB R27, R81, R46 ;  /* 0x0000002e511b723e */ /* 0x000fc800000000ff */
[----:B------:R-:W1:Y:S01]  /*35d0*/  MUFU.EX2 R33, R33 ;  /* 0x0000002100217308 */ /* 0x000e620000000800 */
[----:B0-----:R-:W-:Y:S01]  /*35e0*/  FADD.FTZ R14, R32, R23 ;  /* 0x00000017200e7221 */ /* 0x001fe20000010000 */
[----:B------:R-:W-:Y:S02]  /*35f0*/  F2FP.F16.F32.PACK_AB R23, R35, R34 ;  /* 0x000000222317723e */ /* 0x000fe400000000ff */
[C---:B------:R-:W-:Y:S01]  /*3600*/  F2FP.F16.F32.PACK_AB R32, R41.reuse, R32 ;  /* 0x000000202920723e */ /* 0x040fe200000000ff */
[----:B------:R-:W-:Y:S02]  /*3610*/  FADD.FTZ R11, R41, R14 ;  /* 0x0000000e290b7221 */ /* 0x000fe40000010000 */
[----:B------:R0:W-:Y:S01]  /*3620*/  STSM.16.M88.4 [R42+0x1e800], R20 ;  /* 0x01e800142a007844 */ /* 0x0001e20000000200 */
[----:B------:R-:W4:Y:S01]  /*3630*/  MUFU.EX2 R36, R36 ;  /* 0x0000002400247308 */ /* 0x000f220000000800 */
[----:B---3--:R-:W-:Y:S02]  /*3640*/  FADD.FTZ R12, R85, R12 ;  /* 0x0000000c550c7221 */ /* 0x008fe40000010000 */
[----:B------:R-:W-:Y:S05]  /*3650*/  STSM.16.M88.4 [R7], R24 ;  /* 0x0000001807007844 */ /* 0x000fea0000000200 */
[----:B------:R-:W3:Y:S01]  /*3660*/  MUFU.EX2 R38, R38 ;  /* 0x0000002600267308 */ /* 0x000ee20000000800 */
[----:B-1----:R-:W-:-:S07]  /*3670*/  FADD.FTZ R9, R33, R12 ;  /* 0x0000000c21097221 */ /* 0x002fce0000010000 */
[----:B------:R-:W1:Y:S01]  /*3680*/  MUFU.EX2 R45, R45 ;  /* 0x0000002d002d7308 */ /* 0x000e620000000800 */
[----:B----4-:R-:W-:-:S07]  /*3690*/  FADD.FTZ R12, R36, R11 ;  /* 0x0000000b240c7221 */ /* 0x010fce0000010000 */
[----:B------:R-:W4:Y:S01]  /*36a0*/  MUFU.EX2 R16, R70 ;  /* 0x0000004600107308 */ /* 0x000f220000000800 */
[C---:B---3--:R-:W-:Y:S01]  /*36b0*/  FADD.FTZ R9, R38.reuse, R9 ;  /* 0x0000000926097221 */ /* 0x048fe20000010000 */
[----:B------:R-:W-:-:S06]  /*36c0*/  F2FP.F16.F32.PACK_AB R33, R38, R33 ;  /* 0x000000212621723e */ /* 0x000fcc00000000ff */
[----:B------:R-:W3:Y:S01]  /*36d0*/  MUFU.EX2 R40, R40 ;  /* 0x0000002800287308 */ /* 0x000ee20000000800 */
[C---:B-1----:R-:W-:Y:S01]  /*36e0*/  FADD.FTZ R11, R45.reuse, R12 ;  /* 0x0000000c2d0b7221 */ /* 0x042fe20000010000 */
[----:B------:R-:W-:-:S06]  /*36f0*/  F2FP.F16.F32.PACK_AB R34, R45, R36 ;  /* 0x000000242d22723e */ /* 0x000fcc00000000ff */
[----:B------:R-:W1:Y:S01]  /*3700*/  MUFU.EX2 R17, R17 ;  /* 0x0000001100117308 */ /* 0x000e620000000800 */
[----:B----4-:R-:W-:Y:S01]  /*3710*/  FADD.FTZ R12, R16, R9 ;  /* 0x00000009100c7221 */ /* 0x010fe20000010000 */
[----:B------:R-:W-:-:S06]  /*3720*/  F2FP.F16.F32.PACK_AB R9, R83, R48 ;  /* 0x000000305309723e */ /* 0x000fcc00000000ff */
[----:B------:R-:W4:Y:S01]  /*3730*/  MUFU.EX2 R47, R47 ;  /* 0x0000002f002f7308 */ /* 0x000f220000000800 */
[----:B---3--:R-:W-:Y:S01]  /*3740*/  FADD.FTZ R14, R40, R11 ;  /* 0x0000000b280e7221 */ /* 0x008fe20000010000 */
[----:B------:R-:W-:-:S05]  /*3750*/  F2FP.F16.F32.PACK_AB R11, R85, R50 ;  /* 0x00000032550b723e */ /* 0x000fca00000000ff */
[----:B------:R3:W-:Y:S01]  /*3760*/  STSM.16.M88.4 [R4+0x24800], R8 ;  /* 0x0248000804007844 */ /* 0x0007e20000000200 */
[----:B------:R-:W5:Y:S01]  /*3770*/  MUFU.EX2 R52, R52 ;  /* 0x0000003400347308 */ /* 0x000f620000000800 */
[C---:B-1----:R-:W-:Y:S01]  /*3780*/  FADD.FTZ R13, R17.reuse, R12 ;  /* 0x0000000c110d7221 */ /* 0x042fe20000010000 */
[----:B------:R-:W-:-:S05]  /*3790*/  F2FP.F16.F32.PACK_AB R35, R17, R16 ;  /* 0x000000101123723e */ /* 0x000fca00000000ff */
[----:B------:R-:W-:Y:S01]  /*37a0*/  STSM.16.M88.4 [R5+0x6000], R32 ;  /* 0x0060002005007844 */ /* 0x000fe20000000200 */
[----:B------:R-:W1:Y:S01]  /*37b0*/  MUFU.EX2 R44, R44 ;  /* 0x0000002c002c7308 */ /* 0x000e620000000800 */
[----:B----4-:R-:W-:-:S07]  /*37c0*/  FADD.FTZ R15, R47, R14 ;  /* 0x0000000e2f0f7221 */ /* 0x010fce0000010000 */
[----:B------:R-:W4:Y:S01]  /*37d0*/  MUFU.EX2 R57, R80 ;  /* 0x0000005000397308 */ /* 0x000f220000000800 */
[----:B-----5:R-:W-:-:S07]  /*37e0*/  FADD.FTZ R12, R52, R13 ;  /* 0x0000000d340c7221 */ /* 0x020fce0000010000 */
[----:B------:R-:W5:Y:S01]  /*37f0*/  MUFU.EX2 R49, R49 ;  /* 0x0000003100317308 */ /* 0x000f620000000800 */
[----:B-1----:R-:W-:-:S07]  /*3800*/  FADD.FTZ R14, R44, R15 ;  /* 0x0000000f2c0e7221 */ /* 0x002fce0000010000 */
[----:B------:R-:W1:Y:S01]  /*3810*/  MUFU.EX2 R54, R54 ;  /* 0x0000003600367308 */ /* 0x000e620000000800 */
[----:B----4-:R-:W-:-:S07]  /*3820*/  FADD.FTZ R13, R57, R12 ;  /* 0x0000000c390d7221 */ /* 0x010fce0000010000 */
[----:B------:R-:W4:Y:S01]  /*3830*/  MUFU.EX2 R28, R28 ;  /* 0x0000001c001c7308 */ /* 0x000f220000000800 */
[----:B-----5:R-:W-:-:S07]  /*3840*/  FADD.FTZ R15, R49, R14 ;  /* 0x0000000e310f7221 */ /* 0x020fce0000010000 */
[----:B------:R-:W5:Y:S01]  /*3850*/  MUFU.EX2 R61, R61 ;  /* 0x0000003d003d7308 */ /* 0x000f620000000800 */
[----:B-1----:R-:W-:-:S07]  /*3860*/  FADD.FTZ R12, R54, R13 ;  /* 0x0000000d360c7221 */ /* 0x002fce0000010000 */
[----:B------:R-:W1:Y:S01]  /*3870*/  MUFU.EX2 R56, R56 ;  /* 0x0000003800387308 */ /* 0x000e620000000800 */
[----:B----4-:R-:W-:Y:S01]  /*3880*/  FADD.FTZ R14, R28, R15 ;  /* 0x0000000f1c0e7221 */ /* 0x010fe20000010000 */
[----:B------:R-:W-:-:S06]  /*3890*/  F2FP.F16.F32.PACK_AB R28, R43, R28 ;  /* 0x0000001c2b1c723e */ /* 0x000fcc00000000ff */
[----:B------:R-:W4:Y:S01]  /*38a0*/  MUFU.EX2 R29, R29 ;  /* 0x0000001d001d7308 */ /* 0x000f220000000800 */
[----:B-----5:R-:W-:Y:S01]  /*38b0*/  FADD.FTZ R13, R61, R12 ;  /* 0x0000000c3d0d7221 */ /* 0x020fe20000010000 */
[----:B------:R-:W-:-:S06]  /*38c0*/  FADD.FTZ R12, R43, R14 ;  /* 0x0000000e2b0c7221 */ /* 0x000fcc0000010000 */
[----:B------:R-:W5:Y:S01]  /*38d0*/  MUFU.EX2 R65, R65 ;  /* 0x0000004100417308 */ /* 0x000f620000000800 */
[----:B-1----:R-:W-:-:S07]  /*38e0*/  FADD.FTZ R14, R56, R13 ;  /* 0x0000000d380e7221 */ /* 0x002fce0000010000 */
[----:B------:R-:W0:Y:S01]  /*38f0*/  MUFU.EX2 R64, R64 ;  /* 0x0000004000407308 */ /* 0x000e220000000800 */
[----:B----4-:R-:W-:Y:S01]  /*3900*/  FADD.FTZ R15, R29, R12 ;  /* 0x0000000c1d0f7221 */ /* 0x010fe20000010000 */
[----:B------:R-:W-:-:S06]  /*3910*/  F2FP.F16.F32.PACK_AB R12, R47, R40 ;  /* 0x000000282f0c723e */ /* 0x000fcc00000000ff */
[----:B------:R-:W3:Y:S01]  /*3920*/  MUFU.EX2 R58, R58 ;  /* 0x0000003a003a7308 */ /* 0x000ee20000000800 */
[----:B-----5:R-:W-:Y:S01]  /*3930*/  FADD.FTZ R13, R65, R14 ;  /* 0x0000000e410d7221 */ /* 0x020fe20000010000 */
[----:B------:R-:W-:-:S06]  /*3940*/  F2FP.F16.F32.PACK_AB R14, R49, R44 ;  /* 0x0000002c310e723e */ /* 0x000fcc00000000ff */
[----:B------:R-:W1:Y:S01]  /*3950*/  MUFU.EX2 R31, R31 ;  /* 0x0000001f001f7308 */ /* 0x000e620000000800 */
[C---:B0-----:R-:W-:Y:S01]  /*3960*/  FADD.FTZ R20, R64.reuse, R15 ;  /* 0x0000000f40147221 */ /* 0x041fe20000010000 */
[----:B------:R-:W-:Y:S02]  /*3970*/  F2FP.F16.F32.PACK_AB R15, R61, R54 ;  /* 0x000000363d0f723e */ /* 0x000fe400000000ff */
[----:B------:R-:W-:Y:S02]  /*3980*/  F2FP.F16.F32.PACK_AB R30, R64, R29 ;  /* 0x0000001d401e723e */ /* 0x000fe400000000ff */
[----:B------:R-:W-:Y:S02]  /*3990*/  F2FP.F16.F32.PACK_AB R29, R65, R56 ;  /* 0x00000038411d723e */ /* 0x000fe400000000ff */
[----:B------:R-:W0:Y:S01]  /*39a0*/  MUFU.EX2 R67, R67 ;  /* 0x0000004300437308 */ /* 0x000e220000000800 */
[----:B---3--:R-:W-:Y:S01]  /*39b0*/  FADD.FTZ R8, R58, R13 ;  /* 0x0000000d3a087221 */ /* 0x008fe20000010000 */
[----:B------:R-:W-:-:S05]  /*39c0*/  F2FP.F16.F32.PACK_AB R13, R57, R52 ;  /* 0x00000034390d723e */ /* 0x000fca00000000ff */
[----:B------:R3:W-:Y:S01]  /*39d0*/  STSM.16.M88.4 [R42+0x24800], R12 ;  /* 0x0248000c2a007844 */ /* 0x0007e20000000200 */
[----:B------:R-:W4:Y:S01]  /*39e0*/  MUFU.EX2 R68, R68 ;  /* 0x0000004400447308 */ /* 0x000f220000000800 */
[----:B-1----:R-:W-:-:S07]  /*39f0*/  FADD.FTZ R11, R31, R20 ;  /* 0x000000141f0b7221 */ /* 0x002fce0000010000 */
[----:B------:R-:W1:Y:S01]  /*3a00*/  MUFU.EX2 R60, R60 ;  /* 0x0000003c003c7308 */ /* 0x000e620000000800 */
[----:B0-----:R-:W-:-:S07]  /*3a10*/  FADD.FTZ R9, R67, R8 ;  /* 0x0000000843097221 */ /* 0x001fce0000010000 */
[----:B------:R-:W0:Y:S01]  /*3a20*/  MUFU.EX2 R69, R69 ;  /* 0x0000004500457308 */ /* 0x000e220000000800 */
[----:B----4-:R-:W-:-:S07]  /*3a30*/  FADD.FTZ R10, R68, R11 ;  /* 0x0000000b440a7221 */ /* 0x010fce0000010000 */
        /* <DEDUP_REMOVED lines=13> */
[----:B-1----:R-:W-:Y:S01]  /*3b10*/  FADD.FTZ R10, R51, R8 ;  /* 0x00000008330a7221 */ /* 0x002fe20000010000 */
[----:B------:R-:W-:Y:S02]  /*3b20*/  F2FP.F16.F32.PACK_AB R8, R68, R31 ;  /* 0x0000001f4408723e */ /* 0x000fe400000000ff */
[----:B------:R-:W-:-:S04]  /*3b30*/  F2FP.F16.F32.PACK_AB R31, R67, R58 ;  /* 0x0000003a431f723e */ /* 0x000fc800000000ff */
[----:B------:R-:W1:Y:S01]  /*3b40*/  MUFU.EX2 R73, R73 ;  /* 0x0000004900497308 */ /* 0x000e620000000800 */
[C---:B0-----:R-:W-:Y:S01]  /*3b50*/  FADD.FTZ R16, R114.reuse, R9 ;  /* 0x0000000972107221 */ /* 0x041fe20000010000 */
[----:B------:R-:W-:Y:S01]  /*3b60*/  STSM.16.M88.4 [R7+0x6000], R28 ;  /* 0x0060001c07007844 */ /* 0x000fe20000000200 */
[----:B------:R-:W-:-:S05]  /*3b70*/  F2FP.F16.F32.PACK_AB R20, R114, R71 ;  /* 0x000000477214723e */ /* 0x000fca00000000ff */
[----:B------:R-:W0:Y:S01]  /*3b80*/  MUFU.EX2 R96, R96 ;  /* 0x0000006000607308 */ /* 0x000e220000000800 */
[----:B----4-:R-:W-:Y:S01]  /*3b90*/  FADD.FTZ R9, R53, R10 ;  /* 0x0000000a35097221 */ /* 0x010fe20000010000 */
[----:B------:R-:W-:-:S06]  /*3ba0*/  F2FP.F16.F32.PACK_AB R10, R76, R69 ;  /* 0x000000454c0a723e */ /* 0x000fcc00000000ff */
[----:B------:R-:W3:Y:S01]  /*3bb0*/  MUFU.EX2 R100, R100 ;  /* 0x0000006400647308 */ /* 0x000ee20000000800 */
[----:B-1----:R-:W-:-:S07]  /*3bc0*/  FADD.FTZ R11, R73, R16 ;  /* 0x00000010490b7221 */ /* 0x002fce0000010000 */
[----:B------:R-:W1:Y:S01]  /*3bd0*/  MUFU.EX2 R102, R102 ;  /* 0x0000006600667308 */ /* 0x000e620000000800 */
[C---:B0-----:R-:W-:Y:S01]  /*3be0*/  FADD.FTZ R9, R96.reuse, R9 ;  /* 0x0000000960097221 */ /* 0x041fe20000010000 */
[----:B------:R-:W-:-:S06]  /*3bf0*/  F2FP.F16.F32.PACK_AB R21, R96, R53 ;  /* 0x000000356015723e */ /* 0x000fcc00000000ff */
[----:B------:R-:W0:Y:S01]  /*3c00*/  MUFU.EX2 R37, R37 ;  /* 0x0000002500257308 */ /* 0x000e220000000800 */
[C---:B---3--:R-:W-:Y:S01]  /*3c10*/  FADD.FTZ R14, R100.reuse, R11 ;  /* 0x0000000b640e7221 */ /* 0x048fe20000010000 */
[----:B------:R-:W-:Y:S02]  /*3c20*/  F2FP.F16.F32.PACK_AB R11, R51, R62 ;  /* 0x0000003e330b723e */ /* 0x000fe400000000ff */
[----:B------:R-:W-:-:S04]  /*3c30*/  F2FP.F16.F32.PACK_AB R22, R100, R73 ;  /* 0x000000496416723e */ /* 0x000fc800000000ff */
[----:B------:R-:W3:Y:S01]  /*3c40*/  MUFU.EX2 R55, R104 ;  /* 0x0000006800377308 */ /* 0x000ee20000000800 */
[----:B-1----:R-:W-:Y:S01]  /*3c50*/  FADD.FTZ R12, R102, R9 ;  /* 0x00000009660c7221 */ /* 0x002fe20000010000 */
[----:B------:R-:W-:-:S05]  /*3c60*/  F2FP.F16.F32.PACK_AB R9, R87, R60 ;  /* 0x0000003c5709723e */ /* 0x000fca00000000ff */
[----:B------:R1:W-:Y:S01]  /*3c70*/  STSM.16.M88.4 [R4+0x2a800], R8 ;  /* 0x02a8000804007844 */ /* 0x0003e20000000200 */
[----:B------:R-:W4:Y:S01]  /*3c80*/  MUFU.EX2 R118, R118 ;  /* 0x0000007600767308 */ /* 0x000f220000000800 */
[----:B0-----:R-:W-:-:S07]  /*3c90*/  FADD.FTZ R15, R37, R14 ;  /* 0x0000000e250f7221 */ /* 0x001fce0000010000 */
[----:B------:R-:W0:Y:S01]  /*3ca0*/  MUFU.EX2 R106, R106 ;  /* 0x0000006a006a7308 */ /* 0x000e220000000800 */
[C---:B---3--:R-:W-:Y:S01]  /*3cb0*/  FADD.FTZ R13, R55.reuse, R12 ;  /* 0x0000000c370d7221 */ /* 0x048fe20000010000 */
[----:B------:R-:W-:-:S05]  /*3cc0*/  F2FP.F16.F32.PACK_AB R23, R55, R102 ;  /* 0x000000663717723e */ /* 0x000fca00000000ff */
[----:B------:R-:W-:Y:S01]  /*3cd0*/  STSM.16.M88.4 [R5+0xc000], R20 ;  /* 0x00c0001405007844 */ /* 0x000fe20000000200 */
[----:B------:R-:W3:Y:S01]  /*3ce0*/  MUFU.EX2 R39, R39 ;  /* 0x0000002700277308 */ /* 0x000ee20000000800 */
[C---:B----4-:R-:W-:Y:S01]  /*3cf0*/  FADD.FTZ R14, R118.reuse, R15 ;  /* 0x0000000f760e7221 */ /* 0x050fe20000010000 */
[----:B------:R-:W-:-:S06]  /*3d00*/  F2FP.F16.F32.PACK_AB R128, R118, R37 ;  /* 0x000000257680723e */ /* 0x000fcc00000000ff */
[----:B------:R-:W4:Y:S01]  /*3d10*/  MUFU.EX2 R130, R130 ;  /* 0x0000008200827308 */ /* 0x000f220000000800 */
[----:B0-----:R-:W-:-:S07]  /*3d20*/  FADD.FTZ R12, R106, R13 ;  /* 0x0000000d6a0c7221 */ /* 0x001fce0000010000 */
[----:B------:R-:W0:Y:S01]  /*3d30*/  MUFU.EX2 R129, R108 ;  /* 0x0000006c00817308 */ /* 0x000e220000000800 */
[----:B---3--:R-:W-:-:S07]  /*3d40*/  FADD.FTZ R13, R39, R14 ;  /* 0x0000000e270d7221 */ /* 0x008fce0000010000 */
[----:B------:R-:W3:Y:S01]  /*3d50*/  MUFU.EX2 R110, R110 ;  /* 0x0000006e006e7308 */ /* 0x000ee20000000800 */
[C---:B----4-:R-:W-:Y:S01]  /*3d60*/  FADD.FTZ R14, R130.reuse, R13 ;  /* 0x0000000d820e7221 */ /* 0x050fe20000010000 */
[----:B------:R-:W-:-:S06]  /*3d70*/  F2FP.F16.F32.PACK_AB R130, R130, R39 ;  /* 0x000000278282723e */ /* 0x000fcc00000000ff */
[----:B------:R-:W4:Y:S01]  /*3d80*/  MUFU.EX2 R75, R75 ;  /* 0x0000004b004b7308 */ /* 0x000f220000000800 */
[C---:B0-----:R-:W-:Y:S01]  /*3d90*/  FADD.FTZ R15, R129.reuse, R12 ;  /* 0x0000000c810f7221 */ /* 0x041fe20000010000 */
[----:B------:R-:W-:-:S06]  /*3da0*/  F2FP.F16.F32.PACK_AB R129, R129, R106 ;  /* 0x0000006a8181723e */ /* 0x000fcc00000000ff */
[----:B------:R0:W5:Y:S01]  /*3db0*/  MUFU.EX2 R131, R132 ;  /* 0x0000008400837308 */ /* 0x0001620000000800 */
[----:B---3--:R-:W-:-:S07]  /*3dc0*/  FADD.FTZ R12, R110, R15 ;  /* 0x0000000f6e0c7221 */ /* 0x008fce0000010000 */
[----:B------:R-:W1:Y:S01]  /*3dd0*/  MUFU.EX2 R112, R112 ;  /* 0x0000007000707308 */ /* 0x000e620000000800 */
[----:B----4-:R-:W-:Y:S01]  /*3de0*/  FADD.FTZ R15, R75, R14 ;  /* 0x0000000e4b0f7221 */ /* 0x010fe20000010000 */
[----:B0-----:R-:W-:-:S06]  /*3df0*/  IMAD.MOV.U32 R132, RZ, RZ, R151 ;  /* 0x000000ffff847224 */ /* 0x001fcc00078e0097 */
[----:B------:R0:W3:Y:S01]  /*3e00*/  MUFU.EX2 R113, R134 ;  /* 0x0000008600717308 */ /* 0x0000e20000000800 */
[C---:B-----5:R-:W-:Y:S01]  /*3e10*/  FADD.FTZ R12, R131.reuse, R12 ;  /* 0x0000000c830c7221 */ /* 0x060fe20000010000 */
[----:B------:R-:W-:-:S05]  /*3e20*/  F2FP.F16.F32.PACK_AB R131, R131, R110 ;  /* 0x0000006e8383723e */ /* 0x000fca00000000ff */
[----:B------:R4:W-:Y:S01]  /*3e30*/  STSM.16.M88.4 [R42+0x2a800], R128 ;  /* 0x02a800802a007844 */ /* 0x0009e20000000200 */
[----:B------:R-:W5:Y:S01]  /*3e40*/  MUFU.EX2 R77, R77 ;  /* 0x0000004d004d7308 */ /* 0x000f620000000800 */
[C---:B-1----:R-:W-:Y:S01]  /*3e50*/  FADD.FTZ R8, R112.reuse, R15 ;  /* 0x0000000f70087221 */ /* 0x042fe20000010000 */
[----:B------:R-:W-:Y:S01]  /*3e60*/  F2FP.F16.F32.PACK_AB R112, R112, R75 ;  /* 0x0000004b7070723e */ /* 0x000fe200000000ff */
[----:B0-----:R-:W-:-:S05]  /*3e70*/  IMAD.MOV.U32 R134, RZ, RZ, R151 ;  /* 0x000000ffff867224 */ /* 0x001fca00078e0097 */
[----:B------:R-:W0:Y:S01]  /*3e80*/  MUFU.EX2 R116, R116 ;  /* 0x0000007400747308 */ /* 0x000e220000000800 */
[----:B---3--:R-:W-:Y:S01]  /*3e90*/  FADD.FTZ R9, R113, R12 ;  /* 0x0000000c71097221 */ /* 0x008fe20000010000 */
[----:B------:R-:W-:Y:S02]  /*3ea0*/  IMAD.MOV.U32 R12, RZ, RZ, RZ ;  /* 0x000000ffff0c7224 */ /* 0x000fe400078e00ff */
[----:B----4-:R-:W-:-:S04]  /*3eb0*/  IMAD.MOV.U32 R131, RZ, RZ, R151 ;  /* 0x000000ffff837224 */ /* 0x010fc800078e0097 */
[----:B------:R-:W1:Y:S01]  /*3ec0*/  MUFU.EX2 R136, R136 ;  /* 0x0000008800887308 */ /* 0x000e620000000800 */
[----:B-----5:R-:W-:Y:S01]  /*3ed0*/  FADD.FTZ R17, R77, R8 ;  /* 0x000000084d117221 */ /* 0x020fe20000010000 */
[--C-:B------:R-:W-:Y:S02]  /*3ee0*/  IMAD.MOV.U32 R130, RZ, RZ, R151.reuse ;  /* 0x000000ffff827224 */ /* 0x100fe400078e0097 */
[--C-:B------:R-:W-:Y:S02]  /*3ef0*/  IMAD.MOV.U32 R129, RZ, RZ, R151.reuse ;  /* 0x000000ffff817224 */ /* 0x100fe400078e0097 */
[----:B------:R-:W-:Y:S02]  /*3f00*/  IMAD.MOV.U32 R128, RZ, RZ, R151 ;  /* 0x000000ffff807224 */ /* 0x000fe400078e0097 */
[----:B------:R-:W3:Y:S01]  /*3f10*/  MUFU.EX2 R138, R138 ;  /* 0x0000008a008a7308 */ /* 0x000ee20000000800 */
[C---:B0-----:R-:W-:Y:S01]  /*3f20*/  F2FP.F16.F32.PACK_AB R114, R116.reuse, R77 ;  /* 0x0000004d7472723e */ /* 0x041fe200000000ff */
[----:B------:R-:W-:-:S06]  /*3f30*/  FADD.FTZ R17, R116, R17 ;  /* 0x0000001174117221 */ /* 0x000fcc0000010000 */
[----:B------:R0:W4:Y:S01]  /*3f40*/  MUFU.EX2 R13, R142 ;  /* 0x0000008e000d7308 */ /* 0x0001220000000800 */
[C---:B-1----:R-:W-:Y:S01]  /*3f50*/  F2FP.F16.F32.PACK_AB R113, R136.reuse, R113 ;  /* 0x000000718871723e */ /* 0x042fe200000000ff */
[----:B------:R-:W-:Y:S01]  /*3f60*/  FADD.FTZ R9, R136, R9 ;  /* 0x0000000988097221 */ /* 0x000fe20000010000 */
[----:B------:R-:W-:-:S03]  /*3f70*/  IMAD.MOV.U32 R136, RZ, RZ, R151 ;  /* 0x000000ffff887224 */ /* 0x000fc600078e0097 */
[----:B---3--:R-:W-:Y:S01]  /*3f80*/  FADD.FTZ R16, R138, R9 ;  /* 0x000000098a107221 */ /* 0x008fe20000010000 */
[--C-:B0-----:R-:W-:Y:S01]  /*3f90*/  IMAD.MOV.U32 R142, RZ, RZ, R151.reuse ;  /* 0x000000ffff8e7224 */ /* 0x101fe200078e0097 */
[C---:B----4-:R-:W-:Y:S02]  /*3fa0*/  F2FP.F16.F32.PACK_AB R115, R13.reuse, R138 ;  /* 0x0000008a0d73723e */ /* 0x050fe400000000ff */
[----:B------:R-:W-:Y:S01]  /*3fb0*/  FADD.FTZ R16, R13, R16 ;  /* 0x000000100d107221 */ /* 0x000fe20000010000 */
[----:B------:R-:W-:Y:S02]  /*3fc0*/  VIADD R13, R19, 0xfffffffe ;  /* 0xfffffffe130d7836 */ /* 0x000fe40000000000 */
[--C-:B------:R-:W-:Y:S01]  /*3fd0*/  IMAD.MOV.U32 R138, RZ, RZ, R151.reuse ;  /* 0x000000ffff8a7224 */ /* 0x100fe200078e0097 */
[----:B------:R0:W-:Y:S02]  /*3fe0*/  STSM.16.M88.4 [R7+0xc000], R112 ;  /* 0x00c0007007007844 */ /* 0x0001e40000000200 */
[----:B--2---:R-:W-:Y:S01]  /*3ff0*/  ISETP.GE.AND P2, PT, R13, R121, PT ;  /* 0x000000790d00720c */ /* 0x004fe20003f46270 */
[----:B------:R-:W-:Y:S01]  /*4000*/  IMAD.MOV.U32 R121, RZ, RZ, R151 ;  /* 0x000000ffff797224 */ /* 0x000fe200078e0097 */
[----:B------:R1:W-:Y:S06]  /*4010*/  MEMBAR.ALL.CTA ;  /* 0x0000000000007992 */ /* 0x0003ec0000008000 */
[----:B-1----:R-:W1:Y:S02]  /*4020*/  FENCE.VIEW.ASYNC.S ;  /* 0x00000000000073c6 */ /* 0x002e640000000000 */
[----:B-1----:R-:W-:-:S03]  /*4030*/  NOP ;  /* 0x0000000000007918 */ /* 0x002fc60000000000 */
[----:B------:R-:W-:Y:S05]  /*4040*/  @!P2 BRA `(.L_x_19) ;  /* 0x0000002800e4a947 */ /* 0x000fea0003800000 */
[----:B------:R-:W-:Y:S01]  /*4050*/  MOV R15, R18 ;  /* 0x00000012000f7202 */ /* 0x000fe20000000f00 */
[----:B------:R-:W-:Y:S01]  /*4060*/  IMAD.MOV.U32 R14, RZ, RZ, R2 ;  /* 0x000000ffff0e7224 */ /* 0x000fe200078e0002 */
[----:B------:R-:W-:Y:S01]  /*4070*/  CS2R R150, SRZ ;  /* 0x0000000000967805 */ /* 0x000fe2000001ff00 */
[----:B------:R-:W-:Y:S01]  /*4080*/  IMAD.MOV.U32 R8, RZ, RZ, RZ ;  /* 0x000000ffff087224 */ /* 0x000fe200078e00ff */
        /* <DEDUP_REMOVED lines=14> */
[----:B------:R-:W-:Y:S01]  /*4170*/  CS2R R120, SRZ ;  /* 0x0000000000787805 */ /* 0x000fe2000001ff00 */
[----:B------:R-:W-:-:S06]  /*4180*/  UMOV UR4, URZ ;  /* 0x0000003f00047c82 */ /* 0x000fcc0008000000 */
.L_x_28:
[----:B------:R-:W2:Y:S01]  /*4190*/  LDL R0, [R1+0x4] ;  /* 0x0000040001007983 */ /* 0x000ea20000100800 */
[----:B------:R-:W-:-:S04]  /*41a0*/  UIADD3 UR5, UR4, 0x1, URZ ;  /* 0x0000000104057890 */ /* 0x000fc8000fffe03f */
[----:B------:R-:W-:-:S04]  /*41b0*/  UISETP.NE.AND UP0, UPT, UR5, 0x2, UPT ;  /* 0x000000020500788c */ /* 0x000fc8000bf05270 */
[----:B------:R-:W-:Y:S02]  /*41c0*/  USEL UR7, URZ, 0x1, UP0 ;  /* 0x000000013f077887 */ /* 0x000fe40008000000 */
[----:B------:R-:W-:-:S04]  /*41d0*/  USEL UR5, UR5, URZ, UP0 ;  /* 0x0000003f05057287 */ /* 0x000fc80008000000 */
[----:B------:R-:W-:Y:S02]  /*41e0*/  LOP3.LUT R12, R8, UR7, RZ, 0x3c, !PT ;  /* 0x00000007080c7c12 */ /* 0x000fe4000f8e3cff */
[----:B--2---:R-:W-:Y:S01]  /*41f0*/  ISETP.NE.AND P3, PT, R0, RZ, PT ;  /* 0x000000ff0000720c */ /* 0x004fe20003f65270 */
[----:B------:R-:W-:-:S12]  /*4200*/  IMAD.U32 R0, RZ, RZ, UR5 ;  /* 0x00000005ff007e24 */ /* 0x000fd8000f8e00ff */
[----:B------:R-:W-:Y:S05]  /*4210*/  @P3 BRA `(.L_x_20) ;  /* 0x0000000000283947 */ /* 0x000fea0003800000 */
[----:B------:R-:W-:Y:S05]  /*4220*/  @!P0 BRA `(.L_x_21) ;  /* 0x0000000000048947 */ /* 0x000fea0003800000 */
[----:B------:R-:W-:Y:S01]  /*4230*/  BPT.TRAP 0x1 ;  /* 0x000000040000795c */ /* 0x000fe20000300000 */
.L_x_21:
[----:B------:R-:W-:Y:S02]  /*4240*/  LEA R3, R0, UR36, 0x3 ;  /* 0x0000002400037c11 */ /* 0x000fe4000f8e18ff */
[----:B------:R-:W-:-:S04]  /*4250*/  SHF.L.U32 R2, R12, 0x1f, RZ ;  /* 0x0000001f0c027819 */ /* 0x000fc800000006ff */
[----:B------:R1:W2:Y:S01]  /*4260*/  SYNCS.PHASECHK.TRANS64.TRYWAIT P2, [R3+URZ+0x30830], R2 ;  /* 0x03083002030075a7 */ /* 0x0002a2000804017f */
[----:B------:R-:W-:Y:S05]  /*4270*/  @!P0 BRA `(.L_x_22) ;  /* 0x0000000000048947 */ /* 0x000fea0003800000 */
[----:B------:R-:W-:Y:S01]  /*4280*/  BPT.TRAP 0x1 ;  /* 0x000000040000795c */ /* 0x000fe20000300000 */
.L_x_22:
[----:B--2---:R-:W-:Y:S05]  /*4290*/  @P2 BRA `(.L_x_20) ;  /* 0x0000000000082947 */ /* 0x004fea0003800000 */
[----:B------:R-:W2:Y:S02]  /*42a0*/  SYNCS.PHASECHK.TRANS64.TRYWAIT P2, [R3+URZ+0x30830], R2 ;  /* 0x03083002030075a7 */ /* 0x000ea4000804017f */
[----:B--2---:R-:W-:Y:S05]  /*42b0*/  @!P2 BRA `(.L_x_23) ;  /* 0x0000007800bca947 */ /* 0x004fea0003800000 */
.L_x_20:
[----:B------:R-:W3:Y:S01]  /*42c0*/  S2R R9, SR_TID.X ;  /* 0x0000000000097919 */ /* 0x000ee20000002100 */
[----:B------:R-:W-:Y:S01]  /*42d0*/  R2UR UR18, R0 ;  /* 0x00000000001272ca */ /* 0x000fe200000e0000 */
[----:B------:R-:W-:Y:S01]  /*42e0*/  UMOV UR23, 0x40000040 ;  /* 0x4000004000177882 */ /* 0x000fe20000000000 */
[----:B------:R-:W-:Y:S01]  /*42f0*/  R2UR UR20, R152 ;  /* 0x00000000981472ca */ /* 0x000fe200000e0000 */
[----:B------:R-:W-:Y:S01]  /*4300*/  UMOV UR11, 0x40000040 ;  /* 0x40000040000b7882 */ /* 0x000fe20000000000 */
[----:B------:R-:W-:Y:S01]  /*4310*/  R2UR UR21, R153 ;  /* 0x00000000991572ca */ /* 0x000fe200000e0000 */
[----:B------:R-:W-:Y:S01]  /*4320*/  UMOV UR15, 0x40000040 ;  /* 0x40000040000f7882 */ /* 0x000fe20000000000 */
[----:B------:R-:W-:-:S07]  /*4330*/  UMOV UR19, 0x40000040 ;  /* 0x4000004000137882 */ /* 0x000fce0000000000 */
[----:B------:R-:W-:-:S04]  /*4340*/  UIMAD UR18, UR18, 0x600, UR6 ;  /* 0x00000600121278a4 */ /* 0x000fc8000f8e0206 */
[----:B------:R-:W-:Y:S02]  /*4350*/  UIADD3 UR10, UR18, 0x2, URZ ;  /* 0x00000002120a7890 */ /* 0x000fe4000fffe03f */
[----:B------:R-:W-:Y:S02]  /*4360*/  UIADD3 UR14, UR18, 0x4, URZ ;  /* 0x00000004120e7890 */ /* 0x000fe4000fffe03f */
[----:B------:R-:W-:Y:S01]  /*4370*/  UMOV UR22, UR18 ;  /* 0x0000001200167c82 */ /* 0x000fe20008000000 */
[----:B------:R-:W-:Y:S01]  /*4380*/  UIADD3 UR18, UR18, 0x6, URZ ;  /* 0x0000000612127890 */ /* 0x000fe2000fffe03f */
[----:B---3--:R-:W-:-:S05]  /*4390*/  SHF.R.U32.HI R9, RZ, 0x7, R9 ;  /* 0x00000007ff097819 */ /* 0x008fca0000011609 */
[----:B-12---:R-:W-:-:S05]  /*43a0*/  VIADD R2, R9, 0x8 ;  /* 0x0000000809027836 */ /* 0x006fca0000000000 */
[----:B------:R1:W-:Y:S06]  /*43b0*/  BAR.SYNC.DEFER_BLOCKING R2, 0x100 ;  /* 0x000400020000751d */ /* 0x0003ec0000010000 */
[----:B0-----:R-:W-:-:S06]  /*43c0*/  WARPGROUP.ARRIVE ;  /* 0x00000000000079c5 */ /* 0x001fcc0000000000 */
[----:B------:R-:W-:Y:S03]  /*43d0*/  HGMMA.64x192x16.F32 R24, gdesc[UR20], RZ, !UPT, gsb0 ;  /* 0x02e00000141879f0 */ /* 0x000fe6000c0008ff */
[----:B------:R-:W-:Y:S02]  /*43e0*/  WARPGROUP.DEPBAR.LE gsb0, 0x0 ;  /* 0x00008000000079c5 */ /* 0x000fe40000010000 */
[----:B------:R-:W-:-:S15]  /*43f0*/  WARPGROUP.ARRIVE ;  /* 0x00000000000079c5 */ /* 0x000fde0000000000 */
        /* <DEDUP_REMOVED lines=8> */
[----:B-1----:R-:W-:Y:S05]  /*4480*/  @P3 BRA `(.L_x_24) ;  /* 0x0000000000283947 */ /* 0x002fea0003800000 */
[----:B------:R-:W-:Y:S05]  /*4490*/  @!P0 BRA `(.L_x_25) ;  /* 0x0000000000048947 */ /* 0x000fea0003800000 */
[----:B------:R-:W-:Y:S01]  /*44a0*/  BPT.TRAP 0x1 ;  /* 0x000000040000795c */ /* 0x000fe20000300000 */
.L_x_25:
[----:B------:R-:W-:Y:S01]  /*44b0*/  ULEA UR5, UR4, UR36, 0x3 ;  /* 0x0000002404057291 */ /* 0x000fe2000f8e183f */
[----:B------:R-:W-:-:S08]  /*44c0*/  SHF.L.U32 R2, R8, 0x1f, RZ ;  /* 0x0000001f08027819 */ /* 0x000fd000000006ff */
[----:B------:R0:W1:Y:S01]  /*44d0*/  SYNCS.PHASECHK.TRANS64.TRYWAIT P2, [UR5+0x30850], R2 ;  /* 0x03085002ff0075a7 */ /* 0x0000620008040145 */
[----:B------:R-:W-:Y:S05]  /*44e0*/  @!P0 BRA `(.L_x_26) ;  /* 0x0000000000048947 */ /* 0x000fea0003800000 */
[----:B------:R-:W-:Y:S01]  /*44f0*/  BPT.TRAP 0x1 ;  /* 0x000000040000795c */ /* 0x000fe20000300000 */
.L_x_26:
[----:B-1----:R-:W-:Y:S05]  /*4500*/  @P2 BRA `(.L_x_24) ;  /* 0x0000000000082947 */ /* 0x002fea0003800000 */
[----:B------:R-:W1:Y:S02]  /*4510*/  SYNCS.PHASECHK.TRANS64.TRYWAIT P2, [UR5+0x30850], R2 ;  /* 0x03085002ff0075a7 */ /* 0x000e640008040145 */
[----:B-1----:R-:W-:Y:S05]  /*4520*/  @!P2 BRA `(.L_x_27) ;  /* 0x000000780034a947 */ /* 0x002fea0003800000 */
.L_x_24:
[----:B-1----:R-:W2:Y:S01]  /*4530*/  LDL R3, [R1] ;  /* 0x0000000001037983 */ /* 0x002ea20000100800 */
[----:B------:R-:W-:Y:S01]  /*4540*/  UIADD3 UR5, UR36, 0x400, URZ ;  /* 0x0000040024057890 */ /* 0x000fe2000fffe03f */
[----:B------:R-:W-:Y:S01]  /*4550*/  WARPGROUP.ARRIVE ;  /* 0x00000000000079c5 */ /* 0x000fe20000000000 */
[----:B------:R-:W-:Y:S01]  /*4560*/  UMOV UR23, 0x40000040 ;  /* 0x4000004000177882 */ /* 0x000fe20000000000 */
[----:B------:R-:W-:Y:S01]  /*4570*/  UMOV UR21, 0x40000040 ;  /* 0x4000004000157882 */ /* 0x000fe20000000000 */
[----:B------:R-:W-:Y:S01]  /*4580*/  USHF.R.U32.HI UR5, URZ, 0x4, UR5 ;  /* 0x000000043f057899 */ /* 0x000fe20008011605 */
[----:B0-----:R-:W-:Y:S02]  /*4590*/  FMNMX.FTZ R2, R24, R14, !PT ;  /* 0x0000000e18027209 */ /* 0x001fe40007810000 */
[----:B------:R-:W0:Y:S01]  /*45a0*/  S2R R19, SR_TID.X ;  /* 0x0000000000137919 */ /* 0x000e220000002100 */
[----:B------:R-:W-:-:S04]  /*45b0*/  ULOP3.LUT UR5, UR5, 0x3fff, URZ, 0xc0, !UPT ;  /* 0x00003fff05057892 */ /* 0x000fc8000f8ec03f */
[----:B------:R-:W-:-:S07]  /*45c0*/  UIMAD UR10, UR4, 0x600, UR5 ;  /* 0x00000600040a78a4 */ /* 0x000fce000f8e0205 */
[----:B------:R-:W-:Y:S01]  /*45d0*/  UMOV UR22, UR10 ;  /* 0x0000000a00167c82 */ /* 0x000fe20008000000 */
[----:B0-----:R-:W-:Y:S02]  /*45e0*/  ISETP.GE.U32.AND P2, PT, R19, 0x180, PT ;  /* 0x000001801300780c */ /* 0x001fe40003f46070 */
[----:B------:R-:W-:Y:S02]  /*45f0*/  SHF.R.U32.HI R19, RZ, 0x7, R19 ;  /* 0x00000007ff137819 */ /* 0x000fe40000011613 */
[----:B--2---:R-:W-:Y:S02]  /*4600*/  R2UR UR7, R3 ;  /* 0x00000000030772ca */ /* 0x004fe400000e0000 */
[----:B------:R-:W-:Y:S02]  /*4610*/  FMNMX.FTZ R3, R25, R2, !PT ;  /* 0x0000000219037209 */ /* 0x000fe40007810000 */
[----:B------:R-:W-:-:S04]  /*4620*/  FMNMX.FTZ R2, R26, R15, !PT ;  /* 0x0000000f1a027209 */ /* 0x000fc80007810000 */
[----:B------:R-:W-:Y:S02]  /*4630*/  FMNMX.FTZ R9, R27, R2, !PT ;  /* 0x000000021b097209 */ /* 0x000fe40007810000 */
[----:B------:R-:W-:Y:S02]  /*4640*/  FMNMX.FTZ R2, R28, R3, !PT ;  /* 0x000000031c027209 */ /* 0x000fe40007810000 */
[----:B------:R-:W-:Y:S01]  /*4650*/  FMNMX.FTZ R8, R30, R9, !PT ;  /* 0x000000091e087209 */ /* 0x000fe20007810000 */
[----:B------:R-:W-:Y:S01]  /*4660*/  UIADD3 UR7, UR7, 0x1e800, URZ ;  /* 0x0001e80007077890 */ /* 0x000fe2000fffe03f */
[----:B------:R-:W-:Y:S02]  /*4670*/  FMNMX.FTZ R3, R29, R2, !PT ;  /* 0x000000021d037209 */ /* 0x000fe40007810000 */
[----:B------:R-:W-:Y:S01]  /*4680*/  FMNMX.FTZ R9, R31, R8, !PT ;  /* 0x000000081f097209 */ /* 0x000fe20007810000 */
[----:B------:R-:W-:Y:S01]  /*4690*/  USHF.R.U32.HI UR7, URZ, 0x4, UR7 ;  /* 0x000000043f077899 */ /* 0x000fe20008011607 */
[----:B------:R-:W-:-:S02]  /*46a0*/  FMNMX.FTZ R2, R32, R3, !PT ;  /* 0x0000000320027209 */ /* 0x000fc40007810000 */
[----:B------:R-:W-:Y:S01]  /*46b0*/  FMNMX.FTZ R8, R34, R9, !PT ;  /* 0x0000000922087209 */ /* 0x000fe20007810000 */
[----:B------:R-:W-:Y:S01]  /*46c0*/  ULOP3.LUT UR7, UR7, 0x3fff, URZ, 0xc0, !UPT ;  /* 0x00003fff07077892 */ /* 0x000fe2000f8ec03f */
[----:B------:R-:W-:Y:S02]  /*46d0*/  FMNMX.FTZ R3, R33, R2, !PT ;  /* 0x0000000221037209 */ /* 0x000fe40007810000 */
[----:B------:R-:W-:Y:S01]  /*46e0*/  FMNMX.FTZ R9, R35, R8, !PT ;  /* 0x0000000823097209 */ /* 0x000fe20007810000 */
[----:B------:R-:W-:Y:S01]  /*46f0*/  ULOP3.LUT UR14, UR7, 0x10000, URZ, 0xfc, !UPT ;  /* 0x00010000070e7892 */ /* 0x000fe2000f8efc3f */
[----:B------:R-:W-:Y:S02]  /*4700*/  FMNMX.FTZ R2, R36, R3, !PT ;  /* 0x0000000324027209 */ /* 0x000fe40007810000 */
[----:B------:R-:W-:Y:S02]  /*4710*/  FMNMX.FTZ R8, R38, R9, !PT ;  /* 0x0000000926087209 */ /* 0x000fe40007810000 */
[----:B------:R-:W-:-:S02]  /*4720*/  FMNMX.FTZ R3, R37, R2, !PT ;  /* 0x0000000225037209 */ /* 0x000fc40007810000 */
[----:B------:R-:W-:Y:S01]  /*4730*/  UMOV UR20, UR14 ;  /* 0x0000000e00147c82 */ /* 0x000fe20008000000 */
[----:B------:R-:W-:Y:S01]  /*4740*/  FMNMX.FTZ R9, R39, R8, !PT ;  /* 0x0000000827097209 */ /* 0x000fe20007810000 */
[----:B------:R-:W-:Y:S01]  /*4750*/  HGMMA.64x64x16.F32 R120, gdesc[UR20].tnspB, R120, gsb0 ;  /* 0x40e00000147879f0 */ /* 0x000fe20008000878 */
[----:B------:R-:W-:Y:S01]  /*4760*/  UIADD3 UR22, UR10, 0x80, URZ ;  /* 0x000000800a167890 */ /* 0x000fe2000fffe03f */
[----:B------:R-:W-:Y:S01]  /*4770*/  FMNMX.FTZ R2, R40, R3, !PT ;  /* 0x0000000328027209 */ /* 0x000fe20007810000 */
[----:B------:R-:W-:Y:S01]  /*4780*/  UIADD3 UR20, UR14, 0x2, URZ ;  /* 0x000000020e147890 */ /* 0x000fe2000fffe03f */
[----:B------:R-:W-:Y:S01]  /*4790*/  FMNMX.FTZ R8, R42, R9, !PT ;  /* 0x000000092a087209 */ /* 0x000fe20007810000 */
[----:B------:R-:W-:Y:S01]  /*47a0*/  UMOV UR23, 0x40000040 ;  /* 0x4000004000177882 */ /* 0x000fe20000000000 */
[----:B------:R-:W-:Y:S01]  /*47b0*/  UMOV UR21, 0x40000040 ;  /* 0x4000004000157882 */ /* 0x000fe20000000000 */
[----:B------:R-:W-:Y:S02]  /*47c0*/  FMNMX.FTZ R3, R41, R2, !PT ;  /* 0x0000000229037209 */ /* 0x000fe40007810000 */
[----:B------:R-:W-:-:S02]  /*47d0*/  FMNMX.FTZ R9, R43, R8, !PT ;  /* 0x000000082b097209 */ /* 0x000fc40007810000 */
[----:B------:R-:W-:Y:S02]  /*47e0*/  FMNMX.FTZ R2, R44, R3, !PT ;  /* 0x000000032c027209 */ /* 0x000fe40007810000 */
[----:B------:R-:W-:Y:S02]  /*47f0*/  FMNMX.FTZ R8, R46, R9, !PT ;  /* 0x000000092e087209 */ /* 0x000fe40007810000 */
[----:B------:R-:W-:Y:S02]  /*4800*/  FMNMX.FTZ R3, R45, R2, !PT ;  /* 0x000000022d037209 */ /* 0x000fe40007810000 */
[----:B------:R-:W-:Y:S02]  /*4810*/  FMNMX.FTZ R9, R47, R8, !PT ;  /* 0x000000082f097209 */ /* 0x000fe40007810000 */
        /* <DEDUP_REMOVED lines=28> */
[----:B------:R-:W-:Y:S01]  /*49e0*/  FMNMX.FTZ R2, R76, R3, !PT ;  /* 0x000000034c027209 */ /* 0x000fe20007810000 */
[----:B------:R-:W-:Y:S02]  /*49f0*/  WARPGROUP.DEPBAR.LE gsb0, 0x0 ;  /* 0x00008000000079c5 */ /* 0x000fe40000010000 */
[----:B------:R-:W-:Y:S01]  /*4a00*/  WARPGROUP.ARRIVE ;  /* 0x00000000000079c5 */ /* 0x000fe20000000000 */
[----:B------:R-:W-:Y:S02]  /*4a10*/  FMNMX.FTZ R8, R78, R9, !PT ;  /* 0x000000094e087209 */ /* 0x000fe40007810000 */
[----:B------:R-:W-:-:S02]  /*4a20*/  FMNMX.FTZ R3, R77, R2, !PT ;  /* 0x000000024d037209 */ /* 0x000fc40007810000 */
        /* <DEDUP_REMOVED lines=50> */
[----:B------:R-:W0:Y:S01]  /*4d50*/  SHFL.BFLY PT, R2, R3, 0x2, 0x1f ;  /* 0x0c401f0003027f89 */ /* 0x000e2200000e0000 */
[----:B------:R-:W-:Y:S01]  /*4d60*/  UIADD3 UR20, UR14, 0x6, URZ ;  /* 0x000000060e147890 */ /* 0x000fe2000fffe03f */
[----:B------:R-:W-:Y:S01]  /*4d70*/  VIADD R8, R19, 0x9 ;  /* 0x0000000913087836 */ /* 0x000fe20000000000 */
[----:B------:R-:W-:Y:S01]  /*4d80*/  UMOV UR23, 0x40000040 ;  /* 0x4000004000177882 */ /* 0x000fe20000000000 */
[----:B------:R-:W-:Y:S01]  /*4d90*/  UMOV UR21, 0x40000040 ;  /* 0x4000004000157882 */ /* 0x000fe20000000000 */
[----:B------:R-:W1:Y:S01]  /*4da0*/  SHFL.BFLY PT, R9, R10, 0x2, 0x1f ;  /* 0x0c401f000a097f89 */ /* 0x000e6200000e0000 */
[----:B0-----:R-:W-:Y:S02]  /*4db0*/  FMNMX.FTZ R2, R3, R2, !PT ;  /* 0x0000000203027209 */ /* 0x001fe40007810000 */
[----:B------:R-:W0:Y:S01]  /*4dc0*/  LDC R3, c[0x0][0x988] ;  /* 0x00026200ff037b82 */ /* 0x000e220000000800 */
[----:B-1----:R-:W-:-:S02]  /*4dd0*/  FMNMX.FTZ R18, R10, R9, !PT ;  /* 0x000000090a127209 */ /* 0x002fc40007810000 */
[----:B------:R-:W1:Y:S01]  /*4de0*/  SHFL.BFLY PT, R11, R2, 0x1, 0x1f ;  /* 0x0c201f00020b7f89 */ /* 0x000e6200000e0000 */
[----:B------:R-:W-:Y:S02]  /*4df0*/  @!P1 LEA R9, R0, UR36, 0x3 ;  /* 0x0000002400099c11 */ /* 0x000fe4000f8e18ff */
[----:B------:R-:W-:-:S03]  /*4e00*/  SEL R10, R8, 0x9, !P2 ;  /* 0x00000009080a7807 */ /* 0x000fc60005000000 */
[----:B------:R-:W-:-:S05]  /*4e10*/  @!P1 VIADD R9, R9, 0x30840 ;  /* 0x0003084009099836 */ /* 0x000fca0000000000 */
[----:B------:R-:W-:Y:S02]  /*4e20*/  @!P1 PRMT R9, RZ, 0x654, R9 ;  /* 0x00000654ff099816 */ /* 0x000fe40000000009 */
[----:B-1----:R-:W-:Y:S01]  /*4e30*/  FMNMX.FTZ R2, R2, R11, !PT ;  /* 0x0000000b02027209 */ /* 0x002fe20007810000 */
[----:B------:R-:W-:-:S04]  /*4e40*/  IMAD.U32 R11, RZ, RZ, UR4 ;  /* 0x00000004ff0b7e24 */ /* 0x000fc8000f8e00ff */
[CC--:B0-----:R-:W-:Y:S01]  /*4e50*/  FMUL.FTZ R8, R2.reuse, R3.reuse ;  /* 0x0000000302087220 */ /* 0x0c1fe20000410000 */
[----:B------:R-:W-:Y:S01]  /*4e60*/  @!P1 LEA R11, R11, UR36, 0x3 ;  /* 0x000000240b0b9c11 */ /* 0x000fe2000f8e18ff */
[----:B------:R-:W-:Y:S02]  /*4e70*/  FADD.FTZ R14, -R2, R14 ;  /* 0x0000000e020e7221 */ /* 0x000fe40000010100 */
[-CC-:B------:R-:W-:Y:S01]  /*4e80*/  FFMA.FTZ R44, R44, R3.reuse, -R8.reuse ;  /* 0x000000032c2c7223 */ /* 0x180fe20000010808 */
[-CC-:B------:R-:W-:Y:S01]  /*4e90*/  FFMA.FTZ R24, R24, R3.reuse, -R8.reuse ;  /* 0x0000000318187223 */ /* 0x180fe20000010808 */
[-CC-:B------:R-:W-:Y:S01]  /*4ea0*/  FFMA.FTZ R156, R29, R3.reuse, -R8.reuse ;  /* 0x000000031d9c7223 */ /* 0x180fe20000010808 */
[-CC-:B------:R-:W-:Y:S01]  /*4eb0*/  FFMA.FTZ R157, R28, R3.reuse, -R8.reuse ;  /* 0x000000031c9d7223 */ /* 0x180fe20000010808 */
[----:B------:R-:W-:Y:S01]  /*4ec0*/  FFMA.FTZ R25, R25, R3, -R8 ;  /* 0x0000000319197223 */ /* 0x000fe20000010808 */
[----:B------:R-:W0:Y:S01]  /*4ed0*/  MUFU.EX2 R19, R24 ;  /* 0x0000001800137308 */ /* 0x000e220000000800 */
[----:B------:R-:W-:-:S02]  /*4ee0*/  @!P1 VIADD R11, R11, 0x30860 ;  /* 0x000308600b0b9836 */ /* 0x000fc40000000000 */
[-CC-:B------:R-:W-:Y:S01]  /*4ef0*/  FFMA.FTZ R32, R32, R3.reuse, -R8.reuse ;  /* 0x0000000320207223 */ /* 0x180fe20000010808 */
[-CC-:B------:R-:W-:Y:S01]  /*4f00*/  FFMA.FTZ R33, R33, R3.reuse, -R8.reuse ;  /* 0x0000000321217223 */ /* 0x180fe20000010808 */
[-CC-:B------:R-:W-:Y:S01]  /*4f10*/  FFMA.FTZ R36, R36, R3.reuse, -R8.reuse ;  /* 0x0000000324247223 */ /* 0x180fe20000010808 */
[-CC-:B------:R-:W-:Y:S01]  /*4f20*/  FFMA.FTZ R37, R37, R3.reuse, -R8.reuse ;  /* 0x0000000325257223 */ /* 0x180fe20000010808 */
[----:B------:R-:W-:Y:S02]  /*4f30*/  WARPGROUP.DEPBAR.LE gsb0, 0x0 ;  /* 0x00008000000079c5 */ /* 0x000fe40000010000 */
[----:B------:R-:W-:Y:S01]  /*4f40*/  WARPGROUP.ARRIVE ;  /* 0x00000000000079c5 */ /* 0x000fe20000000000 */
[----:B------:R-:W1:Y:S01]  /*4f50*/  MUFU.EX2 R23, R25 ;  /* 0x0000001900177308 */ /* 0x000e620000000800 */
[----:B------:R-:W-:Y:S01]  /*4f60*/  @!P1 PRMT R11, RZ, 0x654, R11 ;  /* 0x00000654ff0b9816 */ /* 0x000fe2000000000b */
[-CC-:B------:R-:W-:Y:S01]  /*4f70*/  FFMA.FTZ R40, R40, R3.reuse, -R8.reuse ;  /* 0x0000000328287223 */ /* 0x180fe20000010808 */
[-CC-:B------:R-:W-:Y:S01]  /*4f80*/  FFMA.FTZ R41, R41, R3.reuse, -R8.reuse ;  /* 0x0000000329297223 */ /* 0x180fe20000010808 */
[-CC-:B------:R-:W-:Y:S01]  /*4f90*/  FFMA.FTZ R45, R45, R3.reuse, -R8.reuse ;  /* 0x000000032d2d7223 */ /* 0x180fe20000010808 */
[----:B------:R-:W-:Y:S01]  /*4fa0*/  HGMMA.64x64x16.F32 R120, gdesc[UR20].tnspB, R120, gsb0 ;  /* 0x40e00000147879f0 */ /* 0x000fe20008000878 */
[----:B------:R-:W-:Y:S01]  /*4fb0*/  UIADD3 UR22, UR10, 0x200, URZ ;  /* 0x000002000a167890 */ /* 0x000fe2000fffe03f */
[-CC-:B------:R-:W-:Y:S01]  /*4fc0*/  FFMA.FTZ R48, R48, R3.reuse, -R8.reuse ;  /* 0x0000000330307223 */ /* 0x180fe20000010808 */
[----:B------:R-:W-:Y:S01]  /*4fd0*/  UIADD3 UR20, UR14, 0x600, URZ ;  /* 0x000006000e147890 */ /* 0x000fe2000fffe03f */
[----:B0-----:R-:W-:Y:S01]  /*4fe0*/  IMAD.MOV.U32 R29, RZ, RZ, R19 ;  /* 0x000000ffff1d7224 */ /* 0x001fe200078e0013 */
[----:B------:R-:W-:Y:S01]  /*4ff0*/  UMOV UR23, 0x40000040 ;  /* 0x4000004000177882 */ /* 0x000fe20000000000 */
[----:B------:R-:W-:Y:S01]  /*5000*/  UMOV UR21, 0x40000040 ;  /* 0x4000004000157882 */ /* 0x000fe20000000000 */
[----:B------:R-:W-:Y:S01]  /*5010*/  MUFU.EX2 R157, R157 ;  /* 0x0000009d009d7308 */ /* 0x000fe20000000800 */
[-CC-:B------:R-:W-:Y:S01]  /*5020*/  FFMA.FTZ R49, R49, R3.reuse, -R8.reuse ;  /* 0x0000000331317223 */ /* 0x180fe20000010808 */
[-CC-:B------:R-:W-:Y:S01]  /*5030*/  FFMA.FTZ R52, R52, R3.reuse, -R8.reuse ;  /* 0x0000000334347223 */ /* 0x180fe20000010808 */
[-CC-:B------:R-:W-:Y:S01]  /*5040*/  FFMA.FTZ R53, R53, R3.reuse, -R8.reuse ;  /* 0x0000000335357223 */ /* 0x180fe20000010808 */
[-CC-:B------:R-:W-:Y:S01]  /*5050*/  FFMA.FTZ R56, R56, R3.reuse, -R8.reuse ;  /* 0x0000000338387223 */ /* 0x180fe20000010808 */
[-CC-:B------:R-:W-:Y:S01]  /*5060*/  FFMA.FTZ R57, R57, R3.reuse, -R8.reuse ;  /* 0x0000000339397223 */ /* 0x180fe20000010808 */
[-CC-:B------:R-:W-:Y:S01]  /*5070*/  FFMA.FTZ R60, R60, R3.reuse, -R8.reuse ;  /* 0x000000033c3c7223 */ /* 0x180fe20000010808 */
[-CC-:B------:R-:W-:Y:S01]  /*5080*/  FFMA.FTZ R61, R61, R3.reuse, -R8.reuse ;  /* 0x000000033d3d7223 */ /* 0x180fe20000010808 */
[----:B------:R-:W0:Y:S01]  /*5090*/  MUFU.EX2 R156, R156 ;  /* 0x0000009c009c7308 */ /* 0x000e220000000800 */
[-CC-:B------:R-:W-:Y:S01]  /*50a0*/  FFMA.FTZ R64, R64, R3.reuse, -R8.reuse ;  /* 0x0000000340407223 */ /* 0x180fe20000010808 */
        /* <DEDUP_REMOVED lines=26> */
[----:B------:R-:W-:Y:S01]  /*5250*/  FFMA.FTZ R117, R117, R3, -R8 ;  /* 0x0000000375757223 */ /* 0x000fe20000010808 */
[----:B-1----:R-:W-:Y:S01]  /*5260*/  F2FP.F16.F32.PACK_AB R8, R23, R29 ;  /* 0x0000001d1708723e */ /* 0x002fe200000000ff */
[----:B------:R-:W-:Y:S01]  /*5270*/  FMUL.FTZ R14, R14, R3 ;  /* 0x000000030e0e7220 */ /* 0x000fe20000410000 */
[----:B------:R1:W-:Y:S08]  /*5280*/  MUFU.EX2 R28, R48 ;  /* 0x00000030001c7308 */ /* 0x0003f00000000800 */
[----:B------:R-:W-:Y:S08]  /*5290*/  MUFU.EX2 R32, R32 ;  /* 0x0000002000207308 */ /* 0x000ff00000000800 */
[----:B------:R-:W-:Y:S08]  /*52a0*/  MUFU.EX2 R33, R33 ;  /* 0x0000002100217308 */ /* 0x000ff00000000800 */
[----:B------:R-:W-:Y:S01]  /*52b0*/  MUFU.EX2 R22, R36 ;  /* 0x0000002400167308 */ /* 0x000fe20000000800 */
[----:B------:R-:W-:-:S02]  /*52c0*/  WARPGROUP.DEPBAR.LE gsb0, 0x0 ;  /* 0x00008000000079c5 */ /* 0x000fc40000010000 */
[----:B------:R-:W-:-:S05]  /*52d0*/  WARPGROUP.ARRIVE ;  /* 0x00000000000079c5 */ /* 0x000fca0000000000 */
[----:B------:R-:W-:Y:S01]  /*52e0*/  MUFU.EX2 R37, R37 ;  /* 0x0000002500257308 */ /* 0x000fe20000000800 */
[----:B------:R-:W-:Y:S01]  /*52f0*/  HGMMA.64x64x16.F32 R120, gdesc[UR20].tnspB, R120, gsb0 ;  /* 0x40e00000147879f0 */ /* 0x000fe20008000878 */
[----:B------:R-:W-:Y:S02]  /*5300*/  UIADD3 UR22, UR10, 0x280, URZ ;  /* 0x000002800a167890 */ /* 0x000fe4000fffe03f */
[----:B------:R-:W-:-:S04]  /*5310*/  UIADD3 UR20, UR14, 0x602, URZ ;  /* 0x000006020e147890 */ /* 0x000fc8000fffe03f */
[----:B------:R-:W-:Y:S01]  /*5320*/  MUFU.EX2 R24, R40 ;  /* 0x0000002800187308 */ /* 0x000fe20000000800 */
[----:B------:R-:W-:Y:S01]  /*5330*/  UMOV UR23, 0x40000040 ;  /* 0x4000004000177882 */ /* 0x000fe20000000000 */
[----:B------:R-:W-:-:S06]  /*5340*/  UMOV UR21, 0x40000040 ;  /* 0x4000004000157882 */ /* 0x000fcc0000000000 */
[----:B------:R-:W-:Y:S08]  /*5350*/  MUFU.EX2 R41, R41 ;  /* 0x0000002900297308 */ /* 0x000ff00000000800 */
[----:B------:R-:W-:Y:S08]  /*5360*/  MUFU.EX2 R45, R45 ;  /* 0x0000002d002d7308 */ /* 0x000ff00000000800 */
[----:B------:R-:W-:Y:S08]  /*5370*/  MUFU.EX2 R49, R49 ;  /* 0x0000003100317308 */ /* 0x000ff00000000800 */
[----:B------:R-:W-:Y:S08]  /*5380*/  MUFU.EX2 R53, R53 ;  /* 0x0000003500357308 */ /* 0x000ff00000000800 */
[----:B------:R-:W-:Y:S08]  /*5390*/  MUFU.EX2 R56, R56 ;  /* 0x0000003800387308 */ /* 0x000ff00000000800 */
        /* <DEDUP_REMOVED lines=51> */
[----:B------:R-:W-:Y:S01]  /*56d0*/  MUFU.EX2 R117, R117 ;  /* 0x0000007500757308 */ /* 0x000fe20000000800 */
[----:B------:R-:W-:-:S02]  /*56e0*/  WARPGROUP.DEPBAR.LE gsb0, 0x0 ;  /* 0x00008000000079c5 */ /* 0x000fc40000010000 */
[----:B------:R-:W-:-:S06]  /*56f0*/  WARPGROUP.ARRIVE ;  /* 0x00000000000079c5 */ /* 0x000fcc0000000000 */
[----:B------:R-:W-:Y:S01]  /*5700*/  HGMMA.64x64x16.F32 R120, gdesc[UR20].tnspB, R120, gsb0 ;  /* 0x40e00000147879f0 */ /* 0x000fe20008000878 */
[----:B------:R-:W-:Y:S02]  /*5710*/  UIADD3 UR22, UR10, 0x480, URZ ;  /* 0x000004800a167890 */ /* 0x000fe4000fffe03f */
[----:B------:R-:W-:Y:S01]  /*5720*/  UIADD3 UR20, UR14, 0xc02, URZ ;  /* 0x00000c020e147890 */ /* 0x000fe2000fffe03f */
[----:B------:R-:W-:Y:S01]  /*5730*/  UMOV UR23, 0x40000040 ;  /* 0x4000004000177882 */ /* 0x000fe20000000000 */
[----:B------:R-:W-:Y:S01]  /*5740*/  UMOV UR21, 0x40000040 ;  /* 0x4000004000157882 */ /* 0x000fe20000000000 */
[----:B------:R-:W-:Y:S02]  /*5750*/  WARPGROUP.DEPBAR.LE gsb0, 0x0 ;  /* 0x00008000000079c5 */ /* 0x000fe40000010000 */
        /* <DEDUP_REMOVED lines=15> */
[----:B------:R-:W-:Y:S03]  /*5850*/  HGMMA.64x64x16.F32 R120, gdesc[UR20].tnspB, R120, gsb0 ;  /* 0x40e00000147879f0 */ /* 0x000fe60008000878 */
[----:B------:R-:W-:Y:S02]  /*5860*/  WARPGROUP.DEPBAR.LE gsb0, 0x0 ;  /* 0x00008000000079c5 */ /* 0x000fe40000010000 */
[----:B------:R0:W-:Y:S06]  /*5870*/  BAR.ARV R10, 0x100 ;  /* 0x0004000a0000751d */ /* 0x0001ec0000002000 */
[----:B------:R2:W-:Y:S01]  /*5880*/  @!P1 SYNCS.ARRIVE.TRANS64.RED.A1T0 RZ, [R9+URZ], RZ ;  /* 0x000000ff09ff99a7 */ /* 0x0005e2000810043f */
[----:B0-----:R-:W-:Y:S01]  /*5890*/  F2FP.F16.F32.PACK_AB R10, R156, R157 ;  /* 0x0000009d9c0a723e */ /* 0x001fe200000000ff */
[----:B--2---:R-:W0:Y:S01]  /*58a0*/  SHFL.BFLY PT, R9, R18, 0x1, 0x1f ;  /* 0x0c201f0012097f89 */ /* 0x004e2200000e0000 */
[----:B------:R2:W-:Y:S01]  /*58b0*/  @!P1 SYNCS.ARRIVE.TRANS64.RED.A1T0 RZ, [R11+URZ], RZ ;  /* 0x000000ff0bff99a7 */ /* 0x0005e2000810043f */
[----:B0-----:R-:W-:-:S05]  /*58c0*/  FMNMX.FTZ R18, R18, R9, !PT ;  /* 0x0000000912127209 */ /* 0x001fca0007810000 */
[----:B------:R-:W-:-:S04]  /*58d0*/  FMUL.FTZ R20, R18, R3 ;  /* 0x0000000312147220 */ /* 0x000fc80000410000 */
[-CC-:B------:R-:W-:Y:S01]  /*58e0*/  FFMA.FTZ R155, R26, R3.reuse, -R20.reuse ;  /* 0x000000031a9b7223 */ /* 0x180fe20000010814 */
[-CC-:B------:R-:W-:Y:S01]  /*58f0*/  FFMA.FTZ R154, R27, R3.reuse, -R20.reuse ;  /* 0x000000031b9a7223 */ /* 0x180fe20000010814 */
[----:B------:R0:W-:Y:S01]  /*5900*/  MUFU.EX2 R26, R44 ;  /* 0x0000002c001a7308 */ /* 0x0001e20000000800 */
[-CC-:B------:R-:W-:Y:S01]  /*5910*/  FFMA.FTZ R21, R30, R3.reuse, -R20.reuse ;  /* 0x000000031e157223 */ /* 0x180fe20000010814 */
[-CC-:B------:R-:W-:Y:S01]  /*5920*/  FFMA.FTZ R19, R31, R3.reuse, -R20.reuse ;  /* 0x000000031f137223 */ /* 0x180fe20000010814 */
[-CC-:B-1----:R-:W-:Y:S01]  /*5930*/  FFMA.FTZ R48, R35, R3.reuse, -R20.reuse ;  /* 0x0000000323307223 */ /* 0x182fe20000010814 */
[-CC-:B------:R-:W-:Y:S01]  /*5940*/  FFMA.FTZ R35, R43, R3.reuse, -R20.reuse ;  /* 0x000000032b237223 */ /* 0x180fe20000010814 */
[----:B------:R-:W-:Y:S02]  /*5950*/  IMAD.MOV.U32 R43, RZ, RZ, R29 ;  /* 0x000000ffff2b7224 */ /* 0x000fe400078e001d */
[-CC-:B------:R-:W-:Y:S01]  /*5960*/  FFMA.FTZ R27, R46, R3.reuse, -R20.reuse ;  /* 0x000000032e1b7223 */ /* 0x180fe20000010814 */
[-CC-:B------:R-:W-:Y:S01]  /*5970*/  FFMA.FTZ R25, R42, R3.reuse, -R20.reuse ;  /* 0x000000032a197223 */ /* 0x180fe20000010814 */
[----:B------:R-:W-:Y:S01]  /*5980*/  MUFU.EX2 R155, R155 ;  /* 0x0000009b009b7308 */ /* 0x000fe20000000800 */
[-CC-:B0-----:R-:W-:Y:S01]  /*5990*/  FFMA.FTZ R44, R39, R3.reuse, -R20.reuse ;  /* 0x00000003272c7223 */ /* 0x181fe20000010814 */
[-CC-:B------:R-:W-:Y:S01]  /*59a0*/  FFMA.FTZ R39, R59, R3.reuse, -R20.reuse ;  /* 0x000000033b277223 */ /* 0x180fe20000010814 */
[-CC-:B------:R-:W-:Y:S01]  /*59b0*/  FFMA.FTZ R59, R62, R3.reuse, -R20.reuse ;  /* 0x000000033e3b7223 */ /* 0x180fe20000010814 */
[-CC-:B------:R-:W-:Y:S01]  /*59c0*/  FFMA.FTZ R40, R47, R3.reuse, -R20.reuse ;  /* 0x000000032f287223 */ /* 0x180fe20000010814 */
[----:B------:R-:W3:Y:S01]  /*59d0*/  LDL R62, [R1+0x8] ;  /* 0x00000800013e7983 */ /* 0x000ee20000100800 */
[-CC-:B------:R-:W-:Y:S01]  /*59e0*/  FFMA.FTZ R31, R54, R3.reuse, -R20.reuse ;  /* 0x00000003361f7223 */ /* 0x180fe20000010814 */
[-CC-:B------:R-:W-:Y:S01]  /*59f0*/  FFMA.FTZ R29, R50, R3.reuse, -R20.reuse ;  /* 0x00000003321d7223 */ /* 0x180fe20000010814 */
[----:B------:R-:W0:Y:S01]  /*5a00*/  MUFU.EX2 R154, R154 ;  /* 0x0000009a009a7308 */ /* 0x000e220000000800 */
[-CC-:B------:R-:W-:Y:S01]  /*5a10*/  FFMA.FTZ R42, R51, R3.reuse, -R20.reuse ;  /* 0x00000003332a7223 */ /* 0x180fe20000010814 */
[-CC-:B------:R-:W-:Y:S01]  /*5a20*/  FFMA.FTZ R36, R71, R3.reuse, -R20.reuse ;  /* 0x0000000347247223 */ /* 0x180fe20000010814 */
[----:B------:R-:W-:-:S05]  /*5a30*/  FFMA.FTZ R74, R74, R3, -R20 ;  /* 0x000000034a4a7223 */ /* 0x000fca0000010814 */
[----:B------:R-:W-:Y:S08]  /*5a40*/  MUFU.EX2 R21, R21 ;  /* 0x0000001500157308 */ /* 0x000ff00000000800 */
[----:B------:R-:W2:Y:S01]  /*5a50*/  MUFU.EX2 R19, R19 ;  /* 0x0000001300137308 */ /* 0x000ea20000000800 */
[----:B0-----:R-:W-:-:S07]  /*5a60*/  F2FP.F16.F32.PACK_AB R9, R154, R155 ;  /* 0x0000009b9a09723e */ /* 0x001fce00000000ff */
[----:B------:R0:W-:Y:S08]  /*5a70*/  MUFU.EX2 R30, R52 ;  /* 0x00000034001e7308 */ /* 0x0001f00000000800 */
[----:B------:R-:W-:Y:S01]  /*5a80*/  MUFU.EX2 R48, R48 ;  /* 0x0000003000307308 */ /* 0x000fe20000000800 */
[----:B--2---:R-:W-:Y:S01]  /*5a90*/  F2FP.F16.F32.PACK_AB R11, R19, R21 ;  /* 0x00000015130b723e */ /* 0x004fe200000000ff */
[----:B0-----:R-:W-:-:S02]  /*5aa0*/  IMAD.MOV.U32 R52, RZ, RZ, R23 ;  /* 0x000000ffff347224 */ /* 0x001fc400078e0017 */
[-CC-:B------:R-:W-:Y:S01]  /*5ab0*/  FFMA.FTZ R23, R38, R3.reuse, -R20.reuse ;  /* 0x0000000326177223 */ /* 0x180fe20000010814 */
[-CC-:B------:R-:W-:Y:S01]  /*5ac0*/  FFMA.FTZ R38, R63, R3.reuse, -R20.reuse ;  /* 0x000000033f267223 */ /* 0x180fe20000010814 */
[----:B------:R0:W-:Y:S02]  /*5ad0*/  STSM.16.M88.4 [R4+0x1e800], R8 ;  /* 0x01e8000804007844 */ /* 0x0001e40000000200 */
[----:B------:R-:W-:Y:S08]  /*5ae0*/  MUFU.EX2 R44, R44 ;  /* 0x0000002c002c7308 */ /* 0x000ff00000000800 */
[----:B------:R-:W-:Y:S01]  /*5af0*/  MUFU.EX2 R23, R23 ;  /* 0x0000001700177308 */ /* 0x000fe20000000800 */
[----:B0-----:R-:W-:Y:S01]  /*5b00*/  FADD.FTZ R10, -R18, R15 ;  /* 0x0000000f120a7221 */ /* 0x001fe20000010100 */
[----:B------:R-:W-:-:S06]  /*5b10*/  FFMA.FTZ R15, R55, R3, -R20 ;  /* 0x00000003370f7223 */ /* 0x000fcc0000010814 */
[----:B------:R-:W0:Y:S01]  /*5b20*/  MUFU.EX2 R8, R14 ;  /* 0x0000000e00087308 */ /* 0x000e220000000800 */
[-CC-:B------:R-:W-:Y:S01]  /*5b30*/  FFMA.FTZ R11, R58, R3.reuse, -R20.reuse ;  /* 0x000000033a0b7223 */ /* 0x180fe20000010814 */
[-C--:B------:R-:W-:Y:S01]  /*5b40*/  FMUL.FTZ R9, R10, R3.reuse ;  /* 0x000000030a097220 */ /* 0x080fe20000410000 */
[-CC-:B------:R-:W-:Y:S01]  /*5b50*/  FFMA.FTZ R10, R34, R3.reuse, -R20.reuse ;  /* 0x00000003220a7223 */ /* 0x180fe20000010814 */
[----:B------:R-:W-:-:S04]  /*5b60*/  FFMA.FTZ R34, R67, R3, -R20 ;  /* 0x0000000343227223 */ /* 0x000fc80000010814 */
[----:B------:R-:W-:Y:S08]  /*5b70*/  MUFU.EX2 R25, R25 ;  /* 0x0000001900197308 */ /* 0x000ff00000000800 */
[----:B------:R-:W-:Y:S01]  /*5b80*/  MUFU.EX2 R35, R35 ;  /* 0x0000002300237308 */ /* 0x000fe20000000800 */
[----:B0-----:R-:W-:-:S07]  /*5b90*/  FFMA.FTZ R43, R8, R17, R43 ;  /* 0x00000011082b7223 */ /* 0x001fce000001002b */
[----:B------:R-:W-:Y:S01]  /*5ba0*/  MUFU.EX2 R27, R27 ;  /* 0x0000001b001b7308 */ /* 0x000fe20000000800 */
[----:B------:R-:W-:-:S07]  /*5bb0*/  FADD.FTZ R46, R52, R43 ;  /* 0x0000002b342e7221 */ /* 0x000fce0000010000 */
[----:B------:R-:W-:Y:S08]  /*5bc0*/  MUFU.EX2 R40, R40 ;  /* 0x0000002800287308 */ /* 0x000ff00000000800 */
[----:B------:R-:W-:Y:S08]  /*5bd0*/  MUFU.EX2 R29, R29 ;  /* 0x0000001d001d7308 */ /* 0x000ff00000000800 */
[----:B------:R-:W-:Y:S01]  /*5be0*/  MUFU.EX2 R31, R31 ;  /* 0x0000001f001f7308 */ /* 0x000fe20000000800 */
[-CC-:B------:R-:W-:Y:S01]  /*5bf0*/  FFMA.FTZ R51, R91, R3.reuse, -R20.reuse ;  /* 0x000000035b337223 */ /* 0x180fe20000010814 */
[----:B------:R-:W-:-:S06]  /*5c00*/  FFMA.FTZ R14, R66, R3, -R20 ;  /* 0x00000003420e7223 */ /* 0x000fcc0000010814 */
[----:B------:R-:W0:Y:S08]  /*5c10*/  MUFU.EX2 R9, R9 ;  /* 0x0000000900097308 */ /* 0x000e300000000800 */
[----:B------:R-:W1:Y:S01]  /*5c20*/  MUFU.EX2 R10, R10 ;  /* 0x0000000a000a7308 */ /* 0x000e620000000800 */
[----:B------:R-:W-:Y:S01]  /*5c30*/  FADD.FTZ R157, R157, R46 ;  /* 0x0000002e9d9d7221 */ /* 0x000fe20000010000 */
[----:B------:R-:W-:-:S06]  /*5c40*/  FFMA.FTZ R67, R70, R3, -R20 ;  /* 0x0000000346437223 */ /* 0x000fcc0000010814 */
[----:B------:R-:W2:Y:S01]  /*5c50*/  MUFU.EX2 R42, R42 ;  /* 0x0000002a002a7308 */ /* 0x000ea20000000800 */
[----:B0-----:R-:W-:Y:S01]  /*5c60*/  FFMA.FTZ R155, R9, R16, R155 ;  /* 0x00000010099b7223 */ /* 0x001fe2000001009b */
[----:B------:R-:W-:Y:S01]  /*5c70*/  FADD.FTZ R157, R156, R157 ;  /* 0x0000009d9c9d7221 */ /* 0x000fe20000010000 */
[----:B------:R-:W-:Y:S02]  /*5c80*/  FFMA.FTZ R16, R75, R3, -R20 ;  /* 0x000000034b107223 */ /* 0x000fe40000010814 */
[----:B------:R-:W-:-:S03]  /*5c90*/  FADD.FTZ R154, R154, R155 ;  /* 0x0000009b9a9a7221 */ /* 0x000fc60000010000 */
[----:B------:R-:W0:Y:S01]  /*5ca0*/  MUFU.EX2 R15, R15 ;  /* 0x0000000f000f7308 */ /* 0x000e220000000800 */
[----:B------:R-:W-:Y:S01]  /*5cb0*/  FADD.FTZ R154, R21, R154 ;  /* 0x0000009a159a7221 */ /* 0x000fe20000010000 */
[----:B------:R-:W-:-:S03]  /*5cc0*/  FADD.FTZ R52, R32, R157 ;  /* 0x0000009d20347221 */ /* 0x000fc60000010000 */
[----:B------:R-:W-:Y:S01]  /*5cd0*/  FADD.FTZ R21, R19, R154 ;  /* 0x0000009a13157221 */ /* 0x000fe20000010000 */
[----:B------:R-:W-:Y:S02]  /*5ce0*/  FADD.FTZ R55, R33, R52 ;  /* 0x0000003421377221 */ /* 0x000fe40000010000 */
[----:B------:R-:W4:Y:S01]  /*5cf0*/  MUFU.EX2 R11, R11 ;  /* 0x0000000b000b7308 */ /* 0x000f220000000800 */
[----:B-1----:R-:W-:Y:S01]  /*5d00*/  FADD.FTZ R21, R10, R21 ;  /* 0x000000150a157221 */ /* 0x002fe20000010000 */
[----:B------:R-:W-:-:S03]  /*5d10*/  FADD.FTZ R54, R22, R55 ;  /* 0x0000003716367221 */ /* 0x000fc60000010000 */
[----:B------:R-:W-:Y:S01]  /*5d20*/  FADD.FTZ R52, R48, R21 ;  /* 0x0000001530347221 */ /* 0x000fe20000010000 */
[----:B------:R-:W-:Y:S02]  /*5d30*/  FADD.FTZ R55, R37, R54 ;  /* 0x0000003625377221 */ /* 0x000fe40000010000 */
[----:B------:R-:W1:Y:S01]  /*5d40*/  MUFU.EX2 R39, R39 ;  /* 0x0000002700277308 */ /* 0x000e620000000800 */
[----:B------:R-:W-:Y:S01]  /*5d50*/  FADD.FTZ R21, R23, R52 ;  /* 0x0000003417157221 */ /* 0x000fe20000010000 */
[----:B------:R-:W-:-:S03]  /*5d60*/  FADD.FTZ R54, R24, R55 ;  /* 0x0000003718367221 */ /* 0x000fc60000010000 */
[----:B------:R-:W-:Y:S01]  /*5d70*/  FADD.FTZ R52, R44, R21 ;  /* 0x000000152c347221 */ /* 0x000fe20000010000 */
[----:B------:R-:W-:Y:S01]  /*5d80*/  FADD.FTZ R21, R41, R54 ;  /* 0x0000003629157221 */ /* 0x000fe20000010000 */
[----:B------:R-:W-:Y:S01]  /*5d90*/  FFMA.FTZ R46, R83, R3, -R20 ;  /* 0x00000003532e7223 */ /* 0x000fe20000010814 */
[----:B------:R-:W5:Y:S01]  /*5da0*/  MUFU.EX2 R59, R59 ;  /* 0x0000003b003b7308 */ /* 0x000f620000000800 */
[----:B------:R-:W-:Y:S01]  /*5db0*/  FADD.FTZ R52, R25, R52 ;  /* 0x0000003419347221 */ /* 0x000fe20000010000 */
[----:B------:R-:W-:-:S03]  /*5dc0*/  FADD.FTZ R54, R26, R21 ;  /* 0x000000151a367221 */ /* 0x000fc60000010000 */
[----:B------:R-:W-:Y:S01]  /*5dd0*/  FADD.FTZ R52, R35, R52 ;  /* 0x0000003423347221 */ /* 0x000fe20000010000 */
[----:B------:R-:W-:Y:S01]  /*5de0*/  FADD.FTZ R55, R45, R54 ;  /* 0x000000362d377221 */ /* 0x000fe20000010000 */
[-CC-:B------:R-:W-:Y:S01]  /*5df0*/  FFMA.FTZ R43, R79, R3.reuse, -R20.reuse ;  /* 0x000000034f2b7223 */ /* 0x180fe20000010814 */
[-C--:B------:R-:W-:Y:S01]  /*5e00*/  FFMA.FTZ R47, R87, R3.reuse, -R20 ;  /* 0x00000003572f7223 */ /* 0x080fe20000010814 */
        /* <DEDUP_REMOVED lines=11> */
[-CC-:B------:R-:W-:Y:S01]  /*5ec0*/  FFMA.FTZ R102, R102, R3.reuse, -R20.reuse ;  /* 0x0000000366667223 */ /* 0x180fe20000010814 */
[----:B--2---:R-:W-:Y:S01]  /*5ed0*/  FADD.FTZ R52, R42, R21 ;  /* 0x000000152a347221 */ /* 0x004fe20000010000 */
[-CC-:B------:R-:W-:Y:S01]  /*5ee0*/  FFMA.FTZ R75, R78, R3.reuse, -R20.reuse ;  /* 0x000000034e4b7223 */ /* 0x180fe20000010814 */
[-CC-:B------:R-:W-:Y:S01]  /*5ef0*/  FFMA.FTZ R19, R82, R3.reuse, -R20.reuse ;  /* 0x0000000352137223 */ /* 0x180fe20000010814 */
[-C--:B------:R-:W-:Y:S01]  /*5f00*/  FFMA.FTZ R83, R86, R3.reuse, -R20 ;  /* 0x0000000356537223 */ /* 0x080fe20000010814 */
[----:B------:R-:W-:Y:S01]  /*5f10*/  FADD.FTZ R52, R31, R52 ;  /* 0x000000341f347221 */ /* 0x000fe20000010000 */
        /* <DEDUP_REMOVED lines=9> */
[----:B------:R-:W-:Y:S01]  /*5fb0*/  F2FP.F16.F32.PACK_AB R20, R33, R32 ;  /* 0x000000202114723e */ /* 0x000fe200000000ff */
[----:B------:R-:W2:Y:S01]  /*5fc0*/  MUFU.EX2 R38, R38 ;  /* 0x0000002600267308 */ /* 0x000ea20000000800 */
[----:B------:R-:W-:Y:S01]  /*5fd0*/  FADD.FTZ R33, R53, R54 ;  /* 0x0000003635217221 */ /* 0x000fe20000010000 */
[----:B0-----:R-:W-:Y:S01]  /*5fe0*/  FADD.FTZ R52, R15, R52 ;  /* 0x000000340f347221 */ /* 0x001fe20000010000 */
[----:B------:R-:W-:-:S02]  /*5ff0*/  F2FP.F16.F32.PACK_AB R21, R48, R10 ;  /* 0x0000000a3015723e */ /* 0x000fc400000000ff */
[----:B------:R-:W-:Y:S01]  /*6000*/  FADD.FTZ R10, R56, R33 ;  /* 0x00000021380a7221 */ /* 0x000fe20000010000 */
[----:B----4-:R-:W-:Y:S02]  /*6010*/  FADD.FTZ R52, R11, R52 ;  /* 0x000000340b347221 */ /* 0x010fe40000010000 */
[----:B------:R-:W0:Y:S01]  /*6020*/  MUFU.EX2 R14, R14 ;  /* 0x0000000e000e7308 */ /* 0x000e220000000800 */
[----:B------:R-:W-:Y:S01]  /*6030*/  FADD.FTZ R33, R57, R10 ;  /* 0x0000000a39217221 */ /* 0x000fe20000010000 */
[----:B-1----:R-:W-:-:S06]  /*6040*/  FADD.FTZ R52, R39, R52 ;  /* 0x0000003427347221 */ /* 0x002fcc0000010000 */
[----:B------:R-:W1:Y:S01]  /*6050*/  MUFU.EX2 R34, R34 ;  /* 0x0000002200227308 */ /* 0x000e620000000800 */
[----:B------:R-:W-:Y:S01]  /*6060*/  FADD.FTZ R10, R60, R33 ;  /* 0x000000213c0a7221 */ /* 0x000fe20000010000 */
[----:B-----5:R-:W-:Y:S01]  /*6070*/  FADD.FTZ R33, R59, R52 ;  /* 0x000000343b217221 */ /* 0x020fe20000010000 */
[----:B------:R-:W-:-:S05]  /*6080*/  F2FP.F16.F32.PACK_AB R25, R35, R25 ;  /* 0x000000192319723e */ /* 0x000fca00000000ff */
[----:B------:R-:W4:Y:S01]  /*6090*/  MUFU.EX2 R67, R67 ;  /* 0x0000004300437308 */ /* 0x000f220000000800 */
[----:B------:R-:W-:Y:S01]  /*60a0*/  FADD.FTZ R35, R61, R10 ;  /* 0x0000000a3d237221 */ /* 0x000fe20000010000 */
[----:B--2---:R-:W-:-:S06]  /*60b0*/  FADD.FTZ R33, R38, R33 ;  /* 0x0000002126217221 */ /* 0x004fcc0000010000 */
[----:B------:R-:W2:Y:S01]  /*60c0*/  MUFU.EX2 R36, R36 ;  /* 0x0000002400247308 */ /* 0x000ea20000000800 */
[----:B------:R-:W-:Y:S01]  /*60d0*/  FADD.FTZ R10, R64, R35 ;  /* 0x00000023400a7221 */ /* 0x000fe20000010000 */
[----:B0-----:R-:W-:-:S06]  /*60e0*/  FADD.FTZ R33, R14, R33 ;  /* 0x000000210e217221 */ /* 0x001fcc0000010000 */
[----:B------:R-:W0:Y:S01]  /*60f0*/  MUFU.EX2 R17, R74 ;  /* 0x0000004a00117308 */ /* 0x000e220000000800 */
[----:B------:R-:W-:Y:S01]  /*6100*/  FADD.FTZ R35, R65, R10 ;  /* 0x0000000a41237221 */ /* 0x000fe20000010000 */
[----:B-1----:R-:W-:Y:S01]  /*6110*/  FADD.FTZ R10, R34, R33 ;  /* 0x00000021220a7221 */ /* 0x002fe20000010000 */
[----:B------:R-:W-:-:S05]  /*6120*/  F2FP.F16.F32.PACK_AB R31, R15, R31 ;  /* 0x0000001f0f1f723e */ /* 0x000fca00000000ff */
[----:B------:R-:W1:Y:S01]  /*6130*/  MUFU.EX2 R16, R16 ;  /* 0x0000001000107308 */ /* 0x000e620000000800 */
[----:B------:R-:W-:Y:S01]  /*6140*/  FADD.FTZ R32, R68, R35 ;  /* 0x0000002344207221 */ /* 0x000fe20000010000 */
[----:B----4-:R-:W-:-:S06]  /*6150*/  FADD.FTZ R15, R67, R10 ;  /* 0x0000000a430f7221 */ /* 0x010fcc0000010000 */
[----:B------:R-:W4:Y:S01]  /*6160*/  MUFU.EX2 R75, R75 ;  /* 0x0000004b004b7308 */ /* 0x000f220000000800 */
[----:B------:R-:W-:Y:S01]  /*6170*/  FADD.FTZ R33, R69, R32 ;  /* 0x0000002045217221 */ /* 0x000fe20000010000 */
[----:B--2---:R-:W-:-:S06]  /*6180*/  FADD.FTZ R10, R36, R15 ;  /* 0x0000000f240a7221 */ /* 0x004fcc0000010000 */
[----:B------:R-:W2:Y:S01]  /*6190*/  MUFU.EX2 R43, R43 ;  /* 0x0000002b002b7308 */ /* 0x000ea20000000800 */
[----:B------:R-:W-:Y:S01]  /*61a0*/  FADD.FTZ R32, R72, R33 ;  /* 0x0000002148207221 */ /* 0x000fe20000010000 */
[----:B0-----:R-:W-:Y:S01]  /*61b0*/  FADD.FTZ R15, R17, R10 ;  /* 0x0000000a110f7221 */ /* 0x001fe20000010000 */
[----:B------:R-:W-:Y:S02]  /*61c0*/  F2FP.F16.F32.PACK_AB R22, R37, R22 ;  /* 0x000000162516723e */ /* 0x000fe400000000ff */
[----:B------:R-:W-:-:S03]  /*61d0*/  F2FP.F16.F32.PACK_AB R23, R44, R23 ;  /* 0x000000172c17723e */ /* 0x000fc600000000ff */
[----:B------:R-:W0:Y:S01]  /*61e0*/  MUFU.EX2 R19, R19 ;  /* 0x0000001300137308 */ /* 0x000e220000000800 */
[----:B------:R-:W-:Y:S02]  /*61f0*/  F2FP.F16.F32.PACK_AB R56, R57, R56 ;  /* 0x000000383938723e */ /* 0x000fe400000000ff */
[----:B------:R-:W-:Y:S01]  /*6200*/  F2FP.F16.F32.PACK_AB R57, R39, R11 ;  /* 0x0000000b2739723e */ /* 0x000fe200000000ff */
[----:B------:R-:W-:Y:S01]  /*6210*/  FADD.FTZ R11, R73, R32 ;  /* 0x00000020490b7221 */ /* 0x000fe20000010000 */
[----:B-1----:R-:W-:-:S03]  /*6220*/  FADD.FTZ R10, R16, R15 ;  /* 0x0000000f100a7221 */ /* 0x002fc60000010000 */
[----:B------:R-:W1:Y:S01]  /*6230*/  MUFU.EX2 R46, R46 ;  /* 0x0000002e002e7308 */ /* 0x000e620000000800 */
[----:B------:R5:W-:Y:S01]  /*6240*/  STSM.16.M88.4 [R5], R20 ;  /* 0x0000001405007844 */ /* 0x000be20000000200 */
[----:B----4-:R-:W-:-:S06]  /*6250*/  FADD.FTZ R10, R75, R10 ;  /* 0x0000000a4b0a7221 */ /* 0x010fcc0000010000 */
[----:B------:R-:W4:Y:S01]  /*6260*/  MUFU.EX2 R83, R83 ;  /* 0x0000005300537308 */ /* 0x000f220000000800 */
[----:B--2---:R-:W-:Y:S01]  /*6270*/  FADD.FTZ R10, R43, R10 ;  /* 0x0000000a2b0a7221 */ /* 0x004fe20000010000 */
[----:B------:R-:W-:Y:S01]  /*6280*/  F2FP.F16.F32.PACK_AB R64, R65, R64 ;  /* 0x000000404140723e */ /* 0x000fe200000000ff */
[----:B-----5:R-:W-:-:S05]  /*6290*/  FADD.FTZ R20, R76, R11 ;  /* 0x0000000b4c147221 */ /* 0x020fca0000010000 */
[----:B------:R-:W2:Y:S01]  /*62a0*/  MUFU.EX2 R47, R47 ;  /* 0x0000002f002f7308 */ /* 0x000ea20000000800 */
[----:B------:R-:W-:Y:S01]  /*62b0*/  FADD.FTZ R11, R77, R20 ;  /* 0x000000144d0b7221 */ /* 0x000fe20000010000 */
[----:B------:R-:W-:-:S03]  /*62c0*/  F2FP.F16.F32.PACK_AB R65, R34, R14 ;  /* 0x0000000e2241723e */ /* 0x000fc600000000ff */
[----:B------:R-:W-:-:S03]  /*62d0*/  FADD.FTZ R14, R80, R11 ;  /* 0x0000000b500e7221 */ /* 0x000fc60000010000 */
[----:B------:R-:W5:Y:S01]  /*62e0*/  MUFU.EX2 R50, R50 ;  /* 0x0000003200327308 */ /* 0x000f620000000800 */
[----:B0-----:R-:W-:Y:S01]  /*62f0*/  FADD.FTZ R11, R19, R10 ;  /* 0x0000000a130b7221 */ /* 0x001fe20000010000 */
[----:B------:R-:W-:-:S03]  /*6300*/  FADD.FTZ R15, R81, R14 ;  /* 0x0000000e510f7221 */ /* 0x000fc60000010000 */
[----:B-1----:R-:W-:-:S03]  /*6310*/  FADD.FTZ R10, R46, R11 ;  /* 0x0000000b2e0a7221 */ /* 0x002fc60000010000 */
[----:B------:R-:W0:Y:S01]  /*6320*/  MUFU.EX2 R51, R51 ;  /* 0x0000003300337308 */ /* 0x000e220000000800 */
[----:B------:R-:W-:Y:S01]  /*6330*/  FADD.FTZ R14, R84, R15 ;  /* 0x0000000f540e7221 */ /* 0x000fe20000010000 */
[----:B----4-:R-:W-:-:S06]  /*6340*/  FADD.FTZ R10, R83, R10 ;  /* 0x0000000a530a7221 */ /* 0x010fcc0000010000 */
[----:B------:R-:W1:Y:S01]  /*6350*/  MUFU.EX2 R91, R91 ;  /* 0x0000005b005b7308 */ /* 0x000e620000000800 */
[----:B------:R-:W-:Y:S01]  /*6360*/  FADD.FTZ R11, R85, R14 ;  /* 0x0000000e550b7221 */ /* 0x000fe20000010000 */
[----:B--2---:R-:W-:-:S06]  /*6370*/  FADD.FTZ R15, R47, R10 ;  /* 0x0000000a2f0f7221 */ /* 0x004fcc0000010000 */
[----:B------:R-:W2:Y:S01]  /*6380*/  MUFU.EX2 R95, R95 ;  /* 0x0000005f005f7308 */ /* 0x000ea20000000800 */
[----:B------:R-:W-:Y:S01]  /*6390*/  FADD.FTZ R10, R88, R11 ;  /* 0x0000000b580a7221 */ /* 0x000fe20000010000 */
[----:B-----5:R-:W-:-:S06]  /*63a0*/  FADD.FTZ R14, R50, R15 ;  /* 0x0000000f320e7221 */ /* 0x020fcc0000010000 */
[----:B------:R-:W4:Y:S01]  /*63b0*/  MUFU.EX2 R98, R98 ;  /* 0x0000006200627308 */ /* 0x000f220000000800 */
[----:B------:R-:W-:Y:S01]  /*63c0*/  FADD.FTZ R11, R89, R10 ;  /* 0x0000000a590b7221 */ /* 0x000fe20000010000 */
[----:B0-----:R-:W-:-:S06]  /*63d0*/  FADD.FTZ R14, R51, R14 ;  /* 0x0000000e330e7221 */ /* 0x001fcc0000010000 */
[----:B------:R-:W0:Y:S01]  /*63e0*/  MUFU.EX2 R99, R99 ;  /* 0x0000006300637308 */ /* 0x000e220000000800 */
[----:B------:R-:W-:Y:S01]  /*63f0*/  FADD.FTZ R10, R92, R11 ;  /* 0x0000000b5c0a7221 */ /* 0x000fe20000010000 */
[----:B-1----:R-:W-:-:S06]  /*6400*/  FADD.FTZ R14, R91, R14 ;  /* 0x0000000e5b0e7221 */ /* 0x002fcc0000010000 */
[----:B------:R-:W1:Y:S01]  /*6410*/  MUFU.EX2 R102, R102 ;  /* 0x0000006600667308 */ /* 0x000e620000000800 */
[----:B------:R-:W-:Y:S01]  /*6420*/  FADD.FTZ R11, R93, R10 ;  /* 0x0000000a5d0b7221 */ /* 0x000fe20000010000 */
[----:B--2---:R-:W-:-:S06]  /*6430*/  FADD.FTZ R15, R95, R14 ;  /* 0x0000000e5f0f7221 */ /* 0x004fcc0000010000 */
[----:B------:R-:W2:Y:S01]  /*6440*/  MUFU.EX2 R103, R103 ;  /* 0x0000006700677308 */ /* 0x000ea20000000800 */
[----:B------:R-:W-:Y:S01]  /*6450*/  FADD.FTZ R10, R96, R11 ;  /* 0x0000000b600a7221 */ /* 0x000fe20000010000 */
[----:B----4-:R-:W-:-:S06]  /*6460*/  FADD.FTZ R14, R98, R15 ;  /* 0x0000000f620e7221 */ /* 0x010fcc0000010000 */
[----:B------:R-:W4:Y:S01]  /*6470*/  MUFU.EX2 R106, R106 ;  /* 0x0000006a006a7308 */ /* 0x000f220000000800 */
[----:B------:R-:W-:Y:S01]  /*6480*/  FADD.FTZ R11, R97, R10 ;  /* 0x0000000a610b7221 */ /* 0x000fe20000010000 */
[----:B0-----:R-:W-:Y:S01]  /*6490*/  FADD.FTZ R15, R99, R14 ;  /* 0x0000000e630f7221 */ /* 0x001fe20000010000 */
[----:B------:R-:W-:Y:S02]  /*64a0*/  F2FP.F16.F32.PACK_AB R72, R73, R72 ;  /* 0x000000484948723e */ /* 0x000fe400000000ff */
[----:B------:R-:W-:-:S03]  /*64b0*/  F2FP.F16.F32.PACK_AB R73, R16, R17 ;  /* 0x000000111049723e */ /* 0x000fc600000000ff */
[----:B------:R-:W0:Y:S01]  /*64c0*/  MUFU.EX2 R107, R107 ;  /* 0x0000006b006b7308 */ /* 0x000e220000000800 */
[----:B------:R-:W-:Y:S01]  /*64d0*/  FADD.FTZ R10, R100, R11 ;  /* 0x0000000b640a7221 */ /* 0x000fe20000010000 */
[----:B-1----:R-:W-:-:S06]  /*64e0*/  FADD.FTZ R14, R102, R15 ;  /* 0x0000000f660e7221 */ /* 0x002fcc0000010000 */
[----:B------:R-:W1:Y:S01]  /*64f0*/  MUFU.EX2 R17, R110 ;  /* 0x0000006e00117308 */ /* 0x000e620000000800 */
[----:B------:R-:W-:Y:S01]  /*6500*/  FADD.FTZ R11, R101, R10 ;  /* 0x0000000a650b7221 */ /* 0x000fe20000010000 */
[----:B--2---:R-:W-:Y:S01]  /*6510*/  FADD.FTZ R15, R103, R14 ;  /* 0x0000000e670f7221 */ /* 0x004fe20000010000 */
[----:B------:R-:W-:Y:S02]  /*6520*/  F2FP.F16.F32.PACK_AB R80, R81, R80 ;  /* 0x000000505150723e */ /* 0x000fe400000000ff */
[----:B------:R-:W-:-:S03]  /*6530*/  F2FP.F16.F32.PACK_AB R81, R46, R19 ;  /* 0x000000132e51723e */ /* 0x000fc600000000ff */
[----:B------:R-:W2:Y:S01]  /*6540*/  MUFU.EX2 R111, R111 ;  /* 0x0000006f006f7308 */ /* 0x000ea20000000800 */
[----:B------:R-:W-:Y:S01]  /*6550*/  FADD.FTZ R10, R104, R11 ;  /* 0x0000000b680a7221 */ /* 0x000fe20000010000 */
[----:B----4-:R-:W-:-:S06]  /*6560*/  FADD.FTZ R14, R106, R15 ;  /* 0x0000000f6a0e7221 */ /* 0x010fcc0000010000 */
[----:B------:R-:W4:Y:S01]  /*6570*/  MUFU.EX2 R19, R114 ;  /* 0x0000007200137308 */ /* 0x000f220000000800 */
[----:B------:R-:W-:Y:S01]  /*6580*/  FADD.FTZ R11, R105, R10 ;  /* 0x0000000a690b7221 */ /* 0x000fe20000010000 */
[----:B0-----:R-:W-:-:S06]  /*6590*/  FADD.FTZ R14, R107, R14 ;  /* 0x0000000e6b0e7221 */ /* 0x001fcc0000010000 */
[----:B------:R-:W0:Y:S01]  /*65a0*/  MUFU.EX2 R115, R115 ;  /* 0x0000007300737308 */ /* 0x000e220000000800 */
[----:B------:R-:W-:Y:S01]  /*65b0*/  FADD.FTZ R10, R108, R11 ;  /* 0x0000000b6c0a7221 */ /* 0x000fe20000010000 */
[----:B-1----:R-:W-:-:S06]  /*65c0*/  FADD.FTZ R14, R17, R14 ;  /* 0x0000000e110e7221 */ /* 0x002fcc0000010000 */
[----:B------:R-:W-:Y:S01]  /*65d0*/  MUFU.EX2 R21, R118 ;  /* 0x0000007600157308 */ /* 0x000fe20000000800 */
[----:B------:R-:W-:-:S07]  /*65e0*/  FADD.FTZ R11, R109, R10 ;  /* 0x0000000a6d0b7221 */ /* 0x000fce0000010000 */
[----:B------:R-:W1:Y:S01]  /*65f0*/  MUFU.EX2 R119, R119 ;  /* 0x0000007700777308 */ /* 0x000e620000000800 */
[----:B------:R-:W-:Y:S01]  /*6600*/  F2FP.F16.F32.PACK_AB R24, R41, R24 ;  /* 0x000000182918723e */ /* 0x000fe200000000ff */
[----:B--2---:R-:W-:Y:S01]  /*6610*/  FADD.FTZ R14, R111, R14 ;  /* 0x0000000e6f0e7221 */ /* 0x004fe20000010000 */
[----:B------:R-:W-:Y:S02]  /*6620*/  F2FP.F16.F32.PACK_AB R26, R45, R26 ;  /* 0x0000001a2d1a723e */ /* 0x000fe400000000ff */
[----:B------:R-:W-:Y:S02]  /*6630*/  F2FP.F16.F32.PACK_AB R27, R40, R27 ;  /* 0x0000001b281b723e */ /* 0x000fe400000000ff */
[----:B------:R-:W-:Y:S02]  /*6640*/  F2FP.F16.F32.PACK_AB R28, R49, R28 ;  /* 0x0000001c311c723e */ /* 0x000fe400000000ff */
[----:B------:R-:W-:Y:S02]  /*6650*/  F2FP.F16.F32.PACK_AB R29, R42, R29 ;  /* 0x0000001d2a1d723e */ /* 0x000fe400000000ff */
[----:B------:R-:W-:Y:S01]  /*6660*/  F2FP.F16.F32.PACK_AB R30, R53, R30 ;  /* 0x0000001e351e723e */ /* 0x000fe200000000ff */
[----:B------:R-:W-:Y:S01]  /*6670*/  FADD.FTZ R10, R112, R11 ;  /* 0x0000000b700a7221 */ /* 0x000fe20000010000 */
[----:B------:R-:W-:-:S02]  /*6680*/  F2FP.F16.F32.PACK_AB R58, R61, R60 ;  /* 0x0000003c3d3a723e */ /* 0x000fc400000000ff */
[----:B------:R-:W-:Y:S01]  /*6690*/  F2FP.F16.F32.PACK_AB R59, R38, R59 ;  /* 0x0000003b263b723e */ /* 0x000fe200000000ff */
[----:B----4-:R-:W-:Y:S01]  /*66a0*/  FADD.FTZ R14, R19, R14 ;  /* 0x0000000e130e7221 */ /* 0x010fe20000010000 */
[----:B------:R-:W-:Y:S02]  /*66b0*/  F2FP.F16.F32.PACK_AB R66, R69, R68 ;  /* 0x000000444542723e */ /* 0x000fe400000000ff */
[----:B------:R-:W-:Y:S01]  /*66c0*/  F2FP.F16.F32.PACK_AB R67, R36, R67 ;  /* 0x000000432443723e */ /* 0x000fe200000000ff */
[----:B------:R2:W-:Y:S01]  /*66d0*/  STSM.16.M88.4 [R6], R24 ;  /* 0x0000001806007844 */ /* 0x0005e20000000200 */
[----:B------:R-:W-:Y:S02]  /*66e0*/  F2FP.F16.F32.PACK_AB R74, R77, R76 ;  /* 0x0000004c4d4a723e */ /* 0x000fe400000000ff */
[----:B------:R-:W-:Y:S01]  /*66f0*/  F2FP.F16.F32.PACK_AB R75, R43, R75 ;  /* 0x0000004b2b4b723e */ /* 0x000fe200000000ff */
[----:B------:R2:W-:Y:S01]  /*6700*/  STSM.16.M88.4 [R7], R28 ;  /* 0x0000001c07007844 */ /* 0x0005e20000000200 */
[----:B------:R-:W-:-:S02]  /*6710*/  F2FP.F16.F32.PACK_AB R82, R85, R84 ;  /* 0x000000545552723e */ /* 0x000fc400000000ff */
[----:B------:R-:W-:Y:S02]  /*6720*/  F2FP.F16.F32.PACK_AB R83, R47, R83 ;  /* 0x000000532f53723e */ /* 0x000fe400000000ff */
[----:B------:R-:W-:Y:S02]  /*6730*/  F2FP.F16.F32.PACK_AB R88, R89, R88 ;  /* 0x000000585958723e */ /* 0x000fe400000000ff */
[----:B------:R-:W-:Y:S01]  /*6740*/  F2FP.F16.F32.PACK_AB R96, R97, R96 ;  /* 0x000000606160723e */ /* 0x000fe200000000ff */
[----:B------:R2:W-:Y:S01]  /*6750*/  STSM.16.M88.4 [R4+0x24800], R56 ;  /* 0x0248003804007844 */ /* 0x0005e20000000200 */
[----:B------:R-:W-:Y:S01]  /*6760*/  F2FP.F16.F32.PACK_AB R89, R51, R50 ;  /* 0x000000323359723e */ /* 0x000fe200000000ff */
[----:B------:R-:W-:Y:S01]  /*6770*/  FADD.FTZ R11, R113, R10 ;  /* 0x0000000a710b7221 */ /* 0x000fe20000010000 */
[----:B------:R-:W-:Y:S02]  /*6780*/  F2FP.F16.F32.PACK_AB R90, R93, R92 ;  /* 0x0000005c5d5a723e */ /* 0x000fe400000000ff */
[----:B------:R-:W-:-:S02]  /*6790*/  F2FP.F16.F32.PACK_AB R91, R95, R91 ;  /* 0x0000005b5f5b723e */ /* 0x000fc400000000ff */
[----:B------:R-:W-:Y:S02]  /*67a0*/  F2FP.F16.F32.PACK_AB R97, R99, R98 ;  /* 0x000000626361723e */ /* 0x000fe400000000ff */
[----:B------:R-:W-:Y:S01]  /*67b0*/  F2FP.F16.F32.PACK_AB R104, R105, R104 ;  /* 0x000000686968723e */ /* 0x000fe200000000ff */
[----:B------:R2:W-:Y:S01]  /*67c0*/  STSM.16.M88.4 [R5+0x6000], R64 ;  /* 0x0060004005007844 */ /* 0x0005e20000000200 */
[----:B------:R-:W-:Y:S01]  /*67d0*/  F2FP.F16.F32.PACK_AB R98, R101, R100 ;  /* 0x000000646562723e */ /* 0x000fe200000000ff */
[----:B0-----:R-:W-:Y:S01]  /*67e0*/  FADD.FTZ R14, R115, R14 ;  /* 0x0000000e730e7221 */ /* 0x001fe20000010000 */
[----:B------:R-:W-:Y:S02]  /*67f0*/  F2FP.F16.F32.PACK_AB R99, R103, R102 ;  /* 0x000000666763723e */ /* 0x000fe400000000ff */
[----:B------:R-:W-:Y:S02]  /*6800*/  F2FP.F16.F32.PACK_AB R105, R107, R106 ;  /* 0x0000006a6b69723e */ /* 0x000fe400000000ff */
[----:B------:R-:W-:Y:S01]  /*6810*/  F2FP.F16.F32.PACK_AB R112, R113, R112 ;  /* 0x000000707170723e */ /* 0x000fe200000000ff */
[----:B------:R2:W-:Y:S01]  /*6820*/  STSM.16.M88.4 [R6+0x6000], R72 ;  /* 0x0060004806007844 */ /* 0x0005e20000000200 */
[----:B------:R-:W-:-:S02]  /*6830*/  F2FP.F16.F32.PACK_AB R106, R109, R108 ;  /* 0x0000006c6d6a723e */ /* 0x000fc400000000ff */
[----:B------:R-:W-:Y:S02]  /*6840*/  F2FP.F16.F32.PACK_AB R107, R111, R17 ;  /* 0x000000116f6b723e */ /* 0x000fe400000000ff */
[----:B------:R-:W-:Y:S01]  /*6850*/  F2FP.F16.F32.PACK_AB R113, R115, R19 ;  /* 0x000000137371723e */ /* 0x000fe200000000ff */
[----:B------:R2:W-:Y:S01]  /*6860*/  STSM.16.M88.4 [R7+0x6000], R80 ;  /* 0x0060005007007844 */ /* 0x0005e20000000200 */
[----:B------:R-:W-:Y:S02]  /*6870*/  F2FP.F16.F32.PACK_AB R114, R117, R116 ;  /* 0x000000747572723e */ /* 0x000fe400000000ff */
[----:B-1----:R-:W-:Y:S01]  /*6880*/  F2FP.F16.F32.PACK_AB R115, R119, R21 ;  /* 0x000000157773723e */ /* 0x002fe200000000ff */
[----:B------:R2:W-:Y:S04]  /*6890*/  STSM.16.M88.4 [R4+0x2a800], R88 ;  /* 0x02a8005804007844 */ /* 0x0005e80000000200 */
[----:B------:R2:W-:Y:S04]  /*68a0*/  STSM.16.M88.4 [R5+0xc000], R96 ;  /* 0x00c0006005007844 */ /* 0x0005e80000000200 */
[----:B------:R2:W-:Y:S04]  /*68b0*/  STSM.16.M88.4 [R6+0xc000], R104 ;  /* 0x00c0006806007844 */ /* 0x0005e80000000200 */
[----:B------:R2:W-:Y:S01]  /*68c0*/  STSM.16.M88.4 [R7+0xc000], R112 ;  /* 0x00c0007007007844 */ /* 0x0005e20000000200 */
[----:B------:R-:W-:Y:S01]  /*68d0*/  @!PT LDS RZ, [RZ] ;  /* 0x00000000fffff984 */ /* 0x000fe20000000800 */
[----:B------:R-:W-:Y:S01]  /*68e0*/  @!PT LDS RZ, [RZ] ;  /* 0x00000000fffff984 */ /* 0x000fe20000000800 */
[----:B------:R-:W-:Y:S01]  /*68f0*/  @!PT LDS RZ, [RZ] ;  /* 0x00000000fffff984 */ /* 0x000fe20000000800 */
[----:B------:R0:W-:Y:S06]  /*6900*/  MEMBAR.ALL.CTA ;  /* 0x0000000000007992 */ /* 0x0001ec0000008000 */
[----:B0-----:R-:W0:Y:S01]  /*6910*/  FENCE.VIEW.ASYNC.S ;  /* 0x00000000000073c6 */ /* 0x001e220000000000 */
[----:B---3--:R-:W-:Y:S01]  /*6920*/  ISETP.GT.AND P2, PT, R13, R62, PT ;  /* 0x0000003e0d00720c */ /* 0x008fe20003f44270 */
[----:B------:R-:W-:Y:S01]  /*6930*/  FADD.FTZ R14, R21, R14 ;  /* 0x0000000e150e7221 */ /* 0x000fe20000010000 */
[----:B------:R-:W-:Y:S01]  /*6940*/  FADD.FTZ R116, R116, R11 ;  /* 0x0000000b74747221 */ /* 0x000fe20000010000 */
[----:B------:R-:W-:Y:S01]  /*6950*/  R2UR UR4, R0 ;  /* 0x00000000000472ca */ /* 0x000fe200000e0000 */
[-C--:B------:R-:W-:Y:S01]  /*6960*/  FMUL.FTZ R120, R120, R8.reuse ;  /* 0x0000000878787220 */ /* 0x080fe20000410000 */
[----:B------:R-:W-:Y:S01]  /*6970*/  FADD.FTZ R16, R119, R14 ;  /* 0x0000000e77107221 */ /* 0x000fe20000010000 */
[-C--:B------:R-:W-:Y:S01]  /*6980*/  FMUL.FTZ R121, R121, R8.reuse ;  /* 0x0000000879797220 */ /* 0x080fe20000410000 */
        /* <DEDUP_REMOVED lines=13> */
[----:B------:R-:W-:Y:S01]  /*6a60*/  FMUL.FTZ R149, R149, R8 ;  /* 0x0000000895957220 */ /* 0x000fe20000410000 */
[----:B------:R-:W-:Y:S01]  /*6a70*/  FADD.FTZ R17, R117, R116 ;  /* 0x0000007475117221 */ /* 0x000fe20000010000 */
[----:B------:R-:W-:-:S02]  /*6a80*/  VIADD R13, R13, 0xffffffff ;  /* 0xffffffff0d0d7836 */ /* 0x000fc40000000000 */
        /* <DEDUP_REMOVED lines=16> */
[----:B------:R-:W-:Y:S01]  /*6b90*/  IMAD.MOV.U32 R8, RZ, RZ, R12 ;  /* 0x000000ffff087224 */ /* 0x000fe200078e000c */
[----:B------:R-:W-:Y:S01]  /*6ba0*/  MOV R15, R18 ;  /* 0x00000012000f7202 */ /* 0x000fe20000000f00 */
[----:B------:R-:W-:Y:S01]  /*6bb0*/  IMAD.MOV.U32 R14, RZ, RZ, R2 ;  /* 0x000000ffff0e7224 */ /* 0x000fe200078e0002 */
[----:B0-----:R-:W-:Y:S01]  /*6bc0*/  NOP ;  /* 0x0000000000007918 */ /* 0x001fe20000000000 */
[----:B--2---:R-:W-:Y:S05]  /*6bd0*/  @P2 BRA `(.L_x_28) ;  /* 0xffffffd4006c2947 */ /* 0x004fea000383ffff */
.L_x_19:
[----:B------:R-:W-:Y:S06]  /*6be0*/  BAR.ARV 0x8, 0x200 ;  /* 0x0208000000007b1d */ /* 0x000fec0000002000 */
[----:B------:R-:W-:Y:S05]  /*6bf0*/  @!P0 BRA `(.L_x_29) ;  /* 0x0000000000048947 */ /* 0x000fea0003800000 */
[----:B------:R-:W-:Y:S01]  /*6c00*/  BPT.TRAP 0x1 ;  /* 0x000000040000795c */ /* 0x000fe20000300000 */
.L_x_29:
[----:B------:R-:W-:Y:S02]  /*6c10*/  SHF.L.U32 R12, R12, 0x1f, RZ ;  /* 0x0000001f0c0c7819 */ /* 0x000fe400000006ff */
[----:B------:R-:W-:-:S04]  /*6c20*/  LEA R9, R0, UR36, 0x3 ;  /* 0x0000002400097c11 */ /* 0x000fc8000f8e18ff */
[----:B------:R1:W2:Y:S01]  /*6c30*/  SYNCS.PHASECHK.TRANS64.TRYWAIT P2, [R9+URZ+0x30850], R12 ;  /* 0x0308500c090075a7 */ /* 0x0002a2000804017f */
[----:B------:R-:W-:Y:S05]  /*6c40*/  @!P0 BRA `(.L_x_30) ;  /* 0x0000000000048947 */ /* 0x000fea0003800000 */
[----:B------:R-:W-:Y:S01]  /*6c50*/  BPT.TRAP 0x1 ;  /* 0x000000040000795c */ /* 0x000fe20000300000 */
.L_x_30:
[----:B--2---:R-:W-:Y:S05]  /*6c60*/  @P2 BRA `(.L_x_31) ;  /* 0x0000000000082947 */ /* 0x004fea0003800000 */
[----:B------:R-:W2:Y:S02]  /*6c70*/  SYNCS.PHASECHK.TRANS64.TRYWAIT P0, [R9+URZ+0x30850], R12 ;  /* 0x0308500c090075a7 */ /* 0x000ea4000800017f */
[----:B--2---:R-:W-:Y:S05]  /*6c80*/  @!P0 BRA `(.L_x_32) ;  /* 0x0000005000748947 */ /* 0x004fea0003800000 */
.L_x_31:
[----:B------:R-:W3:Y:S01]  /*6c90*/  LDL.LU R4, [R1] ;  /* 0x0000000001047983 */ /* 0x000ee20000300800 */
[----:B------:R-:W-:Y:S01]  /*6ca0*/  R2UR UR5, R0 ;  /* 0x00000000000572ca */ /* 0x000fe200000e0000 */
[----:B------:R-:W-:Y:S01]  /*6cb0*/  UIADD3 UR36, UR36, 0x400, URZ ;  /* 0x0000040024247890 */ /* 0x000fe2000fffe03f */
[----:B------:R-:W-:Y:S01]  /*6cc0*/  WARPGROUP.ARRIVE ;  /* 0x00000000000079c5 */ /* 0x000fe20000000000 */
[----:B------:R-:W-:Y:S01]  /*6cd0*/  UMOV UR7, 0x40000040 ;  /* 0x4000004000077882 */ /* 0x000fe20000000000 */
[----:B------:R-:W-:Y:S01]  /*6ce0*/  UMOV UR11, 0x40000040 ;  /* 0x40000040000b7882 */ /* 0x000fe20000000000 */
[----:B------:R-:W-:Y:S01]  /*6cf0*/  USHF.R.U32.HI UR36, URZ, 0x4, UR36 ;  /* 0x000000043f247899 */ /* 0x000fe20008011624 */
[----:B------:R-:W4:Y:S01]  /*6d00*/  SHFL.BFLY PT, R0, R17, 0x2, 0x1f ;  /* 0x0c401f0011007f89 */ /* 0x000f2200000e0000 */
[----:B------:R-:W-:Y:S01]  /*6d10*/  UMOV UR9, 0x40000040 ;  /* 0x4000004000097882 */ /* 0x000fe20000000000 */
[----:B------:R-:W-:Y:S01]  /*6d20*/  IMAD.MOV.U32 R31, RZ, RZ, RZ ;  /* 0x000000ffff1f7224 */ /* 0x000fe200078e00ff */
[----:B------:R-:W-:Y:S01]  /*6d30*/  ULOP3.LUT UR6, UR36, 0x3fff, URZ, 0xc0, !UPT ;  /* 0x00003fff24067892 */ /* 0x000fe2000f8ec03f */
[----:B------:R-:W5:Y:S01]  /*6d40*/  SHFL.BFLY PT, R5, R16, 0x2, 0x1f ;  /* 0x0c401f0010057f89 */ /* 0x000f6200000e0000 */
[----:B------:R-:W-:-:S02]  /*6d50*/  @!P1 VIADD R8, R9, 0x30860 ;  /* 0x0003086009089836 */ /* 0x000fc40000000000 */
[----:B------:R-:W-:-:S03]  /*6d60*/  UIMAD UR6, UR5, 0x600, UR6 ;  /* 0x00000600050678a4 */ /* 0x000fc6000f8e0206 */
[----:B------:R-:W-:Y:S01]  /*6d70*/  UMOV UR5, 0x40000040 ;  /* 0x4000004000057882 */ /* 0x000fe20000000000 */
[----:B------:R-:W-:Y:S01]  /*6d80*/  UIADD3 UR10, UR6, 0x80, URZ ;  /* 0x00000080060a7890 */ /* 0x000fe2000fffe03f */
[----:B------:R-:W-:Y:S01]  /*6d90*/  @!P1 PRMT R8, RZ, 0x654, R8 ;  /* 0x00000654ff089816 */ /* 0x000fe20000000008 */
[----:B----4-:R-:W-:Y:S01]  /*6da0*/  FADD.FTZ R0, R0, R17 ;  /* 0x0000001100007221 */ /* 0x010fe20000010000 */
[----:B------:R-:W-:Y:S01]  /*6db0*/  IMAD.MOV.U32 R17, RZ, RZ, RZ ;  /* 0x000000ffff117224 */ /* 0x000fe200078e00ff */
[----:B---3--:R-:W-:Y:S01]  /*6dc0*/  R2UR UR4, R4 ;  /* 0x00000000040472ca */ /* 0x008fe200000e0000 */
[----:B-----5:R-:W-:Y:S01]  /*6dd0*/  FADD.FTZ R4, R5, R16 ;  /* 0x0000001005047221 */ /* 0x020fe20000010000 */
[----:B------:R-:W-:Y:S01]  /*6de0*/  IMAD.MOV.U32 R16, RZ, RZ, -0x800000 ;  /* 0xff800000ff107424 */ /* 0x000fe200078e00ff */
[----:B------:R-:W3:Y:S04]  /*6df0*/  SHFL.BFLY PT, R5, R0, 0x1, 0x1f ;  /* 0x0c201f0000057f89 */ /* 0x000ee800000e0000 */
[----:B0-----:R-:W0:Y:S06]  /*6e00*/  SHFL.BFLY PT, R7, R4, 0x1, 0x1f ;  /* 0x0c201f0004077f89 */ /* 0x001e2c00000e0000 */
[----:B------:R-:W-:-:S04]  /*6e10*/  UIADD3 UR4, UR4, 0x1e800, URZ ;  /* 0x0001e80004047890 */ /* 0x000fc8000fffe03f */
[----:B------:R-:W-:-:S04]  /*6e20*/  USHF.R.U32.HI UR4, URZ, 0x4, UR4 ;  /* 0x000000043f047899 */ /* 0x000fc80008011604 */
[----:B------:R-:W-:-:S04]  /*6e30*/  ULOP3.LUT UR4, UR4, 0x3fff, URZ, 0xc0, !UPT ;  /* 0x00003fff04047892 */ /* 0x000fc8000f8ec03f */
[----:B------:R-:W-:Y:S01]  /*6e40*/  ULOP3.LUT UR4, UR4, 0x10000, URZ, 0xfc, !UPT ;  /* 0x0001000004047892 */ /* 0x000fe2000f8efc3f */
[----:B---3--:R-:W-:Y:S01]  /*6e50*/  FADD.FTZ R10, R0, R5 ;  /* 0x00000005000a7221 */ /* 0x008fe20000010000 */
[----:B------:R-:W-:Y:S02]  /*6e60*/  IMAD.MOV.U32 R0, RZ, RZ, -0x800000 ;  /* 0xff800000ff007424 */ /* 0x000fe400078e00ff */
[----:B------:R-:W-:Y:S01]  /*6e70*/  UIADD3 UR8, UR4, 0x2, URZ ;  /* 0x0000000204087890 */ /* 0x000fe2000fffe03f */
[----:B0-----:R-:W-:Y:S01]  /*6e80*/  FADD.FTZ R11, R4, R7 ;  /* 0x00000007040b7221 */ /* 0x001fe20000010000 */
[----:B------:R-:W-:-:S03]  /*6e90*/  FSETP.NE.FTZ.AND P0, PT, R10, RZ, PT ;  /* 0x000000ff0a00720b */ /* 0x000fc60003f15000 */
[----:B------:R-:W-:Y:S01]  /*6ea0*/  HGMMA.64x64x16.F32 R120, gdesc[UR4].tnspB, R120, gsb0 ;  /* 0x40e00000047879f0 */ /* 0x000fe20008000878 */
[----:B------:R-:W-:Y:S01]  /*6eb0*/  UMOV UR7, 0x40000040 ;  /* 0x4000004000077882 */ /* 0x000fe20000000000 */
[----:B------:R-:W-:Y:S01]  /*6ec0*/  UMOV UR5, 0x40000040 ;  /* 0x4000004000057882 */ /* 0x000fe20000000000 */
[----:B------:R-:W-:-:S07]  /*6ed0*/  FSETP.NE.FTZ.AND P2, PT, R11, RZ, PT ;  /* 0x000000ff0b00720b */ /* 0x000fce0003f55000 */
[----:B------:R-:W0:Y:S01]  /*6ee0*/  @P0 MUFU.LG2 R6, R10 ;  /* 0x0000000a00060308 */ /* 0x000e220000000c00 */
[----:B------:R-:W-:-:S05]  /*6ef0*/  @P0 FMUL.FTZ R5, R3, 0.69314718246459960938 ;  /* 0x3f31721803050820 */ /* 0x000fca0000410000 */
[----:B------:R-:W-:Y:S02]  /*6f00*/  @P2 FMUL.FTZ R4, R3, 0.69314718246459960938 ;  /* 0x3f31721803042820 */ /* 0x000fe40000410000 */
[----:B------:R-:W3:Y:S08]  /*6f10*/  @P2 MUFU.LG2 R7, R11 ;  /* 0x0000000b00072308 */ /* 0x000ef00000000c00 */
[----:B------:R-:W4:Y:S01]  /*6f20*/  @P0 MUFU.RCP R31, R10 ;  /* 0x0000000a001f0308 */ /* 0x000f220000001000 */
[----:B0-----:R-:W-:-:S04]  /*6f30*/  @P0 FMUL.FTZ R6, R6, 0.69314718246459960938 ;  /* 0x3f31721806060820 */ /* 0x001fc80000410000 */
[----:B------:R-:W-:Y:S01]  /*6f40*/  @P0 FFMA.FTZ R16, R5, R2, R6 ;  /* 0x0000000205100223 */ /* 0x000fe20000010006 */
[----:B------:R-:W-:Y:S02]  /*6f50*/  PLOP3.LUT P0, PT, PT, PT, PT, 0x8, 0x0 ;  /* 0x000000000000781c */ /* 0x000fe40003f0e170 */
[----:B------:R0:W5:Y:S01]  /*6f60*/  @P2 MUFU.RCP R17, R11 ;  /* 0x0000000b00112308 */ /* 0x0001620000001000 */
[----:B---3--:R-:W-:-:S04]  /*6f70*/  @P2 FMUL.FTZ R7, R7, 0.69314718246459960938 ;  /* 0x3f31721807072820 */ /* 0x008fc80000410000 */
[----:B------:R-:W-:Y:S01]  /*6f80*/  @P2 FFMA.FTZ R0, R4, R18, R7 ;  /* 0x0000001204002223 */ /* 0x000fe20000010007 */
        /* <DEDUP_REMOVED lines=63> */
[----:B------:R-:W-:Y:S02]  /*7380*/  UIADD3 UR6, UR6, 0x580, URZ ;  /* 0x0000058006067890 */ /* 0x000fe4000fffe03f */
[----:B------:R-:W-:Y:S01]  /*7390*/  UIADD3 UR4, UR4, 0xc06, URZ ;  /* 0x00000c0604047890 */ /* 0x000fe2000fffe03f */
[----:B------:R-:W-:Y:S02]  /*73a0*/  WARPGROUP.DEPBAR.LE gsb0, 0x0 ;  /* 0x00008000000079c5 */ /* 0x000fe40000010000 */
[----:B------:R-:W-:-:S06]  /*73b0*/  WARPGROUP.ARRIVE ;  /* 0x00000000000079c5 */ /* 0x000fcc0000000000 */
[----:B------:R-:W-:Y:S03]  /*73c0*/  HGMMA.64x64x16.F32 R120, gdesc[UR8].tnspB, R120, gsb0 ;  /* 0x40e00000087879f0 */ /* 0x000fe60008000878 */
[----:B------:R-:W-:Y:S02]  /*73d0*/  WARPGROUP.DEPBAR.LE gsb0, 0x0 ;  /* 0x00008000000079c5 */ /* 0x000fe40000010000 */
[----:B------:R-:W-:-:S06]  /*73e0*/  WARPGROUP.ARRIVE ;  /* 0x00000000000079c5 */ /* 0x000fcc0000000000 */
[----:B------:R-:W-:Y:S03]  /*73f0*/  HGMMA.64x64x16.F32 R120, gdesc[UR4].tnspB, R120, gsb0 ;  /* 0x40e00000047879f0 */ /* 0x000fe60008000878 */
[----:B------:R-:W-:Y:S02]  /*7400*/  WARPGROUP.DEPBAR.LE gsb0, 0x0 ;  /* 0x00008000000079c5 */ /* 0x000fe40000010000 */
[----:B------:R3:W-:Y:S01]  /*7410*/  @!P1 SYNCS.ARRIVE.TRANS64.RED.A1T0 RZ, [R8+URZ], RZ ;  /* 0x000000ff08ff99a7 */ /* 0x0007e2000810043f */
[-C--:B----4-:R-:W-:Y:S01]  /*7420*/  FMUL.FTZ R36, R120, R31.reuse ;  /* 0x0000001f78247220 */ /* 0x090fe20000410000 */
        /* <DEDUP_REMOVED lines=8> */
[-C--:B0-----:R-:W-:Y:S01]  /*74b0*/  FMUL.FTZ R11, R137, R31.reuse ;  /* 0x0000001f890b7220 */ /* 0x081fe20000410000 */
[-C--:B------:R-:W-:Y:S01]  /*74c0*/  FMUL.FTZ R14, R140, R31.reuse ;  /* 0x0000001f8c0e7220 */ /* 0x080fe20000410000 */
[-C--:B------:R-:W-:Y:S01]  /*74d0*/  FMUL.FTZ R15, R141, R31.reuse ;  /* 0x0000001f8d0f7220 */ /* 0x080fe20000410000 */
[-C--:B------:R-:W-:Y:S01]  /*74e0*/  FMUL.FTZ R22, R144, R31.reuse ;  /* 0x0000001f90167220 */ /* 0x080fe20000410000 */
[-C--:B------:R-:W-:Y:S01]  /*74f0*/  FMUL.FTZ R23, R145, R31.reuse ;  /* 0x0000001f91177220 */ /* 0x080fe20000410000 */
[-C--:B------:R-:W-:Y:S01]  /*7500*/  FMUL.FTZ R30, R148, R31.reuse ;  /* 0x0000001f941e7220 */ /* 0x080fe20000410000 */
[----:B------:R-:W-:Y:S01]  /*7510*/  FMUL.FTZ R31, R149, R31 ;  /* 0x0000001f951f7220 */ /* 0x000fe20000410000 */
[-C--:B-----5:R-:W-:Y:S01]  /*7520*/  FMUL.FTZ R28, R122, R17.reuse ;  /* 0x000000117a1c7220 */ /* 0x0a0fe20000410000 */
[-C--:B------:R-:W-:Y:S01]  /*7530*/  FMUL.FTZ R29, R123, R17.reuse ;  /* 0x000000117b1d7220 */ /* 0x080fe20000410000 */
[-C--:B------:R-:W-:Y:S01]  /*7540*/  FMUL.FTZ R34, R126, R17.reuse ;  /* 0x000000117e227220 */ /* 0x080fe20000410000 */
[-C--:B------:R-:W-:Y:S01]  /*7550*/  FMUL.FTZ R35, R127, R17.reuse ;  /* 0x000000117f237220 */ /* 0x080fe20000410000 */
[-C--:B---3--:R-:W-:Y:S01]  /*7560*/  FMUL.FTZ R8, R130, R17.reuse ;  /* 0x0000001182087220 */ /* 0x088fe20000410000 */
[-C--:B-12---:R-:W-:Y:S01]  /*7570*/  FMUL.FTZ R9, R131, R17.reuse ;  /* 0x0000001183097220 */ /* 0x086fe20000410000 */
        /* <DEDUP_REMOVED lines=9> */
[----:B------:R-:W-:-:S07]  /*7610*/  FMUL.FTZ R151, R151, R17 ;  /* 0x0000001197977220 */ /* 0x000fce0000410000 */
.L_x_12:
[----:B------:R-:W-:Y:S05]  /*7620*/  @P0 BRA `(.L_x_33) ;  /* 0x0000000c00b80947 */ /* 0x000fea0003800000 */
[----:B------:R-:W2:Y:S01]  /*7630*/  LDL.LU R44, [R1+0xc] ;  /* 0x00000c00012c7983 */ /* 0x000ea20000300800 */
[----:B------:R-:W0:Y:S01]  /*7640*/  LDC R47, c[0x0][0xbe8] ;  /* 0x0002fa00ff2f7b82 */ /* 0x000e220000000800 */
[----:B------:R-:W-:Y:S01]  /*7650*/  ULDC.64 UR4, c[0x0][0xbd0] ;  /* 0x0002f40000047ab9 */ /* 0x000fe20000000a00 */
[----:B------:R-:W-:Y:S01]  /*7660*/  ULDC.64 UR6, c[0x0][0xb38] ;  /* 0x0002ce0000067ab9 */ /* 0x000fe20000000a00 */
[----:B------:R-:W1:Y:S01]  /*7670*/  S2R R17, SR_TID.X ;  /* 0x0000000000117919 */ /* 0x000e620000002100 */
[----:B------:R-:W3:Y:S04]  /*7680*/  S2R R42, SR_CTAID.X ;  /* 0x00000000002a7919 */ /* 0x000ee80000002500 */
[----:B------:R-:W4:Y:S08]  /*7690*/  S2UR UR9, SR_CTAID.Z ;  /* 0x00000000000979c3 */ /* 0x000f300000002700 */
[----:B------:R-:W5:Y:S08]  /*76a0*/  LDC.64 R48, c[0x0][0xbd8] ;  /* 0x0002f600ff307b82 */ /* 0x000f700000000a00 */
[----:B------:R-:W5:Y:S08]  /*76b0*/  S2UR UR8, SR_CTAID.Y ;  /* 0x00000000000879c3 */ /* 0x000f700000002600 */
[----:B------:R-:W5:Y:S01]  /*76c0*/  LDC R53, c[0x0][0xc50] ;  /* 0x00031400ff357b82 */ /* 0x000f620000000800 */
[----:B-1----:R-:W-:-:S05]  /*76d0*/  VIADD R26, R17, 0xffffff80 ;  /* 0xffffff80111a7836 */ /* 0x002fca0000000000 */
[----:B------:R-:W-:Y:S02]  /*76e0*/  SHF.R.S32.HI R19, RZ, 0x1f, R26 ;  /* 0x0000001fff137819 */ /* 0x000fe4000001141a */
[----:B------:R-:W1:Y:S02]  /*76f0*/  LDC.64 R50, c[0x0][0xb40] ;  /* 0x0002d000ff327b82 */ /* 0x000e640000000a00 */
[----:B------:R-:W-:-:S04]  /*7700*/  LEA.HI R27, R19, R26, RZ, 0x7 ;  /* 0x0000001a131b7211 */ /* 0x000fc800078f38ff */
[----:B------:R-:W-:-:S05]  /*7710*/  LOP3.LUT R17, R27, 0xffffff80, RZ, 0xc0, !PT ;  /* 0xffffff801b117812 */ /* 0x000fca00078ec0ff */
[----:B------:R-:W-:-:S05]  /*7720*/  IMAD.IADD R52, R26, 0x1, -R17 ;  /* 0x000000011a347824 */ /* 0x000fca00078e0a11 */
[----:B------:R-:W-:-:S04]  /*7730*/  SHF.R.S32.HI R39, RZ, 0x1f, R52 ;  /* 0x0000001fff277819 */ /* 0x000fc80000011434 */
[----:B------:R-:W-:Y:S02]  /*7740*/  LEA.HI R54, R39, R52, RZ, 0x2 ;  /* 0x0000003427367211 */ /* 0x000fe400078f10ff */
[----:B------:R-:W-:Y:S02]  /*7750*/  LEA.HI R19, R19, R26, RZ, 0x2 ;  /* 0x0000001a13137211 */ /* 0x000fe400078f10ff */
[--C-:B------:R-:W-:Y:S02]  /*7760*/  SHF.R.S32.HI R17, RZ, 0x2, R54.reuse ;  /* 0x00000002ff117819 */ /* 0x100fe40000011436 */
[----:B------:R-:W-:Y:S01]  /*7770*/  SHF.R.S32.HI R18, RZ, 0x1f, R54 ;  /* 0x0000001fff127819 */ /* 0x000fe20000011436 */
[----:B------:R-:W-:Y:S01]  /*7780*/  BAR.SYNC.DEFER_BLOCKING 0x1, 0x180 ;  /* 0x0046000000007b1d */ /* 0x000fe20000010000 */
[----:B0-----:R-:W-:Y:S02]  /*7790*/  ISETP.NE.AND P0, PT, R47, 0x1, PT ;  /* 0x000000012f00780c */ /* 0x001fe40003f05270 */
[----:B------:R-:W-:-:S02]  /*77a0*/  LEA.HI R18, R18, R17, RZ, 0x3 ;  /* 0x0000001112127211 */ /* 0x000fc400078f18ff */
[----:B------:R-:W-:Y:S02]  /*77b0*/  LOP3.LUT R19, R19, 0xfffffffc, RZ, 0xc0, !PT ;  /* 0xfffffffc13137812 */ /* 0x000fe400078ec0ff */
[----:B------:R-:W-:Y:S02]  /*77c0*/  LOP3.LUT R18, R18, 0xfffffff8, RZ, 0xc0, !PT ;  /* 0xfffffff812127812 */ /* 0x000fe400078ec0ff */
[----:B------:R-:W-:Y:S01]  /*77d0*/  SHF.R.S32.HI R38, RZ, 0x7, R27 ;  /* 0x00000007ff267819 */ /* 0x000fe2000001141b */
[----:B------:R-:W-:Y:S02]  /*77e0*/  IMAD.IADD R26, R26, 0x1, -R19 ;  /* 0x000000011a1a7824 */ /* 0x000fe400078e0a13 */
[----:B------:R-:W-:Y:S02]  /*77f0*/  IMAD.IADD R19, R17, 0x1, -R18 ;  /* 0x0000000111137824 */ /* 0x000fe400078e0a12 */
[----:B------:R-:W-:Y:S01]  /*7800*/  IMAD.HI R17, R38, 0x55555556, RZ ;  /* 0x5555555626117827 */ /* 0x000fe200078e02ff */
[----:B------:R-:W-:Y:S01]  /*7810*/  LEA.HI R27, R26, R26, RZ, 0x1 ;  /* 0x0000001a1a1b7211 */ /* 0x000fe200078f08ff */
[----:B------:R-:W0:Y:S01]  /*7820*/  @P0 LDC R43, c[0x0][0xbec] ;  /* 0x0002fb00ff2b0b82 */ /* 0x000e220000000800 */
[----:B------:R-:W-:-:S02]  /*7830*/  LEA.HI R18, R39, R52, RZ, 0x5 ;  /* 0x0000003427127211 */ /* 0x000fc400078f28ff */
[----:B------:R-:W-:Y:S02]  /*7840*/  LEA.HI R17, R17, R17, RZ, 0x1 ;  /* 0x0000001111117211 */ /* 0x000fe400078f08ff */
[----:B------:R-:W-:Y:S02]  /*7850*/  LOP3.LUT R27, R27, 0x1ffffffe, RZ, 0xc0, !PT ;  /* 0x1ffffffe1b1b7812 */ /* 0x000fe400078ec0ff */
[----:B------:R-:W-:Y:S01]  /*7860*/  SHF.R.S32.HI R18, RZ, 0x5, R18 ;  /* 0x00000005ff127819 */ /* 0x000fe20000011412 */
[----:B------:R-:W-:Y:S01]  /*7870*/  IMAD R17, R17, -0x3, R38 ;  /* 0xfffffffd11117824 */ /* 0x000fe200078e0226 */
[----:B------:R-:W4:Y:S01]  /*7880*/  @P0 LDC R55, c[0x0][0xbec] ;  /* 0x0002fb00ff370b82 */ /* 0x000f220000000800 */
[----:B------:R-:W-:Y:S02]  /*7890*/  IMAD.IADD R38, R26, 0x1, -R27 ;  /* 0x000000011a267824 */ /* 0x000fe400078e0a1b */
[----:B------:R-:W-:-:S05]  /*78a0*/  IMAD R26, R18, 0x10, R19 ;  /* 0x00000010121a7824 */ /* 0x000fca00078e0213 */
[----:B------:R-:W0:Y:S01]  /*78b0*/  @P0 LDC R45, c[0x0][0xbf0] ;  /* 0x0002fc00ff2d0b82 */ /* 0x000e220000000800 */
[----:B------:R-:W-:-:S07]  /*78c0*/  IMAD R17, R17, 0x40, R26 ;  /* 0x0000004011117824 */ /* 0x000fce00078e021a */
[----:B------:R-:W0:Y:S01]  /*78d0*/  @P0 LDC R56, c[0x0][0xbf0] ;  /* 0x0002fc00ff380b82 */ /* 0x000e220000000800 */
[----:B------:R-:W-:-:S04]  /*78e0*/  IMAD R38, R38, 0x8, R17 ;  /* 0x0000000826267824 */ /* 0x000fc800078e0211 */
[----:B---3--:R-:W-:-:S04]  /*78f0*/  IMAD R38, R42, 0xc0, R38 ;  /* 0x000000c02a267824 */ /* 0x008fc800078e0226 */
[----:B----4-:R-:W-:-:S04]  /*7900*/  @P0 IMAD.HI.U32 R55, R38, R55, RZ ;  /* 0x0000003726370227 */ /* 0x010fc800078e00ff */
[----:B------:R-:W-:Y:S01]  /*7910*/  IMAD R17, R42, 0xc0, R17 ;  /* 0x000000c02a117824 */ /* 0x000fe200078e0211 */
[----:B------:R-:W-:Y:S01]  /*7920*/  BSSY B0, `(.L_x_34) ;  /* 0x000008a000007945 */ /* 0x000fe20003800000 */
[----:B--2---:R-:W-:Y:S01]  /*7930*/  SHF.R.S32.HI R41, RZ, 0x1f, R44 ;  /* 0x0000001fff297819 */ /* 0x004fe2000001142c */
[----:B------:R-:W-:-:S04]  /*7940*/  IMAD.WIDE.U32 R18, R44, UR4, RZ ;  /* 0x000000042c127c25 */ /* 0x000fc8000f8e00ff */
[C---:B------:R-:W-:Y:S01]  /*7950*/  IMAD R27, R41.reuse, UR4, RZ ;  /* 0x00000004291b7c24 */ /* 0x040fe2000f8e02ff */
[----:B------:R-:W-:Y:S01]  /*7960*/  USHF.R.S32.HI UR4, URZ, 0x1f, UR9 ;  /* 0x0000001f3f047899 */ /* 0x000fe20008011409 */
[----:B------:R-:W-:Y:S02]  /*7970*/  IMAD R41, R41, UR6, RZ ;  /* 0x0000000629297c24 */ /* 0x000fe4000f8e02ff */
[C---:B------:R-:W-:Y:S02]  /*7980*/  IMAD R39, R44.reuse, UR5, R27 ;  /* 0x000000052c277c24 */ /* 0x040fe4000f8e021b */
[----:B------:R-:W-:Y:S02]  /*7990*/  IMAD.MOV R46, RZ, RZ, -R44 ;  /* 0x000000ffff2e7224 */ /* 0x000fe400078e0a2c */
[----:B------:R-:W-:Y:S01]  /*79a0*/  IMAD.WIDE.U32 R26, R44, UR6, RZ ;  /* 0x000000062c1a7c25 */ /* 0x000fe2000f8e00ff */
[----:B------:R-:W-:-:S03]  /*79b0*/  IADD3 R19, R19, R39, RZ ;  /* 0x0000002713137210 */ /* 0x000fc60007ffe0ff */
[----:B------:R-:W-:Y:S01]  /*79c0*/  IMAD R39, R44, UR7, R41 ;  /* 0x000000072c277c24 */ /* 0x000fe2000f8e0229 */
[----:B------:R-:W-:Y:S01]  /*79d0*/  ULDC.64 UR6, c[0x0][0xb48] ;  /* 0x0002d20000067ab9 */ /* 0x000fe20000000a00 */
[----:B-----5:R-:W-:Y:S02]  /*79e0*/  IMAD R40, R48, UR4, RZ ;  /* 0x0000000430287c24 */ /* 0x020fe4000f8e02ff */
[----:B-1----:R-:W-:Y:S01]  /*79f0*/  IMAD R44, R50, UR4, RZ ;  /* 0x00000004322c7c24 */ /* 0x002fe2000f8e02ff */
[----:B------:R-:W-:Y:S01]  /*7a00*/  ULDC.64 UR4, c[0x0][0xbe0] ;  /* 0x0002f80000047ab9 */ /* 0x000fe20000000a00 */
[----:B------:R-:W-:Y:S02]  /*7a10*/  IMAD R53, R53, R46, UR8 ;  /* 0x0000000835357e24 */ /* 0x000fe4000f8e022e */
[----:B------:R-:W-:Y:S02]  /*7a20*/  IMAD.IADD R27, R27, 0x1, R39 ;  /* 0x000000011b1b7824 */ /* 0x000fe400078e0227 */
[----:B------:R-:W-:-:S02]  /*7a30*/  IMAD R41, R49, UR9, R40 ;  /* 0x0000000931297c24 */ /* 0x000fc4000f8e0228 */
[----:B------:R-:W-:-:S04]  /*7a40*/  IMAD.WIDE.U32 R18, R48, UR9, R18 ;  /* 0x0000000930127c25 */ /* 0x000fc8000f8e0012 */
[----:B0-----:R-:W-:-:S04]  /*7a50*/  @P0 IMAD.HI.U32 R40, R38, R43, RZ ;  /* 0x0000002b26280227 */ /* 0x001fc800078e00ff */
[----:B------:R-:W-:Y:S01]  /*7a60*/  IMAD R43, R51, UR9, R44 ;  /* 0x00000009332b7c24 */ /* 0x000fe2000f8e022c */
[----:B------:R-:W-:Y:S01]  /*7a70*/  SHF.R.S32.HI R44, RZ, 0x1f, R53 ;  /* 0x0000001fff2c7819 */ /* 0x000fe20000011435 */
[----:B------:R-:W-:Y:S01]  /*7a80*/  IMAD.WIDE.U32 R26, R50, UR9, R26 ;  /* 0x00000009321a7c25 */ /* 0x000fe2000f8e001a */
[----:B------:R-:W-:-:S03]  /*7a90*/  ULDC.64 UR8, c[0x0][0xb28] ;  /* 0x0002ca0000087ab9 */ /* 0x000fc60000000a00 */
[----:B------:R-:W-:Y:S02]  /*7aa0*/  IMAD.IADD R19, R19, 0x1, R41 ;  /* 0x0000000113137824 */ /* 0x000fe400078e0229 */
[----:B------:R-:W-:Y:S02]  /*7ab0*/  IMAD.IADD R27, R27, 0x1, R43 ;  /* 0x000000011b1b7824 */ /* 0x000fe400078e022b */
[----:B------:R-:W-:Y:S01]  /*7ac0*/  IMAD.MOV.U32 R39, RZ, RZ, R38 ;  /* 0x000000ffff277224 */ /* 0x000fe200078e0026 */
[----:B------:R-:W-:Y:S01]  /*7ad0*/  @P0 SHF.R.U32.HI R39, RZ, R45, R40 ;  /* 0x0000002dff270219 */ /* 0x000fe20000011628 */
[----:B------:R-:W-:Y:S02]  /*7ae0*/  IMAD R43, R44, UR6, RZ ;  /* 0x000000062c2b7c24 */ /* 0x000fe4000f8e02ff */
[----:B------:R-:W-:-:S04]  /*7af0*/  IMAD.WIDE.U32 R18, R53, UR4, R18 ;  /* 0x0000000435127c25 */ /* 0x000fc8000f8e0012 */
[----:B------:R-:W-:Y:S01]  /*7b00*/  IMAD.MOV.U32 R41, RZ, RZ, R38 ;  /* 0x000000ffff297224 */ /* 0x000fe200078e0026 */
[----:B------:R-:W-:Y:S01]  /*7b10*/  @P0 SHF.R.U32.HI R41, RZ, R56, R55 ;  /* 0x00000038ff290219 */ /* 0x000fe20000011637 */
[----:B------:R-:W-:Y:S01]  /*7b20*/  IMAD R40, R44, UR4, RZ ;  /* 0x000000042c287c24 */ /* 0x000fe2000f8e02ff */
[----:B------:R-:W-:Y:S01]  /*7b30*/  IADD3 R18, P0, R39, R18, RZ ;  /* 0x0000001227127210 */ /* 0x000fe20007f1e0ff */
[C---:B------:R-:W-:Y:S01]  /*7b40*/  IMAD R45, R53.reuse, UR7, R43 ;  /* 0x00000007352d7c24 */ /* 0x040fe2000f8e022b */
[--C-:B------:R-:W-:Y:S01]  /*7b50*/  SHF.R.S32.HI R43, RZ, 0x1f, R39.reuse ;  /* 0x0000001fff2b7819 */ /* 0x100fe20000011427 */
[----:B------:R-:W-:Y:S02]  /*7b60*/  IMAD.MOV R39, RZ, RZ, -R39 ;  /* 0x000000ffff277224 */ /* 0x000fe400078e0a27 */
[----:B------:R-:W-:Y:S01]  /*7b70*/  IMAD R44, R53, UR5, R40 ;  /* 0x00000005352c7c24 */ /* 0x000fe2000f8e0228 */
[--C-:B------:R-:W-:Y:S01]  /*7b80*/  SHF.R.S32.HI R40, RZ, 0x1f, R41.reuse ;  /* 0x0000001fff287819 */ /* 0x100fe20000011429 */
[----:B------:R-:W-:Y:S01]  /*7b90*/  IMAD.MOV R46, RZ, RZ, -R41 ;  /* 0x000000ffff2e7224 */ /* 0x000fe200078e0a29 */
[----:B------:R-:W-:Y:S01]  /*7ba0*/  ULDC.64 UR4, c[0x0][0xb30] ;  /* 0x0002cc0000047ab9 */ /* 0x000fe20000000a00 */
[----:B------:R-:W-:Y:S01]  /*7bb0*/  IMAD R39, R47, R39, R38 ;  /* 0x000000272f277224 */ /* 0x000fe200078e0226 */
[----:B------:R-:W-:Y:S01]  /*7bc0*/  IADD3.X R19, R43, R19, R44, P0, !PT ;  /* 0x000000132b137210 */ /* 0x000fe200007fe42c */
[----:B------:R-:W-:Y:S01]  /*7bd0*/  IMAD.WIDE.U32 R26, R53, UR6, R26 ;  /* 0x00000006351a7c25 */ /* 0x000fe2000f8e001a */
[----:B------:R-:W-:-:S03]  /*7be0*/  ULDC.64 UR6, c[0x0][0xbc8] ;  /* 0x0002f20000067ab9 */ /* 0x000fc60000000a00 */
[----:B------:R-:W-:Y:S02]  /*7bf0*/  IMAD R40, R40, UR4, RZ ;  /* 0x0000000428287c24 */ /* 0x000fe4000f8e02ff */
[----:B------:R-:W-:Y:S01]  /*7c00*/  IMAD R43, R47, R46, R38 ;  /* 0x0000002e2f2b7224 */ /* 0x000fe200078e0226 */
[----:B------:R-:W-:Y:S01]  /*7c10*/  SHF.R.S32.HI R38, RZ, 0x1f, R39 ;  /* 0x0000001fff267819 */ /* 0x000fe20000011427 */
[----:B------:R-:W-:Y:S02]  /*7c20*/  IMAD.IADD R27, R27, 0x1, R45 ;  /* 0x000000011b1b7824 */ /* 0x000fe400078e022d */
[C---:B------:R-:W-:Y:S01]  /*7c30*/  IMAD R45, R41.reuse, UR5, R40 ;  /* 0x00000005292d7c24 */ /* 0x040fe2000f8e0228 */
[----:B------:R-:W-:Y:S01]  /*7c40*/  SHF.R.S32.HI R40, RZ, 0x1f, R43 ;  /* 0x0000001fff287819 */ /* 0x000fe2000001142b */
[----:B------:R-:W-:Y:S01]  /*7c50*/  IMAD.WIDE.U32 R26, R41, UR4, R26 ;  /* 0x00000004291a7c25 */ /* 0x000fe2000f8e001a */
[----:B------:R-:W0:Y:S03]  /*7c60*/  S2UR UR5, SR_CgaCtaId ;  /* 0x00000000000579c3 */ /* 0x000e260000008800 */
[----:B------:R-:W-:-:S02]  /*7c70*/  IMAD R38, R38, UR6, RZ ;  /* 0x0000000626267c24 */ /* 0x000fc4000f8e02ff */
[----:B------:R-:W-:Y:S02]  /*7c80*/  IMAD.IADD R27, R27, 0x1, R45 ;  /* 0x000000011b1b7824 */ /* 0x000fe400078e022d */
[----:B------:R-:W-:Y:S02]  /*7c90*/  IMAD R40, R40, UR8, RZ ;  /* 0x0000000828287c24 */ /* 0x000fe4000f8e02ff */
[C---:B------:R-:W-:Y:S02]  /*7ca0*/  IMAD R41, R39.reuse, UR7, R38 ;  /* 0x0000000727297c24 */ /* 0x040fe4000f8e0226 */
[----:B------:R-:W-:Y:S01]  /*7cb0*/  IMAD.WIDE.U32 R18, R39, UR6, R18 ;  /* 0x0000000627127c25 */ /* 0x000fe2000f8e0012 */
[----:B------:R-:W-:-:S03]  /*7cc0*/  ULDC.64 UR6, c[0x0][0xba8] ;  /* 0x0002ea0000067ab9 */ /* 0x000fc60000000a00 */
[C---:B------:R-:W-:Y:S01]  /*7cd0*/  IMAD R45, R43.reuse, UR9, R40 ;  /* 0x000000092b2d7c24 */ /* 0x040fe2000f8e0228 */
[----:B------:R-:W-:Y:S01]  /*7ce0*/  LEA R38, P0, R18, UR6, 0x2 ;  /* 0x0000000612267c11 */ /* 0x000fe2000f8010ff */
[----:B------:R-:W-:Y:S01]  /*7cf0*/  IMAD.WIDE.U32 R26, R43, UR8, R26 ;  /* 0x000000082b1a7c25 */ /* 0x000fe2000f8e001a */
[----:B------:R-:W-:Y:S01]  /*7d00*/  ULDC.64 UR8, c[0x0][0xb00] ;  /* 0x0002c00000087ab9 */ /* 0x000fe20000000a00 */
[----:B------:R-:W-:Y:S01]  /*7d10*/  UMOV UR4, 0x400 ;  /* 0x0000040000047882 */ /* 0x000fe20000000000 */
[----:B------:R-:W-:Y:S01]  /*7d20*/  ULDC UR6, c[0x0][0xa88] ;  /* 0x0002a20000067ab9 */ /* 0x000fe20000000800 */
[----:B------:R-:W-:Y:S01]  /*7d30*/  IMAD.IADD R39, R19, 0x1, R41 ;  /* 0x0000000113277824 */ /* 0x000fe200078e0229 */
[----:B------:R-:W-:Y:S01]  /*7d40*/  LEA R46, P1, R26, UR8, 0x2 ;  /* 0x000000081a2e7c11 */ /* 0x000fe2000f8210ff */
[----:B------:R-:W-:-:S03]  /*7d50*/  IMAD.IADD R19, R27, 0x1, R45 ;  /* 0x000000011b137824 */ /* 0x000fc600078e022d */
[----:B------:R-:W-:Y:S02]  /*7d60*/  LEA.HI.X R39, R18, UR7, R39, 0x2, P0 ;  /* 0x0000000712277c11 */ /* 0x000fe400080f1427 */
[----:B------:R-:W-:Y:S01]  /*7d70*/  LEA.HI.X R48, R26, UR9, R19, 0x2, P1 ;  /* 0x000000091a307c11 */ /* 0x000fe200088f1413 */
[----:B------:R-:W-:Y:S04]  /*7d80*/  SHFL.IDX PT, R18, R38, RZ, 0x1c1f ;  /* 0x001c1fff26127589 */ /* 0x000fe800000e0000 */
[----:B------:R-:W1:Y:S04]  /*7d90*/  SHFL.IDX PT, R19, R39, RZ, 0x1c1f ;  /* 0x001c1fff27137589 */ /* 0x000e6800000e0000 */
[----:B------:R-:W-:Y:S04]  /*7da0*/  SHFL.IDX PT, R26, R38, 0x1, 0x1c1f ;  /* 0x003c1f00261a7f89 */ /* 0x000fe800000e0000 */
[----:B------:R-:W2:Y:S01]  /*7db0*/  SHFL.IDX PT, R27, R39, 0x1, 0x1c1f ;  /* 0x003c1f00271b7f89 */ /* 0x000ea200000e0000 */
[----:B0-----:R-:W-:Y:S01]  /*7dc0*/  ULEA UR4, UR5, UR4, 0x18 ;  /* 0x0000000405047291 */ /* 0x001fe2000f8ec03f */
[----:B------:R-:W-:Y:S01]  /*7dd0*/  IMAD R44, R47, UR6, RZ ;  /* 0x000000062f2c7c24 */ /* 0x000fe2000f8e02ff */
[----:B------:R-:W-:-:S02]  /*7de0*/  LOP3.LUT P0, RZ, R52, 0x3, RZ, 0xc0, !PT ;  /* 0x0000000334ff7812 */ /* 0x000fc4000780c0ff */
[C---:B------:R-:W-:Y:S01]  /*7df0*/  IADD3 R45, R17.reuse, 0x8, RZ ;  /* 0x00000008112d7810 */ /* 0x040fe20007ffe0ff */
[----:B------:R-:W-:Y:S01]  /*7e00*/  UIADD3 UR4, UR4, 0x30820, URZ ;  /* 0x0003082004047890 */ /* 0x000fe2000fffe03f */
[-C--:B------:R-:W-:Y:S02]  /*7e10*/  ISETP.GE.OR P1, PT, R17, R44.reuse, P0 ;  /* 0x0000002c1100720c */ /* 0x080fe40000726670 */
[-C--:B------:R-:W-:Y:S01]  /*7e20*/  ISETP.GE.OR P0, PT, R45, R44.reuse, P0 ;  /* 0x0000002c2d00720c */ /* 0x080fe20000706670 */
[----:B------:R-:W-:Y:S01]  /*7e30*/  UPRMT UR4, URZ, 0x654, UR4 ;  /* 0x000006543f047896 */ /* 0x000fe20008000004 */
[----:B------:R-:W-:-:S08]  /*7e40*/  ISETP.GE.AND P2, PT, R17, R44, PT ;  /* 0x0000002c1100720c */ /* 0x000fd00003f46270 */
[----:B------:R-:W-:Y:S01]  /*7e50*/  SYNCS.ARRIVE.TRANS64.RED.A1T0 RZ, [UR4], RZ ;  /* 0x000000ffffff79a7 */ /* 0x000fe20008100404 */
[----:B-1----:R0:W-:Y:S04]  /*7e60*/  @!P1 ST.E desc[UR42][R18.64], R16 ;  /* 0x0000001012009985 */ /* 0x0021e8000c10192a */
[----:B--2---:R0:W-:Y:S01]  /*7e70*/  @!P0 ST.E desc[UR42][R26.64], R0 ;  /* 0x000000001a008985 */ /* 0x0041e2000c10192a */
[----:B------:R-:W-:-:S03]  /*7e80*/  LOP3.LUT R39, R54, 0x7ffffffc, RZ, 0xc0, !PT ;  /* 0x7ffffffc36277812 */ /* 0x000fc600078ec0ff */
[----:B------:R0:W1:Y:S02]  /*7e90*/  SHFL.IDX PT, R42, R46, RZ, 0x1c1f ;  /* 0x001c1fff2e2a7589 */ /* 0x00006400000e0000 */
[----:B------:R-:W-:Y:S02]  /*7ea0*/  IMAD.IADD R39, R52, 0x1, -R39 ;  /* 0x0000000134277824 */ /* 0x000fe400078e0a27 */
[----:B------:R0:W2:Y:S02]  /*7eb0*/  SHFL.IDX PT, R43, R48, RZ, 0x1c1f ;  /* 0x001c1fff302b7589 */ /* 0x0000a400000e0000 */
[----:B------:R-:W-:Y:S01]  /*7ec0*/  IMAD.SHL.U32 R47, R39, 0x2, RZ ;  /* 0x00000002272f7824 */ /* 0x000fe200078e00ff */
[----:B------:R-:W-:Y:S06]  /*7ed0*/  @P2 BRA `(.L_x_35) ;  /* 0x0000000000b82947 */ /* 0x000fec0003800000 */
[----:B------:R-:W-:Y:S01]  /*7ee0*/  ULDC UR4, c[0x0][0xac8] ;  /* 0x0002b20000047ab9 */ /* 0x000fe20000000800 */
[C---:B0-----:R-:W-:Y:S01]  /*7ef0*/  VIADD R0, R47.reuse, 0x8 ;  /* 0x000000082f007836 */ /* 0x041fe20000000000 */
[C---:B------:R-:W-:Y:S01]  /*7f00*/  ISETP.GE.AND P0, PT, R47.reuse, UR4, PT ;  /* 0x000000042f007c0c */ /* 0x040fe2000bf06270 */
[C---:B------:R-:W-:Y:S02]  /*7f10*/  VIADD R18, R47.reuse, 0x10 ;  /* 0x000000102f127836 */ /* 0x040fe40000000000 */
[C---:B------:R-:W-:Y:S02]  /*7f20*/  VIADD R19, R47.reuse, 0x18 ;  /* 0x000000182f137836 */ /* 0x040fe40000000000 */
[C---:B------:R-:W-:Y:S01]  /*7f30*/  VIADD R26, R47.reuse, 0x20 ;  /* 0x000000202f1a7836 */ /* 0x040fe20000000000 */
[----:B------:R-:W-:Y:S01]  /*7f40*/  ISETP.GE.AND P1, PT, R18, UR4, PT ;  /* 0x0000000412007c0c */ /* 0x000fe2000bf26270 */
[----:B------:R-:W-:Y:S01]  /*7f50*/  VIADD R27, R47, 0x28 ;  /* 0x000000282f1b7836 */ /* 0x000fe20000000000 */
[----:B------:R-:W-:Y:S01]  /*7f60*/  ISETP.GE.AND P2, PT, R19, UR4, PT ;  /* 0x0000000413007c0c */ /* 0x000fe2000bf46270 */
[C---:B------:R-:W-:Y:S01]  /*7f70*/  VIADD R38, R47.reuse, 0x30 ;  /* 0x000000302f267836 */ /* 0x040fe20000000000 */
[----:B------:R-:W-:Y:S01]  /*7f80*/  ISETP.GE.AND P3, PT, R26, UR4, PT ;  /* 0x000000041a007c0c */ /* 0x000fe2000bf66270 */
[----:B------:R-:W-:Y:S01]  /*7f90*/  VIADD R39, R47, 0x38 ;  /* 0x000000382f277836 */ /* 0x000fe20000000000 */
[----:B------:R-:W-:Y:S01]  /*7fa0*/  ISETP.GE.AND P4, PT, R27, UR4, PT ;  /* 0x000000041b007c0c */ /* 0x000fe2000bf86270 */
[----:B-12---:R-:W-:Y:S01]  /*7fb0*/  @!P0 IMAD.WIDE R16, R47, 0x4, R42 ;  /* 0x000000042f108825 */ /* 0x006fe200078e022a */
[----:B------:R-:W-:-:S02]  /*7fc0*/  ISETP.GE.AND P5, PT, R38, UR4, PT ;  /* 0x0000000426007c0c */ /* 0x000fc4000bfa6270 */
[----:B------:R-:W-:Y:S02]  /*7fd0*/  ISETP.GE.AND P6, PT, R39, UR4, PT ;  /* 0x0000000427007c0c */ /* 0x000fe4000bfc6270 */
[----:B------:R0:W-:Y:S01]  /*7fe0*/  @!P0 ST.E.64 desc[UR42][R16.64], R36 ;  /* 0x0000002410008985 */ /* 0x0001e2000c101b2a */
[----:B------:R-:W-:Y:S02]  /*7ff0*/  ISETP.GE.AND P0, PT, R0, UR4, PT ;  /* 0x0000000400007c0c */ /* 0x000fe4000bf06270 */
[----:B------:R-:W-:Y:S02]  /*8000*/  @!P1 LEA.HI R18, R18, R18, RZ, 0x1 ;  /* 0x0000001212129211 */ /* 0x000fe400078f08ff */
[----:B------:R-:W-:-:S04]  /*8010*/  @!P3 LEA.HI R26, R26, R26, RZ, 0x1 ;  /* 0x0000001a1a1ab211 */ /* 0x000fc800078f08ff */
[----:B------:R-:W-:Y:S02]  /*8020*/  @!P5 LEA.HI R38, R38, R38, RZ, 0x1 ;  /* 0x000000262626d211 */ /* 0x000fe400078f08ff */
[----:B------:R-:W-:Y:S02]  /*8030*/  @!P6 LEA.HI R40, R39, R39, RZ, 0x1 ;  /* 0x000000272728e211 */ /* 0x000fe400078f08ff */
[----:B------:R-:W-:Y:S02]  /*8040*/  @!P5 LOP3.LUT R41, R38, 0xfffffffe, RZ, 0xc0, !PT ;  /* 0xfffffffe2629d812 */ /* 0x000fe400078ec0ff */
[----:B------:R-:W-:Y:S02]  /*8050*/  @!P0 LEA.HI R0, R0, R0, RZ, 0x1 ;  /* 0x0000000000008211 */ /* 0x000fe400078f08ff */
[----:B0-----:R-:W-:Y:S02]  /*8060*/  @!P2 LEA.HI R16, R19, R19, RZ, 0x1 ;  /* 0x000000131310a211 */ /* 0x001fe400078f08ff */
[----:B------:R-:W-:-:S02]  /*8070*/  @!P4 LEA.HI R36, R27, R27, RZ, 0x1 ;  /* 0x0000001b1b24c211 */ /* 0x000fc400078f08ff */
[----:B------:R-:W-:Y:S02]  /*8080*/  @!P0 LOP3.LUT R17, R0, 0xfffffffe, RZ, 0xc0, !PT ;  /* 0xfffffffe00118812 */ /* 0x000fe400078ec0ff */
[----:B------:R-:W-:Y:S02]  /*8090*/  @!P1 LOP3.LUT R19, R18, 0xfffffffe, RZ, 0xc0, !PT ;  /* 0xfffffffe12139812 */ /* 0x000fe400078ec0ff */
[----:B------:R-:W-:Y:S01]  /*80a0*/  @!P2 LOP3.LUT R27, R16, 0xfffffffe, RZ, 0xc0, !PT ;  /* 0xfffffffe101ba812 */ /* 0x000fe200078ec0ff */
[--C-:B------:R-:W-:Y:S01]  /*80b0*/  @!P0 IMAD.WIDE R16, R17, 0x4, R42.reuse ;  /* 0x0000000411108825 */ /* 0x100fe200078e022a */
[----:B------:R-:W-:Y:S02]  /*80c0*/  @!P3 LOP3.LUT R37, R26, 0xfffffffe, RZ, 0xc0, !PT ;  /* 0xfffffffe1a25b812 */ /* 0x000fe400078ec0ff */
[----:B------:R-:W-:Y:S01]  /*80d0*/  @!P4 LOP3.LUT R39, R36, 0xfffffffe, RZ, 0xc0, !PT ;  /* 0xfffffffe2427c812 */ /* 0x000fe200078ec0ff */
[--C-:B------:R-:W-:Y:S01]  /*80e0*/  @!P1 IMAD.WIDE R18, R19, 0x4, R42.reuse ;  /* 0x0000000413129825 */ /* 0x100fe200078e022a */
[----:B------:R-:W-:Y:S01]  /*80f0*/  @!P6 LOP3.LUT R49, R40, 0xfffffffe, RZ, 0xc0, !PT ;  /* 0xfffffffe2831e812 */ /* 0x000fe200078ec0ff */
[----:B------:R3:W-:Y:S02]  /*8100*/  @!P0 ST.E.64 desc[UR42][R16.64], R2 ;  /* 0x0000000210008985 */ /* 0x0007e4000c101b2a */
[----:B------:R-:W-:-:S02]  /*8110*/  @!P2 IMAD.WIDE R26, R27, 0x4, R42 ;  /* 0x000000041b1aa825 */ /* 0x000fc400078e022a */
[----:B------:R3:W-:Y:S02]  /*8120*/  @!P1 ST.E.64 desc[UR42][R18.64], R4 ;  /* 0x0000000412009985 */ /* 0x0007e4000c101b2a */
[--C-:B------:R-:W-:Y:S02]  /*8130*/  @!P3 IMAD.WIDE R36, R37, 0x4, R42.reuse ;  /* 0x000000042524b825 */ /* 0x100fe400078e022a */
[----:B------:R3:W-:Y:S02]  /*8140*/  @!P2 ST.E.64 desc[UR42][R26.64], R6 ;  /* 0x000000061a00a985 */ /* 0x0007e4000c101b2a */
[--C-:B------:R-:W-:Y:S02]  /*8150*/  @!P4 IMAD.WIDE R38, R39, 0x4, R42.reuse ;  /* 0x000000042726c825 */ /* 0x100fe400078e022a */
[----:B------:R3:W-:Y:S02]  /*8160*/  @!P3 ST.E.64 desc[UR42][R36.64], R10 ;  /* 0x0000000a2400b985 */ /* 0x0007e4000c101b2a */
[----:B------:R-:W-:-:S02]  /*8170*/  @!P5 IMAD.WIDE R40, R41, 0x4, R42 ;  /* 0x000000042928d825 */ /* 0x000fc400078e022a */
[----:B------:R3:W-:Y:S02]  /*8180*/  @!P4 ST.E.64 desc[UR42][R38.64], R14 ;  /* 0x0000000e2600c985 */ /* 0x0007e4000c101b2a */
[----:B------:R-:W-:Y:S02]  /*8190*/  @!P6 IMAD.WIDE R42, R49, 0x4, R42 ;  /* 0x00000004312ae825 */ /* 0x000fe400078e022a */
[----:B------:R3:W-:Y:S04]  /*81a0*/  @!P5 ST.E.64 desc[UR42][R40.64], R22 ;  /* 0x000000162800d985 */ /* 0x0007e8000c101b2a */
[----:B------:R3:W-:Y:S02]  /*81b0*/  @!P6 ST.E.64 desc[UR42][R42.64], R30 ;  /* 0x0000001e2a00e985 */ /* 0x0007e4000c101b2a */
.L_x_35:
[----:B------:R-:W-:Y:S05]  /*81c0*/  BSYNC B0 ;  /* 0x0000000000007941 */ /* 0x000fea0003800000 */
.L_x_34:
[----:B------:R-:W-:Y:S01]  /*81d0*/  ISETP.GE.AND P0, PT, R45, R44, PT ;  /* 0x0000002c2d00720c */ /* 0x000fe20003f06270 */
[----:B---3--:R3:W4:Y:S04]  /*81e0*/  SHFL.IDX PT, R17, R48, 0x1, 0x1c1f ;  /* 0x003c1f0030117f89 */ /* 0x00872800000e0000 */
[----:B0-----:R3:W0:Y:S08]  /*81f0*/  SHFL.IDX PT, R16, R46, 0x1, 0x1c1f ;  /* 0x003c1f002e107f89 */ /* 0x00163000000e0000 */
[----:B---3--:R-:W-:Y:S05]  /*8200*/  @P0 BRA `(.L_x_10) ;  /* 0x0000003800b00947 */ /* 0x008fea0003800000 */
[C---:B------:R-:W-:Y:S01]  /*8210*/  VIADD R0, R47.reuse, 0x8 ;  /* 0x000000082f007836 */ /* 0x040fe20000000000 */
[----:B------:R-:W-:Y:S01]  /*8220*/  ULDC UR4, c[0x0][0xac8] ;  /* 0x0002b20000047ab9 */ /* 0x000fe20000000800 */
[C---:B------:R-:W-:Y:S01]  /*8230*/  VIADD R6, R47.reuse, 0x10 ;  /* 0x000000102f067836 */ /* 0x040fe20000000000 */
[C---:B------:R-:W-:Y:S01]  /*8240*/  IADD3 R11, R47.reuse, 0x28, RZ ;  /* 0x000000282f0b7810 */ /* 0x040fe20007ffe0ff */
[C---:B------:R-:W-:Y:S01]  /*8250*/  VIADD R7, R47.reuse, 0x18 ;  /* 0x000000182f077836 */ /* 0x040fe20000000000 */
[----:B------:R-:W-:Y:S01]  /*8260*/  ISETP.GE.AND P1, PT, R0, UR4, PT ;  /* 0x0000000400007c0c */ /* 0x000fe2000bf26270 */
[C---:B------:R-:W-:Y:S01]  /*8270*/  VIADD R10, R47.reuse, 0x20 ;  /* 0x000000202f0a7836 */ /* 0x040fe20000000000 */
[----:B------:R-:W-:Y:S01]  /*8280*/  ISETP.GE.AND P2, PT, R6, UR4, PT ;  /* 0x0000000406007c0c */ /* 0x000fe2000bf46270 */
[----:B------:R-:W-:Y:S01]  /*8290*/  VIADD R15, R47, 0x30 ;  /* 0x000000302f0f7836 */ /* 0x000fe20000000000 */
[----:B------:R-:W-:Y:S02]  /*82a0*/  ISETP.GE.AND P3, PT, R7, UR4, PT ;  /* 0x0000000407007c0c */ /* 0x000fe4000bf66270 */
[----:B------:R-:W-:-:S02]  /*82b0*/  ISETP.GE.AND P4, PT, R10, UR4, PT ;  /* 0x000000040a007c0c */ /* 0x000fc4000bf86270 */
[----:B------:R-:W-:Y:S02]  /*82c0*/  ISETP.GE.AND P0, PT, R47, UR4, PT ;  /* 0x000000042f007c0c */ /* 0x000fe4000bf06270 */
[----:B------:R-:W-:Y:S02]  /*82d0*/  ISETP.GE.AND P5, PT, R11, UR4, PT ;  /* 0x000000040b007c0c */ /* 0x000fe4000bfa6270 */
[----:B------:R-:W-:Y:S02]  /*82e0*/  ISETP.GE.AND P6, PT, R15, UR4, PT ;  /* 0x000000040f007c0c */ /* 0x000fe4000bfc6270 */
[----:B------:R-:W-:Y:S02]  /*82f0*/  @!P1 LEA.HI R0, R0, R0, RZ, 0x1 ;  /* 0x0000000000009211 */ /* 0x000fe400078f08ff */
[----:B------:R-:W-:Y:S02]  /*8300*/  @!P2 LEA.HI R6, R6, R6, RZ, 0x1 ;  /* 0x000000060606a211 */ /* 0x000fe400078f08ff */
[----:B------:R-:W-:-:S02]  /*8310*/  @!P1 LOP3.LUT R5, R0, 0xfffffffe, RZ, 0xc0, !PT ;  /* 0xfffffffe00059812 */ /* 0x000fc400078ec0ff */
[----:B------:R-:W-:Y:S01]  /*8320*/  @!P3 LEA.HI R0, R7, R7, RZ, 0x1 ;  /* 0x000000070700b211 */ /* 0x000fe200078f08ff */
[--C-:B0---4-:R-:W-:Y:S01]  /*8330*/  @!P0 IMAD.WIDE R2, R47, 0x4, R16.reuse ;  /* 0x000000042f028825 */ /* 0x111fe200078e0210 */
[----:B------:R-:W-:Y:S02]  /*8340*/  @!P4 LEA.HI R10, R10, R10, RZ, 0x1 ;  /* 0x0000000a0a0ac211 */ /* 0x000fe400078f08ff */
[----:B------:R-:W-:Y:S01]  /*8350*/  @!P5 LEA.HI R14, R11, R11, RZ, 0x1 ;  /* 0x0000000b0b0ed211 */ /* 0x000fe200078f08ff */
[----:B------:R-:W-:Y:S01]  /*8360*/  @!P1 IMAD.WIDE R4, R5, 0x4, R16 ;  /* 0x0000000405049825 */ /* 0x000fe200078e0210 */
[----:B------:R-:W-:Y:S01]  /*8370*/  @!P6 LEA.HI R18, R15, R15, RZ, 0x1 ;  /* 0x0000000f0f12e211 */ /* 0x000fe200078f08ff */
[----:B------:R0:W-:Y:S01]  /*8380*/  @!P0 ST.E.64 desc[UR42][R2.64], R28 ;  /* 0x0000001c02008985 */ /* 0x0001e2000c101b2a */
[----:B------:R-:W-:Y:S01]  /*8390*/  @!P2 LOP3.LUT R7, R6, 0xfffffffe, RZ, 0xc0, !PT ;  /* 0xfffffffe0607a812 */ /* 0x000fe200078ec0ff */
[----:B------:R-:W-:Y:S01]  /*83a0*/  VIADD R47, R47, 0x38 ;  /* 0x000000382f2f7836 */ /* 0x000fe20000000000 */
[----:B------:R-:W-:Y:S01]  /*83b0*/  @!P3 LOP3.LUT R11, R0, 0xfffffffe, RZ, 0xc0, !PT ;  /* 0xfffffffe000bb812 */ /* 0x000fe200078ec0ff */
[----:B------:R3:W-:Y:S01]  /*83c0*/  @!P1 ST.E.64 desc[UR42][R4.64], R34 ;  /* 0x0000002204009985 */ /* 0x0007e2000c101b2a */
[----:B------:R-:W-:-:S02]  /*83d0*/  @!P4 LOP3.LUT R15, R10, 0xfffffffe, RZ, 0xc0, !PT ;  /* 0xfffffffe0a0fc812 */ /* 0x000fc400078ec0ff */
[----:B------:R-:W-:Y:S02]  /*83e0*/  @!P5 LOP3.LUT R19, R14, 0xfffffffe, RZ, 0xc0, !PT ;  /* 0xfffffffe0e13d812 */ /* 0x000fe400078ec0ff */
[----:B------:R-:W-:Y:S02]  /*83f0*/  @!P6 LOP3.LUT R23, R18, 0xfffffffe, RZ, 0xc0, !PT ;  /* 0xfffffffe1217e812 */ /* 0x000fe400078ec0ff */
[----:B------:R-:W-:Y:S01]  /*8400*/  ISETP.GE.AND P0, PT, R47, UR4, PT ;  /* 0x000000042f007c0c */ /* 0x000fe2000bf06270 */
[----:B0-----:R-:W-:-:S04]  /*8410*/  @!P2 IMAD.WIDE R2, R7, 0x4, R16 ;  /* 0x000000040702a825 */ /* 0x001fc800078e0210 */
[--C-:B---3--:R-:W-:Y:S01]  /*8420*/  @!P3 IMAD.WIDE R4, R11, 0x4, R16.reuse ;  /* 0x000000040b04b825 */ /* 0x108fe200078e0210 */
[----:B------:R0:W-:Y:S03]  /*8430*/  @!P2 ST.E.64 desc[UR42][R2.64], R8 ;  /* 0x000000080200a985 */ /* 0x0001e6000c101b2a */
[--C-:B------:R-:W-:Y:S01]  /*8440*/  @!P4 IMAD.WIDE R6, R15, 0x4, R16.reuse ;  /* 0x000000040f06c825 */ /* 0x100fe200078e0210 */
[----:B------:R0:W-:Y:S03]  /*8450*/  @!P3 ST.E.64 desc[UR42][R4.64], R12 ;  /* 0x0000000c0400b985 */ /* 0x0001e6000c101b2a */
[--C-:B------:R-:W-:Y:S01]  /*8460*/  @!P5 IMAD.WIDE R10, R19, 0x4, R16.reuse ;  /* 0x00000004130ad825 */ /* 0x100fe200078e0210 */
[----:B------:R0:W-:Y:S03]  /*8470*/  @!P4 ST.E.64 desc[UR42][R6.64], R20 ;  /* 0x000000140600c985 */ /* 0x0001e6000c101b2a */
[----:B------:R-:W-:Y:S01]  /*8480*/  @!P6 IMAD.WIDE R14, R23, 0x4, R16 ;  /* 0x00000004170ee825 */ /* 0x000fe200078e0210 */
[----:B------:R0:W-:Y:S04]  /*8490*/  @!P5 ST.E.64 desc[UR42][R10.64], R24 ;  /* 0x000000180a00d985 */ /* 0x0001e8000c101b2a */
[----:B------:R0:W-:Y:S01]  /*84a0*/  @!P6 ST.E.64 desc[UR42][R14.64], R32 ;  /* 0x000000200e00e985 */ /* 0x0001e2000c101b2a */
[----:B------:R-:W-:Y:S05]  /*84b0*/  @P0 BRA `(.L_x_10) ;  /* 0x0000003800040947 */ /* 0x000fea0003800000 */
[----:B------:R-:W-:-:S04]  /*84c0*/  LEA.HI R47, R47, R47, RZ, 0x1 ;  /* 0x0000002f2f2f7211 */ /* 0x000fc800078f08ff */
[----:B0-----:R-:W-:-:S05]  /*84d0*/  LOP3.LUT R3, R47, 0xfffffffe, RZ, 0xc0, !PT ;  /* 0xfffffffe2f037812 */ /* 0x001fca00078ec0ff */
[----:B------:R-:W-:-:S05]  /*84e0*/  IMAD.WIDE R2, R3, 0x4, R16 ;  /* 0x0000000403027825 */ /* 0x000fca00078e0210 */
[----:B------:R0:W-:Y:S01]  /*84f0*/  ST.E.64 desc[UR42][R2.64], R150 ;  /* 0x0000009602007985 */ /* 0x0001e2000c101b2a */
[----:B------:R-:W-:Y:S05]  /*8500*/  BRA `(.L_x_10) ;  /* 0x0000003400f07947 */ /* 0x000fea0003800000 */
.L_x_33:
[----:B------:R-:W0:Y:S02]  /*8510*/  S2R R2, SR_TID.X ;  /* 0x0000000000027919 */ /* 0x000e240000002100 */
[----:B0-----:R-:W-:-:S05]  /*8520*/  VIADD R0, R2, 0xffffff80 ;  /* 0xffffff8002007836 */ /* 0x001fca0000000000 */
[----:B------:R-:W-:-:S13]  /*8530*/  ISETP.GT.AND P0, PT, R0, 0xbf, PT ;  /* 0x000000bf0000780c */ /* 0x000fda0003f04270 */
[----:B------:R-:W-:Y:S05]  /*8540*/  @P0 BRA `(.L_x_10) ;  /* 0x0000003400e00947 */ /* 0x000fea0003800000 */
[----:B------:R-:W0:Y:S01]  /*8550*/  S2R R0, SR_CTAID.X ;  /* 0x0000000000007919 */ /* 0x000e220000002500 */
[----:B------:R-:W1:Y:S01]  /*8560*/  LDC R6, c[0x0][0xbe8] ;  /* 0x0002fa00ff067b82 */ /* 0x000e620000000800 */
[----:B------:R-:W-:Y:S02]  /*8570*/  ULDC UR4, c[0x0][0xa88] ;  /* 0x0002a20000047ab9 */ /* 0x000fe40000000800 */
[----:B-1----:R-:W-:Y:S02]  /*8580*/  IMAD R3, R6, UR4, RZ ;  /* 0x0000000406037c24 */ /* 0x002fe4000f8e02ff */
[----:B0-----:R-:W-:-:S04]  /*8590*/  IMAD R0, R0, 0xc0, R2 ;  /* 0x000000c000007824 */ /* 0x001fc800078e0202 */
[----:B------:R-:W-:-:S05]  /*85a0*/  VIADD R0, R0, 0xffffff80 ;  /* 0xffffff8000007836 */ /* 0x000fca0000000000 */
[----:B------:R-:W-:-:S13]  /*85b0*/  ISETP.GE.AND P0, PT, R0, R3, PT ;  /* 0x000000030000720c */ /* 0x000fda0003f06270 */
[----:B------:R-:W-:Y:S05]  /*85c0*/  @P0 BRA `(.L_x_10) ;  /* 0x0000003400c00947 */ /* 0x000fea0003800000 */
[----:B------:R-:W2:Y:S01]  /*85d0*/  LDL.LU R7, [R1+0xc] ;  /* 0x00000c0001077983 */ /* 0x000ea20000300800 */
[----:B------:R-:W-:Y:S01]  /*85e0*/  ISETP.NE.AND P0, PT, R6, 0x1, PT ;  /* 0x000000010600780c */ /* 0x000fe20003f05270 */
[----:B------:R-:W0:Y:S01]  /*85f0*/  S2UR UR4, SR_CTAID.Z ;  /* 0x00000000000479c3 */ /* 0x000e220000002700 */
[----:B------:R-:W-:-:S07]  /*8600*/  ULDC.64 UR6, c[0x0][0xbd0] ;  /* 0x0002f40000067ab9 */ /* 0x000fce0000000a00 */
[----:B------:R-:W1:Y:S08]  /*8610*/  LDC.64 R12, c[0x0][0xbd8] ;  /* 0x0002f600ff0c7b82 */ /* 0x000e700000000a00 */
[----:B------:R-:W3:Y:S08]  /*8620*/  @P0 LDC R9, c[0x0][0xbec] ;  /* 0x0002fb00ff090b82 */ /* 0x000ef00000000800 */
[----:B------:R-:W4:Y:S01]  /*8630*/  S2UR UR8, SR_CTAID.Y ;  /* 0x00000000000879c3 */ /* 0x000f220000002600 */
[----:B0-----:R-:W-:-:S07]  /*8640*/  USHF.R.S32.HI UR5, URZ, 0x1f, UR4 ;  /* 0x0000001f3f057899 */ /* 0x001fce0008011404 */
[----:B------:R-:W4:Y:S01]  /*8650*/  LDC R8, c[0x0][0xc50] ;  /* 0x00031400ff087b82 */ /* 0x000f220000000800 */
[----:B-1----:R-:W-:-:S04]  /*8660*/  IMAD R10, R12, UR5, RZ ;  /* 0x000000050c0a7c24 */ /* 0x002fc8000f8e02ff */
[----:B------:R-:W-:-:S03]  /*8670*/  IMAD R13, R13, UR4, R10 ;  /* 0x000000040d0d7c24 */ /* 0x000fc6000f8e020a */
[----:B------:R-:W0:Y:S01]  /*8680*/  @P0 LDC R11, c[0x0][0xbf0] ;  /* 0x0002fc00ff0b0b82 */ /* 0x000e220000000800 */
[----:B--2---:R-:W-:Y:S01]  /*8690*/  SHF.R.S32.HI R4, RZ, 0x1f, R7 ;  /* 0x0000001fff047819 */ /* 0x004fe20000011407 */
[----:B------:R-:W-:-:S04]  /*86a0*/  IMAD.WIDE.U32 R2, R7, UR6, RZ ;  /* 0x0000000607027c25 */ /* 0x000fc8000f8e00ff */
[----:B------:R-:W-:-:S04]  /*86b0*/  IMAD R4, R4, UR6, RZ ;  /* 0x0000000604047c24 */ /* 0x000fc8000f8e02ff */
[----:B------:R-:W-:Y:S02]  /*86c0*/  IMAD R5, R7, UR7, R4 ;  /* 0x0000000707057c24 */ /* 0x000fe4000f8e0204 */
[----:B------:R-:W-:Y:S02]  /*86d0*/  IMAD.MOV R7, RZ, RZ, -R7 ;  /* 0x000000ffff077224 */ /* 0x000fe400078e0a07 */
[----:B---3--:R-:W-:-:S04]  /*86e0*/  @P0 IMAD.HI.U32 R4, R0, R9, RZ ;  /* 0x0000000900040227 */ /* 0x008fc800078e00ff */
[----:B------:R-:W-:Y:S02]  /*86f0*/  IMAD.IADD R3, R3, 0x1, R5 ;  /* 0x0000000103037824 */ /* 0x000fe400078e0205 */
[----:B------:R-:W-:Y:S01]  /*8700*/  IMAD.MOV.U32 R5, RZ, RZ, R0 ;  /* 0x000000ffff057224 */ /* 0x000fe200078e0000 */
[----:B0-----:R-:W-:Y:S01]  /*8710*/  @P0 SHF.R.U32.HI R5, RZ, R11, R4 ;  /* 0x0000000bff050219 */ /* 0x001fe20000011604 */
[----:B----4-:R-:W-:Y:S02]  /*8720*/  IMAD R9, R8, R7, UR8 ;  /* 0x0000000808097e24 */ /* 0x010fe4000f8e0207 */
[----:B------:R-:W-:Y:S01]  /*8730*/  IMAD.WIDE.U32 R2, R12, UR4, R2 ;  /* 0x000000040c027c25 */ /* 0x000fe2000f8e0002 */
[----:B------:R-:W-:Y:S02]  /*8740*/  ULDC.64 UR4, c[0x0][0xbe0] ;  /* 0x0002f80000047ab9 */ /* 0x000fe40000000a00 */
[----:B------:R-:W-:Y:S01]  /*8750*/  SHF.R.S32.HI R4, RZ, 0x1f, R9 ;  /* 0x0000001fff047819 */ /* 0x000fe20000011409 */
[----:B------:R-:W-:-:S02]  /*8760*/  IMAD.MOV R7, RZ, RZ, -R5 ;  /* 0x000000ffff077224 */ /* 0x000fc400078e0a05 */
[----:B------:R-:W-:Y:S02]  /*8770*/  IMAD.IADD R3, R13, 0x1, R3 ;  /* 0x000000010d037824 */ /* 0x000fe400078e0203 */
[----:B------:R-:W-:Y:S02]  /*8780*/  IMAD R4, R4, UR4, RZ ;  /* 0x0000000404047c24 */ /* 0x000fe4000f8e02ff */
[----:B------:R-:W-:Y:S02]  /*8790*/  IMAD R7, R6, R7, R0 ;  /* 0x0000000706077224 */ /* 0x000fe400078e0200 */
[----:B------:R-:W-:-:S03]  /*87a0*/  IMAD.WIDE.U32 R2, R9, UR4, R2 ;  /* 0x0000000409027c25 */ /* 0x000fc6000f8e0002 */
[----:B------:R-:W-:Y:S01]  /*87b0*/  SHF.R.S32.HI R0, RZ, 0x1f, R7 ;  /* 0x0000001fff007819 */ /* 0x000fe20000011407 */
[----:B------:R-:W-:Y:S01]  /*87c0*/  IMAD R4, R9, UR5, R4 ;  /* 0x0000000509047c24 */ /* 0x000fe2000f8e0204 */
[----:B------:R-:W-:Y:S01]  /*87d0*/  SHF.R.S32.HI R9, RZ, 0x1f, R5 ;  /* 0x0000001fff097819 */ /* 0x000fe20000011405 */
[----:B------:R-:W-:Y:S01]  /*87e0*/  ULDC.64 UR4, c[0x0][0xbc8] ;  /* 0x0002f20000047ab9 */ /* 0x000fe20000000a00 */
[----:B------:R-:W-:Y:S01]  /*87f0*/  IADD3 R2, P0, R5, R2, RZ ;  /* 0x0000000205027210 */ /* 0x000fe20007f1e0ff */
[----:B------:R-:W-:-:S03]  /*8800*/  IMAD R0, R0, UR4, RZ ;  /* 0x0000000400007c24 */ /* 0x000fc6000f8e02ff */
[----:B------:R-:W-:Y:S01]  /*8810*/  IADD3.X R3, R9, R3, R4, P0, !PT ;  /* 0x0000000309037210 */ /* 0x000fe200007fe404 */
[C---:B------:R-:W-:Y:S02]  /*8820*/  IMAD R5, R7.reuse, UR5, R0 ;  /* 0x0000000507057c24 */ /* 0x040fe4000f8e0200 */
[----:B------:R-:W-:Y:S01]  /*8830*/  IMAD.WIDE.U32 R2, R7, UR4, R2 ;  /* 0x0000000407027c25 */ /* 0x000fe2000f8e0002 */
[----:B------:R-:W-:-:S03]  /*8840*/  ULDC.64 UR4, c[0x0][0xba8] ;  /* 0x0002ea0000047ab9 */ /* 0x000fc60000000a00 */
[----:B------:R-:W-:Y:S01]  /*8850*/  IMAD.IADD R3, R3, 0x1, R5 ;  /* 0x0000000103037824 */ /* 0x000fe200078e0205 */
[----:B------:R-:W-:-:S04]  /*8860*/  LEA R4, P0, R2, UR4, 0x2 ;  /* 0x0000000402047c11 */ /* 0x000fc8000f8010ff */
[----:B------:R-:W-:Y:S01]  /*8870*/  LEA.HI.X R5, R2, UR5, R3, 0x2, P0 ;  /* 0x0000000502057c11 */ /* 0x000fe200080f1403 */
[----:B------:R-:W-:-:S05]  /*8880*/  IMAD.MOV.U32 R3, RZ, RZ, -0x800000 ;  /* 0xff800000ff037424 */ /* 0x000fca00078e00ff */
[----:B------:R0:W-:Y:S01]  /*8890*/  STG.E desc[UR42][R4.64], R3 ;  /* 0x0000000304007986 */ /* 0x0001e2000c10192a */
[----:B------:R-:W-:Y:S05]  /*88a0*/  BRA `(.L_x_10) ;  /* 0x0000003400087947 */ /* 0x000fea0003800000 */
.L_x_8:
[----:B------:R-:W-:-:S08]  /*88b0*/  NOP ;  /* 0x0000000000007918 */ /* 0x000fd00000000000 */
[----:B------:R-:W0:-:S00]  /*88c0*/  USETMAXREG.DEALLOC.CTAPOOL 0x20 ;  /* 0x00000020000079c8 */ /* 0x000e0000080e0500 */
[----:B0-----:R-:W-:Y:S01]  /*88d0*/  LOP3.LUT R29, R29, 0x3, RZ, 0xc0, !PT ;  /* 0x000000031d1d7812 */ /* 0x001fe200078ec0ff */
[----:B------:R-:W0:Y:S05]  /*88e0*/  S2R R18, SR_CTAID.Z ;  /* 0x0000000000127919 */ /* 0x000e2a0000002700 */
[----:B------:R-:W1:Y:S01]  /*88f0*/  S2UR UR6, SR_CTAID.Y ;  /* 0x00000000000679c3 */ /* 0x000e620000002600 */
[----:B------:R-:W2:Y:S02]  /*8900*/  SHFL.IDX PT, R0, R29, RZ, 0x1f ;  /* 0x00001fff1d007589 */ /* 0x000ea400000e0000 */
[----:B--2---:R-:W-:-:S13]  /*8910*/  ISETP.NE.AND P0, PT, R0, RZ, PT ;  /* 0x000000ff0000720c */ /* 0x004fda0003f05270 */
[----:B01----:R-:W-:Y:S05]  /*8920*/  @!P0 BRA `(.L_x_36) ;  /* 0x0000000000288947 */ /* 0x003fea0003800000 */
[----:B------:R-:W-:Y:S01]  /*8930*/  ULDC UR7, c[0x0][0xc50] ;  /* 0x0003140000077ab9 */ /* 0x000fe20000000800 */
[----:B------:R-:W-:Y:S01]  /*8940*/  UMOV UR36, UR6 ;  /* 0x0000000600247c82 */ /* 0x000fe20008000000 */
[----:B------:R-:W-:-:S06]  /*8950*/  UISETP.NE.AND UP0, UPT, UR7, 0x1, UPT ;  /* 0x000000010700788c */ /* 0x000fcc000bf05270 */
[----:B------:R-:W-:-:S13]  /*8960*/  PLOP3.LUT P0, PT, PT, PT, UP0, 0x80, 0x0 ;  /* 0x000000000000781c */ /* 0x000fda0003f0f008 */
[----:B------:R-:W-:Y:S05]  /*8970*/  @!P0 BRA `(.L_x_37) ;  /* 0x0000000000308947 */ /* 0x000fea0003800000 */
[----:B------:R-:W-:Y:S01]  /*8980*/  ULDC UR4, c[0x0][0xc54] ;  /* 0x0003150000047ab9 */ /* 0x000fe20000000800 */
[----:B------:R-:W-:Y:S01]  /*8990*/  ULDC UR36, c[0x0][0xc58] ;  /* 0x0003160000247ab9 */ /* 0x000fe20000000800 */
[----:B------:R-:W-:-:S04]  /*89a0*/  UIMAD.WIDE.U32 UR4, UR6, UR4, URZ ;  /* 0x00000004060472a5 */ /* 0x000fc8000f8e003f */
[----:B------:R-:W-:Y:S01]  /*89b0*/  USHF.R.U32.HI UR36, URZ, UR36, UR5 ;  /* 0x000000243f247299 */ /* 0x000fe20008011605 */
[----:B------:R-:W-:Y:S11]  /*89c0*/  BRA `(.L_x_37) ;  /* 0x00000000001c7947 */ /* 0x000ff60003800000 */
.L_x_36:
[----:B------:R-:W-:Y:S01]  /*89d0*/  ULDC UR7, c[0x0][0xc50] ;  /* 0x0003140000077ab9 */ /* 0x000fe20000000800 */
[----:B------:R-:W-:Y:S01]  /*89e0*/  UMOV UR36, UR6 ;  /* 0x0000000600247c82 */ /* 0x000fe20008000000 */
[----:B------:R-:W-:-:S11]  /*89f0*/  UISETP.NE.AND UP0, UPT, UR7, 0x1, UPT ;  /* 0x000000010700788c */ /* 0x000fd6000bf05270 */
[----:B------:R-:W-:Y:S01]  /*8a00*/  @UP0 ULDC UR4, c[0x0][0xc54] ;  /* 0x0003150000040ab9 */ /* 0x000fe20000000800 */
[----:B------:R-:W-:Y:S01]  /*8a10*/  @UP0 ULDC UR8, c[0x0][0xc58] ;  /* 0x0003160000080ab9 */ /* 0x000fe20000000800 */
[----:B------:R-:W-:-:S04]  /*8a20*/  UIMAD.WIDE.U32 UR4, UR6, UR4, URZ ;  /* 0x00000004060472a5 */ /* 0x000fc8000f8e003f */
[----:B------:R-:W-:-:S12]  /*8a30*/  @UP0 USHF.R.U32.HI UR36, URZ, UR8, UR5 ;  /* 0x000000083f240299 */ /* 0x000fd80008011605 */
.L_x_37:
[----:B------:R-:W-:Y:S01]  /*8a40*/  ISETP.GE.AND P0, PT, R18, RZ, PT ;  /* 0x000000ff1200720c */ /* 0x000fe20003f06270 */
[----:B------:R-:W-:Y:S01]  /*8a50*/  UIADD3 UR4, -UR36, URZ, URZ ;  /* 0x0000003f24047290 */ /* 0x000fe2000fffe13f */
[----:B------:R-:W-:Y:S01]  /*8a60*/  IMAD.MOV.U32 R8, RZ, RZ, 0x1 ;  /* 0x00000001ff087424 */ /* 0x000fe200078e00ff */
[----:B------:R-:W-:Y:S01]  /*8a70*/  MOV R2, 0x1 ;  /* 0x0000000100027802 */ /* 0x000fe20000000f00 */
[----:B------:R-:W-:Y:S01]  /*8a80*/  IMAD.MOV.U32 R0, RZ, RZ, RZ ;  /* 0x000000ffff007224 */ /* 0x000fe200078e00ff */
[----:B------:R-:W-:-:S08]  /*8a90*/  UIMAD UR6, UR7, UR4, UR6 ;  /* 0x00000004070672a4 */ /* 0x000fd0000f8e0206 */
[----:B------:R-:W-:Y:S05]  /*8aa0*/  @!P0 BRA `(.L_x_38) ;  /* 0x0000002c00d88947 */ /* 0x000fea0003800000 */
[----:B------:R-:W-:Y:S01]  /*8ab0*/  ULDC.64 UR4, c[0x0][0x418] ;  /* 0x0001060000047ab9 */ /* 0x000fe20000000a00 */
[----:B------:R-:W-:Y:S01]  /*8ac0*/  ULOP3.LUT UR40, UR6, 0xffff, URZ, 0xc0, !UPT ;  /* 0x0000ffff06287892 */ /* 0x000fe2000f8ec03f */
[----:B------:R-:W-:Y:S01]  /*8ad0*/  IMAD.MOV.U32 R24, RZ, RZ, RZ ;  /* 0x000000ffff187224 */ /* 0x000fe200078e00ff */
[----:B------:R-:W-:-:S03]  /*8ae0*/  UISETP.NE.U32.AND UP0, UPT, UR4, URZ, UPT ;  /* 0x0000003f0400728c */ /* 0x000fc6000bf05070 */
[----:B------:R-:W-:Y:S01]  /*8af0*/  ULDC UR4, c[0x0][0x424] ;  /* 0x0001090000047ab9 */ /* 0x000fe20000000800 */
[----:B------:R-:W-:-:S03]  /*8b00*/  UISETP.NE.AND.EX UP0, UPT, UR5, URZ, UPT, UP0 ;  /* 0x0000003f0500728c */ /* 0x000fc6000bf05300 */
[----:B------:R-:W-:Y:S01]  /*8b10*/  ULDC UR5, c[0x0][0x2f0] ;  /* 0x0000bc0000057ab9 */ /* 0x000fe20000000800 */
[----:B------:R-:W-:-:S04]  /*8b20*/  USEL UR4, UR4, 0x1, UP0 ;  /* 0x0000000104047887 */ /* 0x000fc80008000000 */
[----:B------:R-:W-:-:S04]  /*8b30*/  UIMAD UR4, UR4, UR5, URZ ;  /* 0x00000005040472a4 */ /* 0x000fc8000f8e023f */
[----:B------:R-:W-:Y:S02]  /*8b40*/  UISETP.GE.AND UP0, UPT, UR4, 0x1, UPT ;  /* 0x000000010400788c */ /* 0x000fe4000bf06270 */
[----:B------:R-:W-:-:S04]  /*8b50*/  UIADD3 UR5, UR4, 0xbf, URZ ;  /* 0x000000bf04057890 */ /* 0x000fc8000fffe03f */
[----:B------:R-:W-:Y:S01]  /*8b60*/  PLOP3.LUT P0, PT, PT, PT, UP0, 0x80, 0x0 ;  /* 0x000000000000781c */ /* 0x000fe20003f0f008 */
[----:B------:R-:W-:-:S04]  /*8b70*/  UIMAD.WIDE UR4, UR5, 0x2aaaaaab, URZ ;  /* 0x2aaaaaab050478a5 */ /* 0x000fc8000f8e023f */
[----:B------:R-:W-:-:S04]  /*8b80*/  USHF.R.U32.HI UR39, URZ, 0x1f, UR5 ;  /* 0x0000001f3f277899 */ /* 0x000fc80008011605 */
[----:B------:R-:W-:-:S04]  /*8b90*/  ULEA.HI.SX32 UR39, UR5, UR39, 0x1b ;  /* 0x0000002705277291 */ /* 0x000fc8000f8fda3f */
[----:B------:R-:W-:Y:S08]  /*8ba0*/  @!P0 BRA `(.L_x_39) ;  /* 0x0000000000808947 */ /* 0x000ff00003800000 */
[----:B------:R-:W-:-:S04]  /*8bb0*/  USHF.R.U32.HI UR4, URZ, 0x10, UR6 ;  /* 0x000000103f047899 */ /* 0x000fc80008011606 */
[----:B------:R-:W-:-:S11]  /*8bc0*/  UISETP.NE.AND UP0, UPT, UR4, URZ, UPT ;  /* 0x0000003f0400728c */ /* 0x000fd6000bf05270 */
[----:B------:R-:W-:Y:S02]  /*8bd0*/  @!UP0 ULDC UR4, c[0x0][0x9f0] ;  /* 0x00027c0000048ab9 */ /* 0x000fe40000000800 */
[----:B------:R-:W-:Y:S01]  /*8be0*/  IMAD.U32 R4, RZ, RZ, UR4 ;  /* 0x00000004ff047e24 */ /* 0x000fe2000f8e00ff */
[----:B------:R-:W-:-:S04]  /*8bf0*/  UIADD3 UR5, UR39, -0x1, UR4 ;  /* 0xffffffff27057890 */ /* 0x000fc8000fffe004 */
[-C--:B------:R-:W-:Y:S02]  /*8c00*/  IABS R5, R4.reuse ;  /* 0x0000000400057213 */ /* 0x080fe40000000000 */
[----:B------:R-:W-:Y:S01]  /*8c10*/  IMAD.U32 R6, RZ, RZ, UR5 ;  /* 0x00000005ff067e24 */ /* 0x000fe2000f8e00ff */
[----:B------:R-:W-:Y:S01]  /*8c20*/  IABS R4, R4 ;  /* 0x0000000400047213 */ /* 0x000fe20000000000 */
[----:B------:R-:W0:Y:S01]  /*8c30*/  I2F.RP R0, R5 ;  /* 0x0000000500007306 */ /* 0x000e220000209400 */
[----:B------:R-:W-:-:S03]  /*8c40*/  ULOP3.LUT UR5, UR5, UR4, URZ, 0x3c, !UPT ;  /* 0x0000000405057292 */ /* 0x000fc6000f8e3c3f */
[----:B------:R-:W-:-:S03]  /*8c50*/  IMAD.MOV R4, RZ, RZ, -R4 ;  /* 0x000000ffff047224 */ /* 0x000fc600078e0a04 */
[----:B------:R-:W-:Y:S01]  /*8c60*/  ISETP.LE.AND P2, PT, RZ, UR5, PT ;  /* 0x00000005ff007c0c */ /* 0x000fe2000bf43270 */
[----:B0-----:R-:W0:Y:S02]  /*8c70*/  MUFU.RCP R0, R0 ;  /* 0x0000000000007308 */ /* 0x001e240000001000 */
[----:B0-----:R-:W-:Y:S01]  /*8c80*/  VIADD R2, R0, 0xffffffe ;  /* 0x0ffffffe00027836 */ /* 0x001fe20000000000 */
[----:B------:R-:W-:-:S05]  /*8c90*/  IABS R0, R6 ;  /* 0x0000000600007213 */ /* 0x000fca0000000000 */
[----:B------:R0:W1:Y:S02]  /*8ca0*/  F2I.FTZ.U32.TRUNC.NTZ R3, R2 ;  /* 0x0000000200037305 */ /* 0x000064000021f000 */
        /* <DEDUP_REMOVED lines=10> */
[----:B------:R-:W-:Y:S02]  /*8d50*/  ISETP.NE.AND P1, PT, RZ, UR4, PT ;  /* 0x00000004ff007c0c */ /* 0x000fe4000bf25270 */
[----:B------:R-:W-:-:S13]  /*8d60*/  ISETP.GE.U32.AND P0, PT, R0, R5, PT ;  /* 0x000000050000720c */ /* 0x000fda0003f06070 */
[----:B------:R-:W-:-:S04]  /*8d70*/  @P0 VIADD R3, R3, 0x1 ;  /* 0x0000000103030836 */ /* 0x000fc80000000000 */
[----:B------:R-:W-:Y:S01]  /*8d80*/  @!P2 IMAD.MOV R3, RZ, RZ, -R3 ;  /* 0x000000ffff03a224 */ /* 0x000fe200078e0a03 */
[----:B------:R-:W-:-:S05]  /*8d90*/  @!P1 LOP3.LUT R3, RZ, UR4, RZ, 0x33, !PT ;  /* 0x00000004ff039c12 */ /* 0x000fca000f8e33ff */
[----:B------:R-:W-:-:S07]  /*8da0*/  IMAD.MOV.U32 R24, RZ, RZ, R3 ;  /* 0x000000ffff187224 */ /* 0x000fce00078e0003 */
.L_x_39:
[----:B------:R-:W-:Y:S01]  /*8db0*/  IMAD R23, R24, UR40, RZ ;  /* 0x0000002818177c24 */ /* 0x000fe2000f8e02ff */
[----:B------:R-:W-:Y:S01]  /*8dc0*/  MOV R0, RZ ;  /* 0x000000ff00007202 */ /* 0x000fe20000000f00 */
[----:B------:R-:W-:-:S03]  /*8dd0*/  IMAD.MOV.U32 R2, RZ, RZ, 0x1 ;  /* 0x00000001ff027424 */ /* 0x000fc600078e00ff */
[----:B------:R-:W-:-:S04]  /*8de0*/  VIADDMNMX R25, R23, R24, UR39, PT ;  /* 0x0000002717197e46 */ /* 0x000fc8000b800118 */
[----:B------:R-:W-:-:S13]  /*8df0*/  ISETP.GT.AND P0, PT, R25, R23, PT ;  /* 0x000000171900720c */ /* 0x000fda0003f04270 */
[----:B------:R-:W-:Y:S05]  /*8e00*/  @!P0 BRA `(.L_x_38) ;  /* 0x0000002c00008947 */ /* 0x000fea0003800000 */
[----:B------:R-:W0:Y:S01]  /*8e10*/  S2UR UR4, SR_CgaCtaId ;  /* 0x00000000000479c3 */ /* 0x000e220000008800 */
[----:B------:R-:W-:Y:S02]  /*8e20*/  UMOV UR38, 0x400 ;  /* 0x0000040000267882 */ /* 0x000fe40000000000 */
[----:B0-----:R-:W-:-:S04]  /*8e30*/  ULEA UR38, UR4, UR38, 0x18 ;  /* 0x0000002604267291 */ /* 0x001fc8000f8ec03f */
[----:B------:R-:W-:-:S04]  /*8e40*/  UIADD3 UR4, UR38, 0x12400, URZ ;  /* 0x0001240026047890 */ /* 0x000fc8000fffe03f */
[----:B------:R-:W-:-:S06]  /*8e50*/  ULOP3.LUT UP0, URZ, UR4, 0x3ff, URZ, 0xc0, !UPT ;  /* 0x000003ff043f7892 */ /* 0x000fcc000f80c03f */
[----:B------:R-:W-:-:S13]  /*8e60*/  PLOP3.LUT P0, PT, PT, PT, UP0, 0x80, 0x0 ;  /* 0x000000000000781c */ /* 0x000fda0003f0f008 */
[----:B------:R-:W-:Y:S05]  /*8e70*/  @!P0 BRA `(.L_x_40) ;  /* 0x0000000000408947 */ /* 0x000fea0003800000 */
[----:B------:R-:W-:Y:S01]  /*8e80*/  MOV R2, 0x0 ;  /* 0x0000000000027802 */ /* 0x000fe20000000f00 */
[----:B------:R-:W-:Y:S01]  /*8e90*/  ULDC.64 UR4, c[0x4][0xa8] ;  /* 0x01002a0000047ab9 */ /* 0x000fe20000000a00 */
[----:B------:R-:W-:Y:S01]  /*8ea0*/  ULDC.64 UR6, c[0x4][0xb0] ;  /* 0x01002c0000067ab9 */ /* 0x000fe20000000a00 */
[----:B------:R-:W-:Y:S02]  /*8eb0*/  IMAD.U32 R4, RZ, RZ, UR4 ;  /* 0x00000004ff047e24 */ /* 0x000fe4000f8e00ff */
[----:B------:R-:W-:Y:S01]  /*8ec0*/  IMAD.U32 R5, RZ, RZ, UR5 ;  /* 0x00000005ff057e24 */ /* 0x000fe2000f8e00ff */
[----:B------:R-:W0:Y:S01]  /*8ed0*/  LDC.64 R2, c[0x4][R2] ;  /* 0x0100000002027b82 */ /* 0x000e220000000a00 */
[----:B------:R-:W-:Y:S01]  /*8ee0*/  ULDC.64 UR4, c[0x4][0x30] ;  /* 0x01000c0000047ab9 */ /* 0x000fe20000000a00 */
[----:B------:R-:W-:Y:S02]  /*8ef0*/  IMAD.U32 R6, RZ, RZ, UR6 ;  /* 0x00000006ff067e24 */ /* 0x000fe4000f8e00ff */
[----:B------:R-:W-:-:S02]  /*8f00*/  IMAD.U32 R7, RZ, RZ, UR7 ;  /* 0x00000007ff077e24 */ /* 0x000fc4000f8e00ff */
[----:B------:R-:W-:Y:S02]  /*8f10*/  IMAD.U32 R10, RZ, RZ, UR4 ;  /* 0x00000004ff0a7e24 */ /* 0x000fe4000f8e00ff */
[----:B------:R-:W-:Y:S02]  /*8f20*/  IMAD.U32 R11, RZ, RZ, UR5 ;  /* 0x00000005ff0b7e24 */ /* 0x000fe4000f8e00ff */
[----:B------:R-:W-:Y:S02]  /*8f30*/  IMAD.MOV.U32 R8, RZ, RZ, 0x70 ;  /* 0x00000070ff087424 */ /* 0x000fe400078e00ff */
[----:B------:R-:W-:Y:S02]  /*8f40*/  IMAD.MOV.U32 R12, RZ, RZ, 0x1 ;  /* 0x00000001ff0c7424 */ /* 0x000fe400078e00ff */
[----:B------:R-:W-:-:S07]  /*8f50*/  IMAD.MOV.U32 R13, RZ, RZ, RZ ;  /* 0x000000ffff0d7224 */ /* 0x000fce00078e00ff */
[----:B------:R-:W-:-:S07]  /*8f60*/  LEPC R20, `(.L_x_40) ;  /* 0x000000001014794e */ /* 0x000fce0000000000 */
[----:B0-----:R-:W-:Y:S05]  /*8f70*/  CALL.ABS.NOINC R2 ;  /* 0x0000000002007343 */ /* 0x001fea0003c00000 */
.L_x_40:
[----:B------:R-:W-:-:S04]  /*8f80*/  UIADD3 UR4, UR38, 0x400, URZ ;  /* 0x0000040026047890 */ /* 0x000fc8000fffe03f */
[----:B------:R-:W-:-:S06]  /*8f90*/  ULOP3.LUT UP0, URZ, UR4, 0x3ff, URZ, 0xc0, !UPT ;  /* 0x000003ff043f7892 */ /* 0x000fcc000f80c03f */
[----:B------:R-:W-:-:S13]  /*8fa0*/  PLOP3.LUT P0, PT, PT, PT, UP0, 0x80, 0x0 ;  /* 0x000000000000781c */ /* 0x000fda0003f0f008 */
[----:B------:R-:W-:Y:S05]  /*8fb0*/  @!P0 BRA `(.L_x_41) ;  /* 0x00000000007c8947 */ /* 0x000fea0003800000 */
[----:B------:R-:W-:Y:S01]  /*8fc0*/  MOV R16, 0x0 ;  /* 0x0000000000107802 */ /* 0x000fe20000000f00 */
[----:B------:R-:W-:Y:S01]  /*8fd0*/  ULDC.64 UR4, c[0x4][0xa8] ;  /* 0x01002a0000047ab9 */ /* 0x000fe20000000a00 */
[----:B------:R-:W-:Y:S01]  /*8fe0*/  ULDC.64 UR6, c[0x4][0xb0] ;  /* 0x01002c0000067ab9 */ /* 0x000fe20000000a00 */
[----:B------:R-:W-:Y:S01]  /*8ff0*/  IMAD.U32 R4, RZ, RZ, UR4 ;  /* 0x00000004ff047e24 */ /* 0x000fe2000f8e00ff */
[----:B------:R0:W1:Y:S01]  /*9000*/  LDC.64 R2, c[0x4][R16] ;  /* 0x0100000010027b82 */ /* 0x0000620000000a00 */
[----:B------:R-:W-:Y:S01]  /*9010*/  IMAD.U32 R5, RZ, RZ, UR5 ;  /* 0x00000005ff057e24 */ /* 0x000fe2000f8e00ff */
[----:B------:R-:W-:Y:S01]  /*9020*/  ULDC.64 UR4, c[0x4][0x38] ;  /* 0x01000e0000047ab9 */ /* 0x000fe20000000a00 */
[----:B------:R-:W-:Y:S01]  /*9030*/  IMAD.U32 R6, RZ, RZ, UR6 ;  /* 0x00000006ff067e24 */ /* 0x000fe2000f8e00ff */
[----:B------:R-:W-:Y:S01]  /*9040*/  MOV R7, UR7 ;  /* 0x0000000700077c02 */ /* 0x000fe20008000f00 */
[----:B------:R-:W-:Y:S02]  /*9050*/  IMAD.U32 R10, RZ, RZ, UR4 ;  /* 0x00000004ff0a7e24 */ /* 0x000fe4000f8e00ff */
[----:B------:R-:W-:-:S02]  /*9060*/  IMAD.U32 R11, RZ, RZ, UR5 ;  /* 0x00000005ff0b7e24 */ /* 0x000fc4000f8e00ff */
[----:B------:R-:W-:Y:S02]  /*9070*/  IMAD.MOV.U32 R8, RZ, RZ, 0x70 ;  /* 0x00000070ff087424 */ /* 0x000fe400078e00ff */
[----:B------:R-:W-:Y:S02]  /*9080*/  IMAD.MOV.U32 R12, RZ, RZ, 0x1 ;  /* 0x00000001ff0c7424 */ /* 0x000fe400078e00ff */
[----:B0-----:R-:W-:-:S07]  /*9090*/  IMAD.MOV.U32 R13, RZ, RZ, RZ ;  /* 0x000000ffff0d7224 */ /* 0x001fce00078e00ff */
[----:B------:R-:W-:-:S07]  /*90a0*/  LEPC R20, `(.L_x_42) ;  /* 0x000000001014794e */ /* 0x000fce0000000000 */
[----:B-1----:R-:W-:Y:S05]  /*90b0*/  CALL.ABS.NOINC R2 ;  /* 0x0000000002007343 */ /* 0x002fea0003c00000 */
.L_x_42:
[----:B------:R0:W1:Y:S01]  /*90c0*/  LDC.64 R2, c[0x4][R16] ;  /* 0x0100000010027b82 */ /* 0x0000620000000a00 */
[----:B------:R-:W-:Y:S01]  /*90d0*/  ULDC.64 UR4, c[0x4][0xa8] ;  /* 0x01002a0000047ab9 */ /* 0x000fe20000000a00 */
[----:B------:R-:W-:Y:S01]  /*90e0*/  ULDC.64 UR6, c[0x4][0xb0] ;  /* 0x01002c0000067ab9 */ /* 0x000fe20000000a00 */
[----:B------:R-:W-:Y:S01]  /*90f0*/  IMAD.U32 R4, RZ, RZ, UR4 ;  /* 0x00000004ff047e24 */ /* 0x000fe2000f8e00ff */
[----:B------:R-:W-:Y:S01]  /*9100*/  MOV R13, RZ ;  /* 0x000000ff000d7202 */ /* 0x000fe20000000f00 */
[----:B------:R-:W-:Y:S01]  /*9110*/  IMAD.U32 R5, RZ, RZ, UR5 ;  /* 0x00000005ff057e24 */ /* 0x000fe2000f8e00ff */
[----:B------:R-:W-:Y:S01]  /*9120*/  ULDC.64 UR4, c[0x4][0x40] ;  /* 0x0100100000047ab9 */ /* 0x000fe20000000a00 */
[----:B------:R-:W-:Y:S02]  /*9130*/  IMAD.U32 R6, RZ, RZ, UR6 ;  /* 0x00000006ff067e24 */ /* 0x000fe4000f8e00ff */
[----:B------:R-:W-:Y:S02]  /*9140*/  IMAD.U32 R7, RZ, RZ, UR7 ;  /* 0x00000007ff077e24 */ /* 0x000fe4000f8e00ff */
[----:B------:R-:W-:-:S02]  /*9150*/  IMAD.U32 R10, RZ, RZ, UR4 ;  /* 0x00000004ff0a7e24 */ /* 0x000fc4000f8e00ff */
[----:B------:R-:W-:Y:S02]  /*9160*/  IMAD.U32 R11, RZ, RZ, UR5 ;  /* 0x00000005ff0b7e24 */ /* 0x000fe4000f8e00ff */
[----:B------:R-:W-:Y:S02]  /*9170*/  IMAD.MOV.U32 R8, RZ, RZ, 0x70 ;  /* 0x00000070ff087424 */ /* 0x000fe400078e00ff */
[----:B0-----:R-:W-:-:S07]  /*9180*/  IMAD.MOV.U32 R12, RZ, RZ, 0x1 ;  /* 0x00000001ff0c7424 */ /* 0x001fce00078e00ff */
[----:B------:R-:W-:-:S07]  /*9190*/  LEPC R20, `(.L_x_41) ;  /* 0x000000001014794e */ /* 0x000fce0000000000 */
[----:B-1----:R-:W-:Y:S05]  /*91a0*/  CALL.ABS.NOINC R2 ;  /* 0x0000000002007343 */ /* 0x002fea0003c00000 */
.L_x_41:
[----:B------:R-:W0:Y:S01]  /*91b0*/  LDC.64 R2, c[0x0][0x9f8] ;  /* 0x00027e00ff027b82 */ /* 0x000e220000000a00 */
[----:B------:R-:W-:-:S07]  /*91c0*/  IMAD.MOV.U32 R19, RZ, RZ, R18 ;  /* 0x000000ffff137224 */ /* 0x000fce00078e0012 */
[----:B------:R-:W1:Y:S01]  /*91d0*/  LDC.64 R4, c[0x0][0x418] ;  /* 0x00010600ff047b82 */ /* 0x000e620000000a00 */
[----:B0-----:R-:W-:-:S04]  /*91e0*/  ISETP.NE.U32.AND P0, PT, R2, RZ, PT ;  /* 0x000000ff0200720c */ /* 0x001fc80003f05070 */
[----:B------:R-:W-:-:S13]  /*91f0*/  ISETP.NE.AND.EX P0, PT, R3, RZ, PT, P0 ;  /* 0x000000ff0300720c */ /* 0x000fda0003f05300 */
[----:B------:R-:W0:Y:S02]  /*9200*/  @P0 LDC.64 R2, c[0x0][0x9f8] ;  /* 0x00027e00ff020b82 */ /* 0x000e240000000a00 */
[----:B0-----:R-:W-:-:S05]  /*9210*/  @P0 IMAD.WIDE R2, R18, 0x4, R2 ;  /* 0x0000000412020825 */ /* 0x001fca00078e0202 */
[----:B------:R-:W2:Y:S01]  /*9220*/  @P0 LDG.E R19, desc[UR42][R2.64] ;  /* 0x0000002a02130981 */ /* 0x000ea2000c1e1900 */
[----:B-1----:R-:W-:Y:S01]  /*9230*/  ISETP.NE.U32.AND P0, PT, R4, RZ, PT ;  /* 0x000000ff0400720c */ /* 0x002fe20003f05070 */
[----:B------:R-:W-:Y:S01]  /*9240*/  UMOV UR4, 0xffffffff ;  /* 0xffffffff00047882 */ /* 0x000fe20000000000 */
[----:B------:R-:W-:Y:S01]  /*9250*/  LOP3.LUT R17, R17, 0xfffffffe, RZ, 0xc0, !PT ;  /* 0xfffffffe11117812 */ /* 0x000fe200078ec0ff */
[----:B------:R-:W-:Y:S01]  /*9260*/  VIADD R18, R25, 0xffffffff ;  /* 0xffffffff19127836 */ /* 0x000fe20000000000 */
[----:B------:R-:W-:-:S13]  /*9270*/  ISETP.NE.AND.EX P1, PT, R5, RZ, PT, P0 ;  /* 0x000000ff0500720c */ /* 0x000fda0003f25300 */
[----:B------:R-:W-:Y:S02]  /*9280*/  @P1 LOP3.LUT R17, R17, 0x1, RZ, 0xfc, !PT ;  /* 0x0000000111111812 */ /* 0x000fe400078efcff */
[----:B--2---:R-:W-:Y:S02]  /*9290*/  SHF.R.S32.HI R22, RZ, 0x1f, R19 ;  /* 0x0000001fff167819 */ /* 0x004fe40000011413 */
[----:B------:R-:W-:Y:S01]  /*92a0*/  SEL R16, R19, RZ, !P1 ;  /* 0x000000ff13107207 */ /* 0x000fe20004800000 */
[----:B------:R-:W-:Y:S06]  /*92b0*/  BRA.DIV UR4, `(.L_x_43) ;  /* 0x0000002a04fc7947 */ /* 0x000fec000b800000 */
[----:B------:R0:W1:Y:S02]  /*92c0*/  SHFL.IDX PT, R14, R29, RZ, 0x1f ;  /* 0x00001fff1d0e7589 */ /* 0x00006400000e0000 */
.L_x_111:
[----:B-1----:R-:W-:Y:S02]  /*92d0*/  ISETP.NE.AND P0, PT, R14, RZ, PT ;  /* 0x000000ff0e00720c */ /* 0x002fe40003f05270 */
[----:B------:R-:W-:Y:S02]  /*92e0*/  PLOP3.LUT P2, PT, PT, PT, PT, 0x8, 0x0 ;  /* 0x000000000000781c */ /* 0x000fe40003f4e170 */
[----:B------:R-:W-:-:S11]  /*92f0*/  LOP3.LUT R17, R17, 0xfffffffd, RZ, 0xc0, !PT ;  /* 0xfffffffd11117812 */ /* 0x000fd600078ec0ff */
[----:B------:R-:W-:Y:S01]  /*9300*/  @P2 LOP3.LUT R17, R17, 0x2, RZ, 0xfc, !PT ;  /* 0x0000000211112812 */ /* 0x000fe200078efcff */
[----:B------:R-:W-:Y:S06]  /*9310*/  @P0 BRA `(.L_x_44) ;  /* 0x0000000000d40947 */ /* 0x000fec0003800000 */
[----:B------:R-:W-:-:S03]  /*9320*/  UMOV UR4, 0xffffffff ;  /* 0xffffffff00047882 */ /* 0x000fc60000000000 */
[----:B------:R-:W-:Y:S05]  /*9330*/  BRA.DIV UR4, `(.L_x_45) ;  /* 0x0000002a04fc7947 */ /* 0x000fea000b800000 */
[----:B------:R-:W-:-:S13]  /*9340*/  ELECT P6, URZ, PT ;  /* 0x00000000003f782f */ /* 0x000fda00038c0000 */
.L_x_114:
[----:B------:R-:W-:Y:S05]  /*9350*/  @!P6 BRA `(.L_x_44) ;  /* 0x0000000000c4e947 */ /* 0x000fea0003800000 */
[----:B------:R-:W-:Y:S02]  /*9360*/  IMAD.MOV.U32 R0, RZ, RZ, 0x1 ;  /* 0x00000001ff007424 */ /* 0x000fe400078e00ff */
[----:B------:R-:W-:-:S03]  /*9370*/  IMAD.MOV.U32 R16, RZ, RZ, R19 ;  /* 0x000000ffff107224 */ /* 0x000fc600078e0013 */
[----:B------:R-:W-:Y:S01]  /*9380*/  SHF.L.U32 R0, R0, 0x1f, RZ ;  /* 0x0000001f00007819 */ /* 0x000fe200000006ff */
[----:B------:R-:W-:Y:S06]  /*9390*/  @!P1 BRA `(.L_x_46) ;  /* 0x0000000000489947 */ /* 0x000fec0003800000 */
[----:B------:R-:W1:Y:S01]  /*93a0*/  LDC R7, c[0x0][0x43c] ;  /* 0x00010f00ff077b82 */ /* 0x000e620000000800 */
[----:B------:R-:W-:Y:S01]  /*93b0*/  IMAD.MOV.U32 R9, RZ, RZ, R18 ;  /* 0x000000ffff097224 */ /* 0x000fe200078e0012 */
[----:B------:R-:W-:Y:S02]  /*93c0*/  ULDC.64 UR4, c[0x0][0x428] ;  /* 0x00010a0000047ab9 */ /* 0x000fe40000000a00 */
[----:B------:R-:W-:-:S04]  /*93d0*/  IMAD R6, R22, UR4, RZ ;  /* 0x0000000416067c24 */ /* 0x000fc8000f8e02ff */
[----:B------:R-:W-:Y:S01]  /*93e0*/  IMAD R11, R19, UR5, R6 ;  /* 0x00000005130b7c24 */ /* 0x000fe2000f8e0206 */
[----:B-1----:R-:W-:-:S13]  /*93f0*/  ISETP.NE.AND P0, PT, R7, 0x1, PT ;  /* 0x000000010700780c */ /* 0x002fda0003f05270 */
[----:B------:R-:W1:Y:S02]  /*9400*/  @P0 LDC.64 R2, c[0x0][0x440] ;  /* 0x00011000ff020b82 */ /* 0x000e640000000a00 */
[----:B-1----:R-:W-:-:S05]  /*9410*/  @P0 IMAD.HI.U32 R2, R18, R2, RZ ;  /* 0x0000000212020227 */ /* 0x002fca00078e00ff */
[----:B------:R-:W-:-:S04]  /*9420*/  @P0 SHF.R.U32.HI R9, RZ, R3, R2 ;  /* 0x00000003ff090219 */ /* 0x000fc80000011602 */
[--C-:B------:R-:W-:Y:S01]  /*9430*/  SHF.R.S32.HI R3, RZ, 0x1f, R9.reuse ;  /* 0x0000001fff037819 */ /* 0x100fe20000011409 */
[----:B------:R-:W-:-:S04]  /*9440*/  IMAD.MOV.U32 R2, RZ, RZ, R9 ;  /* 0x000000ffff027224 */ /* 0x000fc800078e0009 */
[----:B------:R-:W-:-:S04]  /*9450*/  IMAD.WIDE.U32 R2, R19, UR4, R2 ;  /* 0x0000000413027c25 */ /* 0x000fc8000f8e0002 */
[----:B------:R-:W-:Y:S01]  /*9460*/  IMAD.IADD R3, R3, 0x1, R11 ;  /* 0x0000000103037824 */ /* 0x000fe200078e020b */
[----:B------:R-:W-:-:S04]  /*9470*/  LEA R4, P0, R2, R4, 0x2 ;  /* 0x0000000402047211 */ /* 0x000fc800078010ff */
[----:B------:R-:W-:-:S05]  /*9480*/  LEA.HI.X R5, R2, R5, R3, 0x2, P0 ;  /* 0x0000000502057211 */ /* 0x000fca00000f1403 */
[----:B------:R1:W5:Y:S01]  /*9490*/  LDG.E R16, desc[UR42][R4.64] ;  /* 0x0000002a04107981 */ /* 0x000362000c1e1900 */
[----:B------:R-:W-:-:S04]  /*94a0*/  IMAD.MOV R2, RZ, RZ, -R9 ;  /* 0x000000ffff027224 */ /* 0x000fc800078e0a09 */
[----:B------:R-:W-:-:S07]  /*94b0*/  IMAD R18, R7, R2, R18 ;  /* 0x0000000207127224 */ /* 0x000fce00078e0212 */
.L_x_46:
[----:B------:R-:W2:Y:S01]  /*94c0*/  SYNCS.PHASECHK.TRANS64.TRYWAIT P0, [UR38+0x30840], R0 ;  /* 0x03084000ff0075a7 */ /* 0x000ea20008000166 */
[----:B------:R-:W-:Y:S01]  /*94d0*/  ISETP.NE.AND P1, PT, R27, RZ, PT ;  /* 0x000000ff1b00720c */ /* 0x000fe20003f25270 */
[----:B--2---:R-:W-:-:S12]  /*94e0*/  @!P0 BRA `(.L_x_47) ;  /* 0x0000002800b08947 */ /* 0x004fd80003800000 */
.L_x_115:
[----:B------:R-:W-:Y:S05]  /*94f0*/  @P1 BRA `(.L_x_48) ;  /* 0x0000000000181947 */ /* 0x000fea0003800000 */
[----:B------:R-:W3:Y:S01]  /*9500*/  S2R R2, SR_TID.X ;  /* 0x0000000000027919 */ /* 0x000ee20000002100 */
[----:B--2---:R-:W-:-:S04]  /*9510*/  IMAD.MOV.U32 R0, RZ, RZ, 0x6000 ;  /* 0x00006000ff007424 */ /* 0x004fc800078e00ff */
[----:B------:R4:W-:Y:S01]  /*9520*/  SYNCS.ARRIVE.TRANS64 RZ, [UR38+0x30830], R0 ;  /* 0x03083000ffff79a7 */ /* 0x0009e20008000026 */
[----:B---3--:R-:W-:-:S13]  /*9530*/  LOP3.LUT P0, RZ, R2, 0x1f, RZ, 0xc0, !PT ;  /* 0x0000001f02ff7812 */ /* 0x008fda000780c0ff */
[----:B----4-:R-:W-:Y:S05]  /*9540*/  @!P0 BRA `(.L_x_48) ;  /* 0x0000000000048947 */ /* 0x010fea0003800000 */
[----:B------:R-:W-:Y:S01]  /*9550*/  BPT.TRAP 0x1 ;  /* 0x000000040000795c */ /* 0x000fe20000300000 */
.L_x_48:
[----:B------:R-:W-:Y:S01]  /*9560*/  R2UR UR11, R18 ;  /* 0x00000000120b72ca */ /* 0x000fe200000e0000 */
[----:B------:R-:W-:Y:S01]  /*9570*/  ULDC.64 UR4, c[0x0][0x198] ;  /* 0x0000660000047ab9 */ /* 0x000fe20000000a00 */
[----:B-----5:R-:W-:Y:S01]  /*9580*/  R2UR UR13, R16 ;  /* 0x00000000100d72ca */ /* 0x020fe200000e0000 */
[----:B------:R-:W-:Y:S01]  /*9590*/  UIADD3 UR4, UP0, UR4, 0x370, URZ ;  /* 0x0000037004047890 */ /* 0x000fe2000ff1e03f */
[----:B------:R-:W-:Y:S01]  /*95a0*/  PLOP3.LUT P0, PT, PT, PT, PT, 0x80, 0x0 ;  /* 0x000000000000781c */ /* 0x000fe20003f0f070 */
[----:B------:R-:W-:Y:S01]  /*95b0*/  UIADD3 UR8, UR38, 0x12400, URZ ;  /* 0x0001240026087890 */ /* 0x000fe2000fffe03f */
[----:B------:R-:W-:Y:S01]  /*95c0*/  LOP3.LUT R17, R17, 0xfffffffd, RZ, 0xc0, !PT ;  /* 0xfffffffd11117812 */ /* 0x000fe200078ec0ff */
[----:B------:R-:W-:Y:S02]  /*95d0*/  UIADD3 UR9, UR38, 0x30830, URZ ;  /* 0x0003083026097890 */ /* 0x000fe4000fffe03f */
[----:B------:R-:W-:Y:S01]  /*95e0*/  UIADD3.X UR5, URZ, UR5, URZ, UP0, !UPT ;  /* 0x000000053f057290 */ /* 0x000fe200087fe43f */
[----:B------:R-:W-:Y:S01]  /*95f0*/  UMOV UR6, 0x0 ;  /* 0x0000000000067882 */ /* 0x000fe20000000000 */
[----:B------:R-:W-:-:S02]  /*9600*/  UMOV UR7, 0x14f00000 ;  /* 0x14f0000000077882 */ /* 0x000fc40000000000 */
[----:B------:R-:W-:Y:S01]  /*9610*/  UIMAD UR11, UR11, 0xc0, URZ ;  /* 0x000000c00b0b78a4 */ /* 0x000fe2000f8e023f */
[----:B------:R-:W-:Y:S01]  /*9620*/  UMOV UR10, URZ ;  /* 0x0000003f000a7c82 */ /* 0x000fe20008000000 */
[----:B------:R-:W-:Y:S02]  /*9630*/  UMOV UR12, UR36 ;  /* 0x00000024000c7c82 */ /* 0x000fe40008000000 */
[----:B------:R-:W-:-:S05]  /*9640*/  @P0 LOP3.LUT R17, R17, 0x2, RZ, 0xfc, !PT ;  /* 0x0000000211110812 */ /* 0x000fca00078efcff */
[----:B------:R3:W-:Y:S02]  /*9650*/  UTMALDG.4D [UR8], [UR4], desc[UR6] ;  /* 0x00000608040075b4 */ /* 0x0007e40008019000 */
[----:B---3--:R-:W-:Y:S01]  /*9660*/  NOP ;  /* 0x0000000000007918 */ /* 0x008fe20000000000 */
.L_x_44:
[----:B------:R-:W-:Y:S05]  /*9670*/  WARPSYNC.ALL ;  /* 0x0000000000007948 */ /* 0x000fea0003800000 */
[----:B--2---:R-:W2:Y:S01]  /*9680*/  S2R R0, SR_CTAID.Z ;  /* 0x0000000000007919 */ /* 0x004ea20000002700 */
[----:B------:R-:W-:Y:S02]  /*9690*/  UIADD3 UR5, UR38, 0xc400, URZ ;  /* 0x0000c40026057890 */ /* 0x000fe4000fffe03f */
[----:B------:R-:W-:Y:S01]  /*96a0*/  USHF.R.S32.HI UR4, URZ, 0x1f, UR36 ;  /* 0x0000001f3f047899 */ /* 0x000fe20008011424 */
[----:B------:R-:W-:Y:S01]  /*96b0*/  BAR.SYNC.DEFER_BLOCKING 0x8, 0x200 ;  /* 0x0208000000007b1d */ /* 0x000fe20000010000 */
[----:B------:R-:W-:-:S05]  /*96c0*/  ULOP3.LUT UP0, URZ, UR5, 0x3ff, URZ, 0xc0, !UPT ;  /* 0x000003ff053f7892 */ /* 0x000fca000f80c03f */
[----:B------:R-:W-:Y:S01]  /*96d0*/  ULDC.64 UR6, c[0x0][0x2d8] ;  /* 0x0000b60000067ab9 */ /* 0x000fe20000000a00 */
[----:B------:R-:W-:Y:S01]  /*96e0*/  PLOP3.LUT P0, PT, PT, PT, UP0, 0x80, 0x0 ;  /* 0x000000000000781c */ /* 0x000fe20003f0f008 */
[----:B------:R-:W-:Y:S02]  /*96f0*/  UIMAD UR4, UR4, UR6, URZ ;  /* 0x00000006040472a4 */ /* 0x000fe4000f8e023f */
[----:B------:R-:W-:Y:S02]  /*9700*/  UIMAD.WIDE.U32 UR44, UR36, UR6, URZ ;  /* 0x00000006242c72a5 */ /* 0x000fe4000f8e003f */
[----:B------:R-:W-:-:S04]  /*9710*/  UIMAD UR4, UR36, UR7, UR4 ;  /* 0x00000007240472a4 */ /* 0x000fc8000f8e0204 */
[----:B------:R-:W-:Y:S01]  /*9720*/  UIADD3 UR41, UR45, UR4, URZ ;  /* 0x000000042d297290 */ /* 0x000fe2000fffe03f */
[----:B--2---:R-:W-:-:S03]  /*9730*/  SHF.R.S32.HI R28, RZ, 0x1f, R0 ;  /* 0x0000001fff1c7819 */ /* 0x004fc60000011400 */
[----:B------:R-:W-:Y:S08]  /*9740*/  @!P0 BRA `(.L_x_49) ;  /* 0x0000000000408947 */ /* 0x000ff00003800000 */
[----:B------:R-:W-:Y:S01]  /*9750*/  MOV R2, 0x0 ;  /* 0x0000000000027802 */ /* 0x000fe20000000f00 */
[----:B------:R-:W-:Y:S01]  /*9760*/  ULDC.64 UR6, c[0x4][0xa8] ;  /* 0x01002a0000067ab9 */ /* 0x000fe20000000a00 */
[----:B------:R-:W-:Y:S01]  /*9770*/  ULDC.64 UR8, c[0x4][0xb0] ;  /* 0x01002c0000087ab9 */ /* 0x000fe20000000a00 */
[----:B------:R-:W-:Y:S01]  /*9780*/  ULDC.64 UR4, c[0x4][0x20] ;  /* 0x0100080000047ab9 */ /* 0x000fe20000000a00 */
[----:B-1----:R-:W-:Y:S01]  /*9790*/  IMAD.U32 R4, RZ, RZ, UR6 ;  /* 0x00000006ff047e24 */ /* 0x002fe2000f8e00ff */
[----:B------:R-:W-:Y:S01]  /*97a0*/  MOV R10, UR4 ;  /* 0x00000004000a7c02 */ /* 0x000fe20008000f00 */
[----:B------:R-:W1:Y:S01]  /*97b0*/  LDC.64 R2, c[0x4][R2] ;  /* 0x0100000002027b82 */ /* 0x000e620000000a00 */
[----:B------:R-:W-:Y:S02]  /*97c0*/  IMAD.U32 R5, RZ, RZ, UR7 ;  /* 0x00000007ff057e24 */ /* 0x000fe4000f8e00ff */
[----:B------:R-:W-:Y:S02]  /*97d0*/  IMAD.U32 R6, RZ, RZ, UR8 ;  /* 0x00000008ff067e24 */ /* 0x000fe4000f8e00ff */
[----:B------:R-:W-:-:S02]  /*97e0*/  IMAD.U32 R7, RZ, RZ, UR9 ;  /* 0x00000009ff077e24 */ /* 0x000fc4000f8e00ff */
[----:B------:R-:W-:Y:S02]  /*97f0*/  IMAD.U32 R11, RZ, RZ, UR5 ;  /* 0x00000005ff0b7e24 */ /* 0x000fe4000f8e00ff */
[----:B------:R-:W-:Y:S02]  /*9800*/  IMAD.MOV.U32 R8, RZ, RZ, 0x70 ;  /* 0x00000070ff087424 */ /* 0x000fe400078e00ff */
[----:B------:R-:W-:Y:S02]  /*9810*/  IMAD.MOV.U32 R12, RZ, RZ, 0x1 ;  /* 0x00000001ff0c7424 */ /* 0x000fe400078e00ff */
[----:B------:R-:W-:-:S07]  /*9820*/  IMAD.MOV.U32 R13, RZ, RZ, RZ ;  /* 0x000000ffff0d7224 */ /* 0x000fce00078e00ff */
[----:B------:R-:W-:-:S07]  /*9830*/  LEPC R20, `(.L_x_49) ;  /* 0x000000001014794e */ /* 0x000fce0000000000 */
[----:B01----:R-:W-:Y:S05]  /*9840*/  CALL.ABS.NOINC R2 ;  /* 0x0000000002007343 */ /* 0x003fea0003c00000 */
.L_x_49:
[----:B------:R-:W2:Y:S01]  /*9850*/  LDC R20, c[0x0][0x448] ;  /* 0x00011200ff147b82 */ /* 0x000ea20000000800 */
[----:B------:R-:W3:Y:S01]  /*9860*/  S2R R12, SR_TID.X ;  /* 0x00000000000c7919 */ /* 0x000ee20000002100 */
[----:B------:R-:W-:Y:S01]  /*9870*/  SHF.R.U32.HI R6, RZ, 0x3, R27 ;  /* 0x00000003ff067819 */ /* 0x000fe2000001161b */
[----:B------:R-:W-:Y:S01]  /*9880*/  UMOV UR4, UR44 ;  /* 0x0000002c00047c82 */ /* 0x000fe20008000000 */
[----:B------:R-:W-:Y:S01]  /*9890*/  UMOV UR5, UR41 ;  /* 0x0000002900057c82 */ /* 0x000fe20008000000 */
[----:B------:R-:W4:Y:S01]  /*98a0*/  S2R R21, SR_CTAID.X ;  /* 0x0000000000157919 */ /* 0x000f220000002500 */
[----:B------:R-:W-:Y:S01]  /*98b0*/  ULDC.64 UR6, c[0x0][0x2c8] ;  /* 0x0000b20000067ab9 */ /* 0x000fe20000000a00 */
[----:B------:R-:W5:Y:S01]  /*98c0*/  S2R R10, SR_CTAID.Z ;  /* 0x00000000000a7919 */ /* 0x000f620000002700 */
[----:B--2---:R-:W-:Y:S01]  /*98d0*/  ISETP.NE.AND P0, PT, R20, 0x1, PT ;  /* 0x000000011400780c */ /* 0x004fe20003f05270 */
[----:B---3--:R-:W-:-:S12]  /*98e0*/  IMAD.SHL.U32 R3, R12, 0x10, RZ ;  /* 0x000000100c037824 */ /* 0x008fd800078e00ff */
[----:B------:R-:W2:Y:S01]  /*98f0*/  @P0 LDC R0, c[0x0][0x44c] ;  /* 0x00011300ff000b82 */ /* 0x000ea20000000800 */
[----:B------:R-:W-:-:S05]  /*9900*/  LOP3.LUT R3, R6, 0x70, R3, 0xf8, !PT ;  /* 0x0000007006037812 */ /* 0x000fca00078ef803 */
[----:B----4-:R-:W-:Y:S02]  /*9910*/  IMAD R7, R21, 0xc0, R3 ;  /* 0x000000c015077824 */ /* 0x010fe400078e0203 */
[----:B------:R-:W3:Y:S02]  /*9920*/  @P0 LDC R11, c[0x0][0x44c] ;  /* 0x00011300ff0b0b82 */ /* 0x000ee40000000800 */
[----:B------:R-:W-:Y:S02]  /*9930*/  VIADD R8, R7, 0x80 ;  /* 0x0000008007087836 */ /* 0x000fe40000000000 */
[----:B------:R-:W-:-:S04]  /*9940*/  IMAD.MOV.U32 R9, RZ, RZ, R7 ;  /* 0x000000ffff097224 */ /* 0x000fc800078e0007 */
[----:B-1----:R-:W1:Y:S08]  /*9950*/  @P0 LDC R5, c[0x0][0x450] ;  /* 0x00011400ff050b82 */ /* 0x002e700000000800 */
[----:B------:R-:W4:Y:S01]  /*9960*/  LDC.64 R2, c[0x0][0x2e0] ;  /* 0x0000b800ff027b82 */ /* 0x000f220000000a00 */
[----:B--2---:R-:W-:-:S07]  /*9970*/  @P0 IMAD.HI.U32 R0, R7, R0, RZ ;  /* 0x0000000007000227 */ /* 0x004fce00078e00ff */
[----:B------:R-:W2:Y:S01]  /*9980*/  @P0 LDC R13, c[0x0][0x450] ;  /* 0x00011400ff0d0b82 */ /* 0x000ea20000000800 */
[----:B---3--:R-:W-:Y:S01]  /*9990*/  @P0 IMAD.HI.U32 R4, R8, R11, RZ ;  /* 0x0000000b08040227 */ /* 0x008fe200078e00ff */
[----:B-1----:R-:W-:-:S03]  /*99a0*/  @P0 SHF.R.U32.HI R9, RZ, R5, R0 ;  /* 0x00000005ff090219 */ /* 0x002fc60000011600 */
[----:B------:R-:W-:Y:S02]  /*99b0*/  IMAD.MOV.U32 R0, RZ, RZ, R8 ;  /* 0x000000ffff007224 */ /* 0x000fe400078e0008 */
[----:B----4-:R-:W-:-:S04]  /*99c0*/  IMAD R28, R28, R2, RZ ;  /* 0x000000021c1c7224 */ /* 0x010fc800078e02ff */
[C---:B-----5:R-:W-:Y:S02]  /*99d0*/  IMAD R5, R10.reuse, R3, R28 ;  /* 0x000000030a057224 */ /* 0x060fe400078e021c */
[----:B------:R-:W-:Y:S01]  /*99e0*/  IMAD.WIDE.U32 R2, R10, R2, UR4 ;  /* 0x000000040a027e25 */ /* 0x000fe2000f8e0002 */
[----:B------:R-:W-:Y:S01]  /*99f0*/  ULDC.64 UR4, c[0x0][0x2d0] ;  /* 0x0000b40000047ab9 */ /* 0x000fe20000000a00 */
[----:B--2---:R-:W-:Y:S02]  /*9a00*/  @P0 SHF.R.U32.HI R0, RZ, R13, R4 ;  /* 0x0000000dff000219 */ /* 0x004fe40000011604 */
[----:B------:R-:W-:Y:S01]  /*9a10*/  SHF.R.S32.HI R4, RZ, 0x1f, R9 ;  /* 0x0000001fff047819 */ /* 0x000fe20000011409 */
[----:B------:R-:W-:Y:S01]  /*9a20*/  IMAD.IADD R3, R3, 0x1, R5 ;  /* 0x0000000103037824 */ /* 0x000fe200078e0205 */
[----:B------:R-:W-:-:S03]  /*9a30*/  SHF.R.S32.HI R10, RZ, 0x1f, R0 ;  /* 0x0000001fff0a7819 */ /* 0x000fc60000011400 */
[----:B------:R-:W-:-:S04]  /*9a40*/  IMAD R4, R4, UR4, RZ ;  /* 0x0000000404047c24 */ /* 0x000fc8000f8e02ff */
[C---:B------:R-:W-:Y:S02]  /*9a50*/  IMAD R11, R9.reuse, UR5, R4 ;  /* 0x00000005090b7c24 */ /* 0x040fe4000f8e0204 */
[----:B------:R-:W-:-:S04]  /*9a60*/  IMAD.WIDE.U32 R4, R9, UR4, R2 ;  /* 0x0000000409047c25 */ /* 0x000fc8000f8e0002 */
[----:B------:R-:W-:Y:S02]  /*9a70*/  IMAD.MOV R9, RZ, RZ, -R9 ;  /* 0x000000ffff097224 */ /* 0x000fe400078e0a09 */
[----:B------:R-:W-:Y:S02]  /*9a80*/  IMAD.IADD R5, R5, 0x1, R11 ;  /* 0x0000000105057824 */ /* 0x000fe400078e020b */
[----:B------:R-:W-:Y:S02]  /*9a90*/  IMAD R9, R20, R9, R7 ;  /* 0x0000000914097224 */ /* 0x000fe400078e0207 */
[----:B------:R-:W-:Y:S02]  /*9aa0*/  IMAD.MOV R7, RZ, RZ, -R0 ;  /* 0x000000ffff077224 */ /* 0x000fe400078e0a00 */
[----:B------:R-:W-:Y:S02]  /*9ab0*/  IMAD R11, R10, UR4, RZ ;  /* 0x000000040a0b7c24 */ /* 0x000fe4000f8e02ff */
[----:B------:R-:W-:Y:S01]  /*9ac0*/  IMAD R7, R20, R7, R8 ;  /* 0x0000000714077224 */ /* 0x000fe200078e0208 */
[----:B------:R-:W-:Y:S01]  /*9ad0*/  SHF.R.S32.HI R8, RZ, 0x1f, R9 ;  /* 0x0000001fff087819 */ /* 0x000fe20000011409 */
[----:B------:R-:W-:-:S04]  /*9ae0*/  IMAD.WIDE.U32 R2, R0, UR4, R2 ;  /* 0x0000000400027c25 */ /* 0x000fc8000f8e0002 */
[----:B------:R-:W-:Y:S01]  /*9af0*/  IMAD R13, R0, UR5, R11 ;  /* 0x00000005000d7c24 */ /* 0x000fe2000f8e020b */
[----:B------:R-:W-:Y:S01]  /*9b00*/  SHF.R.S32.HI R0, RZ, 0x1f, R7 ;  /* 0x0000001fff007819 */ /* 0x000fe20000011407 */
[----:B------:R-:W-:Y:S01]  /*9b10*/  IMAD R8, R8, UR6, RZ ;  /* 0x0000000608087c24 */ /* 0x000fe2000f8e02ff */
[----:B------:R-:W-:Y:S01]  /*9b20*/  ULDC.64 UR4, c[0x0][0x280] ;  /* 0x0000a00000047ab9 */ /* 0x000fe20000000a00 */
[----:B------:R-:W-:-:S04]  /*9b30*/  IMAD.WIDE.U32 R4, R9, UR6, R4 ;  /* 0x0000000609047c25 */ /* 0x000fc8000f8e0004 */
[----:B------:R-:W-:Y:S01]  /*9b40*/  IMAD R11, R9, UR7, R8 ;  /* 0x00000007090b7c24 */ /* 0x000fe2000f8e0208 */
[----:B------:R-:W-:Y:S01]  /*9b50*/  LEA R9, P0, R4, UR4, 0x1 ;  /* 0x0000000404097c11 */ /* 0x000fe2000f8008ff */
[----:B------:R-:W-:Y:S02]  /*9b60*/  IMAD.IADD R3, R3, 0x1, R13 ;  /* 0x0000000103037824 */ /* 0x000fe400078e020d */
[----:B------:R-:W-:Y:S01]  /*9b70*/  IMAD R0, R0, UR6, RZ ;  /* 0x0000000600007c24 */ /* 0x000fe2000f8e02ff */
[----:B------:R-:W-:Y:S01]  /*9b80*/  IADD3 R11, R5, R11, RZ ;  /* 0x0000000b050b7210 */ /* 0x000fe20007ffe0ff */
[----:B------:R-:W-:-:S03]  /*9b90*/  IMAD.WIDE.U32 R2, R7, UR6, R2 ;  /* 0x0000000607027c25 */ /* 0x000fc6000f8e0002 */
[----:B------:R-:W-:Y:S01]  /*9ba0*/  LEA.HI.X R10, R4, UR5, R11, 0x1, P0 ;  /* 0x00000005040a7c11 */ /* 0x000fe200080f0c0b */
[----:B------:R-:W-:Y:S01]  /*9bb0*/  IMAD R13, R7, UR7, R0 ;  /* 0x00000007070d7c24 */ /* 0x000fe2000f8e0200 */
[----:B------:R-:W-:Y:S01]  /*9bc0*/  LEA R0, P0, R2, UR4, 0x1 ;  /* 0x0000000402007c11 */ /* 0x000fe2000f8008ff */
[----:B------:R-:W-:Y:S01]  /*9bd0*/  IMAD.SHL.U32 R7, R12, 0x8, RZ ;  /* 0x000000080c077824 */ /* 0x000fe200078e00ff */
[----:B------:R-:W-:Y:S01]  /*9be0*/  ULDC UR4, c[0x0][0x2b8] ;  /* 0x0000ae0000047ab9 */ /* 0x000fe20000000800 */
[----:B------:R-:W-:Y:S02]  /*9bf0*/  IMAD.IADD R3, R3, 0x1, R13 ;  /* 0x0000000103037824 */ /* 0x000fe400078e020d */
[----:B------:R-:W-:-:S03]  /*9c00*/  IMAD.SHL.U32 R4, R27, 0x8, RZ ;  /* 0x000000081b047824 */ /* 0x000fc600078e00ff */
[----:B------:R-:W-:Y:S02]  /*9c10*/  LEA.HI.X R8, R2, UR5, R3, 0x1, P0 ;  /* 0x0000000502087c11 */ /* 0x000fe400080f0c03 */
[C---:B------:R-:W-:Y:S02]  /*9c20*/  LOP3.LUT R2, R7.reuse, 0x1f8, RZ, 0xc0, !PT ;  /* 0x000001f807027812 */ /* 0x040fe400078ec0ff */
[----:B------:R-:W-:Y:S02]  /*9c30*/  LOP3.LUT R7, R7, 0x38, RZ, 0xc0, !PT ;  /* 0x0000003807077812 */ /* 0x000fe400078ec0ff */
[----:B------:R-:W-:Y:S02]  /*9c40*/  LOP3.LUT R3, R2, 0x38, R12, 0x78, !PT ;  /* 0x0000003802037812 */ /* 0x000fe400078e780c */
[----:B------:R-:W-:Y:S01]  /*9c50*/  ISETP.GE.AND P0, PT, R7, UR4, PT ;  /* 0x0000000407007c0c */ /* 0x000fe2000bf06270 */
[----:B------:R-:W-:Y:S01]  /*9c60*/  UMOV UR4, 0xffffffff ;  /* 0xffffffff00047882 */ /* 0x000fe20000000000 */
[----:B------:R-:W-:-:S02]  /*9c70*/  LOP3.LUT R4, R3, 0x200, R4, 0xf8, !PT ;  /* 0x0000020003047812 */ /* 0x000fc400078ef804 */
[----:B------:R-:W-:Y:S09]  /*9c80*/  BRA.DIV UR4, `(.L_x_50) ;  /* 0x0000002204e07947 */ /* 0x000ff2000b800000 */
[----:B------:R-:W1:Y:S01]  /*9c90*/  S2R R2, SR_CTAID.X ;  /* 0x0000000000027919 */ /* 0x000e620000002500 */
[----:B------:R-:W-:Y:S02]  /*9ca0*/  ULDC UR4, c[0x0][0x288] ;  /* 0x0000a20000047ab9 */ /* 0x000fe40000000800 */
[----:B------:R-:W-:Y:S01]  /*9cb0*/  IMAD R5, R20, UR4, RZ ;  /* 0x0000000414057c24 */ /* 0x000fe2000f8e02ff */
[----:B------:R-:W2:Y:S04]  /*9cc0*/  SHFL.IDX PT, R14, R9, RZ, 0x181f ;  /* 0x00181fff090e7589 */ /* 0x000ea800000e0000 */
[----:B------:R-:W-:Y:S04]  /*9cd0*/  SHFL.IDX PT, R21, R10, 0x1, 0x181f ;  /* 0x00381f000a157f89 */ /* 0x000fe800000e0000 */
[----:B------:R-:W-:Y:S01]  /*9ce0*/  SHFL.IDX PT, R20, R10, 0x2, 0x181f ;  /* 0x00581f000a147f89 */ /* 0x000fe200000e0000 */
[----:B-1----:R-:W-:-:S03]  /*9cf0*/  IMAD R6, R2, 0xc0, R6 ;  /* 0x000000c002067824 */ /* 0x002fc600078e0206 */
[----:B------:R-:W1:Y:S01]  /*9d00*/  SHFL.IDX PT, R2, R10, RZ, 0x181f ;  /* 0x00181fff0a027589 */ /* 0x000e6200000e0000 */
[C---:B------:R-:W-:Y:S01]  /*9d10*/  VIADD R12, R6.reuse, 0x10 ;  /* 0x00000010060c7836 */ /* 0x040fe20000000000 */
[----:B------:R-:W-:-:S13]  /*9d20*/  ISETP.GE.AND P1, PT, R6, R5, PT ;  /* 0x000000050600720c */ /* 0x000fda0003f26270 */
[----:B--2---:R-:W-:Y:S02]  /*9d30*/  @!P1 LEA R14, P2, R7, R14, 0x1 ;  /* 0x0000000e070e9211 */ /* 0x004fe400078408ff */
[----:B------:R-:W-:-:S03]  /*9d40*/  @!P1 LEA R28, R4, UR38, 0x1 ;  /* 0x00000026041c9c11 */ /* 0x000fc6000f8e08ff */
[----:B-1----:R-:W-:Y:S02]  /*9d50*/  @!P1 IMAD.X R3, RZ, RZ, R2, P2 ;  /* 0x000000ffff039224 */ /* 0x002fe400010e0602 */
[----:B------:R-:W-:Y:S02]  /*9d60*/  @!P1 IMAD.MOV.U32 R2, RZ, RZ, R14 ;  /* 0x000000ffff029224 */ /* 0x000fe400078e000e */
[----:B------:R-:W-:Y:S04]  /*9d70*/  SHFL.IDX PT, R14, R9, 0x2, 0x181f ;  /* 0x00581f00090e7f89 */ /* 0x000fe800000e0000 */
[----:B------:R1:W-:Y:S01]  /*9d80*/  @!P1 LDGSTS.E.BYPASS.LTC128B.128 [R28+0xc400], desc[UR42][R2.64], !P0 ;  /* 0x0c400000021c9fae */ /* 0x0003e2000c101d6a */
[----:B------:R-:W-:Y:S01]  /*9d90*/  ISETP.GE.AND P1, PT, R12, R5, PT ;  /* 0x000000050c00720c */ /* 0x000fe20003f26270 */
[----:B------:R-:W-:-:S05]  /*9da0*/  VIADD R12, R6, 0x20 ;  /* 0x00000020060c7836 */ /* 0x000fca0000000000 */
[----:B------:R-:W-:Y:S01]  /*9db0*/  ISETP.GE.AND P2, PT, R12, R5, PT ;  /* 0x000000050c00720c */ /* 0x000fe20003f46270 */
[----:B------:R-:W-:Y:S01]  /*9dc0*/  VIADD R12, R6, 0x30 ;  /* 0x00000030060c7836 */ /* 0x000fe20000000000 */
[----:B-1----:R-:W1:Y:S04]  /*9dd0*/  SHFL.IDX PT, R2, R9, 0x1, 0x181f ;  /* 0x00381f0009027f89 */ /* 0x002e6800000e0000 */
[----:B------:R-:W2:Y:S01]  /*9de0*/  SHFL.IDX PT, R28, R9, 0x3, 0x181f ;  /* 0x00781f00091c7f89 */ /* 0x000ea200000e0000 */
[----:B-1----:R-:W-:-:S05]  /*9df0*/  @!P1 LEA R2, P3, R7, R2, 0x1 ;  /* 0x0000000207029211 */ /* 0x002fca00078608ff */
[----:B------:R-:W-:Y:S01]  /*9e00*/  @!P1 IMAD.X R3, RZ, RZ, R21, P3 ;  /* 0x000000ffff039224 */ /* 0x000fe200018e0615 */
[----:B------:R-:W-:-:S05]  /*9e10*/  @!P1 LEA R21, R4, UR38, 0x1 ;  /* 0x0000002604159c11 */ /* 0x000fca000f8e08ff */
[----:B------:R1:W-:Y:S02]  /*9e20*/  @!P1 LDGSTS.E.BYPASS.LTC128B.128 [R21+0xcc00], desc[UR42][R2.64], !P0 ;  /* 0x0cc0000002159fae */ /* 0x0003e4000c101d6a */
[----:B-1----:R-:W-:Y:S02]  /*9e30*/  @!P2 LEA R2, P1, R7, R14, 0x1 ;  /* 0x0000000e0702a211 */ /* 0x002fe400078208ff */
[----:B------:R-:W1:Y:S03]  /*9e40*/  SHFL.IDX PT, R21, R10, 0x3, 0x181f ;  /* 0x00781f000a157f89 */ /* 0x000e6600000e0000 */
[----:B------:R-:W-:Y:S01]  /*9e50*/  @!P2 IMAD.X R3, RZ, RZ, R20, P1 ;  /* 0x000000ffff03a224 */ /* 0x000fe200008e0614 */
[----:B------:R-:W-:Y:S01]  /*9e60*/  @!P2 LEA R20, R4, UR38, 0x1 ;  /* 0x000000260414ac11 */ /* 0x000fe2000f8e08ff */
[----:B------:R-:W3:Y:S01]  /*9e70*/  SHFL.IDX PT, R14, R9, 0x4, 0x181f ;  /* 0x00981f00090e7f89 */ /* 0x000ee200000e0000 */
[----:B------:R-:W-:Y:S01]  /*9e80*/  ISETP.GE.AND P1, PT, R12, R5, PT ;  /* 0x000000050c00720c */ /* 0x000fe20003f26270 */
[----:B------:R-:W-:-:S02]  /*9e90*/  VIADD R12, R6, 0x40 ;  /* 0x00000040060c7836 */ /* 0x000fc40000000000 */
[----:B------:R4:W-:Y:S03]  /*9ea0*/  @!P2 LDGSTS.E.BYPASS.LTC128B.128 [R20+0xd400], desc[UR42][R2.64], !P0 ;  /* 0x0d4000000214afae */ /* 0x0009e6000c101d6a */
[----:B------:R-:W-:Y:S02]  /*9eb0*/  ISETP.GE.AND P2, PT, R12, R5, PT ;  /* 0x000000050c00720c */ /* 0x000fe40003f46270 */
[----:B------:R-:W-:Y:S01]  /*9ec0*/  IADD3 R12, R6, 0x50, RZ ;  /* 0x00000050060c7810 */ /* 0x000fe20007ffe0ff */
[----:B----4-:R-:W4:Y:S04]  /*9ed0*/  SHFL.IDX PT, R20, R10, 0x4, 0x181f ;  /* 0x00981f000a147f89 */ /* 0x010f2800000e0000 */
[----:B--2---:R-:W-:-:S02]  /*9ee0*/  @!P1 LEA R2, P3, R7, R28, 0x1 ;  /* 0x0000001c07029211 */ /* 0x004fc400078608ff */
[----:B------:R-:W2:Y:S03]  /*9ef0*/  SHFL.IDX PT, R28, R9, 0x5, 0x181f ;  /* 0x00b81f00091c7f89 */ /* 0x000ea600000e0000 */
[----:B-1----:R-:W-:Y:S01]  /*9f00*/  @!P1 IMAD.X R3, RZ, RZ, R21, P3 ;  /* 0x000000ffff039224 */ /* 0x002fe200018e0615 */
[----:B------:R-:W-:-:S05]  /*9f10*/  @!P1 LEA R21, R4, UR38, 0x1 ;  /* 0x0000002604159c11 */ /* 0x000fca000f8e08ff */
[----:B------:R3:W-:Y:S02]  /*9f20*/  @!P1 LDGSTS.E.BYPASS.LTC128B.128 [R21+0xdc00], desc[UR42][R2.64], !P0 ;  /* 0x0dc0000002159fae */ /* 0x0007e4000c101d6a */
[----:B---3--:R-:W-:Y:S02]  /*9f30*/  @!P2 LEA R2, P1, R7, R14, 0x1 ;  /* 0x0000000e0702a211 */ /* 0x008fe400078208ff */
[----:B------:R-:W1:Y:S03]  /*9f40*/  SHFL.IDX PT, R21, R10, 0x5, 0x181f ;  /* 0x00b81f000a157f89 */ /* 0x000e6600000e0000 */
[----:B----4-:R-:W-:Y:S01]  /*9f50*/  @!P2 IMAD.X R3, RZ, RZ, R20, P1 ;  /* 0x000000ffff03a224 */ /* 0x010fe200008e0614 */
[----:B------:R-:W-:Y:S01]  /*9f60*/  ISETP.GE.AND P1, PT, R12, R5, PT ;  /* 0x000000050c00720c */ /* 0x000fe20003f26270 */
[----:B------:R-:W3:Y:S01]  /*9f70*/  SHFL.IDX PT, R14, R9, 0x6, 0x181f ;  /* 0x00d81f00090e7f89 */ /* 0x000ee200000e0000 */
[----:B------:R-:W-:Y:S01]  /*9f80*/  @!P2 LEA R20, R4, UR38, 0x1 ;  /* 0x000000260414ac11 */ /* 0x000fe2000f8e08ff */
[----:B------:R-:W-:-:S04]  /*9f90*/  VIADD R12, R6, 0x60 ;  /* 0x00000060060c7836 */ /* 0x000fc80000000000 */
[----:B------:R4:W-:Y:S01]  /*9fa0*/  @!P2 LDGSTS.E.BYPASS.LTC128B.128 [R20+0xe400], desc[UR42][R2.64], !P0 ;  /* 0x0e4000000214afae */ /* 0x0009e2000c101d6a */
[----:B------:R-:W-:Y:S01]  /*9fb0*/  ISETP.GE.AND P2, PT, R12, R5, PT ;  /* 0x000000050c00720c */ /* 0x000fe20003f46270 */
[----:B------:R-:W-:Y:S02]  /*9fc0*/  VIADD R12, R6, 0x70 ;  /* 0x00000070060c7836 */ /* 0x000fe40000000000 */
[----:B----4-:R-:W4:Y:S02]  /*9fd0*/  SHFL.IDX PT, R20, R10, 0x6, 0x181f ;  /* 0x00d81f000a147f89 */ /* 0x010f2400000e0000 */
[C---:B--2---:R-:W-:Y:S02]  /*9fe0*/  @!P1 LEA R2, P3, R7.reuse, R28, 0x1 ;  /* 0x0000001c07029211 */ /* 0x044fe400078608ff */
[----:B------:R-:W-:Y:S03]  /*9ff0*/  SHFL.IDX PT, R10, R10, 0x7, 0x181f ;  /* 0x00f81f000a0a7f89 */ /* 0x000fe600000e0000 */
[----:B-1----:R-:W-:Y:S01]  /*a000*/  @!P1 IMAD.X R3, RZ, RZ, R21, P3 ;  /* 0x000000ffff039224 */ /* 0x002fe200018e0615 */
[----:B------:R-:W-:Y:S01]  /*a010*/  @!P1 LEA R21, R4, UR38, 0x1 ;  /* 0x0000002604159c11 */ /* 0x000fe2000f8e08ff */
[----:B------:R-:W-:Y:S04]  /*a020*/  SHFL.IDX PT, R28, R0, RZ, 0x181f ;  /* 0x00181fff001c7589 */ /* 0x000fe800000e0000 */
[----:B------:R3:W-:Y:S02]  /*a030*/  @!P1 LDGSTS.E.BYPASS.LTC128B.128 [R21+0xec00], desc[UR42][R2.64], !P0 ;  /* 0x0ec0000002159fae */ /* 0x0007e4000c101d6a */
[----:B---3--:R-:W-:-:S02]  /*a040*/  @!P2 LEA R2, P1, R7, R14, 0x1 ;  /* 0x0000000e0702a211 */ /* 0x008fc400078208ff */
[----:B------:R-:W1:Y:S01]  /*a050*/  SHFL.IDX PT, R14, R9, 0x7, 0x181f ;  /* 0x00f81f00090e7f89 */ /* 0x000e6200000e0000 */
[----:B------:R-:W-:Y:S02]  /*a060*/  @!P2 LEA R21, R4, UR38, 0x1 ;  /* 0x000000260415ac11 */ /* 0x000fe4000f8e08ff */
[----:B----4-:R-:W-:Y:S01]  /*a070*/  @!P2 IMAD.X R3, RZ, RZ, R20, P1 ;  /* 0x000000ffff03a224 */ /* 0x010fe200008e0614 */
[----:B------:R-:W-:Y:S01]  /*a080*/  ISETP.GE.AND P1, PT, R12, R5, PT ;  /* 0x000000050c00720c */ /* 0x000fe20003f26270 */
[----:B------:R-:W2:Y:S01]  /*a090*/  SHFL.IDX PT, R20, R8, RZ, 0x181f ;  /* 0x00181fff08147589 */ /* 0x000ea200000e0000 */
[----:B------:R-:W-:-:S03]  /*a0a0*/  VIADD R12, R6, 0x80 ;  /* 0x00000080060c7836 */ /* 0x000fc60000000000 */
[----:B------:R3:W-:Y:S02]  /*a0b0*/  @!P2 LDGSTS.E.BYPASS.LTC128B.128 [R21+0xf400], desc[UR42][R2.64], !P0 ;  /* 0x0f4000000215afae */ /* 0x0007e4000c101d6a */
[----:B------:R-:W-:Y:S01]  /*a0c0*/  ISETP.GE.AND P2, PT, R12, R5, PT ;  /* 0x000000050c00720c */ /* 0x000fe20003f46270 */
[----:B------:R-:W-:Y:S01]  /*a0d0*/  VIADD R12, R6, 0x90 ;  /* 0x00000090060c7836 */ /* 0x000fe20000000000 */
[----:B------:R-:W-:Y:S04]  /*a0e0*/  SHFL.IDX PT, R9, R8, 0x2, 0x181f ;  /* 0x00581f0008097f89 */ /* 0x000fe800000e0000 */
[----:B---3--:R-:W-:Y:S02]  /*a0f0*/  @!P1 LEA R21, R4, UR38, 0x1 ;  /* 0x0000002604159c11 */ /* 0x008fe4000f8e08ff */
[----:B-1----:R-:W-:-:S02]  /*a100*/  @!P1 LEA R2, P3, R7, R14, 0x1 ;  /* 0x0000000e07029211 */ /* 0x002fc400078608ff */
[----:B------:R-:W1:Y:S03]  /*a110*/  SHFL.IDX PT, R14, R0, 0x1, 0x181f ;  /* 0x00381f00000e7f89 */ /* 0x000e6600000e0000 */
[----:B------:R-:W-:Y:S02]  /*a120*/  @!P1 IMAD.X R3, RZ, RZ, R10, P3 ;  /* 0x000000ffff039224 */ /* 0x000fe400018e060a */
[----:B------:R-:W3:Y:S04]  /*a130*/  SHFL.IDX PT, R10, R8, 0x1, 0x181f ;  /* 0x00381f00080a7f89 */ /* 0x000ee800000e0000 */
[----:B------:R4:W-:Y:S04]  /*a140*/  @!P1 LDGSTS.E.BYPASS.LTC128B.128 [R21+0xfc00], desc[UR42][R2.64], !P0 ;  /* 0x0fc0000002159fae */ /* 0x0009e8000c101d6a */
[----:B------:R-:W-:Y:S01]  /*a150*/  SHFL.IDX PT, R8, R8, 0x3, 0x181f ;  /* 0x00781f0008087f89 */ /* 0x000fe200000e0000 */
[----:B----4-:R-:W-:-:S02]  /*a160*/  @!P2 LEA R2, P1, R7, R28, 0x1 ;  /* 0x0000001c0702a211 */ /* 0x010fc400078208ff */
[----:B------:R-:W-:-:S03]  /*a170*/  @!P2 LEA R28, R4, UR38, 0x1 ;  /* 0x00000026041cac11 */ /* 0x000fc6000f8e08ff */
[----:B--2---:R-:W-:Y:S01]  /*a180*/  @!P2 IMAD.X R3, RZ, RZ, R20, P1 ;  /* 0x000000ffff03a224 */ /* 0x004fe200008e0614 */
[----:B------:R-:W-:Y:S01]  /*a190*/  ISETP.GE.AND P1, PT, R12, R5, PT ;  /* 0x000000050c00720c */ /* 0x000fe20003f26270 */
[----:B------:R-:W2:Y:S01]  /*a1a0*/  SHFL.IDX PT, R20, R0, 0x2, 0x181f ;  /* 0x00581f0000147f89 */ /* 0x000ea200000e0000 */
[----:B------:R-:W-:-:S03]  /*a1b0*/  VIADD R12, R6, 0xa0 ;  /* 0x000000a0060c7836 */ /* 0x000fc60000000000 */
[----:B------:R1:W-:Y:S02]  /*a1c0*/  @!P2 LDGSTS.E.BYPASS.LTC128B.128 [R28+0x10400], desc[UR42][R2.64], !P0 ;  /* 0x10400000021cafae */ /* 0x0003e4000c101d6a */
[----:B------:R-:W-:-:S06]  /*a1d0*/  ISETP.GE.AND P2, PT, R12, R5, PT ;  /* 0x000000050c00720c */ /* 0x000fcc0003f46270 */
[----:B------:R-:W-:Y:S02]  /*a1e0*/  @!P1 LEA R21, R4, UR38, 0x1 ;  /* 0x0000002604159c11 */ /* 0x000fe4000f8e08ff */
[----:B-1----:R-:W-:Y:S02]  /*a1f0*/  @!P1 LEA R2, P3, R7, R14, 0x1 ;  /* 0x0000000e07029211 */ /* 0x002fe400078608ff */
[----:B------:R1:W4:Y:S03]  /*a200*/  SHFL.IDX PT, R14, R0, 0x3, 0x181f ;  /* 0x00781f00000e7f89 */ /* 0x00032600000e0000 */
[----:B---3--:R-:W-:-:S05]  /*a210*/  @!P1 IMAD.X R3, RZ, RZ, R10, P3 ;  /* 0x000000ffff039224 */ /* 0x008fca00018e060a */
[----:B------:R2:W-:Y:S02]  /*a220*/  @!P1 LDGSTS.E.BYPASS.LTC128B.128 [R21+0x10c00], desc[UR42][R2.64], !P0 ;  /* 0x10c0000002159fae */ /* 0x0005e4000c101d6a */
[----:B--2---:R-:W-:-:S05]  /*a230*/  @!P2 LEA R2, P1, R7, R20, 0x1 ;  /* 0x000000140702a211 */ /* 0x004fca00078208ff */
[----:B------:R-:W-:Y:S01]  /*a240*/  @!P2 IMAD.X R3, RZ, RZ, R9, P1 ;  /* 0x000000ffff03a224 */ /* 0x000fe200008e0609 */
[----:B------:R-:W-:-:S05]  /*a250*/  @!P2 LEA R9, R4, UR38, 0x1 ;  /* 0x000000260409ac11 */ /* 0x000fca000f8e08ff */
[----:B----4-:R1:W-:Y:S02]  /*a260*/  @!P2 LDGSTS.E.BYPASS.LTC128B.128 [R9+0x11400], desc[UR42][R2.64], !P0 ;  /* 0x114000000209afae */ /* 0x0103e4000c101d6a */
.L_x_140:
[----:B------:R-:W-:Y:S02]  /*a270*/  VIADD R6, R6, 0xb0 ;  /* 0x000000b006067836 */ /* 0x000fe40000000000 */
[----:B-1----:R-:W-:-:S03]  /*a280*/  IMAD.MOV.U32 R0, RZ, RZ, 0x1 ;  /* 0x00000001ff007424 */ /* 0x002fc600078e00ff */
[----:B------:R-:W-:Y:S02]  /*a290*/  ISETP.GE.AND P1, PT, R6, R5, PT ;  /* 0x000000050600720c */ /* 0x000fe40003f26270 */
[----:B------:R-:W-:-:S11]  /*a2a0*/  SHF.L.U32 R0, R0, 0x1f, RZ ;  /* 0x0000001f00007819 */ /* 0x000fd600000006ff */
[----:B------:R-:W-:Y:S02]  /*a2b0*/  @!P1 LEA R2, P2, R7, R14, 0x1 ;  /* 0x0000000e07029211 */ /* 0x000fe400078408ff */
[----:B------:R-:W-:Y:S02]  /*a2c0*/  @!P1 LEA R5, R4, UR38, 0x1 ;  /* 0x0000002604059c11 */ /* 0x000fe4000f8e08ff */
[----:B------:R-:W-:-:S05]  /*a2d0*/  @!P1 IADD3.X R3, RZ, R8, RZ, P2, !PT ;  /* 0x00000008ff039210 */ /* 0x000fca00017fe4ff */
[----:B------:R-:W-:Y:S01]  /*a2e0*/  @!PT LDS RZ, [RZ] ;  /* 0x00000000fffff984 */ /* 0x000fe20000000800 */
[----:B------:R-:W-:Y:S01]  /*a2f0*/  @!PT LDS RZ, [RZ] ;  /* 0x00000000fffff984 */ /* 0x000fe20000000800 */
[----:B------:R-:W-:Y:S01]  /*a300*/  @!PT LDS RZ, [RZ] ;  /* 0x00000000fffff984 */ /* 0x000fe20000000800 */
[----:B------:R1:W-:Y:S01]  /*a310*/  @!P1 LDGSTS.E.BYPASS.LTC128B.128 [R5+0x11c00], desc[UR42][R2.64], !P0 ;  /* 0x11c0000002059fae */ /* 0x0003e2000c101d6a */
[----:B------:R-:W-:Y:S01]  /*a320*/  NOP ;  /* 0x0000000000007918 */ /* 0x000fe20000000000 */
[----:B------:R-:W-:Y:S02]  /*a330*/  SYNCS.ARRIVE.TRANS64.RED.A0T1 RZ, [UR38+0x30800], RZ ;  /* 0x030800ffffff79a7 */ /* 0x000fe40008200426 */
[----:B------:R-:W-:Y:S01]  /*a340*/  ARRIVES.LDGSTSBAR.64.TRANSCNT [UR38+0x30800] ;  /* 0x03080000ff0079b0 */ /* 0x000fe20008000aa6 */
[----:B------:R-:W-:Y:S01]  /*a350*/  NOP ;  /* 0x0000000000007918 */ /* 0x000fe20000000000 */
[----:B------:R-:W-:Y:S01]  /*a360*/  SYNCS.ARRIVE.TRANS64.A1T0 RZ, [UR38+0x30800], RZ ;  /* 0x030800ffffff79a7 */ /* 0x000fe20008100026 */
[----:B------:R-:W-:-:S05]  /*a370*/  VIADD R7, R25, 0xfffffffe ;  /* 0xfffffffe19077836 */ /* 0x000fca0000000000 */
[----:B------:R-:W-:Y:S01]  /*a380*/  ISETP.GE.AND P1, PT, R7, R23, PT ;  /* 0x000000170700720c */ /* 0x000fe20003f26270 */
[----:B------:R-:W2:Y:S02]  /*a390*/  SYNCS.PHASECHK.TRANS64.TRYWAIT P0, [UR38+0x30820], R0 ;  /* 0x03082000ff0075a7 */ /* 0x000ea40008000166 */
[----:B-12---:R-:W-:Y:S10]  /*a3a0*/  @!P0 BRA `(.L_x_51) ;  /* 0x0000002800b08947 */ /* 0x006ff40003800000 */
.L_x_141:
[----:B------:R-:W-:Y:S02]  /*a3b0*/  IMAD.MOV.U32 R8, RZ, RZ, 0x1 ;  /* 0x00000001ff087424 */ /* 0x000fe400078e00ff */
[----:B-1----:R-:W-:Y:S01]  /*a3c0*/  IMAD.MOV.U32 R0, RZ, RZ, RZ ;  /* 0x000000ffff007224 */ /* 0x002fe200078e00ff */
[----:B------:R-:W-:Y:S06]  /*a3d0*/  @!P1 BRA `(.L_x_52) ;  /* 0x0000001000d09947 */ /* 0x000fec0003800000 */
[----:B------:R-:W-:Y:S01]  /*a3e0*/  UIADD3 UR4, UR40, 0x1, URZ ;  /* 0x0000000128047890 */ /* 0x000fe2000fffe03f */
[----:B------:R-:W1:Y:S01]  /*a3f0*/  S2R R4, SR_TID.X ;  /* 0x0000000000047919 */ /* 0x000e620000002100 */
[----:B------:R-:W-:Y:S01]  /*a400*/  LOP3.LUT R23, RZ, R23, RZ, 0x33, !PT ;  /* 0x00000017ff177212 */ /* 0x000fe200078e33ff */
[----:B------:R-:W-:-:S03]  /*a410*/  IMAD.MOV.U32 R8, RZ, RZ, 0x1 ;  /* 0x00000001ff087424 */ /* 0x000fc600078e00ff */
[----:B------:R-:W-:-:S05]  /*a420*/  IMAD R24, R24, UR4, RZ ;  /* 0x0000000418187c24 */ /* 0x000fca000f8e02ff */
[----:B------:R-:W-:-:S05]  /*a430*/  VIMNMX R24, R24, UR39, PT ;  /* 0x0000002718187c48 */ /* 0x000fca000bfe0100 */
[----:B------:R-:W-:-:S05]  /*a440*/  IMAD.MOV R2, RZ, RZ, -R24 ;  /* 0x000000ffff027224 */ /* 0x000fca00078e0a18 */
[----:B------:R-:W-:Y:S02]  /*a450*/  VIADDMNMX R23, R2, 0x1, R23, !PT ;  /* 0x0000000102177846 */ /* 0x000fe40007800117 */
[----:B------:R-:W-:-:S03]  /*a460*/  LOP3.LUT R2, RZ, R24, RZ, 0x33, !PT ;  /* 0x00000018ff027212 */ /* 0x000fc600078e33ff */
[----:B------:R-:W-:Y:S02]  /*a470*/  VIADD R3, R23, 0xfffffffe ;  /* 0xfffffffe17037836 */ /* 0x000fe40000000000 */
[----:B------:R-:W-:-:S03]  /*a480*/  IMAD.IADD R9, R24, 0x1, R23 ;  /* 0x0000000118097824 */ /* 0x000fc600078e0217 */
[----:B------:R-:W-:Y:S02]  /*a490*/  ISETP.NE.AND P0, PT, R3, R2, PT ;  /* 0x000000020300720c */ /* 0x000fe40003f05270 */
[----:B-1----:R-:W-:Y:S01]  /*a4a0*/  LOP3.LUT R6, R4, 0x1f, RZ, 0xc0, !PT ;  /* 0x0000001f04067812 */ /* 0x002fe200078ec0ff */
[----:B------:R-:W-:Y:S01]  /*a4b0*/  IMAD.MOV.U32 R4, RZ, RZ, R16 ;  /* 0x000000ffff047224 */ /* 0x000fe200078e0010 */
[----:B------:R-:W-:-:S09]  /*a4c0*/  LOP3.LUT R10, R9, 0x1, RZ, 0xc0, !PT ;  /* 0x00000001090a7812 */ /* 0x000fd200078ec0ff */
[----:B------:R-:W-:Y:S05]  /*a4d0*/  @!P0 BRA `(.L_x_53) ;  /* 0x0000000c00148947 */ /* 0x000fea0003800000 */
[----:B------:R-:W-:Y:S01]  /*a4e0*/  BSSY B0, `(.L_x_53) ;  /* 0x00000c4000007945 */ /* 0x000fe20003800000 */
[----:B------:R-:W-:Y:S02]  /*a4f0*/  IMAD.IADD R9, R9, 0x1, -R10 ;  /* 0x0000000109097824 */ /* 0x000fe400078e0a0a */
[----:B------:R-:W-:Y:S02]  /*a500*/  IMAD.MOV.U32 R11, RZ, RZ, 0x1 ;  /* 0x00000001ff0b7424 */ /* 0x000fe400078e00ff */
[----:B------:R-:W-:-:S07]  /*a510*/  IMAD.MOV.U32 R4, RZ, RZ, R16 ;  /* 0x000000ffff047224 */ /* 0x000fce00078e0010 */
.L_x_80:
[----:B------:R-:W-:Y:S01]  /*a520*/  LOP3.LUT P0, RZ, R17, 0x2, RZ, 0xc0, !PT ;  /* 0x0000000211ff7812 */ /* 0x000fe2000780c0ff */
[----:B------:R-:W-:Y:S01]  /*a530*/  VIADD R9, R9, 0xfffffffe ;  /* 0xfffffffe09097836 */ /* 0x000fe20000000000 */
[----:B------:R-:W-:Y:S04]  /*a540*/  BSSY B1, `(.L_x_54) ;  /* 0x000005b000017945 */ /* 0x000fe80003800000 */
[----:B------:R-:W-:-:S07]  /*a550*/  ISETP.NE.AND P1, PT, R9, RZ, PT ;  /* 0x000000ff0900720c */ /* 0x000fce0003f25270 */
[----:B------:R-:W-:Y:S06]  /*a560*/  @!P0 BRA `(.L_x_55) ;  /* 0x0000000400608947 */ /* 0x000fec0003800000 */
[----:B------:R-:W-:Y:S01]  /*a570*/  LOP3.LUT P0, RZ, R17, 0x1, RZ, 0xc0, !PT ;  /* 0x0000000111ff7812 */ /* 0x000fe2000780c0ff */
[----:B------:R-:W-:Y:S01]  /*a580*/  IMAD.MOV.U32 R12, RZ, RZ, R7 ;  /* 0x000000ffff0c7224 */ /* 0x000fe200078e0007 */
[----:B------:R-:W-:-:S11]  /*a590*/  SHF.L.U32 R8, R11, 0x1f, RZ ;  /* 0x0000001f0b087819 */ /* 0x000fd600000006ff */
[----:B------:R-:W-:Y:S05]  /*a5a0*/  @!P0 BRA `(.L_x_56) ;  /* 0x00000000004c8947 */ /* 0x000fea0003800000 */
[----:B------:R-:W1:Y:S01]  /*a5b0*/  LDC R12, c[0x0][0x43c] ;  /* 0x00010f00ff0c7b82 */ /* 0x000e620000000800 */
[----:B------:R-:W-:Y:S01]  /*a5c0*/  MOV R13, R7 ;  /* 0x00000007000d7202 */ /* 0x000fe20000000f00 */
[----:B------:R-:W-:Y:S01]  /*a5d0*/  ULDC.64 UR4, c[0x0][0x428] ;  /* 0x00010a0000047ab9 */ /* 0x000fe20000000a00 */
[----:B-1----:R-:W-:-:S13]  /*a5e0*/  ISETP.NE.AND P0, PT, R12, 0x1, PT ;  /* 0x000000010c00780c */ /* 0x002fda0003f05270 */
[----:B------:R-:W1:Y:S02]  /*a5f0*/  @P0 LDC.64 R2, c[0x0][0x440] ;  /* 0x00011000ff020b82 */ /* 0x000e640000000a00 */
[----:B-1----:R-:W-:-:S05]  /*a600*/  @P0 IMAD.HI.U32 R2, R7, R2, RZ ;  /* 0x0000000207020227 */ /* 0x002fca00078e00ff */
[----:B------:R-:W-:Y:S01]  /*a610*/  @P0 SHF.R.U32.HI R13, RZ, R3, R2 ;  /* 0x00000003ff0d0219 */ /* 0x000fe20000011602 */
[----:B------:R-:W-:-:S03]  /*a620*/  IMAD R2, R22, UR4, RZ ;  /* 0x0000000416027c24 */ /* 0x000fc6000f8e02ff */
[--C-:B------:R-:W-:Y:S01]  /*a630*/  SHF.R.S32.HI R3, RZ, 0x1f, R13.reuse ;  /* 0x0000001fff037819 */ /* 0x100fe2000001140d */
[----:B------:R-:W-:Y:S02]  /*a640*/  IMAD R5, R19, UR5, R2 ;  /* 0x0000000513057c24 */ /* 0x000fe4000f8e0202 */
[----:B------:R-:W-:-:S04]  /*a650*/  IMAD.MOV.U32 R2, RZ, RZ, R13 ;  /* 0x000000ffff027224 */ /* 0x000fc800078e000d */
[----:B------:R-:W-:Y:S01]  /*a660*/  IMAD.WIDE.U32 R2, R19, UR4, R2 ;  /* 0x0000000413027c25 */ /* 0x000fe2000f8e0002 */
[----:B------:R-:W-:-:S03]  /*a670*/  ULDC.64 UR4, c[0x0][0x418] ;  /* 0x0001060000047ab9 */ /* 0x000fc60000000a00 */
[----:B------:R-:W-:Y:S01]  /*a680*/  IMAD.IADD R3, R5, 0x1, R3 ;  /* 0x0000000105037824 */ /* 0x000fe200078e0203 */
[----:B------:R-:W-:-:S04]  /*a690*/  LEA R4, P0, R2, UR4, 0x2 ;  /* 0x0000000402047c11 */ /* 0x000fc8000f8010ff */
[----:B------:R-:W-:-:S05]  /*a6a0*/  LEA.HI.X R5, R2, UR5, R3, 0x2, P0 ;  /* 0x0000000502057c11 */ /* 0x000fca00080f1403 */
[----:B------:R1:W5:Y:S01]  /*a6b0*/  LDG.E R4, desc[UR42][R4.64] ;  /* 0x0000002a04047981 */ /* 0x000362000c1e1900 */
[----:B------:R-:W-:-:S04]  /*a6c0*/  IMAD.MOV R2, RZ, RZ, -R13 ;  /* 0x000000ffff027224 */ /* 0x000fc800078e0a0d */
[----:B------:R-:W-:-:S07]  /*a6d0*/  IMAD R12, R12, R2, R7 ;  /* 0x000000020c0c7224 */ /* 0x000fce00078e0207 */
.L_x_56:
[----:B------:R-:W2:Y:S01]  /*a6e0*/  SYNCS.PHASECHK.TRANS64.TRYWAIT P0, [UR38+0x30848], R8 ;  /* 0x03084808ff0075a7 */ /* 0x000ea20008000166 */
[----:B------:R-:W-:Y:S01]  /*a6f0*/  BSSY B2, `(.L_x_57) ;  /* 0x0000003000027945 */ /* 0x000fe20003800000 */
[----:B------:R-:W-:-:S03]  /*a700*/  ISETP.NE.AND P2, PT, R27, RZ, PT ;  /* 0x000000ff1b00720c */ /* 0x000fc60003f45270 */
[----:B--2---:R-:W-:Y:S10]  /*a710*/  @!P0 BRA `(.L_x_58) ;  /* 0x0000002400ec8947 */ /* 0x004ff40003800000 */
.L_x_142:
[----:B------:R-:W-:Y:S05]  /*a720*/  BSYNC B2 ;  /* 0x0000000000027941 */ /* 0x000fea0003800000 */
.L_x_57:
[----:B------:R-:W-:Y:S04]  /*a730*/  BSSY B2, `(.L_x_59) ;  /* 0x0000007000027945 */ /* 0x000fe80003800000 */
[----:B------:R-:W-:Y:S05]  /*a740*/  @P2 BRA `(.L_x_60) ;  /* 0x0000000000142947 */ /* 0x000fea0003800000 */
[----:B------:R-:W-:Y:S01]  /*a750*/  ISETP.NE.AND P0, PT, R6, RZ, PT ;  /* 0x000000ff0600720c */ /* 0x000fe20003f05270 */
[----:B------:R-:W-:-:S04]  /*a760*/  IMAD.MOV.U32 R2, RZ, RZ, 0x6000 ;  /* 0x00006000ff027424 */ /* 0x000fc800078e00ff */
[----:B------:R3:W-:Y:S08]  /*a770*/  SYNCS.ARRIVE.TRANS64 RZ, [UR38+0x30838], R2 ;  /* 0x03083802ffff79a7 */ /* 0x0007f00008000026 */
[----:B---3--:R-:W-:Y:S05]  /*a780*/  @!P0 BRA `(.L_x_60) ;  /* 0x0000000000048947 */ /* 0x008fea0003800000 */
[----:B------:R-:W-:Y:S01]  /*a790*/  BPT.TRAP 0x1 ;  /* 0x000000040000795c */ /* 0x000fe20000300000 */
.L_x_60:
[----:B------:R-:W-:Y:S05]  /*a7a0*/  BSYNC B2 ;  /* 0x0000000000027941 */ /* 0x000fea0003800000 */
.L_x_59:
[----:B-1----:R-:W-:Y:S01]  /*a7b0*/  IMAD.MOV.U32 R5, RZ, RZ, RZ ;  /* 0x000000ffff057224 */ /* 0x002fe200078e00ff */
[----:B------:R-:W-:Y:S01]  /*a7c0*/  ULDC.64 UR4, c[0x0][0x198] ;  /* 0x0000660000047ab9 */ /* 0x000fe20000000a00 */
[----:B------:R-:W-:Y:S01]  /*a7d0*/  PLOP3.LUT P0, PT, PT, PT, PT, 0x80, 0x0 ;  /* 0x000000000000781c */ /* 0x000fe20003f0f070 */
[----:B------:R-:W-:Y:S01]  /*a7e0*/  UIADD3 UR4, UP0, UR4, 0x370, URZ ;  /* 0x0000037004047890 */ /* 0x000fe2000ff1e03f */
[----:B------:R-:W-:Y:S01]  /*a7f0*/  IMAD R2, R12, 0xc0, RZ ;  /* 0x000000c00c027824 */ /* 0x000fe200078e02ff */
[----:B------:R-:W-:Y:S01]  /*a800*/  R2UR UR34, R5 ;  /* 0x00000000052272ca */ /* 0x000fe200000e0000 */
[----:B------:R-:W-:Y:S02]  /*a810*/  UIADD3 UR32, UR38, 0x18400, URZ ;  /* 0x0001840026207890 */ /* 0x000fe4000fffe03f */
[----:B------:R-:W-:Y:S02]  /*a820*/  UIADD3 UR33, UR38, 0x30838, URZ ;  /* 0x0003083826217890 */ /* 0x000fe4000fffe03f */
[----:B------:R-:W-:Y:S01]  /*a830*/  UIADD3.X UR5, URZ, UR5, URZ, UP0, !UPT ;  /* 0x000000053f057290 */ /* 0x000fe200087fe43f */
[----:B------:R-:W-:Y:S01]  /*a840*/  UMOV UR6, 0x0 ;  /* 0x0000000000067882 */ /* 0x000fe20000000000 */
[----:B------:R-:W-:-:S10]  /*a850*/  UMOV UR7, 0x14f00000 ;  /* 0x14f0000000077882 */ /* 0x000fd40000000000 */
.L_x_61:
[----:B------:R-:W-:-:S13]  /*a860*/  @P0 ELECT P3, URZ, PT ;  /* 0x00000000003f082f */ /* 0x000fda0003860000 */
[----:B-----5:R-:W-:Y:S02]  /*a870*/  @P3 R2UR UR37, R4 ;  /* 0x00000000042532ca */ /* 0x020fe400000e0000 */
[----:B------:R-:W-:Y:S02]  /*a880*/  @P3 R2UR UR35, R2 ;  /* 0x00000000022332ca */ /* 0x000fe400000e0000 */
[----:B------:R-:W-:Y:S02]  /*a890*/  @P3 PLOP3.LUT P0, PT, P3, PT, PT, 0x8, 0x0 ;  /* 0x000000000000381c */ /* 0x000fe40001f0e170 */
[----:B------:R-:W-:-:S09]  /*a8a0*/  PLOP3.LUT P3, PT, PT, PT, PT, 0x8, 0x0 ;  /* 0x000000000000781c */ /* 0x000fd20003f6e170 */
[----:B------:R1:W-:Y:S02]  /*a8b0*/  UTMALDG.4D [UR32], [UR4], desc[UR6] ;  /* 0x00000620040075b4 */ /* 0x0003e40008019000 */
[----:B-1----:R-:W-:Y:S05]  /*a8c0*/  @P0 BRA.U.ANY `(.L_x_61) ;  /* 0xfffffffd00e40947 */ /* 0x002fea000393ffff */
[----:B------:R-:W1:Y:S01]  /*a8d0*/  SYNCS.PHASECHK.TRANS64.TRYWAIT P0, [UR38+0x30860], R8 ;  /* 0x03086008ff0075a7 */ /* 0x000e620008000166 */
[----:B------:R-:W-:Y:S04]  /*a8e0*/  BSSY B2, `(.L_x_62) ;  /* 0x0000002000027945 */ /* 0x000fe80003800000 */
[----:B-1----:R-:W-:Y:S05]  /*a8f0*/  @!P0 BRA `(.L_x_63) ;  /* 0x00000024008c8947 */ /* 0x002fea0003800000 */
.L_x_143:
[----:B------:R-:W-:Y:S05]  /*a900*/  BSYNC B2 ;  /* 0x0000000000027941 */ /* 0x000fea0003800000 */
.L_x_62:
[----:B------:R-:W-:Y:S01]  /*a910*/  BSSY B2, `(.L_x_64) ;  /* 0x0000009000027945 */ /* 0x000fe20003800000 */
[----:B------:R-:W-:Y:S02]  /*a920*/  IMAD.MOV.U32 R2, RZ, RZ, 0x0 ;  /* 0x00000000ff027424 */ /* 0x000fe400078e00ff */
[----:B-12---:R-:W-:Y:S01]  /*a930*/  IMAD.MOV.U32 R3, RZ, RZ, 0x14f00000 ;  /* 0x14f00000ff037424 */ /* 0x006fe200078e00ff */
[----:B------:R-:W-:Y:S06]  /*a940*/  @P2 BRA `(.L_x_65) ;  /* 0x0000000000142947 */ /* 0x000fec0003800000 */
[----:B------:R-:W-:Y:S01]  /*a950*/  ISETP.NE.AND P0, PT, R6, RZ, PT ;  /* 0x000000ff0600720c */ /* 0x000fe20003f05270 */
[----:B------:R-:W-:-:S04]  /*a960*/  IMAD.MOV.U32 R8, RZ, RZ, 0x6000 ;  /* 0x00006000ff087424 */ /* 0x000fc800078e00ff */
[----:B------:R1:W-:Y:S08]  /*a970*/  SYNCS.ARRIVE.TRANS64 RZ, [UR38+0x30850], R8 ;  /* 0x03085008ffff79a7 */ /* 0x0003f00008000026 */
[----:B-1----:R-:W-:Y:S05]  /*a980*/  @!P0 BRA `(.L_x_65) ;  /* 0x0000000000048947 */ /* 0x002fea0003800000 */
[----:B------:R-:W-:Y:S01]  /*a990*/  BPT.TRAP 0x1 ;  /* 0x000000040000795c */ /* 0x000fe20000300000 */
.L_x_65:
[----:B------:R-:W-:Y:S05]  /*a9a0*/  BSYNC B2 ;  /* 0x0000000000027941 */ /* 0x000fea0003800000 */
.L_x_64:
[----:B------:R-:W-:Y:S01]  /*a9b0*/  R2UR UR7, R3 ;  /* 0x00000000030772ca */ /* 0x000fe200000e0000 */
[----:B------:R-:W-:Y:S01]  /*a9c0*/  ULDC.64 UR4, c[0x0][0x198] ;  /* 0x0000660000047ab9 */ /* 0x000fe20000000a00 */
[----:B------:R-:W-:Y:S01]  /*a9d0*/  R2UR UR10, R5 ;  /* 0x00000000050a72ca */ /* 0x000fe200000e0000 */
[----:B------:R-:W-:Y:S01]  /*a9e0*/  UIADD3 UR4, UP0, UR4, 0x470, URZ ;  /* 0x0000047004047890 */ /* 0x000fe2000ff1e03f */
[----:B------:R-:W-:Y:S01]  /*a9f0*/  R2UR UR6, R2 ;  /* 0x00000000020672ca */ /* 0x000fe200000e0000 */
[----:B------:R-:W-:Y:S01]  /*aa00*/  IMAD R2, R18, 0xc0, RZ ;  /* 0x000000c012027824 */ /* 0x000fe200078e02ff */
[----:B------:R-:W-:Y:S01]  /*aa10*/  PLOP3.LUT P0, PT, PT, PT, PT, 0x80, 0x0 ;  /* 0x000000000000781c */ /* 0x000fe20003f0f070 */
[----:B------:R-:W-:Y:S02]  /*aa20*/  UIADD3 UR8, UR38, 0x400, URZ ;  /* 0x0000040026087890 */ /* 0x000fe4000fffe03f */
[----:B------:R-:W-:Y:S02]  /*aa30*/  UIADD3 UR9, UR38, 0x30850, URZ ;  /* 0x0003085026097890 */ /* 0x000fe4000fffe03f */
[----:B------:R-:W-:-:S12]  /*aa40*/  UIADD3.X UR5, URZ, UR5, URZ, UP0, !UPT ;  /* 0x000000053f057290 */ /* 0x000fd800087fe43f */
.L_x_66:
[----:B------:R-:W-:-:S13]  /*aa50*/  @P0 ELECT P2, URZ, PT ;  /* 0x00000000003f082f */ /* 0x000fda0003840000 */
[----:B------:R-:W-:Y:S01]  /*aa60*/  @P2 R2UR UR13, R16 ;  /* 0x00000000100d22ca */ /* 0x000fe200000e0000 */
[----:B------:R-:W-:Y:S01]  /*aa70*/  UMOV UR12, UR36 ;  /* 0x00000024000c7c82 */ /* 0x000fe20008000000 */
[----:B------:R-:W-:Y:S02]  /*aa80*/  @P2 R2UR UR11, R2 ;  /* 0x00000000020b22ca */ /* 0x000fe400000e0000 */
[----:B------:R-:W-:Y:S02]  /*aa90*/  @P2 PLOP3.LUT P0, PT, P2, PT, PT, 0x8, 0x0 ;  /* 0x000000000000281c */ /* 0x000fe4000170e170 */
[----:B------:R-:W-:-:S09]  /*aaa0*/  PLOP3.LUT P2, PT, PT, PT, PT, 0x8, 0x0 ;  /* 0x000000000000781c */ /* 0x000fd20003f4e170 */
[----:B------:R1:W-:Y:S02]  /*aab0*/  UTMALDG.4D [UR8], [UR4], desc[UR6] ;  /* 0x00000608040075b4 */ /* 0x0003e40008019000 */
[----:B-1----:R-:W-:Y:S05]  /*aac0*/  @P0 BRA.U.ANY `(.L_x_66) ;  /* 0xfffffffd00e00947 */ /* 0x002fea000393ffff */
[----:B------:R-:W-:Y:S02]  /*aad0*/  IMAD.MOV.U32 R18, RZ, RZ, R12 ;  /* 0x000000ffff127224 */ /* 0x000fe400078e000c */
[----:B------:R-:W-:-:S07]  /*aae0*/  IMAD.MOV.U32 R16, RZ, RZ, R4 ;  /* 0x000000ffff107224 */ /* 0x000fce00078e0004 */
.L_x_55:
[----:B------:R-:W-:Y:S05]  /*aaf0*/  BSYNC B1 ;  /* 0x0000000000017941 */ /* 0x000fea0003800000 */
.L_x_54:
[----:B------:R-:W-:Y:S01]  /*ab00*/  LOP3.LUT P0, RZ, R17, 0x2, RZ, 0xc0, !PT ;  /* 0x0000000211ff7812 */ /* 0x000fe2000780c0ff */
[----:B------:R-:W-:Y:S01]  /*ab10*/  BSSY B1, `(.L_x_67) ;  /* 0x000005d000017945 */ /* 0x000fe20003800000 */
[----:B------:R-:W-:-:S11]  /*ab20*/  LOP3.LUT R8, R11, 0x1, RZ, 0x3c, !PT ;  /* 0x000000010b087812 */ /* 0x000fd600078e3cff */
[----:B------:R-:W-:Y:S05]  /*ab30*/  @!P0 BRA `(.L_x_68) ;  /* 0x0000000400688947 */ /* 0x000fea0003800000 */
[----:B------:R-:W-:Y:S01]  /*ab40*/  LOP3.LUT P0, RZ, R17, 0x1, RZ, 0xc0, !PT ;  /* 0x0000000111ff7812 */ /* 0x000fe2000780c0ff */
[----:B------:R-:W-:Y:S01]  /*ab50*/  VIADD R13, R7, 0xffffffff ;  /* 0xffffffff070d7836 */ /* 0x000fe20000000000 */
[----:B------:R-:W-:-:S11]  /*ab60*/  SHF.L.U32 R12, R8, 0x1f, RZ ;  /* 0x0000001f080c7819 */ /* 0x000fd600000006ff */
[----:B------:R-:W-:Y:S05]  /*ab70*/  @!P0 BRA `(.L_x_69) ;  /* 0x00000000004c8947 */ /* 0x000fea0003800000 */
[----:B------:R-:W1:Y:S01]  /*ab80*/  LDC R14, c[0x0][0x43c] ;  /* 0x00010f00ff0e7b82 */ /* 0x000e620000000800 */
[----:B------:R-:W-:Y:S01]  /*ab90*/  IMAD.MOV.U32 R15, RZ, RZ, R13 ;  /* 0x000000ffff0f7224 */ /* 0x000fe200078e000d */
        /* <DEDUP_REMOVED lines=10> */
[----:B------:R-:W-:-:S04]  /*ac40*/  ULDC.64 UR4, c[0x0][0x418] ;  /* 0x0001060000047ab9 */ /* 0x000fc80000000a00 */
[----:B------:R-:W-:Y:S02]  /*ac50*/  IADD3 R3, R5, R3, RZ ;  /* 0x0000000305037210 */ /* 0x000fe40007ffe0ff */
[----:B------:R-:W-:-:S04]  /*ac60*/  LEA R4, P0, R2, UR4, 0x2 ;  /* 0x0000000402047c11 */ /* 0x000fc8000f8010ff */
[----:B------:R-:W-:-:S05]  /*ac70*/  LEA.HI.X R5, R2, UR5, R3, 0x2, P0 ;  /* 0x0000000502057c11 */ /* 0x000fca00080f1403 */
[----:B------:R1:W5:Y:S01]  /*ac80*/  LDG.E R4, desc[UR42][R4.64] ;  /* 0x0000002a04047981 */ /* 0x000362000c1e1900 */
[----:B------:R-:W-:-:S04]  /*ac90*/  IMAD.MOV R2, RZ, RZ, -R15 ;  /* 0x000000ffff027224 */ /* 0x000fc800078e0a0f */
[----:B------:R-:W-:-:S07]  /*aca0*/  IMAD R13, R14, R2, R13 ;  /* 0x000000020e0d7224 */ /* 0x000fce00078e020d */
.L_x_69:
[----:B------:R-:W2:Y:S01]  /*acb0*/  SYNCS.PHASECHK.TRANS64.TRYWAIT P0, [UR38+0x30840], R12 ;  /* 0x0308400cff0075a7 */ /* 0x000ea20008000166 */
[----:B------:R-:W-:Y:S01]  /*acc0*/  BSSY B2, `(.L_x_70) ;  /* 0x0000003000027945 */ /* 0x000fe20003800000 */
[----:B------:R-:W-:-:S03]  /*acd0*/  ISETP.NE.AND P2, PT, R27, RZ, PT ;  /* 0x000000ff1b00720c */ /* 0x000fc60003f45270 */
[----:B--2---:R-:W-:Y:S10]  /*ace0*/  @!P0 BRA `(.L_x_71) ;  /* 0x0000002000a88947 */ /* 0x004ff40003800000 */
.L_x_144:
[----:B------:R-:W-:Y:S05]  /*acf0*/  BSYNC B2 ;  /* 0x0000000000027941 */ /* 0x000fea0003800000 */
.L_x_70:
[----:B------:R-:W-:Y:S04]  /*ad00*/  BSSY B2, `(.L_x_72) ;  /* 0x0000007000027945 */ /* 0x000fe80003800000 */
[----:B------:R-:W-:Y:S05]  /*ad10*/  @P2 BRA `(.L_x_73) ;  /* 0x0000000000142947 */ /* 0x000fea0003800000 */
[----:B------:R-:W-:Y:S01]  /*ad20*/  ISETP.NE.AND P0, PT, R6, RZ, PT ;  /* 0x000000ff0600720c */ /* 0x000fe20003f05270 */
[----:B------:R-:W-:-:S04]  /*ad30*/  IMAD.MOV.U32 R2, RZ, RZ, 0x6000 ;  /* 0x00006000ff027424 */ /* 0x000fc800078e00ff */
[----:B------:R3:W-:Y:S08]  /*ad40*/  SYNCS.ARRIVE.TRANS64 RZ, [UR38+0x30830], R2 ;  /* 0x03083002ffff79a7 */ /* 0x0007f00008000026 */
[----:B---3--:R-:W-:Y:S05]  /*ad50*/  @!P0 BRA `(.L_x_73) ;  /* 0x0000000000048947 */ /* 0x008fea0003800000 */
[----:B------:R-:W-:Y:S01]  /*ad60*/  BPT.TRAP 0x1 ;  /* 0x000000040000795c */ /* 0x000fe20000300000 */
.L_x_73:
[----:B------:R-:W-:Y:S05]  /*ad70*/  BSYNC B2 ;  /* 0x0000000000027941 */ /* 0x000fea0003800000 */
.L_x_72:
        /* <DEDUP_REMOVED lines=11> */
.L_x_74:
[----:B------:R-:W-:-:S13]  /*ae30*/  @P0 ELECT P3, URZ, PT ;  /* 0x00000000003f082f */ /* 0x000fda0003860000 */
[----:B-----5:R-:W-:Y:S01]  /*ae40*/  @P3 R2UR UR13, R4 ;  /* 0x00000000040d32ca */ /* 0x020fe200000e0000 */
[----:B------:R-:W-:Y:S01]  /*ae50*/  UMOV UR12, UR36 ;  /* 0x00000024000c7c82 */ /* 0x000fe20008000000 */
[----:B------:R-:W-:Y:S02]  /*ae60*/  @P3 R2UR UR11, R2 ;  /* 0x00000000020b32ca */ /* 0x000fe400000e0000 */
[----:B------:R-:W-:Y:S02]  /*ae70*/  @P3 PLOP3.LUT P0, PT, P3, PT, PT, 0x8, 0x0 ;  /* 0x000000000000381c */ /* 0x000fe40001f0e170 */
[----:B------:R-:W-:-:S09]  /*ae80*/  PLOP3.LUT P3, PT, PT, PT, PT, 0x8, 0x0 ;  /* 0x000000000000781c */ /* 0x000fd20003f6e170 */
[----:B------:R1:W-:Y:S02]  /*ae90*/  UTMALDG.4D [UR8], [UR4], desc[UR6] ;  /* 0x00000608040075b4 */ /* 0x0003e40008019000 */
[----:B-1----:R-:W-:Y:S05]  /*aea0*/  @P0 BRA.U.ANY `(.L_x_74) ;  /* 0xfffffffd00e00947 */ /* 0x002fea000393ffff */
[----:B------:R-:W-:Y:S01]  /*aeb0*/  SHF.L.U32 R2, R11, 0x1f, RZ ;  /* 0x0000001f0b027819 */ /* 0x000fe200000006ff */
[----:B------:R-:W-:Y:S03]  /*aec0*/  BSSY B2, `(.L_x_75) ;  /* 0x0000003000027945 */ /* 0x000fe60003800000 */
[----:B------:R-:W1:Y:S02]  /*aed0*/  SYNCS.PHASECHK.TRANS64.TRYWAIT P0, [UR38+0x30868], R2 ;  /* 0x03086802ff0075a7 */ /* 0x000e640008000166 */
[----:B-1----:R-:W-:Y:S05]  /*aee0*/  @!P0 BRA `(.L_x_76) ;  /* 0x0000002000408947 */ /* 0x002fea0003800000 */
.L_x_145:
[----:B------:R-:W-:Y:S05]  /*aef0*/  BSYNC B2 ;  /* 0x0000000000027941 */ /* 0x000fea0003800000 */
.L_x_75:
[----:B------:R-:W-:Y:S01]  /*af00*/  BSSY B2, `(.L_x_77) ;  /* 0x0000009000027945 */ /* 0x000fe20003800000 */
[----:B-1----:R-:W-:Y:S02]  /*af10*/  IMAD.MOV.U32 R2, RZ, RZ, 0x0 ;  /* 0x00000000ff027424 */ /* 0x002fe400078e00ff */
[----:B--2---:R-:W-:Y:S01]  /*af20*/  IMAD.MOV.U32 R3, RZ, RZ, 0x14f00000 ;  /* 0x14f00000ff037424 */ /* 0x004fe200078e00ff */
[----:B------:R-:W-:Y:S06]  /*af30*/  @P2 BRA `(.L_x_78) ;  /* 0x0000000000142947 */ /* 0x000fec0003800000 */
[----:B------:R-:W-:Y:S01]  /*af40*/  ISETP.NE.AND P0, PT, R6, RZ, PT ;  /* 0x000000ff0600720c */ /* 0x000fe20003f05270 */
[----:B------:R-:W-:-:S04]  /*af50*/  IMAD.MOV.U32 R11, RZ, RZ, 0x6000 ;  /* 0x00006000ff0b7424 */ /* 0x000fc800078e00ff */
[----:B------:R1:W-:Y:S08]  /*af60*/  SYNCS.ARRIVE.TRANS64 RZ, [UR38+0x30858], R11 ;  /* 0x0308580bffff79a7 */ /* 0x0003f00008000026 */
[----:B-1----:R-:W-:Y:S05]  /*af70*/  @!P0 BRA `(.L_x_78) ;  /* 0x0000000000048947 */ /* 0x002fea0003800000 */
[----:B------:R-:W-:Y:S01]  /*af80*/  BPT.TRAP 0x1 ;  /* 0x000000040000795c */ /* 0x000fe20000300000 */
.L_x_78:
[----:B------:R-:W-:Y:S05]  /*af90*/  BSYNC B2 ;  /* 0x0000000000027941 */ /* 0x000fea0003800000 */
.L_x_77:
        /* <DEDUP_REMOVED lines=10> */
.L_x_79:
        /* <DEDUP_REMOVED lines=10> */
.L_x_68:
[----:B------:R-:W-:Y:S05]  /*b0e0*/  BSYNC B1 ;  /* 0x0000000000017941 */ /* 0x000fea0003800000 */
.L_x_67:
[----:B------:R-:W-:Y:S02]  /*b0f0*/  VIADD R7, R7, 0xfffffffe ;  /* 0xfffffffe07077836 */ /* 0x000fe40000000000 */
[----:B------:R-:W-:Y:S01]  /*b100*/  IMAD.MOV.U32 R11, RZ, RZ, R8 ;  /* 0x000000ffff0b7224 */ /* 0x000fe200078e0008 */
[----:B------:R-:W-:Y:S06]  /*b110*/  @P1 BRA `(.L_x_80) ;  /* 0xfffffff400001947 */ /* 0x000fec000383ffff */
[----:B------:R-:W-:Y:S05]  /*b120*/  BSYNC B0 ;  /* 0x0000000000007941 */ /* 0x000fea0003800000 */
.L_x_53:
[----:B------:R-:W-:Y:S01]  /*b130*/  ISETP.NE.AND P0, PT, R10, RZ, PT ;  /* 0x000000ff0a00720c */ /* 0x000fe20003f05270 */
[----:B------:R-:W-:-:S12]  /*b140*/  BSSY B0, `(.L_x_52) ;  /* 0x000005d000007945 */ /* 0x000fd80003800000 */
[----:B------:R-:W-:Y:S05]  /*b150*/  @!P0 BRA `(.L_x_81) ;  /* 0x00000004006c8947 */ /* 0x000fea0003800000 */
[----:B------:R-:W-:Y:S01]  /*b160*/  LOP3.LUT P1, RZ, R17, 0x2, RZ, 0xc0, !PT ;  /* 0x0000000211ff7812 */ /* 0x000fe2000782c0ff */
[----:B------:R-:W-:-:S12]  /*b170*/  IMAD.MOV.U32 R0, RZ, RZ, 0x1 ;  /* 0x00000001ff007424 */ /* 0x000fd800078e00ff */
[----:B------:R-:W-:Y:S05]  /*b180*/  @!P1 BRA `(.L_x_81) ;  /* 0x0000000400609947 */ /* 0x000fea0003800000 */
[----:B------:R-:W-:Y:S02]  /*b190*/  LOP3.LUT P1, RZ, R17, 0x1, RZ, 0xc0, !PT ;  /* 0x0000000111ff7812 */ /* 0x000fe4000782c0ff */
[----:B------:R-:W-:-:S11]  /*b1a0*/  SHF.L.U32 R9, R8, 0x1f, RZ ;  /* 0x0000001f08097819 */ /* 0x000fd600000006ff */
[----:B------:R-:W-:Y:S05]  /*b1b0*/  @!P1 BRA `(.L_x_82) ;  /* 0x00000000004c9947 */ /* 0x000fea0003800000 */
        /* <DEDUP_REMOVED lines=19> */
.L_x_82:
[----:B------:R-:W2:Y:S01]  /*b2f0*/  SYNCS.PHASECHK.TRANS64.TRYWAIT P0, [UR38+0x30848], R9 ;  /* 0x03084809ff0075a7 */ /* 0x000ea20008000166 */
[----:B------:R-:W-:Y:S01]  /*b300*/  BSSY B1, `(.L_x_83) ;  /* 0x0000003000017945 */ /* 0x000fe20003800000 */
[----:B------:R-:W-:-:S03]  /*b310*/  ISETP.NE.AND P1, PT, R27, RZ, PT ;  /* 0x000000ff1b00720c */ /* 0x000fc60003f25270 */
[----:B--2---:R-:W-:Y:S10]  /*b320*/  @!P0 BRA `(.L_x_84) ;  /* 0x0000001c00488947 */ /* 0x004ff40003800000 */
.L_x_146:
[----:B------:R-:W-:Y:S05]  /*b330*/  BSYNC B1 ;  /* 0x0000000000017941 */ /* 0x000fea0003800000 */
.L_x_83:
[----:B------:R-:W-:Y:S04]  /*b340*/  BSSY B1, `(.L_x_85) ;  /* 0x0000007000017945 */ /* 0x000fe80003800000 */
[----:B------:R-:W-:Y:S05]  /*b350*/  @P1 BRA `(.L_x_86) ;  /* 0x0000000000141947 */ /* 0x000fea0003800000 */
[----:B------:R-:W-:Y:S01]  /*b360*/  ISETP.NE.AND P0, PT, R6, RZ, PT ;  /* 0x000000ff0600720c */ /* 0x000fe20003f05270 */
[----:B--2---:R-:W-:-:S04]  /*b370*/  IMAD.MOV.U32 R2, RZ, RZ, 0x6000 ;  /* 0x00006000ff027424 */ /* 0x004fc800078e00ff */
[----:B------:R3:W-:Y:S08]  /*b380*/  SYNCS.ARRIVE.TRANS64 RZ, [UR38+0x30838], R2 ;  /* 0x03083802ffff79a7 */ /* 0x0007f00008000026 */
[----:B---3--:R-:W-:Y:S05]  /*b390*/  @!P0 BRA `(.L_x_86) ;  /* 0x0000000000048947 */ /* 0x008fea0003800000 */
[----:B------:R-:W-:Y:S01]  /*b3a0*/  BPT.TRAP 0x1 ;  /* 0x000000040000795c */ /* 0x000fe20000300000 */
.L_x_86:
[----:B------:R-:W-:Y:S05]  /*b3b0*/  BSYNC B1 ;  /* 0x0000000000017941 */ /* 0x000fea0003800000 */
.L_x_85:
[----:B-1----:R-:W-:Y:S01]  /*b3c0*/  IMAD.MOV.U32 R5, RZ, RZ, RZ ;  /* 0x000000ffff057224 */ /* 0x002fe200078e00ff */
[----:B------:R-:W-:Y:S01]  /*b3d0*/  ULDC.64 UR4, c[0x0][0x198] ;  /* 0x0000660000047ab9 */ /* 0x000fe20000000a00 */
[----:B------:R-:W-:Y:S01]  /*b3e0*/  PLOP3.LUT P0, PT, PT, PT, PT, 0x80, 0x0 ;  /* 0x000000000000781c */ /* 0x000fe20003f0f070 */
[----:B------:R-:W-:Y:S01]  /*b3f0*/  UIADD3 UR4, UP0, UR4, 0x370, URZ ;  /* 0x0000037004047890 */ /* 0x000fe2000ff1e03f */
[----:B--2---:R-:W-:Y:S01]  /*b400*/  IMAD R2, R7, 0xc0, RZ ;  /* 0x000000c007027824 */ /* 0x004fe200078e02ff */
[----:B------:R-:W-:Y:S01]  /*b410*/  R2UR UR10, R5 ;  /* 0x00000000050a72ca */ /* 0x000fe200000e0000 */
[----:B------:R-:W-:Y:S02]  /*b420*/  UIADD3 UR8, UR38, 0x18400, URZ ;  /* 0x0001840026087890 */ /* 0x000fe4000fffe03f */
[----:B------:R-:W-:Y:S02]  /*b430*/  UIADD3 UR9, UR38, 0x30838, URZ ;  /* 0x0003083826097890 */ /* 0x000fe4000fffe03f */
[----:B------:R-:W-:Y:S01]  /*b440*/  UIADD3.X UR5, URZ, UR5, URZ, UP0, !UPT ;  /* 0x000000053f057290 */ /* 0x000fe200087fe43f */
[----:B------:R-:W-:Y:S01]  /*b450*/  UMOV UR6, 0x0 ;  /* 0x0000000000067882 */ /* 0x000fe20000000000 */
[----:B------:R-:W-:-:S10]  /*b460*/  UMOV UR7, 0x14f00000 ;  /* 0x14f0000000077882 */ /* 0x000fd40000000000 */
.L_x_87:
        /* <DEDUP_REMOVED lines=11> */
.L_x_147:
[----:B------:R-:W-:Y:S05]  /*b520*/  BSYNC B1 ;  /* 0x0000000000017941 */ /* 0x000fea0003800000 */
.L_x_88:
[----:B------:R-:W-:Y:S01]  /*b530*/  BSSY B1, `(.L_x_90) ;  /* 0x0000009000017945 */ /* 0x000fe20003800000 */
[----:B-1----:R-:W-:Y:S02]  /*b540*/  IMAD.MOV.U32 R2, RZ, RZ, 0x0 ;  /* 0x00000000ff027424 */ /* 0x002fe400078e00ff */
[----:B------:R-:W-:Y:S01]  /*b550*/  IMAD.MOV.U32 R3, RZ, RZ, 0x14f00000 ;  /* 0x14f00000ff037424 */ /* 0x000fe200078e00ff */
[----:B------:R-:W-:Y:S06]  /*b560*/  @P1 BRA `(.L_x_91) ;  /* 0x0000000000141947 */ /* 0x000fec0003800000 */
[----:B------:R-:W-:Y:S01]  /*b570*/  ISETP.NE.AND P0, PT, R6, RZ, PT ;  /* 0x000000ff0600720c */ /* 0x000fe20003f05270 */
[----:B------:R-:W-:-:S04]  /*b580*/  IMAD.MOV.U32 R9, RZ, RZ, 0x6000 ;  /* 0x00006000ff097424 */ /* 0x000fc800078e00ff */
[----:B------:R1:W-:Y:S08]  /*b590*/  SYNCS.ARRIVE.TRANS64 RZ, [UR38+0x30850], R9 ;  /* 0x03085009ffff79a7 */ /* 0x0003f00008000026 */
[----:B-1----:R-:W-:Y:S05]  /*b5a0*/  @!P0 BRA `(.L_x_91) ;  /* 0x0000000000048947 */ /* 0x002fea0003800000 */
[----:B------:R-:W-:Y:S01]  /*b5b0*/  BPT.TRAP 0x1 ;  /* 0x000000040000795c */ /* 0x000fe20000300000 */
.L_x_91:
[----:B------:R-:W-:Y:S05]  /*b5c0*/  BSYNC B1 ;  /* 0x0000000000017941 */ /* 0x000fea0003800000 */
.L_x_90:
        /* <DEDUP_REMOVED lines=10> */
.L_x_92:
        /* <DEDUP_REMOVED lines=10> */
.L_x_81:
[----:B------:R-:W-:Y:S05]  /*b710*/  BSYNC B0 ;  /* 0x0000000000007941 */ /* 0x000fea0003800000 */
.L_x_52:
[----:B------:R-:W-:Y:S01]  /*b720*/  LOP3.LUT P0, RZ, R17, 0x2, RZ, 0xc0, !PT ;  /* 0x0000000211ff7812 */ /* 0x000fe2000780c0ff */
[----:B------:R-:W-:-:S12]  /*b730*/  BSSY B0, `(.L_x_93) ;  /* 0x0000027000007945 */ /* 0x000fd80003800000 */
[----:B------:R-:W-:Y:S05]  /*b740*/  @!P0 BRA `(.L_x_94) ;  /* 0x0000000000948947 */ /* 0x000fea0003800000 */
[----:B------:R-:W-:Y:S01]  /*b750*/  LEA R3, R0, UR38, 0x3 ;  /* 0x0000002600037c11 */ /* 0x000fe2000f8e18ff */
[----:B------:R-:W-:Y:S01]  /*b760*/  BSSY B1, `(.L_x_95) ;  /* 0x0000005000017945 */ /* 0x000fe20003800000 */
[----:B------:R-:W-:Y:S02]  /*b770*/  SHF.L.U32 R2, R8, 0x1f, RZ ;  /* 0x0000001f08027819 */ /* 0x000fe400000006ff */
[----:B------:R-:W-:Y:S02]  /*b780*/  ISETP.NE.AND P1, PT, R27, RZ, PT ;  /* 0x000000ff1b00720c */ /* 0x000fe40003f25270 */
[----:B------:R-:W1:Y:S02]  /*b790*/  SYNCS.PHASECHK.TRANS64.TRYWAIT P0, [R3+URZ+0x30860], R2 ;  /* 0x03086002030075a7 */ /* 0x000e64000800017f */
[----:B-1----:R-:W-:Y:S09]  /*b7a0*/  @!P0 BRA `(.L_x_96) ;  /* 0x0000001800588947 */ /* 0x002ff20003800000 */
.L_x_148:
[----:B------:R-:W-:Y:S05]  /*b7b0*/  BSYNC B1 ;  /* 0x0000000000017941 */ /* 0x000fea0003800000 */
.L_x_95:
[----:B------:R-:W-:Y:S04]  /*b7c0*/  BSSY B1, `(.L_x_97) ;  /* 0x0000008000017945 */ /* 0x000fe80003800000 */
[----:B------:R-:W-:Y:S05]  /*b7d0*/  @P1 BRA `(.L_x_98) ;  /* 0x0000000000181947 */ /* 0x000fea0003800000 */
[----:B------:R-:W2:Y:S01]  /*b7e0*/  S2R R4, SR_TID.X ;  /* 0x0000000000047919 */ /* 0x000ea20000002100 */
[----:B-1----:R-:W-:-:S04]  /*b7f0*/  IMAD.MOV.U32 R2, RZ, RZ, 0x6000 ;  /* 0x00006000ff027424 */ /* 0x002fc800078e00ff */
[----:B------:R3:W-:Y:S01]  /*b800*/  SYNCS.ARRIVE.TRANS64 RZ, [R3+URZ+0x30850], R2 ;  /* 0x0308500203ff79a7 */ /* 0x0007e2000800003f */
[----:B--2---:R-:W-:-:S13]  /*b810*/  LOP3.LUT P0, RZ, R4, 0x1f, RZ, 0xc0, !PT ;  /* 0x0000001f04ff7812 */ /* 0x004fda000780c0ff */
[----:B---3--:R-:W-:Y:S05]  /*b820*/  @!P0 BRA `(.L_x_98) ;  /* 0x0000000000048947 */ /* 0x008fea0003800000 */
[----:B------:R-:W-:Y:S01]  /*b830*/  BPT.TRAP 0x1 ;  /* 0x000000040000795c */ /* 0x000fe20000300000 */
.L_x_98:
[----:B------:R-:W-:Y:S05]  /*b840*/  BSYNC B1 ;  /* 0x0000000000017941 */ /* 0x000fea0003800000 */
.L_x_97:
[----:B------:R-:W-:Y:S01]  /*b850*/  R2UR UR8, R0 ;  /* 0x00000000000872ca */ /* 0x000fe200000e0000 */
[----:B------:R-:W-:Y:S01]  /*b860*/  ULDC.64 UR4, c[0x0][0x198] ;  /* 0x0000660000047ab9 */ /* 0x000fe20000000a00 */
[----:B------:R-:W-:Y:S01]  /*b870*/  R2UR UR9, R3 ;  /* 0x00000000030972ca */ /* 0x000fe200000e0000 */
[----:B------:R-:W-:Y:S01]  /*b880*/  UIADD3 UR4, UP0, UR4, 0x470, URZ ;  /* 0x0000047004047890 */ /* 0x000fe2000ff1e03f */
[----:B------:R-:W-:Y:S01]  /*b890*/  PLOP3.LUT P0, PT, PT, PT, PT, 0x80, 0x0 ;  /* 0x000000000000781c */ /* 0x000fe20003f0f070 */
[----:B------:R-:W-:Y:S01]  /*b8a0*/  IMAD R18, R18, 0xc0, RZ ;  /* 0x000000c012127824 */ /* 0x000fe200078e02ff */
[----:B------:R-:W-:Y:S01]  /*b8b0*/  UMOV UR6, 0x0 ;  /* 0x0000000000067882 */ /* 0x000fe20000000000 */
[----:B------:R-:W-:Y:S01]  /*b8c0*/  UIADD3.X UR5, URZ, UR5, URZ, UP0, !UPT ;  /* 0x000000053f057290 */ /* 0x000fe200087fe43f */
[----:B------:R-:W-:Y:S01]  /*b8d0*/  UMOV UR7, 0x14f00000 ;  /* 0x14f0000000077882 */ /* 0x000fe20000000000 */
[----:B------:R-:W-:-:S04]  /*b8e0*/  UMOV UR10, URZ ;  /* 0x0000003f000a7c82 */ /* 0x000fc80008000000 */
[----:B------:R-:W-:Y:S02]  /*b8f0*/  UIMAD UR8, UR8, 0x6000, UR38 ;  /* 0x00006000080878a4 */ /* 0x000fe4000f8e0226 */
[----:B------:R-:W-:Y:S02]  /*b900*/  UIADD3 UR9, UR9, 0x30850, URZ ;  /* 0x0003085009097890 */ /* 0x000fe4000fffe03f */
[----:B------:R-:W-:-:S12]  /*b910*/  UIADD3 UR8, UR8, 0x400, URZ ;  /* 0x0000040008087890 */ /* 0x000fd8000fffe03f */
.L_x_99:
[----:B------:R-:W-:-:S13]  /*b920*/  @P0 ELECT P1, URZ, PT ;  /* 0x00000000003f082f */ /* 0x000fda0003820000 */
[----:B------:R-:W-:Y:S01]  /*b930*/  @P1 R2UR UR13, R16 ;  /* 0x00000000100d12ca */ /* 0x000fe200000e0000 */
[----:B------:R-:W-:Y:S01]  /*b940*/  UMOV UR12, UR36 ;  /* 0x00000024000c7c82 */ /* 0x000fe20008000000 */
[----:B------:R-:W-:Y:S02]  /*b950*/  @P1 R2UR UR11, R18 ;  /* 0x00000000120b12ca */ /* 0x000fe400000e0000 */
[----:B------:R-:W-:Y:S02]  /*b960*/  @P1 PLOP3.LUT P0, PT, P1, PT, PT, 0x8, 0x0 ;  /* 0x000000000000181c */ /* 0x000fe40000f0e170 */
[----:B------:R-:W-:-:S09]  /*b970*/  PLOP3.LUT P1, PT, PT, PT, PT, 0x8, 0x0 ;  /* 0x000000000000781c */ /* 0x000fd20003f2e170 */
[----:B------:R2:W-:Y:S02]  /*b980*/  UTMALDG.4D [UR8], [UR4], desc[UR6] ;  /* 0x00000608040075b4 */ /* 0x0005e40008019000 */
[----:B--2---:R-:W-:Y:S05]  /*b990*/  @P0 BRA.U.ANY `(.L_x_99) ;  /* 0xfffffffd00e00947 */ /* 0x004fea000393ffff */
.L_x_94:
[----:B------:R-:W-:Y:S05]  /*b9a0*/  BSYNC B0 ;  /* 0x0000000000007941 */ /* 0x000fea0003800000 */
.L_x_93:
[----:B------:R-:W-:Y:S02]  /*b9b0*/  VIADD R0, R0, 0x1 ;  /* 0x0000000100007836 */ /* 0x000fe40000000000 */
[----:B-1----:R-:W-:-:S03]  /*b9c0*/  IMAD.MOV.U32 R2, RZ, RZ, RZ ;  /* 0x000000ffff027224 */ /* 0x002fc600078e00ff */
[----:B------:R-:W-:-:S04]  /*b9d0*/  ISETP.NE.AND P0, PT, R0, 0x2, PT ;  /* 0x000000020000780c */ /* 0x000fc80003f05270 */
[----:B------:R-:W-:Y:S02]  /*b9e0*/  SEL R3, RZ, 0x1, P0 ;  /* 0x00000001ff037807 */ /* 0x000fe40000000000 */
[----:B------:R-:W-:Y:S02]  /*b9f0*/  SEL R0, R0, RZ, P0 ;  /* 0x000000ff00007207 */ /* 0x000fe40000000000 */
[----:B------:R-:W-:-:S07]  /*ba00*/  LOP3.LUT R8, R8, R3, RZ, 0x3c, !PT ;  /* 0x0000000308087212 */ /* 0x000fce00078e3cff */
.L_x_38:
[----:B------:R-:W1:Y:S01]  /*ba10*/  S2R R4, SR_CgaCtaId ;  /* 0x0000000000047919 */ /* 0x000e620000008800 */
[----:B------:R-:W-:Y:S02]  /*ba20*/  MOV R3, 0x400 ;  /* 0x0000040000037802 */ /* 0x000fe40000000f00 */
[----:B------:R-:W-:Y:S02]  /*ba30*/  SHF.L.U32 R2, R2, 0x1f, RZ ;  /* 0x0000001f02027819 */ /* 0x000fe400000006ff */
[----:B-1----:R-:W-:-:S04]  /*ba40*/  LEA R7, R4, R3, 0x18 ;  /* 0x0000000304077211 */ /* 0x002fc800078ec0ff */
[----:B------:R-:W1:Y:S02]  /*ba50*/  SYNCS.PHASECHK.TRANS64.TRYWAIT P0, [R7+URZ+0x30820], R2 ;  /* 0x03082002070075a7 */ /* 0x000e64000800017f */
[----:B-1----:R-:W-:Y:S05]  /*ba60*/  @!P0 BRA `(.L_x_100) ;  /* 0x0000001400bc8947 */ /* 0x002fea0003800000 */
.L_x_149:
[----:B------:R-:W-:-:S03]  /*ba70*/  UMOV UR4, 0xffffffff ;  /* 0xffffffff00047882 */ /* 0x000fc60000000000 */
[----:B------:R-:W-:Y:S05]  /*ba80*/  BRA.DIV UR4, `(.L_x_101) ;  /* 0x0000001604c87947 */ /* 0x000fea000b800000 */
[----:B------:R2:W3:Y:S02]  /*ba90*/  SHFL.IDX PT, R14, R29, RZ, 0x1f ;  /* 0x00001fff1d0e7589 */ /* 0x0004e400000e0000 */
.L_x_152:
[----:B---3--:R-:W-:-:S13]  /*baa0*/  ISETP.NE.AND P0, PT, R14, RZ, PT ;  /* 0x000000ff0e00720c */ /* 0x008fda0003f05270 */
[----:B------:R-:W-:Y:S05]  /*bab0*/  @P0 BRA `(.L_x_10) ;  /* 0x0000000000840947 */ /* 0x000fea0003800000 */
[----:B------:R-:W-:-:S03]  /*bac0*/  UMOV UR4, 0xffffffff ;  /* 0xffffffff00047882 */ /* 0x000fc60000000000 */
[----:B------:R-:W-:Y:S05]  /*bad0*/  BRA.DIV UR4, `(.L_x_102) ;  /* 0x0000001604dc7947 */ /* 0x000fea000b800000 */
[----:B------:R-:W-:-:S13]  /*bae0*/  ELECT P6, URZ, PT ;  /* 0x00000000003f782f */ /* 0x000fda00038c0000 */
.L_x_155:
[----:B------:R-:W-:Y:S05]  /*baf0*/  @!P6 BRA `(.L_x_10) ;  /* 0x000000000074e947 */ /* 0x000fea0003800000 */
[----:B------:R-:W-:-:S04]  /*bb00*/  LOP3.LUT R26, R26, 0x2, RZ, 0xfc, !PT ;  /* 0x000000021a1a7812 */ /* 0x000fc800078efcff */
[----:B------:R-:W-:-:S13]  /*bb10*/  ISETP.NE.AND P2, PT, R26, 0x3, PT ;  /* 0x000000031a00780c */ /* 0x000fda0003f45270 */
[----:B------:R-:W-:Y:S05]  /*bb20*/  @!P2 BRA `(.L_x_103) ;  /* 0x000000000004a947 */ /* 0x000fea0003800000 */
[----:B------:R-:W-:Y:S01]  /*bb30*/  BPT.TRAP 0x1 ;  /* 0x000000040000795c */ /* 0x000fe20000300000 */
.L_x_103:
[----:B------:R-:W-:Y:S01]  /*bb40*/  VIADD R9, R7, 0x30840 ;  /* 0x0003084007097836 */ /* 0x000fe20000000000 */
[----:B------:R-:W-:Y:S02]  /*bb50*/  SHF.L.U32 R4, R8, 0x1f, RZ ;  /* 0x0000001f08047819 */ /* 0x000fe400000006ff */
[C---:B-1----:R-:W-:Y:S01]  /*bb60*/  IADD3 R2, R0.reuse, 0x1, RZ ;  /* 0x0000000100027810 */ /* 0x042fe20007ffe0ff */
[----:B------:R-:W-:-:S03]  /*bb70*/  IMAD R5, R0, 0x8, R9 ;  /* 0x0000000800057824 */ /* 0x000fc600078e0209 */
[C---:B------:R-:W-:Y:S01]  /*bb80*/  ISETP.NE.AND P1, PT, R2.reuse, 0x2, PT ;  /* 0x000000020200780c */ /* 0x040fe20003f25270 */
[----:B------:R-:W1:Y:S03]  /*bb90*/  SYNCS.PHASECHK.TRANS64.TRYWAIT P0, [R5+URZ], R4 ;  /* 0x00000004050075a7 */ /* 0x000e66000800017f */
[----:B------:R-:W-:Y:S02]  /*bba0*/  SEL R3, RZ, 0x1, P1 ;  /* 0x00000001ff037807 */ /* 0x000fe40000800000 */
[----:B------:R-:W-:Y:S02]  /*bbb0*/  SEL R6, R2, RZ, P1 ;  /* 0x000000ff02067207 */ /* 0x000fe40000800000 */
[----:B------:R-:W-:-:S03]  /*bbc0*/  LOP3.LUT R2, R8, R3, RZ, 0x3c, !PT ;  /* 0x0000000308027212 */ /* 0x000fc600078e3cff */
[----:B------:R-:W-:Y:S01]  /*bbd0*/  IMAD R3, R6, 0x8, R9 ;  /* 0x0000000806037824 */ /* 0x000fe200078e0209 */
[----:B------:R-:W-:Y:S01]  /*bbe0*/  SHF.L.U32 R2, R2, 0x1f, RZ ;  /* 0x0000001f02027819 */ /* 0x000fe200000006ff */
[----:B-1----:R-:W-:Y:S06]  /*bbf0*/  @!P0 BRA `(.L_x_104) ;  /* 0x0000001400b48947 */ /* 0x002fec0003800000 */
.L_x_156:
[----:B------:R-:W3:Y:S02]  /*bc00*/  SYNCS.PHASECHK.TRANS64.TRYWAIT P0, [R3+URZ], R2 ;  /* 0x00000002030075a7 */ /* 0x000ee4000800017f */
[----:B---3--:R-:W-:Y:S05]  /*bc10*/  @!P0 BRA `(.L_x_105) ;  /* 0x0000001400c08947 */ /* 0x008fea0003800000 */
.L_x_157:
[----:B------:R-:W-:Y:S05]  /*bc20*/  @!P2 BRA `(.L_x_106) ;  /* 0x000000000004a947 */ /* 0x000fea0003800000 */
[----:B------:R-:W-:Y:S01]  /*bc30*/  BPT.TRAP 0x1 ;  /* 0x000000040000795c */ /* 0x000fe20000300000 */
.L_x_106:
[----:B---3--:R-:W-:-:S04]  /*bc40*/  VIADD R3, R7, 0x30860 ;  /* 0x0003086007037836 */ /* 0x008fc80000000000 */
[----:B-1----:R-:W-:-:S04]  /*bc50*/  IMAD R5, R0, 0x8, R3 ;  /* 0x0000000800057824 */ /* 0x002fc800078e0203 */
[----:B------:R-:W1:Y:S02]  /*bc60*/  SYNCS.PHASECHK.TRANS64.TRYWAIT P0, [R5+URZ], R4 ;  /* 0x00000004050075a7 */ /* 0x000e64000800017f */
[----:B-1----:R-:W-:Y:S05]  /*bc70*/  @!P0 BRA `(.L_x_107) ;  /* 0x0000001400bc8947 */ /* 0x002fea0003800000 */
.L_x_158:
[----:B------:R-:W-:-:S07]  /*bc80*/  IMAD R3, R6, 0x8, R3 ;  /* 0x0000000806037824 */ /* 0x000fce00078e0203 */
.L_x_108:
[----:B---3--:R3:W4:Y:S02]  /*bc90*/  SYNCS.PHASECHK.TRANS64.TRYWAIT P0, [R3+URZ], R2 ;  /* 0x00000002030075a7 */ /* 0x008724000800017f */
[----:B----4-:R-:W-:Y:S05]  /*bca0*/  @!P0 NANOSLEEP.SYNCS 0x989680 ;  /* 0x009896800000895d */ /* 0x010fea0003900000 */
[----:B------:R-:W4:Y:S02]  /*bcb0*/  @!P0 SYNCS.PHASECHK.TRANS64 P0, [R3+URZ], R2 ;  /* 0x00000002030085a7 */ /* 0x000f24000800007f */
[----:B----4-:R-:W-:Y:S05]  /*bcc0*/  @!P0 BRA `(.L_x_108) ;  /* 0xfffffffc00f08947 */ /* 0x010fea000383ffff */
.L_x_10:
[----:B------:R-:W-:Y:S05]  /*bcd0*/  BSYNC B6 ;  /* 0x0000000000067941 */ /* 0x000fea0003800000 */
.L_x_7:
[----:B------:R-:W-:Y:S05]  /*bce0*/  EXIT ;  /* 0x000000000000794d */ /* 0x000fea0003800000 */
.L_x_14:
[----:B0-----:R-:W-:-:S04]  /*bcf0*/  IMAD.U32 R3, RZ, RZ, UR36 ;  /* 0x00000024ff037e24 */ /* 0x001fc8000f8e00ff */
[----:B------:R0:W1:Y:S03]  /*bd00*/  SYNCS.PHASECHK.TRANS64.TRYWAIT P1, [R3+URZ+0x30800], R2 ;  /* 0x03080002030075a7 */ /* 0x000066000802017f */
[----:B-1----:R-:W-:Y:S05]  /*bd10*/  @!P1 NANOSLEEP.SYNCS 0x989680 ;  /* 0x009896800000995d */ /* 0x002fea0003900000 */
[----:B------:R-:W1:Y:S02]  /*bd20*/  @!P1 SYNCS.PHASECHK.TRANS64 P1, [R3+URZ+0x30800], R2 ;  /* 0x03080002030095a7 */ /* 0x000e64000802007f */
[----:B-1----:R-:W-:Y:S05]  /*bd30*/  @!P1 BRA `(.L_x_14) ;  /* 0xfffffffc00ec9947 */ /* 0x002fea000383ffff */
[----:B------:R-:W-:Y:S05]  /*bd40*/  BRA `(.L_x_109) ;  /* 0xffffff5400247947 */ /* 0x000fea000383ffff */
.L_x_18:
[----:B0-----:R-:W-:-:S04]  /*bd50*/  IMAD.U32 R3, RZ, RZ, UR36 ;  /* 0x00000024ff037e24 */ /* 0x001fc8000f8e00ff */
[----:B------:R0:W2:Y:S03]  /*bd60*/  SYNCS.PHASECHK.TRANS64.TRYWAIT P2, [R3+URZ+0x30830], R2 ;  /* 0x03083002030075a7 */ /* 0x0000a6000804017f */
[----:B--2---:R-:W-:Y:S05]  /*bd70*/  @!P2 NANOSLEEP.SYNCS 0x989680 ;  /* 0x009896800000a95d */ /* 0x004fea0003900000 */
[----:B------:R-:W2:Y:S02]  /*bd80*/  @!P2 SYNCS.PHASECHK.TRANS64 P2, [R3+URZ+0x30830], R2 ;  /* 0x030830020300a5a7 */ /* 0x000ea4000804007f */
[----:B--2---:R-:W-:Y:S05]  /*bd90*/  @!P2 BRA `(.L_x_18) ;  /* 0xfffffffc00eca947 */ /* 0x004fea000383ffff */
[----:B------:R-:W-:Y:S05]  /*bda0*/  BRA `(.L_x_17) ;  /* 0xffffff5400587947 */ /* 0x000fea000383ffff */
.L_x_23:
[----:B--2---:R2:W3:Y:S02]  /*bdb0*/  SYNCS.PHASECHK.TRANS64.TRYWAIT P2, [R3+URZ+0x30830], R2 ;  /* 0x03083002030075a7 */ /* 0x0044e4000804017f */
[----:B---3--:R-:W-:Y:S05]  /*bdc0*/  @!P2 NANOSLEEP.SYNCS 0x989680 ;  /* 0x009896800000a95d */ /* 0x008fea0003900000 */
[----:B------:R-:W3:Y:S02]  /*bdd0*/  @!P2 SYNCS.PHASECHK.TRANS64 P2, [R3+URZ+0x30830], R2 ;  /* 0x030830020300a5a7 */ /* 0x000ee4000804007f */
[----:B---3--:R-:W-:Y:S05]  /*bde0*/  @!P2 BRA `(.L_x_23) ;  /* 0xfffffffc00f0a947 */ /* 0x008fea000383ffff */
[----:B------:R-:W-:Y:S05]  /*bdf0*/  BRA `(.L_x_20) ;  /* 0xffffff8400307947 */ /* 0x000fea000383ffff */
.L_x_27:
[----:B-1----:R-:W-:-:S04]  /*be00*/  IMAD.U32 R3, RZ, RZ, UR5 ;  /* 0x00000005ff037e24 */ /* 0x002fc8000f8e00ff */
[----:B------:R1:W2:Y:S03]  /*be10*/  SYNCS.PHASECHK.TRANS64.TRYWAIT P2, [R3+URZ+0x30850], R2 ;  /* 0x03085002030075a7 */ /* 0x0002a6000804017f */
[----:B--2---:R-:W-:Y:S05]  /*be20*/  @!P2 NANOSLEEP.SYNCS 0x989680 ;  /* 0x009896800000a95d */ /* 0x004fea0003900000 */
[----:B------:R-:W2:Y:S02]  /*be30*/  @!P2 SYNCS.PHASECHK.TRANS64 P2, [R3+URZ+0x30850], R2 ;  /* 0x030850020300a5a7 */ /* 0x000ea4000804007f */
[----:B--2---:R-:W-:Y:S05]  /*be40*/  @!P2 BRA `(.L_x_27) ;  /* 0xfffffffc00eca947 */ /* 0x004fea000383ffff */
[----:B------:R-:W-:Y:S05]  /*be50*/  BRA `(.L_x_24) ;  /* 0xffffff8400b47947 */ /* 0x000fea000383ffff */
.L_x_32:
[----:B--2---:R2:W3:Y:S02]  /*be60*/  SYNCS.PHASECHK.TRANS64.TRYWAIT P0, [R9+URZ+0x30850], R12 ;  /* 0x0308500c090075a7 */ /* 0x0044e4000800017f */
[----:B---3--:R-:W-:Y:S05]  /*be70*/  @!P0 NANOSLEEP.SYNCS 0x989680 ;  /* 0x009896800000895d */ /* 0x008fea0003900000 */
[----:B------:R-:W3:Y:S02]  /*be80*/  @!P0 SYNCS.PHASECHK.TRANS64 P0, [R9+URZ+0x30850], R12 ;  /* 0x0308500c090085a7 */ /* 0x000ee4000800007f */
[----:B---3--:R-:W-:Y:S05]  /*be90*/  @!P0 BRA `(.L_x_32) ;  /* 0xfffffffc00f08947 */ /* 0x008fea000383ffff */
[----:B------:R-:W-:Y:S05]  /*bea0*/  BRA `(.L_x_31) ;  /* 0xffffffac00787947 */ /* 0x000fea000383ffff */
.L_x_43:
[----:B------:R-:W-:Y:S02]  /*beb0*/  IMAD.MOV.U32 R13, RZ, RZ, R29 ;  /* 0x000000ffff0d7224 */ /* 0x000fe400078e001d */
[----:B------:R-:W-:Y:S02]  /*bec0*/  IMAD.MOV.U32 R12, RZ, RZ, RZ ;  /* 0x000000ffff0c7224 */ /* 0x000fe400078e00ff */
[----:B------:R-:W-:Y:S02]  /*bed0*/  IMAD.MOV.U32 R11, RZ, RZ, 0x1f ;  /* 0x0000001fff0b7424 */ /* 0x000fe400078e00ff */
[----:B------:R-:W-:-:S07]  /*bee0*/  IMAD.MOV.U32 R15, RZ, RZ, -0x1 ;  /* 0xffffffffff0f7424 */ /* 0x000fce00078e00ff */
[----:B------:R-:W-:Y:S05]  /*bef0*/  WARPSYNC.COLLECTIVE R15, `(.L_x_110) ;  /* 0x000000000f087348 */ /* 0x000fea0003c00000 */
[----:B------:R0:W1:Y:S02]  /*bf00*/  SHFL.IDX P6, R14, R13, R12, R11 ;  /* 0x0000000c0d0e7389 */ /* 0x00006400000c000b */
[----:B01----:R-:W-:Y:S01]  /*bf10*/  ENDCOLLECTIVE ;  /* 0x000000000000791b */ /* 0x003fe20003800000 */
.L_x_110:
[----:B------:R-:W-:Y:S05]  /*bf20*/  BRA `(.L_x_111) ;  /* 0xffffffd000e87947 */ /* 0x000fea000383ffff */
.L_x_45:
[----:B------:R-:W-:Y:S01]  /*bf30*/  BSSY B0, `(.L_x_112) ;  /* 0x0000006000007945 */ /* 0x000fe20003800000 */
[----:B------:R-:W-:-:S07]  /*bf40*/  IMAD.MOV.U32 R15, RZ, RZ, -0x1 ;  /* 0xffffffffff0f7424 */ /* 0x000fce00078e00ff */
[----:B0-----:R-:W-:Y:S05]  /*bf50*/  WARPSYNC.COLLECTIVE R15, `(.L_x_113) ;  /* 0x000000000f0c7348 */ /* 0x001fea0003c00000 */
[----:B------:R-:W-:Y:S02]  /*bf60*/  ELECT P6, UR62, PT ;  /* 0x00000000003e782f */ /* 0x000fe400038c0000 */
[----:B------:R-:W-:Y:S01]  /*bf70*/  MOV R14, UR62 ;  /* 0x0000003e000e7c02 */ /* 0x000fe20008000f00 */
[----:B0-----:R-:W-:Y:S10]  /*bf80*/  ENDCOLLECTIVE ;  /* 0x000000000000791b */ /* 0x001ff40003800000 */
.L_x_113:
[----:B------:R-:W-:Y:S05]  /*bf90*/  BSYNC B0 ;  /* 0x0000000000007941 */ /* 0x000fea0003800000 */
.L_x_112:
[----:B------:R-:W-:Y:S05]  /*bfa0*/  BRA `(.L_x_114) ;  /* 0xffffffd000e87947 */ /* 0x000fea000383ffff */
.L_x_47:
[----:B--2---:R-:W-:-:S04]  /*bfb0*/  MOV R3, UR38 ;  /* 0x0000002600037c02 */ /* 0x004fc80008000f00 */
[----:B------:R2:W3:Y:S03]  /*bfc0*/  SYNCS.PHASECHK.TRANS64.TRYWAIT P0, [R3+URZ+0x30840], R0 ;  /* 0x03084000030075a7 */ /* 0x0004e6000800017f */
[----:B---3--:R-:W-:Y:S05]  /*bfd0*/  @!P0 NANOSLEEP.SYNCS 0x989680 ;  /* 0x009896800000895d */ /* 0x008fea0003900000 */
[----:B------:R-:W3:Y:S02]  /*bfe0*/  @!P0 SYNCS.PHASECHK.TRANS64 P0, [R3+URZ+0x30840], R0 ;  /* 0x03084000030085a7 */ /* 0x000ee4000800007f */
[----:B---3--:R-:W-:Y:S05]  /*bff0*/  @!P0 BRA `(.L_x_47) ;  /* 0xfffffffc00ec8947 */ /* 0x008fea000383ffff */
[----:B------:R-:W-:Y:S05]  /*c000*/  BRA `(.L_x_115) ;  /* 0xffffffd400387947 */ /* 0x000fea000383ffff */
.L_x_50:
[----:B------:R-:W-:Y:S02]  /*c010*/  IMAD.MOV.U32 R13, RZ, RZ, R10 ;  /* 0x000000ffff0d7224 */ /* 0x000fe400078e000a */
[----:B------:R-:W-:Y:S02]  /*c020*/  IMAD.MOV.U32 R12, RZ, RZ, RZ ;  /* 0x000000ffff0c7224 */ /* 0x000fe400078e00ff */
[----:B------:R-:W-:Y:S02]  /*c030*/  IMAD.MOV.U32 R11, RZ, RZ, 0x181f ;  /* 0x0000181fff0b7424 */ /* 0x000fe400078e00ff */
[----:B------:R-:W-:Y:S02]  /*c040*/  IMAD.MOV.U32 R15, RZ, RZ, -0x1 ;  /* 0xffffffffff0f7424 */ /* 0x000fe400078e00ff */
[----:B------:R-:W-:-:S07]  /*c050*/  IMAD R6, R21, 0xc0, R6 ;  /* 0x000000c015067824 */ /* 0x000fce00078e0206 */
[----:B0-----:R-:W-:Y:S05]  /*c060*/  WARPSYNC.COLLECTIVE R15, `(.L_x_116) ;  /* 0x000000000f087348 */ /* 0x001fea0003c00000 */
[----:B------:R1:W2:Y:S02]  /*c070*/  SHFL.IDX P6, R14, R13, R12, R11 ;  /* 0x0000000c0d0e7389 */ /* 0x0002a400000c000b */
[----:B012---:R-:W-:Y:S01]  /*c080*/  ENDCOLLECTIVE ;  /* 0x000000000000791b */ /* 0x007fe20003800000 */
.L_x_116:
[----:B------:R-:W-:Y:S02]  /*c090*/  IMAD.MOV.U32 R13, RZ, RZ, R9 ;  /* 0x000000ffff0d7224 */ /* 0x000fe400078e0009 */
[----:B------:R-:W-:-:S07]  /*c0a0*/  IMAD.MOV.U32 R2, RZ, RZ, R14 ;  /* 0x000000ffff027224 */ /* 0x000fce00078e000e */
[----:B------:R-:W-:Y:S05]  /*c0b0*/  WARPSYNC.COLLECTIVE R15, `(.L_x_117) ;  /* 0x000000000f087348 */ /* 0x000fea0003c00000 */
[----:B------:R0:W1:Y:S02]  /*c0c0*/  SHFL.IDX P6, R14, R13, R12, R11 ;  /* 0x0000000c0d0e7389 */ /* 0x00006400000c000b */
[----:B01----:R-:W-:Y:S01]  /*c0d0*/  ENDCOLLECTIVE ;  /* 0x000000000000791b */ /* 0x003fe20003800000 */
.L_x_117:
[----:B------:R-:W-:Y:S02]  /*c0e0*/  ULDC UR4, c[0x0][0x288] ;  /* 0x0000a20000047ab9 */ /* 0x000fe40000000800 */
[----:B------:R-:W-:-:S05]  /*c0f0*/  IMAD R5, R20, UR4, RZ ;  /* 0x0000000414057c24 */ /* 0x000fca000f8e02ff */
[----:B------:R-:W-:Y:S01]  /*c100*/  ISETP.GE.AND P1, PT, R6, R5, PT ;  /* 0x000000050600720c */ /* 0x000fe20003f26270 */
[----:B------:R-:W-:Y:S02]  /*c110*/  IMAD.MOV.U32 R13, RZ, RZ, R10 ;  /* 0x000000ffff0d7224 */ /* 0x000fe400078e000a */
[----:B------:R-:W-:-:S10]  /*c120*/  IMAD.MOV.U32 R12, RZ, RZ, 0x1 ;  /* 0x00000001ff0c7424 */ /* 0x000fd400078e00ff */
[----:B------:R-:W-:Y:S02]  /*c130*/  @!P1 LEA R28, R4, UR38, 0x1 ;  /* 0x00000026041c9c11 */ /* 0x000fe4000f8e08ff */
[----:B------:R-:W-:-:S05]  /*c140*/  @!P1 LEA R14, P2, R7, R14, 0x1 ;  /* 0x0000000e070e9211 */ /* 0x000fca00078408ff */
[----:B------:R-:W-:Y:S02]  /*c150*/  @!P1 IMAD.X R3, RZ, RZ, R2, P2 ;  /* 0x000000ffff039224 */ /* 0x000fe400010e0602 */
[----:B------:R-:W-:Y:S02]  /*c160*/  @!P1 IMAD.MOV.U32 R2, RZ, RZ, R14 ;  /* 0x000000ffff029224 */ /* 0x000fe400078e000e */
[----:B------:R-:W-:-:S03]  /*c170*/  VIADD R14, R6, 0x10 ;  /* 0x00000010060e7836 */ /* 0x000fc60000000000 */
[----:B------:R-:W-:Y:S01]  /*c180*/  @!PT LDS RZ, [RZ] ;  /* 0x00000000fffff984 */ /* 0x000fe20000000800 */
[----:B------:R-:W-:Y:S01]  /*c190*/  @!PT LDS RZ, [RZ] ;  /* 0x00000000fffff984 */ /* 0x000fe20000000800 */
[----:B------:R-:W-:Y:S01]  /*c1a0*/  @!PT LDS RZ, [RZ] ;  /* 0x00000000fffff984 */ /* 0x000fe20000000800 */
[----:B------:R0:W-:Y:S02]  /*c1b0*/  @!P1 LDGSTS.E.BYPASS.LTC128B.128 [R28+0xc400], desc[UR42][R2.64], !P0 ;  /* 0x0c400000021c9fae */ /* 0x0001e4000c101d6a */
[----:B------:R-:W-:-:S13]  /*c1c0*/  ISETP.GE.AND P1, PT, R14, R5, PT ;  /* 0x000000050e00720c */ /* 0x000fda0003f26270 */
[----:B0-----:R-:W-:Y:S05]  /*c1d0*/  WARPSYNC.COLLECTIVE R15, `(.L_x_118) ;  /* 0x000000000f087348 */ /* 0x001fea0003c00000 */
[----:B------:R1:W2:Y:S02]  /*c1e0*/  SHFL.IDX P6, R14, R13, R12, R11 ;  /* 0x0000000c0d0e7389 */ /* 0x0002a400000c000b */
[----:B012---:R-:W-:Y:S01]  /*c1f0*/  ENDCOLLECTIVE ;  /* 0x000000000000791b */ /* 0x007fe20003800000 */
.L_x_118:
[----:B------:R-:W-:Y:S01]  /*c200*/  MOV R13, R9 ;  /* 0x00000009000d7202 */ /* 0x000fe20000000f00 */
[----:B------:R-:W-:-:S07]  /*c210*/  IMAD.MOV.U32 R21, RZ, RZ, R14 ;  /* 0x000000ffff157224 */ /* 0x000fce00078e000e */
[----:B------:R-:W-:Y:S05]  /*c220*/  WARPSYNC.COLLECTIVE R15, `(.L_x_119) ;  /* 0x000000000f087348 */ /* 0x000fea0003c00000 */
[----:B------:R0:W1:Y:S02]  /*c230*/  SHFL.IDX P6, R14, R13, R12, R11 ;  /* 0x0000000c0d0e7389 */ /* 0x00006400000c000b */
[----:B01----:R-:W-:Y:S01]  /*c240*/  ENDCOLLECTIVE ;  /* 0x000000000000791b */ /* 0x003fe20003800000 */
.L_x_119:
[----:B------:R-:W-:Y:S02]  /*c250*/  IMAD.MOV.U32 R13, RZ, RZ, R10 ;  /* 0x000000ffff0d7224 */ /* 0x000fe400078e000a */
[----:B------:R-:W-:Y:S02]  /*c260*/  IMAD.MOV.U32 R12, RZ, RZ, 0x2 ;  /* 0x00000002ff0c7424 */ /* 0x000fe400078e00ff */
[----:B------:R-:W-:Y:S02]  /*c270*/  IMAD.MOV.U32 R2, RZ, RZ, R14 ;  /* 0x000000ffff027224 */ /* 0x000fe400078e000e */
[----:B------:R-:W-:-:S03]  /*c280*/  VIADD R14, R6, 0x20 ;  /* 0x00000020060e7836 */ /* 0x000fc60000000000 */
[----:B------:R-:W-:Y:S02]  /*c290*/  @!P1 LEA R2, P3, R7, R2, 0x1 ;  /* 0x0000000207029211 */ /* 0x000fe400078608ff */
[----:B------:R-:W-:-:S13]  /*c2a0*/  ISETP.GE.AND P2, PT, R14, R5, PT ;  /* 0x000000050e00720c */ /* 0x000fda0003f46270 */
[----:B------:R-:W-:Y:S05]  /*c2b0*/  WARPSYNC.COLLECTIVE R15, `(.L_x_120) ;  /* 0x000000000f087348 */ /* 0x000fea0003c00000 */
[----:B------:R0:W1:Y:S02]  /*c2c0*/  SHFL.IDX P6, R14, R13, R12, R11 ;  /* 0x0000000c0d0e7389 */ /* 0x00006400000c000b */
[----:B01----:R-:W-:Y:S01]  /*c2d0*/  ENDCOLLECTIVE ;  /* 0x000000000000791b */ /* 0x003fe20003800000 */
.L_x_120:
[----:B------:R-:W-:Y:S01]  /*c2e0*/  @!P1 IMAD.X R3, RZ, RZ, R21, P3 ;  /* 0x000000ffff039224 */ /* 0x000fe200018e0615 */
[----:B------:R-:W-:-:S05]  /*c2f0*/  @!P1 LEA R21, R4, UR38, 0x1 ;  /* 0x0000002604159c11 */ /* 0x000fca000f8e08ff */
[----:B------:R-:W-:Y:S01]  /*c300*/  @!PT LDS RZ, [RZ] ;  /* 0x00000000fffff984 */ /* 0x000fe20000000800 */
[----:B------:R-:W-:Y:S01]  /*c310*/  @!PT LDS RZ, [RZ] ;  /* 0x00000000fffff984 */ /* 0x000fe20000000800 */
[----:B------:R-:W-:Y:S01]  /*c320*/  @!PT LDS RZ, [RZ] ;  /* 0x00000000fffff984 */ /* 0x000fe20000000800 */
[----:B------:R0:W-:Y:S01]  /*c330*/  @!P1 LDGSTS.E.BYPASS.LTC128B.128 [R21+0xcc00], desc[UR42][R2.64], !P0 ;  /* 0x0cc0000002159fae */ /* 0x0001e2000c101d6a */
[----:B------:R-:W-:Y:S02]  /*c340*/  IMAD.MOV.U32 R13, RZ, RZ, R9 ;  /* 0x000000ffff0d7224 */ /* 0x000fe400078e0009 */
[----:B------:R-:W-:-:S07]  /*c350*/  IMAD.MOV.U32 R20, RZ, RZ, R14 ;  /* 0x000000ffff147224 */ /* 0x000fce00078e000e */
[----:B0-----:R-:W-:Y:S05]  /*c360*/  WARPSYNC.COLLECTIVE R15, `(.L_x_121) ;  /* 0x000000000f087348 */ /* 0x001fea0003c00000 */
[----:B------:R1:W2:Y:S02]  /*c370*/  SHFL.IDX P6, R14, R13, R12, R11 ;  /* 0x0000000c0d0e7389 */ /* 0x0002a400000c000b */
[----:B012---:R-:W-:Y:S01]  /*c380*/  ENDCOLLECTIVE ;  /* 0x000000000000791b */ /* 0x007fe20003800000 */
.L_x_121:
[----:B------:R-:W-:Y:S02]  /*c390*/  IMAD.MOV.U32 R13, RZ, RZ, R10 ;  /* 0x000000ffff0d7224 */ /* 0x000fe400078e000a */
[----:B------:R-:W-:Y:S01]  /*c3a0*/  IMAD.MOV.U32 R12, RZ, RZ, 0x3 ;  /* 0x00000003ff0c7424 */ /* 0x000fe200078e00ff */
[----:B------:R-:W-:Y:S01]  /*c3b0*/  @!P2 LEA R2, P1, R7, R14, 0x1 ;  /* 0x0000000e0702a211 */ /* 0x000fe200078208ff */
[----:B------:R-:W-:-:S04]  /*c3c0*/  VIADD R14, R6, 0x30 ;  /* 0x00000030060e7836 */ /* 0x000fc80000000000 */
[----:B------:R-:W-:Y:S01]  /*c3d0*/  @!P2 IMAD.X R3, RZ, RZ, R20, P1 ;  /* 0x000000ffff03a224 */ /* 0x000fe200008e0614 */
[----:B------:R-:W-:-:S13]  /*c3e0*/  ISETP.GE.AND P1, PT, R14, R5, PT ;  /* 0x000000050e00720c */ /* 0x000fda0003f26270 */
[----:B------:R-:W-:Y:S05]  /*c3f0*/  WARPSYNC.COLLECTIVE R15, `(.L_x_122) ;  /* 0x000000000f087348 */ /* 0x000fea0003c00000 */
[----:B------:R0:W1:Y:S02]  /*c400*/  SHFL.IDX P6, R14, R13, R12, R11 ;  /* 0x0000000c0d0e7389 */ /* 0x00006400000c000b */
[----:B01----:R-:W-:Y:S01]  /*c410*/  ENDCOLLECTIVE ;  /* 0x000000000000791b */ /* 0x003fe20003800000 */
.L_x_122:
[----:B------:R-:W-:-:S05]  /*c420*/  @!P2 LEA R20, R4, UR38, 0x1 ;  /* 0x000000260414ac11 */ /* 0x000fca000f8e08ff */
[----:B------:R-:W-:Y:S01]  /*c430*/  @!PT LDS RZ, [RZ] ;  /* 0x00000000fffff984 */ /* 0x000fe20000000800 */
[----:B------:R-:W-:Y:S01]  /*c440*/  @!PT LDS RZ, [RZ] ;  /* 0x00000000fffff984 */ /* 0x000fe20000000800 */
[----:B------:R-:W-:Y:S01]  /*c450*/  @!PT LDS RZ, [RZ] ;  /* 0x00000000fffff984 */ /* 0x000fe20000000800 */
[----:B------:R0:W-:Y:S01]  /*c460*/  @!P2 LDGSTS.E.BYPASS.LTC128B.128 [R20+0xd400], desc[UR42][R2.64], !P0 ;  /* 0x0d4000000214afae */ /* 0x0001e2000c101d6a */
[----:B------:R-:W-:Y:S01]  /*c470*/  MOV R13, R9 ;  /* 0x00000009000d7202 */ /* 0x000fe20000000f00 */
[----:B------:R-:W-:-:S07]  /*c480*/  IMAD.MOV.U32 R21, RZ, RZ, R14 ;  /* 0x000000ffff157224 */ /* 0x000fce00078e000e */
[----:B0-----:R-:W-:Y:S05]  /*c490*/  WARPSYNC.COLLECTIVE R15, `(.L_x_123) ;  /* 0x000000000f087348 */ /* 0x001fea0003c00000 */
[----:B------:R1:W2:Y:S02]  /*c4a0*/  SHFL.IDX P6, R14, R13, R12, R11 ;  /* 0x0000000c0d0e7389 */ /* 0x0002a400000c000b */
[----:B012---:R-:W-:Y:S01]  /*c4b0*/  ENDCOLLECTIVE ;  /* 0x000000000000791b */ /* 0x007fe20003800000 */
.L_x_123:
        /* <DEDUP_REMOVED lines=9> */
.L_x_124:
        /* <DEDUP_REMOVED lines=11> */
.L_x_125:
        /* <DEDUP_REMOVED lines=9> */
.L_x_126:
        /* <DEDUP_REMOVED lines=10> */
.L_x_127:
        /* <DEDUP_REMOVED lines=9> */
.L_x_128:
[----:B------:R-:W-:Y:S01]  /*c7c0*/  @!P1 IMAD.X R3, RZ, RZ, R21, P3 ;  /* 0x000000ffff039224 */ /* 0x000fe200018e0615 */
[----:B------:R-:W-:-:S05]  /*c7d0*/  @!P1 LEA R21, R4, UR38, 0x1 ;  /* 0x0000002604159c11 */ /* 0x000fca000f8e08ff */
[----:B------:R-:W-:Y:S01]  /*c7e0*/  @!PT LDS RZ, [RZ] ;  /* 0x00000000fffff984 */ /* 0x000fe20000000800 */
[----:B------:R-:W-:Y:S01]  /*c7f0*/  @!PT LDS RZ, [RZ] ;  /* 0x00000000fffff984 */ /* 0x000fe20000000800 */
[----:B------:R-:W-:Y:S01]  /*c800*/  @!PT LDS RZ, [RZ] ;  /* 0x00000000fffff984 */ /* 0x000fe20000000800 */
[----:B------:R0:W-:Y:S01]  /*c810*/  @!P1 LDGSTS.E.BYPASS.LTC128B.128 [R21+0xec00], desc[UR42][R2.64], !P0 ;  /* 0x0ec0000002159fae */ /* 0x0001e2000c101d6a */
[----:B------:R-:W-:Y:S01]  /*c820*/  IMAD.MOV.U32 R13, RZ, RZ, R9 ;  /* 0x000000ffff0d7224 */ /* 0x000fe200078e0009 */
[----:B0-----:R-:W-:Y:S01]  /*c830*/  @!P2 LEA R21, R4, UR38, 0x1 ;  /* 0x000000260415ac11 */ /* 0x001fe2000f8e08ff */
[----:B------:R-:W-:-:S07]  /*c840*/  IMAD.MOV.U32 R20, RZ, RZ, R14 ;  /* 0x000000ffff147224 */ /* 0x000fce00078e000e */
[----:B------:R-:W-:Y:S05]  /*c850*/  WARPSYNC.COLLECTIVE R15, `(.L_x_129) ;  /* 0x000000000f087348 */ /* 0x000fea0003c00000 */
[----:B------:R0:W1:Y:S02]  /*c860*/  SHFL.IDX P6, R14, R13, R12, R11 ;  /* 0x0000000c0d0e7389 */ /* 0x00006400000c000b */
[----:B01----:R-:W-:Y:S01]  /*c870*/  ENDCOLLECTIVE ;  /* 0x000000000000791b */ /* 0x003fe20003800000 */
.L_x_129:
[----:B------:R-:W-:Y:S02]  /*c880*/  IMAD.MOV.U32 R13, RZ, RZ, R10 ;  /* 0x000000ffff0d7224 */ /* 0x000fe400078e000a */
[----:B------:R-:W-:Y:S01]  /*c890*/  IMAD.MOV.U32 R12, RZ, RZ, 0x7 ;  /* 0x00000007ff0c7424 */ /* 0x000fe200078e00ff */
[----:B------:R-:W-:-:S13]  /*c8a0*/  @!P2 LEA R2, P1, R7, R14, 0x1 ;  /* 0x0000000e0702a211 */ /* 0x000fda00078208ff */
[----:B------:R-:W-:Y:S05]  /*c8b0*/  WARPSYNC.COLLECTIVE R15, `(.L_x_130) ;  /* 0x000000000f087348 */ /* 0x000fea0003c00000 */
[----:B------:R0:W1:Y:S02]  /*c8c0*/  SHFL.IDX P6, R14, R13, R12, R11 ;  /* 0x0000000c0d0e7389 */ /* 0x00006400000c000b */
[----:B01----:R-:W-:Y:S01]  /*c8d0*/  ENDCOLLECTIVE ;  /* 0x000000000000791b */ /* 0x003fe20003800000 */
.L_x_130:
[----:B------:R-:W-:-:S05]  /*c8e0*/  @!P2 IMAD.X R3, RZ, RZ, R20, P1 ;  /* 0x000000ffff03a224 */ /* 0x000fca00008e0614 */
[----:B------:R-:W-:Y:S01]  /*c8f0*/  @!PT LDS RZ, [RZ] ;  /* 0x00000000fffff984 */ /* 0x000fe20000000800 */
[----:B------:R-:W-:Y:S01]  /*c900*/  @!PT LDS RZ, [RZ] ;  /* 0x00000000fffff984 */ /* 0x000fe20000000800 */
[----:B------:R-:W-:Y:S01]  /*c910*/  @!PT LDS RZ, [RZ] ;  /* 0x00000000fffff984 */ /* 0x000fe20000000800 */
[----:B------:R0:W-:Y:S01]  /*c920*/  @!P2 LDGSTS.E.BYPASS.LTC128B.128 [R21+0xf400], desc[UR42][R2.64], !P0 ;  /* 0x0f4000000215afae */ /* 0x0001e2000c101d6a */
[----:B------:R-:W-:Y:S01]  /*c930*/  IMAD.MOV.U32 R13, RZ, RZ, R9 ;  /* 0x000000ffff0d7224 */ /* 0x000fe200078e0009 */
[----:B0-----:R-:W-:Y:S01]  /*c940*/  IADD3 R2, R6, 0x70, RZ ;  /* 0x0000007006027810 */ /* 0x001fe20007ffe0ff */
[----:B------:R-:W-:-:S03]  /*c950*/  IMAD.MOV.U32 R10, RZ, RZ, R14 ;  /* 0x000000ffff0a7224 */ /* 0x000fc600078e000e */
[----:B------:R-:W-:-:S13]  /*c960*/  ISETP.GE.AND P1, PT, R2, R5, PT ;  /* 0x000000050200720c */ /* 0x000fda0003f26270 */
[----:B------:R-:W-:Y:S05]  /*c970*/  WARPSYNC.COLLECTIVE R15, `(.L_x_131) ;  /* 0x000000000f087348 */ /* 0x000fea0003c00000 */
[----:B------:R0:W1:Y:S02]  /*c980*/  SHFL.IDX P6, R14, R13, R12, R11 ;  /* 0x0000000c0d0e7389 */ /* 0x00006400000c000b */
[----:B01----:R-:W-:Y:S01]  /*c990*/  ENDCOLLECTIVE ;  /* 0x000000000000791b */ /* 0x003fe20003800000 */
.L_x_131:
[----:B------:R-:W-:Y:S01]  /*c9a0*/  @!P1 LEA R21, R4, UR38, 0x1 ;  /* 0x0000002604159c11 */ /* 0x000fe2000f8e08ff */
[----:B------:R-:W-:Y:S02]  /*c9b0*/  IMAD.MOV.U32 R13, RZ, RZ, R8 ;  /* 0x000000ffff0d7224 */ /* 0x000fe400078e0008 */
[----:B------:R-:W-:Y:S01]  /*c9c0*/  IMAD.MOV.U32 R12, RZ, RZ, RZ ;  /* 0x000000ffff0c7224 */ /* 0x000fe200078e00ff */
[----:B------:R-:W-:-:S13]  /*c9d0*/  @!P1 LEA R2, P3, R7, R14, 0x1 ;  /* 0x0000000e07029211 */ /* 0x000fda00078608ff */
[----:B------:R-:W-:Y:S05]  /*c9e0*/  WARPSYNC.COLLECTIVE R15, `(.L_x_132) ;  /* 0x000000000f087348 */ /* 0x000fea0003c00000 */
[----:B------:R0:W1:Y:S02]  /*c9f0*/  SHFL.IDX P6, R14, R13, R12, R11 ;  /* 0x0000000c0d0e7389 */ /* 0x00006400000c000b */
[----:B01----:R-:W-:Y:S01]  /*ca00*/  ENDCOLLECTIVE ;  /* 0x000000000000791b */ /* 0x003fe20003800000 */
.L_x_132:
[----:B------:R-:W-:Y:S02]  /*ca10*/  @!P1 IMAD.X R3, RZ, RZ, R10, P3 ;  /* 0x000000ffff039224 */ /* 0x000fe400018e060a */
[----:B------:R-:W-:-:S03]  /*ca20*/  VIADD R10, R6, 0x80 ;  /* 0x00000080060a7836 */ /* 0x000fc60000000000 */
[----:B------:R-:W-:Y:S01]  /*ca30*/  @!PT LDS RZ, [RZ] ;  /* 0x00000000fffff984 */ /* 0x000fe20000000800 */
[----:B------:R-:W-:Y:S01]  /*ca40*/  @!PT LDS RZ, [RZ] ;  /* 0x00000000fffff984 */ /* 0x000fe20000000800 */
[----:B------:R-:W-:Y:S01]  /*ca50*/  @!PT LDS RZ, [RZ] ;  /* 0x00000000fffff984 */ /* 0x000fe20000000800 */
[----:B------:R0:W-:Y:S02]  /*ca60*/  @!P1 LDGSTS.E.BYPASS.LTC128B.128 [R21+0xfc00], desc[UR42][R2.64], !P0 ;  /* 0x0fc0000002159fae */ /* 0x0001e4000c101d6a */
[----:B------:R-:W-:Y:S01]  /*ca70*/  ISETP.GE.AND P2, PT, R10, R5, PT ;  /* 0x000000050a00720c */ /* 0x000fe20003f46270 */
[----:B------:R-:W-:Y:S02]  /*ca80*/  VIADD R10, R6, 0x90 ;  /* 0x00000090060a7836 */ /* 0x000fe40000000000 */
[----:B------:R-:W-:Y:S02]  /*ca90*/  IMAD.MOV.U32 R13, RZ, RZ, R0 ;  /* 0x000000ffff0d7224 */ /* 0x000fe400078e0000 */
[----:B------:R-:W-:-:S08]  /*caa0*/  IMAD.MOV.U32 R20, RZ, RZ, R14 ;  /* 0x000000ffff147224 */ /* 0x000fd000078e000e */
[----:B0-----:R-:W-:Y:S05]  /*cab0*/  WARPSYNC.COLLECTIVE R15, `(.L_x_133) ;  /* 0x000000000f087348 */ /* 0x001fea0003c00000 */
[----:B------:R1:W2:Y:S02]  /*cac0*/  SHFL.IDX P6, R14, R13, R12, R11 ;  /* 0x0000000c0d0e7389 */ /* 0x0002a400000c000b */
[----:B012---:R-:W-:Y:S01]  /*cad0*/  ENDCOLLECTIVE ;  /* 0x000000000000791b */ /* 0x007fe20003800000 */
.L_x_133:
[----:B------:R-:W-:Y:S02]  /*cae0*/  IMAD.MOV.U32 R13, RZ, RZ, R8 ;  /* 0x000000ffff0d7224 */ /* 0x000fe400078e0008 */
[----:B------:R-:W-:Y:S02]  /*caf0*/  IMAD.MOV.U32 R12, RZ, RZ, 0x1 ;  /* 0x00000001ff0c7424 */ /* 0x000fe400078e00ff */
[----:B------:R-:W-:-:S07]  /*cb00*/  IMAD.MOV.U32 R28, RZ, RZ, R14 ;  /* 0x000000ffff1c7224 */ /* 0x000fce00078e000e */
[----:B------:R-:W-:Y:S05]  /*cb10*/  WARPSYNC.COLLECTIVE R15, `(.L_x_134) ;  /* 0x000000000f087348 */ /* 0x000fea0003c00000 */
[----:B------:R0:W1:Y:S02]  /*cb20*/  SHFL.IDX P6, R14, R13, R12, R11 ;  /* 0x0000000c0d0e7389 */ /* 0x00006400000c000b */
[----:B01----:R-:W-:Y:S01]  /*cb30*/  ENDCOLLECTIVE ;  /* 0x000000000000791b */ /* 0x003fe20003800000 */
.L_x_134:
[----:B------:R-:W-:Y:S02]  /*cb40*/  @!P2 LEA R2, P1, R7, R28, 0x1 ;  /* 0x0000001c0702a211 */ /* 0x000fe400078208ff */
[----:B------:R-:W-:-:S03]  /*cb50*/  @!P2 LEA R28, R4, UR38, 0x1 ;  /* 0x00000026041cac11 */ /* 0x000fc6000f8e08ff */
[----:B------:R-:W-:Y:S01]  /*cb60*/  @!P2 IMAD.X R3, RZ, RZ, R20, P1 ;  /* 0x000000ffff03a224 */ /* 0x000fe200008e0614 */
[----:B------:R-:W-:-:S04]  /*cb70*/  ISETP.GE.AND P1, PT, R10, R5, PT ;  /* 0x000000050a00720c */ /* 0x000fc80003f26270 */
[----:B------:R-:W-:Y:S01]  /*cb80*/  @!PT LDS RZ, [RZ] ;  /* 0x00000000fffff984 */ /* 0x000fe20000000800 */
[----:B------:R-:W-:Y:S01]  /*cb90*/  @!PT LDS RZ, [RZ] ;  /* 0x00000000fffff984 */ /* 0x000fe20000000800 */
[----:B------:R-:W-:Y:S01]  /*cba0*/  @!PT LDS RZ, [RZ] ;  /* 0x00000000fffff984 */ /* 0x000fe20000000800 */
[----:B------:R0:W-:Y:S01]  /*cbb0*/  @!P2 LDGSTS.E.BYPASS.LTC128B.128 [R28+0x10400], desc[UR42][R2.64], !P0 ;  /* 0x10400000021cafae */ /* 0x0001e2000c101d6a */
[----:B------:R-:W-:-:S08]  /*cbc0*/  MOV R13, R0 ;  /* 0x00000000000d7202 */ /* 0x000fd00000000f00 */
[----:B------:R-:W-:Y:S01]  /*cbd0*/  @!P1 LEA R21, R4, UR38, 0x1 ;  /* 0x0000002604159c11 */ /* 0x000fe2000f8e08ff */
[----:B------:R-:W-:-:S07]  /*cbe0*/  IMAD.MOV.U32 R10, RZ, RZ, R14 ;  /* 0x000000ffff0a7224 */ /* 0x000fce00078e000e */
[----:B0-----:R-:W-:Y:S05]  /*cbf0*/  WARPSYNC.COLLECTIVE R15, `(.L_x_135) ;  /* 0x000000000f087348 */ /* 0x001fea0003c00000 */
[----:B------:R1:W2:Y:S02]  /*cc00*/  SHFL.IDX P6, R14, R13, R12, R11 ;  /* 0x0000000c0d0e7389 */ /* 0x0002a400000c000b */
[----:B012---:R-:W-:Y:S01]  /*cc10*/  ENDCOLLECTIVE ;  /* 0x000000000000791b */ /* 0x007fe20003800000 */
.L_x_135:
[----:B------:R-:W-:Y:S02]  /*cc20*/  IMAD.MOV.U32 R13, RZ, RZ, R8 ;  /* 0x000000ffff0d7224 */ /* 0x000fe400078e0008 */
[----:B------:R-:W-:Y:S01]  /*cc30*/  IMAD.MOV.U32 R12, RZ, RZ, 0x2 ;  /* 0x00000002ff0c7424 */ /* 0x000fe200078e00ff */
[----:B------:R-:W-:-:S13]  /*cc40*/  @!P1 LEA R2, P3, R7, R14, 0x1 ;  /* 0x0000000e07029211 */ /* 0x000fda00078608ff */
[----:B------:R-:W-:Y:S05]  /*cc50*/  WARPSYNC.COLLECTIVE R15, `(.L_x_136) ;  /* 0x000000000f087348 */ /* 0x000fea0003c00000 */
[----:B------:R0:W1:Y:S02]  /*cc60*/  SHFL.IDX P6, R14, R13, R12, R11 ;  /* 0x0000000c0d0e7389 */ /* 0x00006400000c000b */
[----:B01----:R-:W-:Y:S01]  /*cc70*/  ENDCOLLECTIVE ;  /* 0x000000000000791b */ /* 0x003fe20003800000 */
.L_x_136:
[----:B------:R-:W-:-:S05]  /*cc80*/  @!P1 IMAD.X R3, RZ, RZ, R10, P3 ;  /* 0x000000ffff039224 */ /* 0x000fca00018e060a */
[----:B------:R-:W-:Y:S01]  /*cc90*/  @!PT LDS RZ, [RZ] ;  /* 0x00000000fffff984 */ /* 0x000fe20000000800 */
[----:B------:R-:W-:Y:S01]  /*cca0*/  @!PT LDS RZ, [RZ] ;  /* 0x00000000fffff984 */ /* 0x000fe20000000800 */
[----:B------:R-:W-:Y:S01]  /*ccb0*/  @!PT LDS RZ, [RZ] ;  /* 0x00000000fffff984 */ /* 0x000fe20000000800 */
[----:B------:R0:W-:Y:S01]  /*ccc0*/  @!P1 LDGSTS.E.BYPASS.LTC128B.128 [R21+0x10c00], desc[UR42][R2.64], !P0 ;  /* 0x10c0000002159fae */ /* 0x0001e2000c101d6a */
[----:B------:R-:W-:Y:S02]  /*ccd0*/  IMAD.MOV.U32 R13, RZ, RZ, R0 ;  /* 0x000000ffff0d7224 */ /* 0x000fe400078e0000 */
[----:B0-----:R-:W-:Y:S02]  /*cce0*/  VIADD R2, R6, 0xa0 ;  /* 0x000000a006027836 */ /* 0x001fe40000000000 */
[----:B------:R-:W-:-:S03]  /*ccf0*/  IMAD.MOV.U32 R9, RZ, RZ, R14 ;  /* 0x000000ffff097224 */ /* 0x000fc600078e000e */
[----:B------:R-:W-:-:S13]  /*cd00*/  ISETP.GE.AND P2, PT, R2, R5, PT ;  /* 0x000000050200720c */ /* 0x000fda0003f46270 */
[----:B------:R-:W-:Y:S05]  /*cd10*/  WARPSYNC.COLLECTIVE R15, `(.L_x_137) ;  /* 0x000000000f087348 */ /* 0x000fea0003c00000 */
[----:B------:R0:W1:Y:S02]  /*cd20*/  SHFL.IDX P6, R14, R13, R12, R11 ;  /* 0x0000000c0d0e7389 */ /* 0x00006400000c000b */
[----:B01----:R-:W-:Y:S01]  /*cd30*/  ENDCOLLECTIVE ;  /* 0x000000000000791b */ /* 0x003fe20003800000 */
.L_x_137:
[----:B------:R-:W-:Y:S02]  /*cd40*/  IMAD.MOV.U32 R13, RZ, RZ, R8 ;  /* 0x000000ffff0d7224 */ /* 0x000fe400078e0008 */
[----:B------:R-:W-:Y:S02]  /*cd50*/  IMAD.MOV.U32 R12, RZ, RZ, 0x3 ;  /* 0x00000003ff0c7424 */ /* 0x000fe400078e00ff */
[----:B------:R-:W-:-:S07]  /*cd60*/  IMAD.MOV.U32 R20, RZ, RZ, R14 ;  /* 0x000000ffff147224 */ /* 0x000fce00078e000e */
[----:B------:R-:W-:Y:S05]  /*cd70*/  WARPSYNC.COLLECTIVE R15, `(.L_x_138) ;  /* 0x000000000f087348 */ /* 0x000fea0003c00000 */
[----:B------:R0:W1:Y:S02]  /*cd80*/  SHFL.IDX P6, R14, R13, R12, R11 ;  /* 0x0000000c0d0e7389 */ /* 0x00006400000c000b */
[----:B01----:R-:W-:Y:S01]  /*cd90*/  ENDCOLLECTIVE ;  /* 0x000000000000791b */ /* 0x003fe20003800000 */
.L_x_138:
[----:B------:R-:W-:-:S05]  /*cda0*/  @!P2 LEA R2, P1, R7, R20, 0x1 ;  /* 0x000000140702a211 */ /* 0x000fca00078208ff */
[----:B------:R-:W-:Y:S01]  /*cdb0*/  @!P2 IMAD.X R3, RZ, RZ, R9, P1 ;  /* 0x000000ffff03a224 */ /* 0x000fe200008e0609 */
[----:B------:R-:W-:Y:S01]  /*cdc0*/  @!P2 LEA R9, R4, UR38, 0x1 ;  /* 0x000000260409ac11 */ /* 0x000fe2000f8e08ff */
[----:B------:R-:W-:-:S04]  /*cdd0*/  IMAD.MOV.U32 R13, RZ, RZ, R0 ;  /* 0x000000ffff0d7224 */ /* 0x000fc800078e0000 */
[----:B------:R-:W-:Y:S01]  /*cde0*/  @!PT LDS RZ, [RZ] ;  /* 0x00000000fffff984 */ /* 0x000fe20000000800 */
[----:B------:R-:W-:Y:S01]  /*cdf0*/  @!PT LDS RZ, [RZ] ;  /* 0x00000000fffff984 */ /* 0x000fe20000000800 */
[----:B------:R-:W-:Y:S01]  /*ce00*/  @!PT LDS RZ, [RZ] ;  /* 0x00000000fffff984 */ /* 0x000fe20000000800 */
[----:B------:R0:W-:Y:S01]  /*ce10*/  @!P2 LDGSTS.E.BYPASS.LTC128B.128 [R9+0x11400], desc[UR42][R2.64], !P0 ;  /* 0x114000000209afae */ /* 0x0001e2000c101d6a */
[----:B------:R-:W-:-:S07]  /*ce20*/  IMAD.MOV.U32 R8, RZ, RZ, R14 ;  /* 0x000000ffff087224 */ /* 0x000fce00078e000e */
[----:B0-----:R-:W-:Y:S05]  /*ce30*/  WARPSYNC.COLLECTIVE R15, `(.L_x_139) ;  /* 0x000000000f087348 */ /* 0x001fea0003c00000 */
[----:B------:R1:W2:Y:S02]  /*ce40*/  SHFL.IDX P6, R14, R13, R12, R11 ;  /* 0x0000000c0d0e7389 */ /* 0x0002a400000c000b */
[----:B012---:R-:W-:Y:S01]  /*ce50*/  ENDCOLLECTIVE ;  /* 0x000000000000791b */ /* 0x007fe20003800000 */
.L_x_139:
[----:B------:R-:W-:Y:S05]  /*ce60*/  BRA `(.L_x_140) ;  /* 0xffffffd400007947 */ /* 0x000fea000383ffff */
.L_x_51:
[----:B-1----:R-:W-:-:S04]  /*ce70*/  MOV R3, UR38 ;  /* 0x0000002600037c02 */ /* 0x002fc80008000f00 */
[----:B------:R1:W2:Y:S03]  /*ce80*/  SYNCS.PHASECHK.TRANS64.TRYWAIT P0, [R3+URZ+0x30820], R0 ;  /* 0x03082000030075a7 */ /* 0x0002a6000800017f */
[----:B--2---:R-:W-:Y:S05]  /*ce90*/  @!P0 NANOSLEEP.SYNCS 0x989680 ;  /* 0x009896800000895d */ /* 0x004fea0003900000 */
[----:B------:R-:W2:Y:S02]  /*cea0*/  @!P0 SYNCS.PHASECHK.TRANS64 P0, [R3+URZ+0x30820], R0 ;  /* 0x03082000030085a7 */ /* 0x000ea4000800007f */
[----:B--2---:R-:W-:Y:S05]  /*ceb0*/  @!P0 BRA `(.L_x_51) ;  /* 0xfffffffc00ec8947 */ /* 0x004fea000383ffff */
[----:B------:R-:W-:Y:S05]  /*cec0*/  BRA `(.L_x_141) ;  /* 0xffffffd400387947 */ /* 0x000fea000383ffff */
.L_x_58:
[----:B--2---:R-:W-:-:S04]  /*ced0*/  IMAD.U32 R3, RZ, RZ, UR38 ;  /* 0x00000026ff037e24 */ /* 0x004fc8000f8e00ff */
[----:B------:R2:W3:Y:S03]  /*cee0*/  SYNCS.PHASECHK.TRANS64.TRYWAIT P0, [R3+URZ+0x30848], R8 ;  /* 0x03084808030075a7 */ /* 0x0004e6000800017f */
[----:B---3--:R-:W-:Y:S05]  /*cef0*/  @!P0 NANOSLEEP.SYNCS 0x989680 ;  /* 0x009896800000895d */ /* 0x008fea0003900000 */
[----:B------:R-:W3:Y:S02]  /*cf00*/  @!P0 SYNCS.PHASECHK.TRANS64 P0, [R3+URZ+0x30848], R8 ;  /* 0x03084808030085a7 */ /* 0x000ee4000800007f */
[----:B---3--:R-:W-:Y:S05]  /*cf10*/  @!P0 BRA `(.L_x_58) ;  /* 0xfffffffc00ec8947 */ /* 0x008fea000383ffff */
[----:B------:R-:W-:Y:S05]  /*cf20*/  BRA `(.L_x_142) ;  /* 0xffffffd400fc7947 */ /* 0x000fea000383ffff */
.L_x_63:
[----:B-12---:R-:W-:-:S04]  /*cf30*/  IMAD.U32 R3, RZ, RZ, UR38 ;  /* 0x00000026ff037e24 */ /* 0x006fc8000f8e00ff */
[----:B------:R1:W2:Y:S03]  /*cf40*/  SYNCS.PHASECHK.TRANS64.TRYWAIT P0, [R3+URZ+0x30860], R8 ;  /* 0x03086008030075a7 */ /* 0x0002a6000800017f */
[----:B--2---:R-:W-:Y:S05]  /*cf50*/  @!P0 NANOSLEEP.SYNCS 0x989680 ;  /* 0x009896800000895d */ /* 0x004fea0003900000 */
[----:B------:R-:W2:Y:S02]  /*cf60*/  @!P0 SYNCS.PHASECHK.TRANS64 P0, [R3+URZ+0x30860], R8 ;  /* 0x03086008030085a7 */ /* 0x000ea4000800007f */
[----:B--2---:R-:W-:Y:S05]  /*cf70*/  @!P0 BRA `(.L_x_63) ;  /* 0xfffffffc00ec8947 */ /* 0x004fea000383ffff */
[----:B------:R-:W-:Y:S05]  /*cf80*/  BRA `(.L_x_143) ;  /* 0xffffffd8005c7947 */ /* 0x000fea000383ffff */
.L_x_71:
[----:B--2---:R-:W-:-:S04]  /*cf90*/  IMAD.U32 R3, RZ, RZ, UR38 ;  /* 0x00000026ff037e24 */ /* 0x004fc8000f8e00ff */
[----:B------:R2:W3:Y:S03]  /*cfa0*/  SYNCS.PHASECHK.TRANS64.TRYWAIT P0, [R3+URZ+0x30840], R12 ;  /* 0x0308400c030075a7 */ /* 0x0004e6000800017f */
[----:B---3--:R-:W-:Y:S05]  /*cfb0*/  @!P0 NANOSLEEP.SYNCS 0x989680 ;  /* 0x009896800000895d */ /* 0x008fea0003900000 */
[----:B------:R-:W3:Y:S02]  /*cfc0*/  @!P0 SYNCS.PHASECHK.TRANS64 P0, [R3+URZ+0x30840], R12 ;  /* 0x0308400c030085a7 */ /* 0x000ee4000800007f */
[----:B---3--:R-:W-:Y:S05]  /*cfd0*/  @!P0 BRA `(.L_x_71) ;  /* 0xfffffffc00ec8947 */ /* 0x008fea000383ffff */
[----:B------:R-:W-:Y:S05]  /*cfe0*/  BRA `(.L_x_144) ;  /* 0xffffffdc00407947 */ /* 0x000fea000383ffff */
.L_x_76:
[----:B-12---:R-:W-:-:S04]  /*cff0*/  IMAD.U32 R3, RZ, RZ, UR38 ;  /* 0x00000026ff037e24 */ /* 0x006fc8000f8e00ff */
[----:B------:R1:W2:Y:S03]  /*d000*/  SYNCS.PHASECHK.TRANS64.TRYWAIT P0, [R3+URZ+0x30868], R2 ;  /* 0x03086802030075a7 */ /* 0x0002a6000800017f */
[----:B--2---:R-:W-:Y:S05]  /*d010*/  @!P0 NANOSLEEP.SYNCS 0x989680 ;  /* 0x009896800000895d */ /* 0x004fea0003900000 */
[----:B------:R-:W2:Y:S02]  /*d020*/  @!P0 SYNCS.PHASECHK.TRANS64 P0, [R3+URZ+0x30868], R2 ;  /* 0x03086802030085a7 */ /* 0x000ea4000800007f */
[----:B--2---:R-:W-:Y:S05]  /*d030*/  @!P0 BRA `(.L_x_76) ;  /* 0xfffffffc00ec8947 */ /* 0x004fea000383ffff */
[----:B------:R-:W-:Y:S05]  /*d040*/  BRA `(.L_x_145) ;  /* 0xffffffdc00a87947 */ /* 0x000fea000383ffff */
.L_x_84:
[----:B--2---:R-:W-:-:S04]  /*d050*/  IMAD.U32 R2, RZ, RZ, UR38 ;  /* 0x00000026ff027e24 */ /* 0x004fc8000f8e00ff */
[----:B------:R2:W3:Y:S03]  /*d060*/  SYNCS.PHASECHK.TRANS64.TRYWAIT P0, [R2+URZ+0x30848], R9 ;  /* 0x03084809020075a7 */ /* 0x0004e6000800017f */
[----:B---3--:R-:W-:Y:S05]  /*d070*/  @!P0 NANOSLEEP.SYNCS 0x989680 ;  /* 0x009896800000895d */ /* 0x008fea0003900000 */
[----:B------:R-:W3:Y:S02]  /*d080*/  @!P0 SYNCS.PHASECHK.TRANS64 P0, [R2+URZ+0x30848], R9 ;  /* 0x03084809020085a7 */ /* 0x000ee4000800007f */
[----:B---3--:R-:W-:Y:S05]  /*d090*/  @!P0 BRA `(.L_x_84) ;  /* 0xfffffffc00ec8947 */ /* 0x008fea000383ffff */
[----:B------:R-:W-:Y:S05]  /*d0a0*/  BRA `(.L_x_146) ;  /* 0xffffffe000a07947 */ /* 0x000fea000383ffff */
.L_x_89:
[----:B-1----:R-:W-:-:S04]  /*d0b0*/  IMAD.U32 R2, RZ, RZ, UR38 ;  /* 0x00000026ff027e24 */ /* 0x002fc8000f8e00ff */
[----:B------:R1:W2:Y:S03]  /*d0c0*/  SYNCS.PHASECHK.TRANS64.TRYWAIT P0, [R2+URZ+0x30860], R9 ;  /* 0x03086009020075a7 */ /* 0x0002a6000800017f */
[----:B--2---:R-:W-:Y:S05]  /*d0d0*/  @!P0 NANOSLEEP.SYNCS 0x989680 ;  /* 0x009896800000895d */ /* 0x004fea0003900000 */
[----:B------:R-:W2:Y:S02]  /*d0e0*/  @!P0 SYNCS.PHASECHK.TRANS64 P0, [R2+URZ+0x30860], R9 ;  /* 0x03086009020085a7 */ /* 0x000ea4000800007f */
[----:B--2---:R-:W-:Y:S05]  /*d0f0*/  @!P0 BRA `(.L_x_89) ;  /* 0xfffffffc00ec8947 */ /* 0x004fea000383ffff */
[----:B------:R-:W-:Y:S05]  /*d100*/  BRA `(.L_x_147) ;  /* 0xffffffe400047947 */ /* 0x000fea000383ffff */
.L_x_96:
[----:B-1----:R1:W2:Y:S02]  /*d110*/  SYNCS.PHASECHK.TRANS64.TRYWAIT P0, [R3+URZ+0x30860], R2 ;  /* 0x03086002030075a7 */ /* 0x0022a4000800017f */
[----:B--2---:R-:W-:Y:S05]  /*d120*/  @!P0 NANOSLEEP.SYNCS 0x989680 ;  /* 0x009896800000895d */ /* 0x004fea0003900000 */
[----:B------:R-:W2:Y:S02]  /*d130*/  @!P0 SYNCS.PHASECHK.TRANS64 P0, [R3+URZ+0x30860], R2 ;  /* 0x03086002030085a7 */ /* 0x000ea4000800007f */
[----:B--2---:R-:W-:Y:S05]  /*d140*/  @!P0 BRA `(.L_x_96) ;  /* 0xfffffffc00f08947 */ /* 0x004fea000383ffff */
[----:B------:R-:W-:Y:S05]  /*d150*/  BRA `(.L_x_148) ;  /* 0xffffffe400947947 */ /* 0x000fea000383ffff */
.L_x_100:
[----:B-1----:R1:W2:Y:S02]  /*d160*/  SYNCS.PHASECHK.TRANS64.TRYWAIT P0, [R7+URZ+0x30820], R2 ;  /* 0x03082002070075a7 */ /* 0x0022a4000800017f */
[----:B--2---:R-:W-:Y:S05]  /*d170*/  @!P0 NANOSLEEP.SYNCS 0x989680 ;  /* 0x009896800000895d */ /* 0x004fea0003900000 */
[----:B------:R-:W2:Y:S02]  /*d180*/  @!P0 SYNCS.PHASECHK.TRANS64 P0, [R7+URZ+0x30820], R2 ;  /* 0x03082002070085a7 */ /* 0x000ea4000800007f */
[----:B--2---:R-:W-:Y:S05]  /*d190*/  @!P0 BRA `(.L_x_100) ;  /* 0xfffffffc00f08947 */ /* 0x004fea000383ffff */
[----:B------:R-:W-:Y:S05]  /*d1a0*/  BRA `(.L_x_149) ;  /* 0xffffffe800307947 */ /* 0x000fea000383ffff */
.L_x_101:
[----:B------:R-:W-:Y:S01]  /*d1b0*/  BSSY B0, `(.L_x_150) ;  /* 0x0000008000007945 */ /* 0x000fe20003800000 */
[----:B------:R-:W-:Y:S02]  /*d1c0*/  IMAD.MOV.U32 R13, RZ, RZ, R29 ;  /* 0x000000ffff0d7224 */ /* 0x000fe400078e001d */
[----:B------:R-:W-:Y:S02]  /*d1d0*/  IMAD.MOV.U32 R12, RZ, RZ, RZ ;  /* 0x000000ffff0c7224 */ /* 0x000fe400078e00ff */
[----:B------:R-:W-:Y:S02]  /*d1e0*/  IMAD.MOV.U32 R11, RZ, RZ, 0x1f ;  /* 0x0000001fff0b7424 */ /* 0x000fe400078e00ff */
[----:B------:R-:W-:-:S07]  /*d1f0*/  IMAD.MOV.U32 R15, RZ, RZ, -0x1 ;  /* 0xffffffffff0f7424 */ /* 0x000fce00078e00ff */
[----:B01----:R-:W-:Y:S05]  /*d200*/  WARPSYNC.COLLECTIVE R15, `(.L_x_151) ;  /* 0x000000000f087348 */ /* 0x003fea0003c00000 */
[----:B------:R2:W3:Y:S02]  /*d210*/  SHFL.IDX P6, R14, R13, R12, R11 ;  /* 0x0000000c0d0e7389 */ /* 0x0004e400000c000b */
[----:B0123--:R-:W-:Y:S01]  /*d220*/  ENDCOLLECTIVE ;  /* 0x000000000000791b */ /* 0x00ffe20003800000 */
.L_x_151:
[----:B------:R-:W-:Y:S05]  /*d230*/  BSYNC B0 ;  /* 0x0000000000007941 */ /* 0x000fea0003800000 */
.L_x_150:
[----:B------:R-:W-:Y:S05]  /*d240*/  BRA `(.L_x_152) ;  /* 0xffffffe800147947 */ /* 0x000fea000383ffff */
.L_x_102:
[----:B------:R-:W-:Y:S01]  /*d250*/  BSSY B0, `(.L_x_153) ;  /* 0x0000006000007945 */ /* 0x000fe20003800000 */
[----:B------:R-:W-:-:S07]  /*d260*/  IMAD.MOV.U32 R15, RZ, RZ, -0x1 ;  /* 0xffffffffff0f7424 */ /* 0x000fce00078e00ff */
[----:B012---:R-:W-:Y:S05]  /*d270*/  WARPSYNC.COLLECTIVE R15, `(.L_x_154) ;  /* 0x000000000f0c7348 */ /* 0x007fea0003c00000 */
[----:B------:R-:W-:Y:S02]  /*d280*/  ELECT P6, UR62, PT ;  /* 0x00000000003e782f */ /* 0x000fe400038c0000 */
[----:B------:R-:W-:Y:S01]  /*d290*/  MOV R14, UR62 ;  /* 0x0000003e000e7c02 */ /* 0x000fe20008000f00 */
[----:B012---:R-:W-:Y:S10]  /*d2a0*/  ENDCOLLECTIVE ;  /* 0x000000000000791b */ /* 0x007ff40003800000 */
.L_x_154:
[----:B------:R-:W-:Y:S05]  /*d2b0*/  BSYNC B0 ;  /* 0x0000000000007941 */ /* 0x000fea0003800000 */
.L_x_153:
[----:B------:R-:W-:Y:S05]  /*d2c0*/  BRA `(.L_x_155) ;  /* 0xffffffe800087947 */ /* 0x000fea000383ffff */
.L_x_104:
[----:B-1----:R1:W3:Y:S02]  /*d2d0*/  SYNCS.PHASECHK.TRANS64.TRYWAIT P0, [R5+URZ], R4 ;  /* 0x00000004050075a7 */ /* 0x0022e4000800017f */
[----:B---3--:R-:W-:Y:S05]  /*d2e0*/  @!P0 NANOSLEEP.SYNCS 0x989680 ;  /* 0x009896800000895d */ /* 0x008fea0003900000 */
[----:B------:R-:W3:Y:S02]  /*d2f0*/  @!P0 SYNCS.PHASECHK.TRANS64 P0, [R5+URZ], R4 ;  /* 0x00000004050085a7 */ /* 0x000ee4000800007f */
[----:B---3--:R-:W-:Y:S05]  /*d300*/  @!P0 BRA `(.L_x_104) ;  /* 0xfffffffc00f08947 */ /* 0x008fea000383ffff */
[----:B------:R-:W-:Y:S05]  /*d310*/  BRA `(.L_x_156) ;  /* 0xffffffe800387947 */ /* 0x000fea000383ffff */
.L_x_105:
[----:B---3--:R3:W4:Y:S02]  /*d320*/  SYNCS.PHASECHK.TRANS64.TRYWAIT P0, [R3+URZ], R2 ;  /* 0x00000002030075a7 */ /* 0x008724000800017f */
[----:B----4-:R-:W-:Y:S05]  /*d330*/  @!P0 NANOSLEEP.SYNCS 0x989680 ;  /* 0x009896800000895d */ /* 0x010fea0003900000 */
[----:B------:R-:W4:Y:S02]  /*d340*/  @!P0 SYNCS.PHASECHK.TRANS64 P0, [R3+URZ], R2 ;  /* 0x00000002030085a7 */ /* 0x000f24000800007f */
[----:B----4-:R-:W-:Y:S05]  /*d350*/  @!P0 BRA `(.L_x_105) ;  /* 0xfffffffc00f08947 */ /* 0x010fea000383ffff */
[----:B------:R-:W-:Y:S05]  /*d360*/  BRA `(.L_x_157) ;  /* 0xffffffe8002c7947 */ /* 0x000fea000383ffff */
.L_x_107:
[----:B-1----:R1:W3:Y:S02]  /*d370*/  SYNCS.PHASECHK.TRANS64.TRYWAIT P0, [R5+URZ], R4 ;  /* 0x00000004050075a7 */ /* 0x0022e4000800017f */
[----:B---3--:R-:W-:Y:S05]  /*d380*/  @!P0 NANOSLEEP.SYNCS 0x989680 ;  /* 0x009896800000895d */ /* 0x008fea0003900000 */
[----:B------:R-:W3:Y:S02]  /*d390*/  @!P0 SYNCS.PHASECHK.TRANS64 P0, [R5+URZ], R4 ;  /* 0x00000004050085a7 */ /* 0x000ee4000800007f */
[----:B---3--:R-:W-:Y:S05]  /*d3a0*/  @!P0 BRA `(.L_x_107) ;  /* 0xfffffffc00f08947 */ /* 0x008fea000383ffff */
[----:B------:R-:W-:Y:S05]  /*d3b0*/  BRA `(.L_x_158) ;  /* 0xffffffe800307947 */ /* 0x000fea000383ffff */
.L_x_159:
[----:B------:R-:W-:-:S00]  /*d3c0*/  BRA `(.L_x_159) ;  /* 0xfffffffc00fc7947 */ /* 0x000fc0000383ffff */
[----:B------:R-:W-:-:S00]  /*d3d0*/  NOP ;  /* 0x0000000000007918 */ /* 0x000fc00000000000 */
        /* <DEDUP_REMOVED lines=10> */
.L_x_2702:


//--------------------- .text._ZN7cutlass13device_kernelIN5flash11enable_sm90INS1_16FlashAttnFwdSm90INS1_25CollectiveMainloopFwdSm90ILi2EN4cute5tupleIJNS5_1CILi1EEES8_S8_EEENS6_IJNS7_ILi192EEESA_NS7_ILi64EEEEEELi64ENS_6half_tEfNS_4arch4Sm90ELb0ELb0ELb0ELb1ELb0ELb0ELb0ELb0ELb1ELb1ELb1ELb0EEENS1_21CollectiveEpilogueFwdINS6_IJSA_SB_SA_EEES9_SD_SF_Li384ELb1ELb1ELb1ELb0EEENS1_36VarlenDynamicPersistentTileSchedulerILi192ELi192ELi384ELi128ELb1ELb1ELb1ELb0ELb1ELb1EEEEEEEEEvNT_6ParamsE --------------------------
	.section	.text._ZN7cutlass13device_kernelIN5flash11enable_sm90INS1_16FlashAttnFwdSm90INS1_25CollectiveMainloopFwdSm90ILi2EN4cute5tupleIJNS5_1CILi1EEES8_S8_EEENS6_IJNS7_ILi192EEESA_NS7_ILi64EEEEEELi64ENS_6half_tEfNS_4arch4Sm90ELb0ELb0ELb0ELb1ELb0ELb0ELb0ELb0ELb1ELb1ELb1ELb0EEENS1_21CollectiveEpilogueFwdINS6_IJSA_SB_SA_EEES9_SD_SF_Li384ELb1ELb1ELb1ELb0EEENS1_36VarlenDynamicPersistentTileSchedulerILi192ELi192ELi384ELi128ELb1ELb1ELb1ELb0ELb1ELb1EEEEEEEEEvNT_6ParamsE,"ax",@progbits
	.align	128
.text._ZN7cutlass13device_kernelIN5flash11enable_sm90INS1_16FlashAttnFwdSm90INS1_25CollectiveMainloopFwdSm90ILi2EN4cute5tupleIJNS5_1CILi1EEES8_S8_EEENS6_IJNS7_ILi192EEESA_NS7_ILi64EEEEEELi64ENS_6half_tEfNS_4arch4Sm90ELb0ELb0ELb0ELb1ELb0ELb0ELb0ELb0ELb1ELb1ELb1ELb0EEENS1_21CollectiveEpilogueFwdINS6_IJSA_SB_SA_EEES9_SD_SF_Li384ELb1ELb1ELb1ELb0EEENS1_36VarlenDynamicPersistentTileSchedulerILi192ELi192ELi384ELi128ELb1ELb1ELb1ELb0ELb1ELb1EEEEEEEEEvNT_6ParamsE:
        .type           _ZN7cutlass13device_kernelIN5flash11enable_sm90INS1_16FlashAttnFwdSm90INS1_25CollectiveMainloopFwdSm90ILi2EN4cute5tupleIJNS5_1CILi1EEES8_S8_EEENS6_IJNS7_ILi192EEESA_NS7_ILi64EEEEEELi64ENS_6half_tEfNS_4arch4Sm90ELb0ELb0ELb0ELb1ELb0ELb0ELb0ELb0ELb1ELb1ELb1ELb0EEENS1_21CollectiveEpilogueFwdINS6_IJSA_SB_SA_EEES9_SD_SF_Li384ELb1ELb1ELb1ELb0EEENS1_36VarlenDynamicPersistentTileSchedulerILi192ELi192ELi384ELi128ELb1ELb1ELb1ELb0ELb1ELb1EEEEEEEEEvNT_6ParamsE,@function
        .size           _ZN7cutlass13device_kernelIN5flash11enable_sm90INS1_16FlashAttnFwdSm90INS1_25CollectiveMainloopFwdSm90ILi2EN4cute5tupleIJNS5_1CILi1EEES8_S8_EEENS6_IJNS7_ILi192EEESA_NS7_ILi64EEEEEELi64ENS_6half_tEfNS_4arch4Sm90ELb0ELb0ELb0ELb1ELb0ELb0ELb0ELb0ELb1ELb1ELb1ELb0EEENS1_21CollectiveEpilogueFwdINS6_IJSA_SB_SA_EEES9_SD_SF_Li384ELb1ELb1ELb1ELb0EEENS1_36VarlenDynamicPersistentTileSchedulerILi192ELi192ELi384ELi128ELb1ELb1ELb1ELb0ELb1ELb1EEEEEEEEEvNT_6ParamsE,(.L_x_2703 - _ZN7cutlass13device_kernelIN5flash11enable_sm90INS1_16FlashAttnFwdSm90INS1_25CollectiveMainloopFwdSm90ILi2EN4cute5tupleIJNS5_1CILi1EEES8_S8_EEENS6_IJNS7_ILi192EEESA_NS7_ILi64EEEEEELi64ENS_6half_tEfNS_4arch4Sm90ELb0ELb0ELb0ELb1ELb0ELb0ELb0ELb0ELb1ELb1ELb1ELb0EEENS1_21CollectiveEpilogueFwdINS6_IJSA_SB_SA_EEES9_SD_SF_Li384ELb1ELb1ELb1ELb0EEENS1_36VarlenDynamicPersistentTileSchedulerILi192ELi192ELi384ELi128ELb1ELb1ELb1ELb0ELb1ELb1EEEEEEEEEvNT_6ParamsE)
        .other          _ZN7cutlass13device_kernelIN5flash11enable_sm90INS1_16FlashAttnFwdSm90INS1_25CollectiveMainloopFwdSm90ILi2EN4cute5tupleIJNS5_1CILi1EEES8_S8_EEENS6_IJNS7_ILi192EEESA_NS7_ILi64EEEEEELi64ENS_6half_tEfNS_4arch4Sm90ELb0ELb0ELb0ELb1ELb0ELb0ELb0ELb0ELb1ELb1ELb1ELb0EEENS1_21CollectiveEpilogueFwdINS6_IJSA_SB_SA_EEES9_SD_SF_Li384ELb1ELb1ELb1ELb0EEENS1_36VarlenDynamicPersistentTileSchedulerILi192ELi192ELi384ELi128ELb1ELb1ELb1ELb0ELb1ELb1EEEEEEEEEvNT_6ParamsE,@"STO_CUDA_ENTRY STV_DEFAULT"
_ZN7cutlass13device_kernelIN5flash11enable_sm90INS1_16FlashAttnFwdSm90INS1_25CollectiveMainloopFwdSm90ILi2EN4cute5tupleIJNS5_1CILi1EEES8_S8_EEENS6_IJNS7_ILi192EEESA_NS7_ILi64EEEEEELi64ENS_6half_tEfNS_4arch4Sm90ELb0ELb0ELb0ELb1ELb0ELb0ELb0ELb0ELb1ELb1ELb1ELb0EEENS1_21CollectiveEpilogueFwdINS6_IJSA_SB_SA_EEES9_SD_SF_Li384ELb1ELb1ELb1ELb0EEENS1_36VarlenDynamicPersistentTileSchedulerILi192ELi192ELi384ELi128ELb1ELb1ELb1ELb0ELb1ELb1EEEEEEEEEvNT_6ParamsE:
        /* <DEDUP_REMOVED lines=17> */
.L_x_161:
[----:B------:R-:W-:Y:S05]  /*0110*/  BSYNC B0 ;  /* 0x0000000000007941 */ /* 0x000fea0003800000 */
.L_x_160:
        /* <DEDUP_REMOVED lines=40> */
.L_x_162:
        /* <DEDUP_REMOVED lines=22> */
.L_x_163:
        /* <DEDUP_REMOVED lines=18> */
.L_x_164:
        /* <DEDUP_REMOVED lines=22> */
.L_x_165:
        /* <DEDUP_REMOVED lines=22> */
.L_x_166:
[----:B--2---:R-:W-:Y:S01]  /*08e0*/  ISETP.NE.AND P0, PT, R2, RZ, PT ;  /* 0x000000ff0200720c */ /* 0x004fe20003f05270 */
[----:B------:R-:W-:Y:S01]  /*08f0*/  IMAD.MOV.U32 R2, RZ, RZ, 0x1 ;  /* 0x00000001ff027424 */ /* 0x000fe200078e00ff */
[----:B------:R-:W-:Y:S01]  /*0900*/  NOP ;  /* 0x0000000000007918 */ /* 0x000fe20000000000 */
[----:B------:R-:W-:-:S03]  /*0910*/  ULDC.64 UR40, c[0x0][0x208] ;  /* 0x0000820000287ab9 */ /* 0x000fc60000000a00 */
[----:B------:R-:W-:-:S05]  /*0920*/  SEL R2, R2, 0x2, !P0 ;  /* 0x0000000202027807 */ /* 0x000fca0004000000 */
[----:B------:R2:W-:Y:S01]  /*0930*/  STL [R1+0x44], R2 ;  /* 0x0000440201007387 */ /* 0x0005e20000100800 */
[----:B01-34-:R-:W-:Y:S06]  /*0940*/  BAR.SYNC.DEFER_BLOCKING 0x0 ;  /* 0x0000000000007b1d */ /* 0x01bfec0000010000 */
[----:B------:R-:W-:Y:S05]  /*0950*/  @!P0 BRA `(.L_x_167) ;  /* 0x0000009400c08947 */ /* 0x000fea0003800000 */
.L_x_168:
[----:B------:R-:W-:-:S08]  /*0960*/  NOP ;  /* 0x0000000000007918 */ /* 0x000fd00000000000 */
[----:B------:R-:W0:Y:S02]  /*0970*/  USETMAXREG.TRY_ALLOC.CTAPOOL UP0, 0xa0 ;  /* 0x000000a0000079c8 */ /* 0x000e240008000600 */
[----:B0-----:R-:W-:-:S13]  /*0980*/  PLOP3.LUT P0, PT, PT, PT, UP0, 0x80, 0x0 ;  /* 0x000000000000781c */ /* 0x001fda0003f0f008 */
[----:B------:R-:W-:Y:S05]  /*0990*/  @!P0 BRA `(.L_x_168) ;  /* 0xfffffffc00f08947 */ /* 0x000fea000383ffff */
[----:B--2---:R-:W0:Y:S01]  /*09a0*/  S2R R2, SR_TID.X ;  /* 0x0000000000027919 */ /* 0x004e220000002100 */
[----:B------:R-:W1:Y:S01]  /*09b0*/  S2UR UR4, SR_CgaCtaId ;  /* 0x00000000000479c3 */ /* 0x000e620000008800 */
[----:B------:R-:W-:-:S07]  /*09c0*/  UMOV UR37, 0x400 ;  /* 0x0000040000257882 */ /* 0x000fce0000000000 */
[----:B------:R-:W-:Y:S06]  /*09d0*/  BAR.ARV 0x8, 0x200 ;  /* 0x0208000000007b1d */ /* 0x000fec0000002000 */
[----:B-1----:R-:W-:-:S03]  /*09e0*/  ULEA UR37, UR4, UR37, 0x18 ;  /* 0x0000002504257291 */ /* 0x002fc6000f8ec03f */
[----:B------:R-:W-:Y:S01]  /*09f0*/  ULDC UR4, c[0x0][0xc3c] ;  /* 0x00030f0000047ab9 */ /* 0x000fe20000000800 */
[----:B0-----:R-:W-:-:S04]  /*0a00*/  LOP3.LUT R0, R2, 0xffffff80, RZ, 0xc0, !PT ;  /* 0xffffff8002007812 */ /* 0x001fc800078ec0ff */
[----:B------:R-:W-:-:S13]  /*0a10*/  ISETP.NE.AND P0, PT, R0, 0x80, PT ;  /* 0x000000800000780c */ /* 0x000fda0003f05270 */
[----:B------:R-:W-:Y:S08]  /*0a20*/  @!P0 BAR.ARV 0x9, 0x100 ;  /* 0x0244000000008b1d */ /* 0x000ff00000002000 */
[----:B------:R-:W-:Y:S06]  /*0a30*/  BAR.SYNC.DEFER_BLOCKING 0x5, 0x200 ;  /* 0x0148000000007b1d */ /* 0x000fec0000010000 */
[----:B------:R-:W0:Y:S02]  /*0a40*/  LDS.128 R8, [UR37+0x308d0] ;  /* 0x0308d025ff087984 */ /* 0x000e240008000c00 */
[----:B------:R-:W-:Y:S06]  /*0a50*/  BAR.ARV 0x4, 0x200 ;  /* 0x0108000000007b1d */ /* 0x000fec0000002000 */
[----:B0-----:R-:W-:-:S13]  /*0a60*/  ISETP.GE.AND P0, PT, R11, UR4, PT ;  /* 0x000000040b007c0c */ /* 0x001fda000bf06270 */
[----:B------:R-:W-:Y:S05]  /*0a70*/  @P0 EXIT ;  /* 0x000000000000094d */ /* 0x000fea0003800000 */
[----:B------:R-:W2:Y:S01]  /*0a80*/  LDL.LU R20, [R1+0x44] ;  /* 0x0000440001147983 */ /* 0x000ea20000300800 */
[----:B------:R-:W-:-:S05]  /*0a90*/  VIADD R19, R2, 0xffffff80 ;  /* 0xffffff8002137836 */ /* 0x000fca0000000000 */
[----:B------:R-:W-:-:S04]  /*0aa0*/  SHF.R.S32.HI R0, RZ, 0x1f, R19 ;  /* 0x0000001fff007819 */ /* 0x000fc80000011413 */
[CC--:B------:R-:W-:Y:S02]  /*0ab0*/  LEA.HI R3, R0.reuse, R19.reuse, RZ, 0x4 ;  /* 0x0000001300037211 */ /* 0x0c0fe400078f20ff */
[----:B------:R-:W-:Y:S02]  /*0ac0*/  LEA.HI R2, R0, R19, RZ, 0x7 ;  /* 0x0000001300027211 */ /* 0x000fe400078f38ff */
[----:B------:R-:W-:Y:S02]  /*0ad0*/  SHF.R.S32.HI R4, RZ, 0x4, R3 ;  /* 0x00000004ff047819 */ /* 0x000fe40000011403 */
[----:B------:R-:W-:Y:S02]  /*0ae0*/  LOP3.LUT R6, R2, 0xffffff80, RZ, 0xc0, !PT ;  /* 0xffffff8002067812 */ /* 0x000fe400078ec0ff */
[C---:B------:R-:W-:Y:S02]  /*0af0*/  LEA.HI R5, R3.reuse, R4, RZ, 0x1 ;  /* 0x0000000403057211 */ /* 0x040fe400078f08ff */
[----:B------:R-:W-:Y:S01]  /*0b00*/  LOP3.LUT R3, R3, 0xfffffff0, RZ, 0xc0, !PT ;  /* 0xfffffff003037812 */ /* 0x000fe200078ec0ff */
[----:B------:R-:W-:Y:S01]  /*0b10*/  IMAD.IADD R18, R19, 0x1, -R6 ;  /* 0x0000000113127824 */ /* 0x000fe200078e0a06 */
[----:B------:R-:W-:-:S02]  /*0b20*/  LOP3.LUT R5, R5, 0x1ffffffe, RZ, 0xc0, !PT ;  /* 0x1ffffffe05057812 */ /* 0x000fc400078ec0ff */
[----:B------:R-:W-:Y:S01]  /*0b30*/  LEA.HI R6, R0, R19, RZ, 0x2 ;  /* 0x0000001300067211 */ /* 0x000fe200078f10ff */
[----:B------:R-:W-:Y:S02]  /*0b40*/  IMAD.IADD R3, R19, 0x1, -R3 ;  /* 0x0000000113037824 */ /* 0x000fe400078e0a03 */
[----:B------:R-:W-:Y:S01]  /*0b50*/  IMAD.IADD R5, R4, 0x1, -R5 ;  /* 0x0000000104057824 */ /* 0x000fe200078e0a05 */
[----:B------:R-:W-:Y:S02]  /*0b60*/  LOP3.LUT R4, R6, 0xfffffffc, RZ, 0xc0, !PT ;  /* 0xfffffffc06047812 */ /* 0x000fe400078ec0ff */
[----:B------:R-:W-:-:S03]  /*0b70*/  SHF.R.S32.HI R13, RZ, 0x1f, R18 ;  /* 0x0000001fff0d7819 */ /* 0x000fc60000011412 */
[----:B------:R-:W-:Y:S01]  /*0b80*/  IMAD.IADD R12, R19, 0x1, -R4 ;  /* 0x00000001130c7824 */ /* 0x000fe200078e0a04 */
[----:B------:R-:W-:Y:S02]  /*0b90*/  SHF.R.S32.HI R4, RZ, 0x1f, R3 ;  /* 0x0000001fff047819 */ /* 0x000fe40000011403 */
[----:B------:R-:W-:Y:S02]  /*0ba0*/  LEA.HI R6, R0, R19, RZ, 0x5 ;  /* 0x0000001300067211 */ /* 0x000fe400078f28ff */
[----:B------:R-:W-:Y:S02]  /*0bb0*/  LEA.HI R14, R13, R18, RZ, 0x2 ;  /* 0x000000120d0e7211 */ /* 0x000fe400078f10ff */
[----:B------:R-:W-:Y:S01]  /*0bc0*/  LEA.HI R4, R4, R3, RZ, 0x3 ;  /* 0x0000000304047211 */ /* 0x000fe200078f18ff */
[----:B------:R-:W-:Y:S01]  /*0bd0*/  IMAD.SHL.U32 R7, R6, 0x20, RZ ;  /* 0x0000002006077824 */ /* 0x000fe200078e00ff */
[--C-:B------:R-:W-:Y:S02]  /*0be0*/  SHF.R.S32.HI R8, RZ, 0x2, R14.reuse ;  /* 0x00000002ff087819 */ /* 0x100fe4000001140e */
[----:B------:R-:W-:-:S02]  /*0bf0*/  SHF.R.S32.HI R15, RZ, 0x1f, R14 ;  /* 0x0000001fff0f7819 */ /* 0x000fc4000001140e */
[----:B------:R-:W-:Y:S02]  /*0c00*/  LOP3.LUT R6, R4, 0xfffffff8, RZ, 0xc0, !PT ;  /* 0xfffffff804067812 */ /* 0x000fe400078ec0ff */
[----:B------:R-:W-:-:S03]  /*0c10*/  LEA.HI R15, R15, R8, RZ, 0x3 ;  /* 0x000000080f0f7211 */ /* 0x000fc600078f18ff */
[----:B------:R-:W-:Y:S01]  /*0c20*/  IMAD.IADD R6, R3, 0x1, -R6 ;  /* 0x0000000103067824 */ /* 0x000fe200078e0a06 */
[----:B------:R-:W-:Y:S02]  /*0c30*/  LEA.HI R16, R12, R12, RZ, 0x1 ;  /* 0x0000000c0c107211 */ /* 0x000fe400078f08ff */
[----:B------:R-:W-:Y:S02]  /*0c40*/  LOP3.LUT R15, R15, 0xfffffff8, RZ, 0xc0, !PT ;  /* 0xfffffff80f0f7812 */ /* 0x000fe400078ec0ff */
[----:B------:R-:W-:Y:S01]  /*0c50*/  SHF.R.S32.HI R21, RZ, 0x7, R2 ;  /* 0x00000007ff157819 */ /* 0x000fe20000011402 */
[----:B------:R-:W-:Y:S01]  /*0c60*/  IMAD.SHL.U32 R2, R6, 0x40, RZ ;  /* 0x0000004006027824 */ /* 0x000fe200078e00ff */
[----:B------:R-:W-:Y:S02]  /*0c70*/  LOP3.LUT R7, R7, 0xfffffc00, RZ, 0xc0, !PT ;  /* 0xfffffc0007077812 */ /* 0x000fe400078ec0ff */
[----:B------:R-:W-:Y:S01]  /*0c80*/  LOP3.LUT R17, R16, 0x1ffffffe, RZ, 0xc0, !PT ;  /* 0x1ffffffe10117812 */ /* 0x000fe200078ec0ff */
[----:B------:R-:W-:Y:S01]  /*0c90*/  IMAD.IADD R16, R8, 0x1, -R15 ;  /* 0x0000000108107824 */ /* 0x000fe200078e0a0f */
[----:B------:R-:W-:Y:S01]  /*0ca0*/  LOP3.LUT R2, R2, 0x1c0, RZ, 0xc0, !PT ;  /* 0x000001c002027812 */ /* 0x000fe200078ec0ff */
[----:B------:R-:W-:-:S02]  /*0cb0*/  IMAD R8, R3, 0x40, R7 ;  /* 0x0000004003087824 */ /* 0x000fc400078e0207 */
[----:B------:R-:W-:Y:S02]  /*0cc0*/  IMAD.SHL.U32 R5, R5, 0x8, RZ ;  /* 0x0000000805057824 */ /* 0x000fe400078e00ff */
[----:B------:R-:W-:Y:S02]  /*0cd0*/  IMAD.SHL.U32 R4, R4, 0x40, RZ ;  /* 0x0000004004047824 */ /* 0x000fe400078e00ff */
[----:B------:R-:W-:Y:S01]  /*0ce0*/  IMAD.IADD R3, R5, 0x1, R8 ;  /* 0x0000000105037824 */ /* 0x000fe200078e0208 */
[----:B------:R-:W-:Y:S01]  /*0cf0*/  LOP3.LUT R5, R2, 0x8, R5, 0xf8, !PT ;  /* 0x0000000802057812 */ /* 0x000fe200078ef805 */
[----:B------:R-:W-:Y:S01]  /*0d00*/  IMAD.IADD R17, R12, 0x1, -R17 ;  /* 0x000000010c117824 */ /* 0x000fe200078e0a11 */
[----:B------:R-:W-:Y:S01]  /*0d10*/  SHF.R.U32.HI R2, RZ, 0x3, R2 ;  /* 0x00000003ff027819 */ /* 0x000fe20000011602 */
[----:B------:R-:W-:Y:S01]  /*0d20*/  IMAD.HI R12, R21, 0x55555556, RZ ;  /* 0x55555556150c7827 */ /* 0x000fe200078e02ff */
[----:B------:R-:W-:Y:S02]  /*0d30*/  LEA.HI R13, R13, R18, RZ, 0x5 ;  /* 0x000000120d0d7211 */ /* 0x000fe400078f28ff */
[----:B------:R-:W-:-:S02]  /*0d40*/  LOP3.LUT R2, R5, R2, RZ, 0x3c, !PT ;  /* 0x0000000205027212 */ /* 0x000fc400078e3cff */
[----:B------:R-:W-:Y:S02]  /*0d50*/  LOP3.LUT R4, R4, 0x7ffffe00, RZ, 0xc0, !PT ;  /* 0x7ffffe0004047812 */ /* 0x000fe400078ec0ff */
[----:B------:R-:W-:Y:S02]  /*0d60*/  LEA.HI R0, R0, R19, RZ, 0x3 ;  /* 0x0000001300007211 */ /* 0x000fe400078f18ff */
[----:B------:R-:W-:Y:S02]  /*0d70*/  LEA.HI R12, R12, R12, RZ, 0x1 ;  /* 0x0000000c0c0c7211 */ /* 0x000fe400078f08ff */
[----:B------:R-:W-:Y:S02]  /*0d80*/  SHF.R.S32.HI R13, RZ, 0x5, R13 ;  /* 0x00000005ff0d7819 */ /* 0x000fe4000001140d */
[----:B------:R-:W-:Y:S02]  /*0d90*/  IADD3 R4, R2, R4, R7 ;  /* 0x0000000402047210 */ /* 0x000fe40007ffe007 */
[----:B------:R-:W-:Y:S01]  /*0da0*/  LOP3.LUT R2, R0, 0xfffffff8, RZ, 0xc0, !PT ;  /* 0xfffffff800027812 */ /* 0x000fe200078ec0ff */
[----:B------:R-:W-:Y:S01]  /*0db0*/  IMAD R12, R12, -0x3, R21 ;  /* 0xfffffffd0c0c7824 */ /* 0x000fe200078e0215 */
[----:B------:R-:W-:Y:S01]  /*0dc0*/  LOP3.LUT R14, R14, 0x7ffffffc, RZ, 0xc0, !PT ;  /* 0x7ffffffc0e0e7812 */ /* 0x000fe200078ec0ff */
[----:B------:R-:W-:-:S02]  /*0dd0*/  IMAD R13, R13, 0x10, R16 ;  /* 0x000000100d0d7824 */ /* 0x000fc400078e0210 */
[----:B------:R-:W-:Y:S02]  /*0de0*/  IMAD.IADD R2, R19, 0x1, -R2 ;  /* 0x0000000113027824 */ /* 0x000fe400078e0a02 */
[----:B------:R-:W-:Y:S02]  /*0df0*/  IMAD R8, R12, 0x40, R13 ;  /* 0x000000400c087824 */ /* 0x000fe400078e020d */
[----:B------:R-:W-:Y:S02]  /*0e00*/  IMAD.MOV.U32 R5, RZ, RZ, R9 ;  /* 0x000000ffff057224 */ /* 0x000fe400078e0009 */
[----:B------:R-:W-:Y:S02]  /*0e10*/  IMAD.IADD R14, R18, 0x1, -R14 ;  /* 0x00000001120e7824 */ /* 0x000fe400078e0a0e */
[----:B------:R-:W-:Y:S01]  /*0e20*/  IMAD.SHL.U32 R9, R2, 0x8, RZ ;  /* 0x0000000802097824 */ /* 0x000fe200078e00ff */
[----:B------:R-:W-:Y:S01]  /*0e30*/  STL [R1+0x60], R3 ;  /* 0x0000600301007387 */ /* 0x000fe20000100800 */
[----:B------:R-:W-:-:S03]  /*0e40*/  IMAD.SHL.U32 R15, R14, 0x2, RZ ;  /* 0x000000020e0f7824 */ /* 0x000fc600078e00ff */
[----:B------:R-:W-:Y:S01]  /*0e50*/  STL [R1+0x58], R8 ;  /* 0x0000580801007387 */ /* 0x000fe20000100800 */
[----:B------:R-:W-:-:S03]  /*0e60*/  VIADD R14, R15, 0x8 ;  /* 0x000000080f0e7836 */ /* 0x000fc60000000000 */
[----:B------:R-:W-:Y:S01]  /*0e70*/  STL [R1+0x38], RZ ;  /* 0x000038ff01007387 */ /* 0x000fe20000100800 */
[----:B------:R-:W-:-:S03]  /*0e80*/  VIADD R13, R15, 0x10 ;  /* 0x000000100f0d7836 */ /* 0x000fc60000000000 */
[----:B------:R0:W-:Y:S01]  /*0e90*/  STL [R1+0x8], R9 ;  /* 0x0000080901007387 */ /* 0x0001e20000100800 */
[----:B------:R-:W-:Y:S01]  /*0ea0*/  R2P PR, R6, 0x6 ;  /* 0x0000000606007804 */ /* 0x000fe20000000000 */
[----:B------:R-:W-:Y:S02]  /*0eb0*/  IMAD.MOV.U32 R7, RZ, RZ, R11 ;  /* 0x000000ffff077224 */ /* 0x000fe400078e000b */
[C---:B------:R-:W-:Y:S01]  /*0ec0*/  VIADD R12, R15.reuse, 0x18 ;  /* 0x000000180f0c7836 */ /* 0x040fe20000000000 */
[----:B------:R-:W-:Y:S01]  /*0ed0*/  STL [R1+0x30], R15 ;  /* 0x0000300f01007387 */ /* 0x000fe20000100800 */
[----:B------:R-:W-:Y:S01]  /*0ee0*/  IMAD.MOV.U32 R6, RZ, RZ, R10 ;  /* 0x000000ffff067224 */ /* 0x000fe200078e000a */
[----:B0-----:R-:W-:Y:S01]  /*0ef0*/  SHF.R.S32.HI R9, RZ, 0x1f, R9 ;  /* 0x0000001fff097819 */ /* 0x001fe20000011409 */
[----:B------:R-:W-:Y:S01]  /*0f00*/  VIADD R11, R15, 0x20 ;  /* 0x000000200f0b7836 */ /* 0x000fe20000000000 */
[----:B------:R-:W-:Y:S01]  /*0f10*/  LEA R16, R4, UR37, 0x1 ;  /* 0x0000002504107c11 */ /* 0x000fe2000f8e08ff */
[----:B------:R-:W-:-:S02]  /*0f20*/  IMAD.MOV.U32 R3, RZ, RZ, 0x40 ;  /* 0x00000040ff037424 */ /* 0x000fc400078e00ff */
[----:B------:R0:W-:Y:S01]  /*0f30*/  STL [R1+0x64], R9 ;  /* 0x0000640901007387 */ /* 0x0001e20000100800 */
[----:B------:R-:W-:Y:S01]  /*0f40*/  VIADD R10, R15, 0x28 ;  /* 0x000000280f0a7836 */ /* 0x000fe20000000000 */
[----:B------:R-:W-:Y:S02]  /*0f50*/  SHF.R.S32.HI R4, RZ, 0x1f, R14 ;  /* 0x0000001fff047819 */ /* 0x000fe4000001140e */
[----:B------:R-:W-:Y:S01]  /*0f60*/  STL [R1+0x24], R14 ;  /* 0x0000240e01007387 */ /* 0x000fe20000100800 */
[----:B------:R-:W-:-:S03]  /*0f70*/  SHF.R.S32.HI R0, RZ, 0x3, R0 ;  /* 0x00000003ff007819 */ /* 0x000fc60000011400 */
[----:B------:R1:W-:Y:S01]  /*0f80*/  STL [R1+0x20], R13 ;  /* 0x0000200d01007387 */ /* 0x0003e20000100800 */
[----:B0-----:R-:W-:-:S03]  /*0f90*/  VIADD R9, R15, 0x30 ;  /* 0x000000300f097836 */ /* 0x001fc60000000000 */
[----:B------:R-:W-:Y:S01]  /*0fa0*/  STL [R1+0x1c], R12 ;  /* 0x00001c0c01007387 */ /* 0x000fe20000100800 */
[----:B------:R-:W-:Y:S01]  /*0fb0*/  SEL R0, R3, 0xffffffc0, !P2 ;  /* 0xffffffc003007807 */ /* 0x000fe20005000000 */
[----:B------:R-:W-:Y:S02]  /*0fc0*/  VIADD R3, R15, 0x38 ;  /* 0x000000380f037836 */ /* 0x000fe40000000000 */
[----:B------:R0:W-:Y:S01]  /*0fd0*/  STL [R1+0x18], R11 ;  /* 0x0000180b01007387 */ /* 0x0001e20000100800 */
[----:B-1----:R-:W-:-:S03]  /*0fe0*/  SHF.R.S32.HI R13, RZ, 0x1f, R13 ;  /* 0x0000001fff0d7819 */ /* 0x002fc6000001140d */
[----:B------:R-:W-:Y:S04]  /*0ff0*/  STL [R1+0x14], R10 ;  /* 0x0000140a01007387 */ /* 0x000fe80000100800 */
[----:B------:R-:W-:Y:S04]  /*1000*/  STL [R1+0x10], R9 ;  /* 0x0000100901007387 */ /* 0x000fe80000100800 */
[----:B------:R1:W-:Y:S01]  /*1010*/  STL [R1+0x54], R4 ;  /* 0x0000540401007387 */ /* 0x0003e20000100800 */
[----:B0-----:R-:W-:-:S03]  /*1020*/  SHF.R.S32.HI R11, RZ, 0x1f, R11 ;  /* 0x0000001fff0b7819 */ /* 0x001fc6000001140b */
[----:B------:R-:W-:Y:S01]  /*1030*/  STL [R1+0xc], R3 ;  /* 0x00000c0301007387 */ /* 0x000fe20000100800 */
[----:B-1----:R-:W-:-:S03]  /*1040*/  SHF.R.S32.HI R4, RZ, 0x1f, R12 ;  /* 0x0000001fff047819 */ /* 0x002fc6000001140c */
[----:B------:R-:W-:Y:S04]  /*1050*/  STL [R1+0x50], R13 ;  /* 0x0000500d01007387 */ /* 0x000fe80000100800 */
[----:B------:R0:W-:Y:S01]  /*1060*/  STL [R1+0x4c], R4 ;  /* 0x00004c0401007387 */ /* 0x0001e20000100800 */
[----:B------:R-:W-:-:S03]  /*1070*/  SHF.R.S32.HI R9, RZ, 0x1f, R9 ;  /* 0x0000001fff097819 */ /* 0x000fc60000011409 */
[----:B------:R-:W-:Y:S01]  /*1080*/  STL [R1+0x48], R11 ;  /* 0x0000480b01007387 */ /* 0x000fe20000100800 */
[----:B0-----:R-:W-:-:S05]  /*1090*/  SHF.R.S32.HI R4, RZ, 0x1f, R10 ;  /* 0x0000001fff047819 */ /* 0x001fca000001140a */
[----:B------:R0:W-:Y:S04]  /*10a0*/  STL [R1+0x44], R4 ;  /* 0x0000440401007387 */ /* 0x0001e80000100800 */
[----:B------:R1:W-:Y:S01]  /*10b0*/  STL [R1+0x40], R9 ;  /* 0x0000400901007387 */ /* 0x0003e20000100800 */
[----:B0-----:R-:W-:Y:S01]  /*10c0*/  SHF.R.S32.HI R4, RZ, 0x1f, R3 ;  /* 0x0000001fff047819 */ /* 0x001fe20000011403 */
[----:B------:R-:W-:-:S04]  /*10d0*/  IMAD R3, R17, 0x8, R8 ;  /* 0x0000000811037824 */ /* 0x000fc800078e0208 */
[----:B------:R1:W-:Y:S04]  /*10e0*/  STL [R1+0x3c], R4 ;  /* 0x00003c0401007387 */ /* 0x0003e80000100800 */
[----:B------:R1:W-:Y:S01]  /*10f0*/  STL [R1+0x5c], R3 ;  /* 0x00005c0301007387 */ /* 0x0003e20000100800 */
[C---:B------:R-:W-:Y:S02]  /*1100*/  VIADD R18, R16.reuse, 0x1e800 ;  /* 0x0001e80010127836 */ /* 0x040fe40000000000 */
[----:B------:R-:W-:Y:S02]  /*1110*/  VIADD R23, R16, 0x1e820 ;  /* 0x0001e82010177836 */ /* 0x000fe40000000000 */
[----:B------:R-:W-:Y:S02]  /*1120*/  @P1 VIADD R23, R18, 0xffffffe0 ;  /* 0xffffffe012171836 */ /* 0x000fe40000000000 */
[----:B------:R-:W-:-:S02]  /*1130*/  IMAD.MOV.U32 R2, RZ, RZ, RZ ;  /* 0x000000ffff027224 */ /* 0x000fc400078e00ff */
[----:B------:R-:W-:Y:S02]  /*1140*/  IMAD.IADD R18, R18, 0x1, R0 ;  /* 0x0000000112127824 */ /* 0x000fe400078e0200 */
[----:B------:R-:W-:Y:S02]  /*1150*/  IMAD.IADD R17, R0, 0x1, R23 ;  /* 0x0000000100117824 */ /* 0x000fe400078e0217 */
[C---:B------:R-:W-:Y:S02]  /*1160*/  VIADD R153, R23.reuse, 0x6000 ;  /* 0x0000600017997836 */ /* 0x040fe40000000000 */
[----:B------:R-:W-:Y:S01]  /*1170*/  VIADD R152, R23, 0xc000 ;  /* 0x0000c00017987836 */ /* 0x000fe20000000000 */
[----:B------:R-:W-:Y:S01]  /*1180*/  UMOV UR36, URZ ;  /* 0x0000003f00247c82 */ /* 0x000fe20008000000 */
[----:B-12---:R-:W-:-:S07]  /*1190*/  LOP3.LUT R154, R20, 0x1, RZ, 0xfc, !PT ;  /* 0x00000001149a7812 */ /* 0x006fce00078efcff */
.L_x_202:
[----:B012-45:R-:W0:Y:S01]  /*11a0*/  LDC.64 R8, c[0x0][0xc88] ;  /* 0x00032200ff087b82 */ /* 0x037e220000000a00 */
[----:B------:R-:W-:-:S07]  /*11b0*/  ULDC.64 UR4, c[0x0][0xa28] ;  /* 0x00028a0000047ab9 */ /* 0x000fce0000000a00 */
[----:B------:R-:W1:Y:S08]  /*11c0*/  LDC.64 R12, c[0x0][0x418] ;  /* 0x00010600ff0c7b82 */ /* 0x000e700000000a00 */
[----:B------:R-:W2:Y:S01]  /*11d0*/  LDC R0, c[0x0][0x424] ;  /* 0x00010900ff007b82 */ /* 0x000ea20000000800 */
[----:B0-----:R-:W-:Y:S01]  /*11e0*/  IMAD.WIDE R8, R7, 0x4, R8 ;  /* 0x0000000407087825 */ /* 0x001fe200078e0208 */
[----:B------:R-:W-:-:S06]  /*11f0*/  ISETP.NE.U32.AND P0, PT, RZ, UR4, PT ;  /* 0x00000004ff007c0c */ /* 0x000fcc000bf05070 */
[----:B------:R-:W0:Y:S01]  /*1200*/  LDC R7, c[0x0][0x2f0] ;  /* 0x0000bc00ff077b82 */ /* 0x000e220000000800 */
[----:B---3--:R-:W3:Y:S01]  /*1210*/  LDG.E R155, desc[UR40][R8.64] ;  /* 0x00000028089b7981 */ /* 0x008ee2000c1e1900 */
[----:B------:R-:W-:Y:S01]  /*1220*/  ISETP.NE.AND.EX P0, PT, RZ, UR5, PT, P0 ;  /* 0x00000005ff007c0c */ /* 0x000fe2000bf05300 */
[----:B------:R-:W-:Y:S01]  /*1230*/  IMAD.MOV.U32 R3, RZ, RZ, RZ ;  /* 0x000000ffff037224 */ /* 0x000fe200078e00ff */
[----:B---3--:R-:W-:-:S11]  /*1240*/  SHF.R.S32.HI R4, RZ, 0x1f, R155 ;  /* 0x0000001fff047819 */ /* 0x008fd6000001149b */
[C---:B------:R-:W-:Y:S01]  /*1250*/  @P0 LEA R10, P1, R155.reuse, UR4, 0x2 ;  /* 0x000000049b0a0c11 */ /* 0x040fe2000f8210ff */
[----:B------:R3:W-:Y:S03]  /*1260*/  STL [R1+0x2c], R4 ;  /* 0x00002c0401007387 */ /* 0x0007e60000100800 */
[----:B------:R-:W-:Y:S01]  /*1270*/  @P0 LEA.HI.X R11, R155, UR5, R4, 0x2, P1 ;  /* 0x000000059b0b0c11 */ /* 0x000fe200088f1404 */
[----:B------:R-:W-:Y:S02]  /*1280*/  ULDC.64 UR4, c[0x0][0xa20] ;  /* 0x0002880000047ab9 */ /* 0x000fe40000000a00 */
[----:B------:R-:W-:Y:S02]  /*1290*/  ISETP.NE.U32.AND P1, PT, RZ, UR4, PT ;  /* 0x00000004ff007c0c */ /* 0x000fe4000bf25070 */
[----:B------:R3:W5:Y:S01]  /*12a0*/  @P0 LDG.E R3, desc[UR40][R10.64] ;  /* 0x000000280a030981 */ /* 0x000762000c1e1900 */
[----:B-1----:R-:W-:-:S02]  /*12b0*/  ISETP.NE.U32.AND P0, PT, R12, RZ, PT ;  /* 0x000000ff0c00720c */ /* 0x002fc40003f05070 */
[----:B------:R-:W-:Y:S02]  /*12c0*/  ISETP.NE.AND.EX P1, PT, RZ, UR5, PT, P1 ;  /* 0x00000005ff007c0c */ /* 0x000fe4000bf25310 */
[----:B------:R-:W-:-:S04]  /*12d0*/  ISETP.NE.AND.EX P0, PT, R13, RZ, PT, P0 ;  /* 0x000000ff0d00720c */ /* 0x000fc80003f05300 */
[----:B--2---:R-:W-:-:S05]  /*12e0*/  SEL R0, R0, 0x1, P0 ;  /* 0x0000000100007807 */ /* 0x004fca0000000000 */
[----:B0-----:R-:W-:Y:S02]  /*12f0*/  IMAD R120, R0, R7, RZ ;  /* 0x0000000700787224 */ /* 0x001fe400078e02ff */
[----:B------:R-:W-:-:S04]  /*1300*/  @P1 LEA R8, P2, R155, UR4, 0x2 ;  /* 0x000000049b081c11 */ /* 0x000fc8000f8410ff */
[----:B------:R-:W-:-:S05]  /*1310*/  @P1 LEA.HI.X R9, R155, UR5, R4, 0x2, P2 ;  /* 0x000000059b091c11 */ /* 0x000fca00090f1404 */
[----:B------:R3:W5:Y:S01]  /*1320*/  @P1 LDG.E R120, desc[UR40][R8.64] ;  /* 0x0000002808781981 */ /* 0x000762000c1e1900 */
[----:B------:R-:W-:Y:S05]  /*1330*/  @P1 BRA `(.L_x_169) ;  /* 0x0000000000241947 */ /* 0x000fea0003800000 */
[----:B------:R-:W-:Y:S02]  /*1340*/  ULDC.64 UR4, c[0x0][0xa08] ;  /* 0x0002820000047ab9 */ /* 0x000fe40000000a00 */
[----:B------:R-:W-:-:S04]  /*1350*/  ISETP.NE.U32.AND P0, PT, RZ, UR4, PT ;  /* 0x00000004ff007c0c */ /* 0x000fc8000bf05070 */
[----:B------:R-:W-:-:S13]  /*1360*/  ISETP.NE.AND.EX P0, PT, RZ, UR5, PT, P0 ;  /* 0x00000005ff007c0c */ /* 0x000fda000bf05300 */
[----:B------:R-:W-:Y:S05]  /*1370*/  @!P0 BRA `(.L_x_169) ;  /* 0x0000000000148947 */ /* 0x000fea0003800000 */
[----:B---3--:R-:W0:Y:S02]  /*1380*/  LDC.64 R8, c[0x0][0xa08] ;  /* 0x00028200ff087b82 */ /* 0x008e240000000a00 */
[----:B0-----:R-:W-:-:S05]  /*1390*/  IMAD.WIDE R8, R155, 0x4, R8 ;  /* 0x000000049b087825 */ /* 0x001fca00078e0208 */
[----:B-----5:R-:W2:Y:S04]  /*13a0*/  LDG.E R120, desc[UR40][R8.64] ;  /* 0x0000002808787981 */ /* 0x020ea8000c1e1900 */
[----:B------:R-:W2:Y:S02]  /*13b0*/  LDG.E R7, desc[UR40][R8.64+0x4] ;  /* 0x0000042808077981 */ /* 0x000ea4000c1e1900 */
[----:B--2---:R-:W-:-:S07]  /*13c0*/  IMAD.IADD R120, R7, 0x1, -R120 ;  /* 0x0000000107787824 */ /* 0x004fce00078e0a78 */
.L_x_169:
[----:B-----5:R-:W-:Y:S01]  /*13d0*/  IMAD.IADD R120, R120, 0x1, -R3 ;  /* 0x0000000178787824 */ /* 0x020fe200078e0a03 */
[----:B------:R-:W-:Y:S01]  /*13e0*/  LOP3.LUT R3, R6, 0xff000000, RZ, 0xc0, !PT ;  /* 0xff00000006037812 */ /* 0x000fe200078ec0ff */
[----:B------:R-:W-:Y:S02]  /*13f0*/  IMAD.MOV.U32 R19, RZ, RZ, RZ ;  /* 0x000000ffff137224 */ /* 0x000fe400078e00ff */
[C---:B------:R-:W-:Y:S01]  /*1400*/  VIADD R0, R120.reuse, 0xbf ;  /* 0x000000bf78007836 */ /* 0x040fe20000000000 */
[----:B------:R-:W-:Y:S02]  /*1410*/  SHF.R.U32.HI R3, RZ, 0x8, R3 ;  /* 0x00000008ff037819 */ /* 0x000fe40000011603 */
[----:B------:R-:W-:Y:S01]  /*1420*/  ISETP.GE.AND P0, PT, R120, 0x1, PT ;  /* 0x000000017800780c */ /* 0x000fe20003f06270 */
[----:B---3--:R-:W-:Y:S01]  /*1430*/  IMAD.HI R4, R0, 0x2aaaaaab, RZ ;  /* 0x2aaaaaab00047827 */ /* 0x008fe200078e02ff */
[----:B------:R-:W-:-:S04]  /*1440*/  LOP3.LUT R0, R6, 0xff0000, RZ, 0xc0, !PT ;  /* 0x00ff000006007812 */ /* 0x000fc800078ec0ff */
[----:B------:R-:W-:Y:S02]  /*1450*/  LEA.HI R0, R0, R3, RZ, 0x10 ;  /* 0x0000000300007211 */ /* 0x000fe400078f80ff */
[----:B------:R-:W-:Y:S02]  /*1460*/  SHF.R.U32.HI R7, RZ, 0x1f, R4 ;  /* 0x0000001fff077819 */ /* 0x000fe40000011604 */
[----:B------:R-:W-:Y:S02]  /*1470*/  LOP3.LUT R14, R0, 0xff, RZ, 0xc0, !PT ;  /* 0x000000ff000e7812 */ /* 0x000fe400078ec0ff */
[----:B------:R-:W-:Y:S02]  /*1480*/  LEA.HI.SX32 R11, R4, R7, 0x1b ;  /* 0x00000007040b7211 */ /* 0x000fe400078fdaff */
[----:B------:R-:W-:Y:S01]  /*1490*/  SHF.R.U32.HI R157, RZ, 0x10, R0 ;  /* 0x00000010ff9d7819 */ /* 0x000fe20000011600 */
[----:B------:R0:W-:Y:S01]  /*14a0*/  STL [R1+0x28], R14 ;  /* 0x0000280e01007387 */ /* 0x0001e20000100800 */
[----:B------:R-:W-:Y:S05]  /*14b0*/  @!P0 BRA `(.L_x_170) ;  /* 0x0000000000748947 */ /* 0x000fea0003800000 */
[----:B------:R-:W1:Y:S01]  /*14c0*/  LDC R0, c[0x0][0x9f0] ;  /* 0x00027c00ff007b82 */ /* 0x000e620000000800 */
[----:B------:R-:W-:-:S04]  /*14d0*/  ISETP.NE.AND P0, PT, R157, RZ, PT ;  /* 0x000000ff9d00720c */ /* 0x000fc80003f05270 */
[----:B-1----:R-:W-:-:S04]  /*14e0*/  SEL R12, R157, R0, P0 ;  /* 0x000000009d0c7207 */ /* 0x002fc80000000000 */
[-C--:B------:R-:W-:Y:S02]  /*14f0*/  IABS R4, R12.reuse ;  /* 0x0000000c00047213 */ /* 0x080fe40000000000 */
[----:B------:R-:W-:Y:S02]  /*1500*/  IADD3 R0, R11, -0x1, R12 ;  /* 0xffffffff0b007810 */ /* 0x000fe40007ffe00c */
[----:B------:R-:W1:Y:S01]  /*1510*/  I2F.RP R3, R4 ;  /* 0x0000000400037306 */ /* 0x000e620000209400 */
[----:B------:R-:W-:Y:S02]  /*1520*/  IABS R13, R12 ;  /* 0x0000000c000d7213 */ /* 0x000fe40000000000 */
[----:B------:R-:W-:Y:S02]  /*1530*/  IABS R10, R0 ;  /* 0x00000000000a7213 */ /* 0x000fe40000000000 */
[----:B------:R-:W-:-:S04]  /*1540*/  LOP3.LUT R0, R0, R12, RZ, 0x3c, !PT ;  /* 0x0000000c00007212 */ /* 0x000fc800078e3cff */
[----:B------:R-:W-:Y:S01]  /*1550*/  ISETP.GE.AND P2, PT, R0, RZ, PT ;  /* 0x000000ff0000720c */ /* 0x000fe20003f46270 */
[----:B-1----:R-:W1:Y:S02]  /*1560*/  MUFU.RCP R3, R3 ;  /* 0x0000000300037308 */ /* 0x002e640000001000 */
[----:B-1----:R-:W-:Y:S02]  /*1570*/  VIADD R8, R3, 0xffffffe ;  /* 0x0ffffffe03087836 */ /* 0x002fe40000000000 */
[----:B------:R-:W-:-:S04]  /*1580*/  IMAD.MOV R3, RZ, RZ, -R13 ;  /* 0x000000ffff037224 */ /* 0x000fc800078e0a0d */
[----:B------:R1:W2:Y:S02]  /*1590*/  F2I.FTZ.U32.TRUNC.NTZ R9, R8 ;  /* 0x0000000800097305 */ /* 0x0002a4000021f000 */
[----:B-1----:R-:W-:Y:S02]  /*15a0*/  IMAD.MOV.U32 R8, RZ, RZ, RZ ;  /* 0x000000ffff087224 */ /* 0x002fe400078e00ff */
[----:B--2---:R-:W-:-:S04]  /*15b0*/  IMAD.MOV R7, RZ, RZ, -R9 ;  /* 0x000000ffff077224 */ /* 0x004fc800078e0a09 */
[----:B------:R-:W-:-:S04]  /*15c0*/  IMAD R7, R7, R4, RZ ;  /* 0x0000000407077224 */ /* 0x000fc800078e02ff */
[----:B------:R-:W-:-:S06]  /*15d0*/  IMAD.HI.U32 R9, R9, R7, R8 ;  /* 0x0000000709097227 */ /* 0x000fcc00078e0008 */
[----:B------:R-:W-:-:S04]  /*15e0*/  IMAD.HI.U32 R9, R9, R10, RZ ;  /* 0x0000000a09097227 */ /* 0x000fc800078e00ff */
[----:B------:R-:W-:-:S05]  /*15f0*/  IMAD R3, R9, R3, R10 ;  /* 0x0000000309037224 */ /* 0x000fca00078e020a */
[----:B------:R-:W-:-:S13]  /*1600*/  ISETP.GT.U32.AND P1, PT, R4, R3, PT ;  /* 0x000000030400720c */ /* 0x000fda0003f24070 */
[----:B------:R-:W-:Y:S02]  /*1610*/  @!P1 IMAD.IADD R3, R3, 0x1, -R4 ;  /* 0x0000000103039824 */ /* 0x000fe400078e0a04 */
[----:B------:R-:W-:Y:S01]  /*1620*/  @!P1 VIADD R9, R9, 0x1 ;  /* 0x0000000109099836 */ /* 0x000fe20000000000 */
[----:B------:R-:W-:Y:S02]  /*1630*/  ISETP.NE.AND P1, PT, R12, RZ, PT ;  /* 0x000000ff0c00720c */ /* 0x000fe40003f25270 */
[----:B------:R-:W-:-:S13]  /*1640*/  ISETP.GE.U32.AND P0, PT, R3, R4, PT ;  /* 0x000000040300720c */ /* 0x000fda0003f06070 */
[----:B------:R-:W-:-:S04]  /*1650*/  @P0 VIADD R9, R9, 0x1 ;  /* 0x0000000109090836 */ /* 0x000fc80000000000 */
[----:B------:R-:W-:Y:S01]  /*1660*/  @!P2 IMAD.MOV R9, RZ, RZ, -R9 ;  /* 0x000000ffff09a224 */ /* 0x000fe200078e0a09 */
[----:B------:R-:W-:-:S05]  /*1670*/  @!P1 LOP3.LUT R9, RZ, R12, RZ, 0x33, !PT ;  /* 0x0000000cff099212 */ /* 0x000fca00078e33ff */
[----:B------:R-:W-:-:S07]  /*1680*/  IMAD.MOV.U32 R19, RZ, RZ, R9 ;  /* 0x000000ffff137224 */ /* 0x000fce00078e0009 */
.L_x_170:
[-C--:B------:R-:W-:Y:S01]  /*1690*/  IMAD R22, R14, R19.reuse, RZ ;  /* 0x000000130e167224 */ /* 0x080fe200078e02ff */
[----:B------:R1:W-:Y:S01]  /*16a0*/  STL [R1+0x4], R5 ;  /* 0x0000040501007387 */ /* 0x0003e20000100800 */
[----:B------:R-:W-:Y:S02]  /*16b0*/  LOP3.LUT R156, R6, 0xffff, RZ, 0xc0, !PT ;  /* 0x0000ffff069c7812 */ /* 0x000fe400078ec0ff */
[----:B------:R-:W-:Y:S02]  /*16c0*/  CS2R R58, SRZ ;  /* 0x00000000003a7805 */ /* 0x000fe4000001ff00 */
[----:B------:R-:W-:Y:S02]  /*16d0*/  PLOP3.LUT P0, PT, PT, PT, PT, 0x80, 0x0 ;  /* 0x000000000000781c */ /* 0x000fe40003f0f070 */
[----:B------:R-:W-:Y:S02]  /*16e0*/  CS2R R150, SRZ ;  /* 0x0000000000967805 */ /* 0x000fe4000001ff00 */
[----:B------:R-:W-:-:S02]  /*16f0*/  VIADDMNMX R19, R22, R19, R11, PT ;  /* 0x0000001316137246 */ /* 0x000fc4000380010b */
[----:B------:R-:W-:Y:S02]  /*1700*/  CS2R R40, SRZ ;  /* 0x0000000000287805 */ /* 0x000fe4000001ff00 */
[----:B------:R-:W-:Y:S02]  /*1710*/  CS2R R54, SRZ ;  /* 0x0000000000367805 */ /* 0x000fe4000001ff00 */
[----:B------:R-:W-:Y:S02]  /*1720*/  CS2R R38, SRZ ;  /* 0x0000000000267805 */ /* 0x000fe4000001ff00 */
[----:B------:R-:W-:Y:S02]  /*1730*/  ISETP.GT.AND P1, PT, R19, R22, PT ;  /* 0x000000161300720c */ /* 0x000fe40003f24270 */
        /* <DEDUP_REMOVED lines=11> */
[----:B------:R-:W-:Y:S01]  /*17f0*/  CS2R R20, SRZ ;  /* 0x0000000000147805 */ /* 0x000fe2000001ff00 */
[----:B-1----:R-:W-:Y:S06]  /*1800*/  @!P1 BRA `(.L_x_171) ;  /* 0x0000006400149947 */ /* 0x002fec0003800000 */
[----:B------:R-:W1:Y:S02]  /*1810*/  S2R R0, SR_TID.X ;  /* 0x0000000000007919 */ /* 0x000e640000002100 */
[----:B-1----:R-:W-:-:S05]  /*1820*/  VIADD R3, R0, 0xffffff80 ;  /* 0xffffff8000037836 */ /* 0x002fca0000000000 */
[----:B------:R-:W-:-:S04]  /*1830*/  SHF.R.S32.HI R0, RZ, 0x1f, R3 ;  /* 0x0000001fff007819 */ /* 0x000fc80000011403 */
[----:B------:R-:W-:-:S04]  /*1840*/  LEA.HI R0, R0, R3, RZ, 0x7 ;  /* 0x0000000300007211 */ /* 0x000fc800078f38ff */
[----:B------:R-:W-:-:S06]  /*1850*/  SHF.R.S32.HI R0, RZ, 0x7, R0 ;  /* 0x00000007ff007819 */ /* 0x000fcc0000011400 */
[----:B------:R-:W1:Y:S02]  /*1860*/  SHFL.IDX PT, R0, R0, RZ, 0x1f ;  /* 0x00001fff00007589 */ /* 0x000e6400000e0000 */
[----:B-1----:R-:W-:-:S13]  /*1870*/  R2UR UR39, R0 ;  /* 0x00000000002772ca */ /* 0x002fda00000e0000 */
[----:B------:R-:W-:-:S04]  /*1880*/  UIMAD.WIDE UR4, UR39, 0x55555556, URZ ;  /* 0x55555556270478a5 */ /* 0x000fc8000f8e023f */
[----:B------:R-:W-:Y:S02]  /*1890*/  ULEA.HI UR38, UR5, UR5, URZ, 0x1 ;  /* 0x0000000505267291 */ /* 0x000fe4000f8f083f */
[----:B------:R-:W-:Y:S02]  /*18a0*/  UIADD3 UR5, UR37, 0x1e800, URZ ;  /* 0x0001e80025057890 */ /* 0x000fe4000fffe03f */
[----:B------:R-:W-:Y:S02]  /*18b0*/  UIMAD UR38, UR38, -0x3, UR39 ;  /* 0xfffffffd262678a4 */ /* 0x000fe4000f8e0227 */
[----:B------:R-:W-:Y:S02]  /*18c0*/  ULOP3.LUT UP0, URZ, UR5, 0x3ff, URZ, 0xc0, !UPT ;  /* 0x000003ff053f7892 */ /* 0x000fe4000f80c03f */
[----:B------:R-:W-:-:S04]  /*18d0*/  ULEA UR4, UR38, UR37, 0xd ;  /* 0x0000002526047291 */ /* 0x000fc8000f8e683f */
[----:B------:R-:W-:Y:S01]  /*18e0*/  PLOP3.LUT P0, PT, PT, PT, UP0, 0x80, 0x0 ;  /* 0x000000000000781c */ /* 0x000fe20003f0f008 */
[----:B------:R-:W-:-:S04]  /*18f0*/  UIADD3 UR4, UR4, 0xc400, URZ ;  /* 0x0000c40004047890 */ /* 0x000fc8000fffe03f */
[----:B------:R-:W-:-:S04]  /*1900*/  USHF.R.U32.HI UR4, URZ, 0x4, UR4 ;  /* 0x000000043f047899 */ /* 0x000fc80008011604 */
[----:B------:R-:W-:-:S04]  /*1910*/  ULOP3.LUT UR42, UR4, 0x3fff, URZ, 0xc0, !UPT ;  /* 0x00003fff042a7892 */ /* 0x000fc8000f8ec03f */
[----:B------:R-:W-:Y:S08]  /*1920*/  @!P0 BRA `(.L_x_172) ;  /* 0x0000000000408947 */ /* 0x000ff00003800000 */
[----:B------:R-:W-:Y:S01]  /*1930*/  MOV R0, 0x0 ;  /* 0x0000000000007802 */ /* 0x000fe20000000f00 */
[----:B------:R-:W-:Y:S01]  /*1940*/  ULDC.64 UR4, c[0x4][0xa8] ;  /* 0x01002a0000047ab9 */ /* 0x000fe20000000a00 */
[----:B------:R-:W-:Y:S01]  /*1950*/  ULDC.64 UR6, c[0x4][0x48] ;  /* 0x0100120000067ab9 */ /* 0x000fe20000000a00 */
[----:B------:R-:W-:Y:S01]  /*1960*/  IMAD.U32 R4, RZ, RZ, UR4 ;  /* 0x00000004ff047e24 */ /* 0x000fe2000f8e00ff */
[----:B0-----:R0:W1:Y:S01]  /*1970*/  LDC.64 R14, c[0x4][R0] ;  /* 0x01000000000e7b82 */ /* 0x0010620000000a00 */
        /* <DEDUP_REMOVED lines=11> */
.L_x_172:
[----:B------:R-:W2:Y:S01]  /*1a30*/  LDL R20, [R1+0x38] ;  /* 0x0000380001147983 */ /* 0x000ea20000100800 */
[----:B------:R-:W-:Y:S02]  /*1a40*/  ISETP.NE.AND P0, PT, R154, 0x3, PT ;  /* 0x000000039a00780c */ /* 0x000fe40003f05270 */
[----:B--2---:R-:W-:-:S04]  /*1a50*/  LEA.HI R0, R20, R20, RZ, 0x1 ;  /* 0x0000001414007211 */ /* 0x004fc800078f08ff */
[----:B------:R-:W-:-:S05]  /*1a60*/  LOP3.LUT R0, R0, 0xfffffffe, RZ, 0xc0, !PT ;  /* 0xfffffffe00007812 */ /* 0x000fca00078ec0ff */
[----:B------:R-:W-:-:S05]  /*1a70*/  IMAD.IADD R0, R20, 0x1, -R0 ;  /* 0x0000000114007824 */ /* 0x000fca00078e0a00 */
[----:B------:R-:W-:-:S04]  /*1a80*/  SHF.L.U32 R0, R0, 0x1f, RZ ;  /* 0x0000001f00007819 */ /* 0x000fc800000006ff */
[----:B------:R-:W1:Y:S02]  /*1a90*/  SYNCS.PHASECHK.TRANS64.TRYWAIT P1, [UR37+0x30800], R0 ;  /* 0x03080000ff0075a7 */ /* 0x000e640008020165 */
[----:B-1----:R-:W-:Y:S05]  /*1aa0*/  @!P1 BRA `(.L_x_173) ;  /* 0x000000dc00e09947 */ /* 0x002fea0003800000 */
.L_x_313:
[----:B------:R-:W-:Y:S05]  /*1ab0*/  @!P0 BRA `(.L_x_174) ;  /* 0x0000000000048947 */ /* 0x000fea0003800000 */
[----:B------:R-:W-:Y:S01]  /*1ac0*/  BPT.TRAP 0x1 ;  /* 0x000000040000795c */ /* 0x000fe20000300000 */
.L_x_174:
[----:B------:R-:W-:Y:S01]  /*1ad0*/  IMAD.U32 R4, RZ, RZ, UR36 ;  /* 0x00000024ff047e24 */ /* 0x000fe2000f8e00ff */
[----:B-1----:R-:W-:-:S04]  /*1ae0*/  SHF.L.U32 R3, R2, 0x1f, RZ ;  /* 0x0000001f02037819 */ /* 0x002fc800000006ff */
[----:B------:R-:W-:-:S04]  /*1af0*/  LEA R4, R4, UR37, 0x3 ;  /* 0x0000002504047c11 */ /* 0x000fc8000f8e18ff */
[----:B------:R1:W2:Y:S01]  /*1b00*/  SYNCS.PHASECHK.TRANS64.TRYWAIT P2, [R4+URZ+0x30830], R3 ;  /* 0x03083003040075a7 */ /* 0x0002a2000804017f */
[----:B------:R-:W-:Y:S05]  /*1b10*/  @!P0 BRA `(.L_x_175) ;  /* 0x0000000000048947 */ /* 0x000fea0003800000 */
[----:B------:R-:W-:Y:S01]  /*1b20*/  BPT.TRAP 0x1 ;  /* 0x000000040000795c */ /* 0x000fe20000300000 */
.L_x_175:
[----:B------:R-:W3:Y:S01]  /*1b30*/  S2R R0, SR_TID.X ;  /* 0x0000000000007919 */ /* 0x000ee20000002100 */
[----:B------:R-:W-:Y:S01]  /*1b40*/  IMAD.MOV.U32 R151, RZ, RZ, RZ ;  /* 0x000000ffff977224 */ /* 0x000fe200078e00ff */
[----:B---3--:R-:W-:Y:S01]  /*1b50*/  LOP3.LUT P1, RZ, R0, 0x7f, RZ, 0xc0, !PT ;  /* 0x0000007f00ff7812 */ /* 0x008fe2000782c0ff */
[----:B--2---:R-:W-:-:S12]  /*1b60*/  @P2 BRA `(.L_x_176) ;  /* 0x0000000000082947 */ /* 0x004fd80003800000 */
[----:B------:R-:W2:Y:S02]  /*1b70*/  SYNCS.PHASECHK.TRANS64.TRYWAIT P2, [R4+URZ+0x30830], R3 ;  /* 0x03083003040075a7 */ /* 0x000ea4000804017f */
[----:B--2---:R-:W-:Y:S05]  /*1b80*/  @!P2 BRA `(.L_x_177) ;  /* 0x000000dc00c0a947 */ /* 0x004fea0003800000 */
.L_x_176:
[----:B------:R-:W-:Y:S05]  /*1b90*/  WARPSYNC.ALL ;  /* 0x0000000000007948 */ /* 0x000fea0003800000 */
[----:B------:R-:W-:Y:S01]  /*1ba0*/  UIADD3 UR4, UR37, 0x12400, URZ ;  /* 0x0001240025047890 */ /* 0x000fe2000fffe03f */
[----:B------:R-:W3:Y:S01]  /*1bb0*/  LDL R0, [R1+0x30] ;  /* 0x0000300001007983 */ /* 0x000ee20000100800 */
[----:B------:R-:W-:Y:S01]  /*1bc0*/  WARPGROUP.ARRIVE ;  /* 0x00000000000079c5 */ /* 0x000fe20000000000 */
[----:B------:R-:W-:Y:S01]  /*1bd0*/  UMOV UR5, 0x40000040 ;  /* 0x4000004000057882 */ /* 0x000fe20000000000 */
[----:B------:R-:W-:Y:S01]  /*1be0*/  USHF.R.U32.HI UR4, URZ, 0x4, UR4 ;  /* 0x000000043f047899 */ /* 0x000fe20008011604 */
[----:B------:R-:W-:Y:S01]  /*1bf0*/  P2R R7, PR, RZ, 0x2 ;  /* 0x00000002ff077803 */ /* 0x000fe20000000000 */
[----:B------:R-:W-:Y:S01]  /*1c00*/  UMOV UR7, 0x40000040 ;  /* 0x4000004000077882 */ /* 0x000fe20000000000 */
[----:B------:R-:W-:Y:S01]  /*1c10*/  UMOV UR9, 0x40000040 ;  /* 0x4000004000097882 */ /* 0x000fe20000000000 */
[----:B------:R-:W-:Y:S01]  /*1c20*/  ULOP3.LUT UR4, UR4, 0x3fff, URZ, 0xc0, !UPT ;  /* 0x00003fff04047892 */ /* 0x000fe2000f8ec03f */
[----:B------:R-:W-:Y:S01]  /*1c30*/  P2R R6, PR, RZ, 0x1 ;  /* 0x00000001ff067803 */ /* 0x000fe20000000000 */
[----:B------:R-:W-:Y:S01]  /*1c40*/  UMOV UR11, 0x40000040 ;  /* 0x40000040000b7882 */ /* 0x000fe20000000000 */
[----:B------:R-:W-:Y:S01]  /*1c50*/  UMOV UR13, 0x40000040 ;  /* 0x40000040000d7882 */ /* 0x000fe20000000000 */
[----:B------:R-:W-:Y:S01]  /*1c60*/  ULOP3.LUT UR20, UR4, 0x10000, URZ, 0xfc, !UPT ;  /* 0x0001000004147892 */ /* 0x000fe2000f8efc3f */
[--C-:B------:R-:W-:Y:S01]  /*1c70*/  IMAD.MOV.U32 R150, RZ, RZ, R151.reuse ;  /* 0x000000ffff967224 */ /* 0x100fe200078e0097 */
[----:B------:R-:W-:Y:S01]  /*1c80*/  ULOP3.LUT UR4, UR42, 0x10000, URZ, 0xfc, !UPT ;  /* 0x000100002a047892 */ /* 0x000fe2000f8efc3f */
[--C-:B------:R-:W-:Y:S01]  /*1c90*/  IMAD.MOV.U32 R149, RZ, RZ, R151.reuse ;  /* 0x000000ffff957224 */ /* 0x100fe200078e0097 */
[----:B------:R-:W-:Y:S01]  /*1ca0*/  UIMAD UR6, UR36, 0x600, UR20 ;  /* 0x00000600240678a4 */ /* 0x000fe2000f8e0214 */
[--C-:B------:R-:W-:Y:S01]  /*1cb0*/  IMAD.MOV.U32 R148, RZ, RZ, R151.reuse ;  /* 0x000000ffff947224 */ /* 0x100fe200078e0097 */
[----:B------:R-:W-:Y:S01]  /*1cc0*/  UIADD3 UR8, UR4, 0x2, URZ ;  /* 0x0000000204087890 */ /* 0x000fe2000fffe03f */
[--C-:B------:R-:W-:Y:S01]  /*1cd0*/  IMAD.MOV.U32 R147, RZ, RZ, R151.reuse ;  /* 0x000000ffff937224 */ /* 0x100fe200078e0097 */
[----:B------:R-:W-:Y:S01]  /*1ce0*/  UIADD3 UR10, UR6, 0x2, URZ ;  /* 0x00000002060a7890 */ /* 0x000fe2000fffe03f */
[--C-:B------:R-:W-:Y:S01]  /*1cf0*/  IMAD.MOV.U32 R146, RZ, RZ, R151.reuse ;  /* 0x000000ffff927224 */ /* 0x100fe200078e0097 */
[----:B------:R-:W-:Y:S01]  /*1d00*/  UIADD3 UR12, UR4, 0x4, URZ ;  /* 0x00000004040c7890 */ /* 0x000fe2000fffe03f */
[----:B------:R-:W-:Y:S01]  /*1d10*/  IMAD.MOV.U32 R145, RZ, RZ, R151 ;  /* 0x000000ffff917224 */ /* 0x000fe200078e0097 */
[----:B------:R-:W-:-:S02]  /*1d20*/  UIADD3 UR14, UR6, 0x4, URZ ;  /* 0x00000004060e7890 */ /* 0x000fc4000fffe03f */
[----:B------:R-:W-:Y:S01]  /*1d30*/  HGMMA.64x192x16.F32 R24, gdesc[UR4], RZ, !UPT, gsb0 ;  /* 0x02e00000041879f0 */ /* 0x000fe2000c0008ff */
[----:B------:R-:W-:Y:S01]  /*1d40*/  UMOV UR15, 0x40000040 ;  /* 0x40000040000f7882 */ /* 0x000fe20000000000 */
[----:B------:R-:W-:Y:S01]  /*1d50*/  UIADD3 UR16, UR4, 0x6, URZ ;  /* 0x0000000604107890 */ /* 0x000fe2000fffe03f */
[--C-:B------:R-:W-:Y:S01]  /*1d60*/  IMAD.MOV.U32 R144, RZ, RZ, R151.reuse ;  /* 0x000000ffff907224 */ /* 0x100fe200078e0097 */
[----:B------:R-:W-:Y:S01]  /*1d70*/  UIADD3 UR18, UR6, 0x6, URZ ;  /* 0x0000000606127890 */ /* 0x000fe2000fffe03f */
[--C-:B------:R-:W-:Y:S01]  /*1d80*/  IMAD.MOV.U32 R143, RZ, RZ, R151.reuse ;  /* 0x000000ffff8f7224 */ /* 0x100fe200078e0097 */
[----:B------:R-:W-:Y:S01]  /*1d90*/  UMOV UR17, 0x40000040 ;  /* 0x4000004000117882 */ /* 0x000fe20000000000 */
[----:B------:R-:W-:Y:S01]  /*1da0*/  UMOV UR19, 0x40000040 ;  /* 0x4000004000137882 */ /* 0x000fe20000000000 */
[----:B------:R-:W-:Y:S01]  /*1db0*/  ULDC UR6, c[0x0][0x988] ;  /* 0x0002620000067ab9 */ /* 0x000fe20000000800 */
[--C-:B------:R-:W-:Y:S02]  /*1dc0*/  IMAD.MOV.U32 R142, RZ, RZ, R151.reuse ;  /* 0x000000ffff8e7224 */ /* 0x100fe400078e0097 */
[----:B------:R-:W-:-:S02]  /*1dd0*/  IMAD.MOV.U32 R141, RZ, RZ, R151 ;  /* 0x000000ffff8d7224 */ /* 0x000fc400078e0097 */
[--C-:B------:R-:W-:Y:S02]  /*1de0*/  IMAD.MOV.U32 R140, RZ, RZ, R151.reuse ;  /* 0x000000ffff8c7224 */ /* 0x100fe400078e0097 */
[--C-:B------:R-:W-:Y:S02]  /*1df0*/  IMAD.MOV.U32 R139, RZ, RZ, R151.reuse ;  /* 0x000000ffff8b7224 */ /* 0x100fe400078e0097 */
[--C-:B------:R-:W-:Y:S02]  /*1e00*/  IMAD.MOV.U32 R138, RZ, RZ, R151.reuse ;  /* 0x000000ffff8a7224 */ /* 0x100fe400078e0097 */
[--C-:B------:R-:W-:Y:S02]  /*1e10*/  IMAD.MOV.U32 R137, RZ, RZ, R151.reuse ;  /* 0x000000ffff897224 */ /* 0x100fe400078e0097 */
        /* <DEDUP_REMOVED lines=15> */
[----:B------:R-:W-:Y:S01]  /*1f10*/  IMAD.MOV.U32 R121, RZ, RZ, R151 ;  /* 0x000000ffff797224 */ /* 0x000fe200078e0097 */
[----:B------:R-:W-:Y:S02]  /*1f20*/  WARPGROUP.DEPBAR.LE gsb0, 0x0 ;  /* 0x00008000000079c5 */ /* 0x000fe40000010000 */
[----:B------:R-:W-:-:S06]  /*1f30*/  WARPGROUP.ARRIVE ;  /* 0x00000000000079c5 */ /* 0x000fcc0000000000 */
[----:B------:R-:W-:Y:S01]  /*1f40*/  HGMMA.64x192x16.F32 R24, gdesc[UR8], R24, gsb0 ;  /* 0x02e00000081879f0 */ /* 0x000fe20008000818 */
[----:B---3--:R-:W-:-:S05]  /*1f50*/  IADD3 R120, R120, 0xc0, -R0 ;  /* 0x000000c078787810 */ /* 0x008fca0007ffe800 */
[----:B------:R-:W-:Y:S02]  /*1f60*/  IMAD R5, R19, -0xc0, R120 ;  /* 0xffffff4013057824 */ /* 0x000fe400078e0278 */
[----:B------:R-:W-:-:S03]  /*1f70*/  IMAD.MOV.U32 R120, RZ, RZ, R151 ;  /* 0x000000ffff787224 */ /* 0x000fc600078e0097 */
[C---:B------:R-:W-:Y:S02]  /*1f80*/  ISETP.GT.AND P5, PT, R5.reuse, RZ, PT ;  /* 0x000000ff0500720c */ /* 0x040fe40003fa4270 */
[C---:B------:R-:W-:Y:S02]  /*1f90*/  ISETP.GT.AND P4, PT, R5.reuse, 0x1, PT ;  /* 0x000000010500780c */ /* 0x040fe40003f84270 */
[C---:B------:R-:W-:Y:S02]  /*1fa0*/  ISETP.GT.AND P3, PT, R5.reuse, 0x8, PT ;  /* 0x000000080500780c */ /* 0x040fe40003f64270 */
[C---:B------:R-:W-:Y:S02]  /*1fb0*/  ISETP.GT.AND P2, PT, R5.reuse, 0x9, PT ;  /* 0x000000090500780c */ /* 0x040fe40003f44270 */
[C---:B------:R-:W-:Y:S02]  /*1fc0*/  ISETP.GT.AND P6, PT, R5.reuse, 0x10, PT ;  /* 0x000000100500780c */ /* 0x040fe40003fc4270 */
[----:B------:R-:W-:-:S02]  /*1fd0*/  ISETP.GT.AND P1, PT, R5, 0x99, PT ;  /* 0x000000990500780c */ /* 0x000fc40003f24270 */
        /* <DEDUP_REMOVED lines=11> */
[----:B-12---:R-:W-:-:S02]  /*2090*/  FMNMX.FTZ R3, R24, R25, !PT ;  /* 0x0000001918037209 */ /* 0x006fc40007810000 */
        /* <DEDUP_REMOVED lines=168> */
[----:B------:R-:W-:Y:S02]  /*2b20*/  FMNMX.FTZ R0, R116, R3, !PT ;  /* 0x0000000374007209 */ /* 0x000fe40007810000 */
[----:B------:R-:W-:Y:S02]  /*2b30*/  FSEL R117, R117, -INF , P6 ;  /* 0xff80000075757808 */ /* 0x000fe40003000000 */
[----:B------:R-:W-:Y:S02]  /*2b40*/  P2R R11, PR, RZ, 0x4 ;  /* 0x00000004ff0b7803 */ /* 0x000fe40000000000 */
[----:B------:R-:W-:Y:S02]  /*2b50*/  FMNMX.FTZ R12, R117, R0, !PT ;  /* 0x00000000750c7209 */ /* 0x000fe40007810000 */
[----:B------:R-:W-:Y:S02]  /*2b60*/  P2R R9, PR, RZ, 0x2 ;  /* 0x00000002ff097803 */ /* 0x000fe40000000000 */
[----:B------:R-:W-:Y:S01]  /*2b70*/  ISETP.GT.AND P1, PT, R5, 0xa0, PT ;  /* 0x000000a00500780c */ /* 0x000fe20003f24270 */
[----:B------:R-:W1:Y:S01]  /*2b80*/  SHFL.BFLY PT, R3, R12, 0x2, 0x1f ;  /* 0x0c401f000c037f89 */ /* 0x000e6200000e0000 */
[----:B------:R-:W-:-:S02]  /*2b90*/  P2R R10, PR, RZ, 0x1 ;  /* 0x00000001ff0a7803 */ /* 0x000fc40000000000 */
[----:B------:R-:W-:Y:S02]  /*2ba0*/  FSEL R106, R106, -INF , P1 ;  /* 0xff8000006a6a7808 */ /* 0x000fe40000800000 */
[----:B------:R-:W-:Y:S02]  /*2bb0*/  ISETP.NE.AND P1, PT, R9, RZ, PT ;  /* 0x000000ff0900720c */ /* 0x000fe40003f25270 */
[----:B------:R-:W-:Y:S02]  /*2bc0*/  ISETP.GT.AND P0, PT, R5, 0x99, PT ;  /* 0x000000990500780c */ /* 0x000fe40003f04270 */
[----:B------:R-:W-:Y:S02]  /*2bd0*/  FSEL R107, R107, -INF , P1 ;  /* 0xff8000006b6b7808 */ /* 0x000fe40000800000 */
[----:B------:R-:W-:Y:S02]  /*2be0*/  ISETP.NE.AND P1, PT, R7, RZ, PT ;  /* 0x000000ff0700720c */ /* 0x000fe40003f25270 */
[----:B------:R-:W-:-:S02]  /*2bf0*/  FSEL R103, R103, -INF , P0 ;  /* 0xff80000067677808 */ /* 0x000fc40000000000 */
[----:B------:R-:W-:Y:S02]  /*2c00*/  ISETP.NE.AND P0, PT, R10, RZ, PT ;  /* 0x000000ff0a00720c */ /* 0x000fe40003f05270 */
[----:B------:R-:W-:Y:S02]  /*2c10*/  FSEL R114, R114, -INF , P3 ;  /* 0xff80000072727808 */ /* 0x000fe40001800000 */
[----:B------:R-:W-:Y:S02]  /*2c20*/  FSEL R110, R110, -INF , P0 ;  /* 0xff8000006e6e7808 */ /* 0x000fe40000000000 */
[----:B------:R-:W-:Y:S02]  /*2c30*/  ISETP.NE.AND P0, PT, R6, RZ, PT ;  /* 0x000000ff0600720c */ /* 0x000fe40003f05270 */
[----:B------:R-:W-:Y:S01]  /*2c40*/  FSEL R115, R115, -INF , P4 ;  /* 0xff80000073737808 */ /* 0x000fe20002000000 */
[----:B------:R-:W-:Y:S01]  /*2c50*/  @!P1 VIADD R4, R4, 0x30840 ;  /* 0x0003084004049836 */ /* 0x000fe20000000000 */
[----:B-1----:R-:W-:Y:S01]  /*2c60*/  FMNMX.FTZ R13, R12, R3, !PT ;  /* 0x000000030c0d7209 */ /* 0x002fe20007810000 */
[----:B------:R-:W-:Y:S01]  /*2c70*/  IMAD.U32 R3, RZ, RZ, UR6 ;  /* 0x00000006ff037e24 */ /* 0x000fe2000f8e00ff */
[----:B------:R-:W-:-:S02]  /*2c80*/  FSEL R118, R118, -INF , P5 ;  /* 0xff80000076767808 */ /* 0x000fc40002800000 */
[----:B------:R-:W-:Y:S01]  /*2c90*/  FSEL R119, R119, -INF , P6 ;  /* 0xff80000077777808 */ /* 0x000fe20003000000 */
[----:B------:R-:W1:Y:S01]  /*2ca0*/  SHFL.BFLY PT, R0, R13, 0x1, 0x1f ;  /* 0x0c201f000d007f89 */ /* 0x000e6200000e0000 */
[----:B------:R-:W-:-:S04]  /*2cb0*/  @!P1 PRMT R4, RZ, 0x654, R4 ;  /* 0x00000654ff049816 */ /* 0x000fc80000000004 */
[----:B------:R2:W-:Y:S01]  /*2cc0*/  @!P1 SYNCS.ARRIVE.TRANS64.RED.A1T0 RZ, [R4+URZ], RZ ;  /* 0x000000ff04ff99a7 */ /* 0x0005e2000810043f */
[----:B-1----:R-:W-:-:S04]  /*2cd0*/  FMNMX.FTZ R0, R13, R0, !PT ;  /* 0x000000000d007209 */ /* 0x002fc80007810000 */
[C---:B------:R-:W-:Y:S01]  /*2ce0*/  FSETP.NEU.FTZ.AND P2, PT, R0.reuse, -INF , PT ;  /* 0xff8000000000780b */ /* 0x040fe20003f5d000 */
[----:B------:R-:W-:-:S05]  /*2cf0*/  FMUL.FTZ R8, R0, R3 ;  /* 0x0000000300087220 */ /* 0x000fca0000410000 */
[----:B------:R-:W-:Y:S02]  /*2d00*/  FSEL R8, R8, RZ, P2 ;  /* 0x000000ff08087208 */ /* 0x000fe40001000000 */
[----:B------:R-:W-:Y:S02]  /*2d10*/  ISETP.NE.AND P2, PT, R11, RZ, PT ;  /* 0x000000ff0b00720c */ /* 0x000fe40003f45270 */
        /* <DEDUP_REMOVED lines=11> */
[--C-:B0-----:R-:W-:Y:S01]  /*2dd0*/  FFMA.FTZ R14, R33, R3, -R8.reuse ;  /* 0x00000003210e7223 */ /* 0x101fe20000010808 */
        /* <DEDUP_REMOVED lines=14> */
[--C-:B------:R-:W-:Y:S01]  /*2ec0*/  FFMA.FTZ R45, R72, R3, -R8.reuse ;  /* 0x00000003482d7223 */ /* 0x100fe20000010808 */
[----:B------:R-:W-:Y:S01]  /*2ed0*/  FSEL R111, R111, -INF , P2 ;  /* 0xff8000006f6f7808 */ /* 0x000fe20001000000 */
[----:B------:R-:W-:Y:S01]  /*2ee0*/  MUFU.EX2 R5, R5 ;  /* 0x0000000500057308 */ /* 0x000fe20000000800 */
[----:B------:R-:W-:Y:S01]  /*2ef0*/  FMNMX.FTZ R36, R42, R11, !PT ;  /* 0x0000000b2a247209 */ /* 0x000fe20007810000 */
[-CC-:B------:R-:W-:Y:S01]  /*2f00*/  FFMA.FTZ R32, R53, R3.reuse, -R8.reuse ;  /* 0x0000000335207223 */ /* 0x180fe20000010808 */
[-CC-:B------:R-:W-:Y:S01]  /*2f10*/  FFMA.FTZ R53, R77, R3.reuse, -R8.reuse ;  /* 0x000000034d357223 */ /* 0x180fe20000010808 */
[-CC-:B------:R-:W-:Y:S01]  /*2f20*/  FFMA.FTZ R77, R100, R3.reuse, -R8.reuse ;  /* 0x00000003644d7223 */ /* 0x180fe20000010808 */
[----:B------:R-:W-:Y:S01]  /*2f30*/  FMNMX.FTZ R11, R43, R36, !PT ;  /* 0x000000242b0b7209 */ /* 0x000fe20007810000 */
[-CC-:B------:R-:W-:Y:S01]  /*2f40*/  FFMA.FTZ R36, R57, R3.reuse, -R8.reuse ;  /* 0x0000000339247223 */ /* 0x180fe20000010808 */
[--C-:B------:R-:W-:Y:S01]  /*2f50*/  FFMA.FTZ R57, R81, R3, -R8.reuse ;  /* 0x0000000351397223 */ /* 0x100fe20000010808 */
[----:B------:R-:W2:Y:S01]  /*2f60*/  MUFU.EX2 R6, R6 ;  /* 0x0000000600067308 */ /* 0x000ea20000000800 */
[----:B------:R-:W-:Y:S01]  /*2f70*/  FMNMX.FTZ R40, R46, R11, !PT ;  /* 0x0000000b2e287209 */ /* 0x000fe20007810000 */
[-CC-:B------:R-:W-:Y:S01]  /*2f80*/  FFMA.FTZ R81, R108, R3.reuse, -R8.reuse ;  /* 0x000000036c517223 */ /* 0x180fe20000010808 */
[-CC-:B------:R-:W-:Y:S01]  /*2f90*/  FFMA.FTZ R61, R61, R3.reuse, -R8.reuse ;  /* 0x000000033d3d7223 */ /* 0x180fe20000010808 */
[----:B------:R-:W-:Y:S01]  /*2fa0*/  FFMA.FTZ R116, R116, R3, -R8 ;  /* 0x0000000374747223 */ /* 0x000fe20000010808 */
[----:B------:R-:W-:-:S03]  /*2fb0*/  FMNMX.FTZ R11, R47, R40, !PT ;  /* 0x000000282f0b7209 */ /* 0x000fc60007810000 */
[----:B------:R-:W0:Y:S01]  /*2fc0*/  MUFU.EX2 R7, R7 ;  /* 0x0000000700077308 */ /* 0x000e220000000800 */
[----:B------:R-:W-:-:S04]  /*2fd0*/  FMNMX.FTZ R40, R50, R11, !PT ;  /* 0x0000000b32287209 */ /* 0x000fc80007810000 */
[----:B------:R-:W-:-:S03]  /*2fe0*/  FMNMX.FTZ R11, R51, R40, !PT ;  /* 0x00000028330b7209 */ /* 0x000fc60007810000 */
[----:B------:R-:W1:Y:S01]  /*2ff0*/  MUFU.EX2 R13, R13 ;  /* 0x0000000d000d7308 */ /* 0x000e620000000800 */
[----:B------:R-:W-:Y:S02]  /*3000*/  FMNMX.FTZ R40, R54, R11, !PT ;  /* 0x0000000b36287209 */ /* 0x000fe40007810000 */
[----:B--2---:R-:W-:Y:S02]  /*3010*/  F2FP.F16.F32.PACK_AB R4, R6, R5 ;  /* 0x000000050604723e */ /* 0x004fe400000000ff */
[----:B------:R-:W-:-:S03]  /*3020*/  FMNMX.FTZ R11, R55, R40, !PT ;  /* 0x00000028370b7209 */ /* 0x000fc60007810000 */
[----:B------:R-:W2:Y:S01]  /*3030*/  MUFU.EX2 R12, R12 ;  /* 0x0000000c000c7308 */ /* 0x000ea20000000800 */
[----:B------:R-:W-:-:S04]  /*3040*/  FMNMX.FTZ R40, R58, R11, !PT ;  /* 0x0000000b3a287209 */ /* 0x000fc80007810000 */
[----:B------:R-:W-:Y:S01]  /*3050*/  FMNMX.FTZ R11, R59, R40, !PT ;  /* 0x000000283b0b7209 */ /* 0x000fe20007810000 */
[-CC-:B------:R-:W-:Y:S01]  /*3060*/  FFMA.FTZ R40, R65, R3.reuse, -R8.reuse ;  /* 0x0000000341287223 */ /* 0x180fe20000010808 */
[--C-:B------:R-:W-:Y:S01]  /*3070*/  FFMA.FTZ R65, R88, R3, -R8.reuse ;  /* 0x0000000358417223 */ /* 0x100fe20000010808 */
[----:B------:R-:W3:Y:S01]  /*3080*/  MUFU.EX2 R14, R14 ;  /* 0x0000000e000e7308 */ /* 0x000ee20000000800 */
[----:B------:R-:W-:Y:S01]  /*3090*/  FMNMX.FTZ R44, R62, R11, !PT ;  /* 0x0000000b3e2c7209 */ /* 0x000fe20007810000 */
[----:B------:R-:W-:-:S03]  /*30a0*/  FFMA.FTZ R88, R113, R3, -R8 ;  /* 0x0000000371587223 */ /* 0x000fc60000010808 */
[----:B------:R-:W-:-:S03]  /*30b0*/  FMNMX.FTZ R11, R63, R44, !PT ;  /* 0x0000002c3f0b7209 */ /* 0x000fc60007810000 */
[----:B------:R-:W-:Y:S01]  /*30c0*/  MUFU.EX2 R15, R15 ;  /* 0x0000000f000f7308 */ /* 0x000fe20000000800 */
[----:B------:R-:W-:-:S04]  /*30d0*/  FMNMX.FTZ R44, R66, R11, !PT ;  /* 0x0000000b422c7209 */ /* 0x000fc80007810000 */
[----:B------:R-:W-:Y:S01]  /*30e0*/  FMNMX.FTZ R11, R67, R44, !PT ;  /* 0x0000002c430b7209 */ /* 0x000fe20007810000 */
[-CC-:B------:R-:W-:Y:S01]  /*30f0*/  FFMA.FTZ R44, R69, R3.reuse, -R8.reuse ;  /* 0x00000003452c7223 */ /* 0x180fe20000010808 */
[-CC-:B------:R-:W-:Y:S01]  /*3100*/  FFMA.FTZ R69, R92, R3.reuse, -R8.reuse ;  /* 0x000000035c457223 */ /* 0x180fe20000010808 */
[----:B------:R-:W-:Y:S01]  /*3110*/  FFMA.FTZ R92, R104, R3, -R8 ;  /* 0x00000003685c7223 */ /* 0x000fe20000010808 */
[----:B------:R-:W-:Y:S01]  /*3120*/  FMNMX.FTZ R48, R70, R11, !PT ;  /* 0x0000000b46307209 */ /* 0x000fe20007810000 */
[----:B------:R-:W-:Y:S03]  /*3130*/  MUFU.EX2 R25, R25 ;  /* 0x0000001900197308 */ /* 0x000fe60000000800 */
[----:B------:R-:W-:-:S04]  /*3140*/  FMNMX.FTZ R11, R71, R48, !PT ;  /* 0x00000030470b7209 */ /* 0x000fc80007810000 */
[----:B------:R-:W-:Y:S01]  /*3150*/  FMNMX.FTZ R48, R74, R11, !PT ;  /* 0x0000000b4a307209 */ /* 0x000fe20007810000 */
[----:B------:R-:W-:Y:S03]  /*3160*/  MUFU.EX2 R9, R9 ;  /* 0x0000000900097308 */ /* 0x000fe60000000800 */
[----:B------:R-:W-:Y:S01]  /*3170*/  FMNMX.FTZ R11, R75, R48, !PT ;  /* 0x000000304b0b7209 */ /* 0x000fe20007810000 */
[-CC-:B------:R-:W-:Y:S01]  /*3180*/  FFMA.FTZ R48, R73, R3.reuse, -R8.reuse ;  /* 0x0000000349307223 */ /* 0x180fe20000010808 */
[--C-:B------:R-:W-:Y:S02]  /*3190*/  FFMA.FTZ R73, R96, R3, -R8.reuse ;  /* 0x0000000360497223 */ /* 0x100fe40000010808 */
[----:B------:R-:W-:Y:S01]  /*31a0*/  FMNMX.FTZ R52, R78, R11, !PT ;  /* 0x0000000b4e347209 */ /* 0x000fe20007810000 */
[----:B------:R-:W-:Y:S03]  /*31b0*/  MUFU.EX2 R10, R10 ;  /* 0x0000000a000a7308 */ /* 0x000fe60000000800 */
[----:B------:R-:W-:Y:S01]  /*31c0*/  FMNMX.FTZ R11, R79, R52, !PT ;  /* 0x000000344f0b7209 */ /* 0x000fe20007810000 */
[----:B------:R-:W-:-:S03]  /*31d0*/  FFMA.FTZ R52, R76, R3, -R8 ;  /* 0x000000034c347223 */ /* 0x000fc60000010808 */
[----:B------:R-:W-:Y:S01]  /*31e0*/  FMNMX.FTZ R56, R82, R11, !PT ;  /* 0x0000000b52387209 */ /* 0x000fe20007810000 */
[----:B------:R-:W-:Y:S03]  /*31f0*/  MUFU.EX2 R20, R20 ;  /* 0x0000001400147308 */ /* 0x000fe60000000800 */
[----:B------:R-:W-:-:S04]  /*3200*/  FMNMX.FTZ R11, R83, R56, !PT ;  /* 0x00000038530b7209 */ /* 0x000fc80007810000 */
        /* <DEDUP_REMOVED lines=15> */
[-CC-:B------:R-:W-:Y:S01]  /*3300*/  FFMA.FTZ R64, R85, R3.reuse, -R8.reuse ;  /* 0x0000000355407223 */ /* 0x180fe20000010808 */
[----:B------:R-:W-:-:S02]  /*3310*/  FFMA.FTZ R85, R112, R3, -R8 ;  /* 0x0000000370557223 */ /* 0x000fc40000010808 */
        /* <DEDUP_REMOVED lines=18> */
[----:B------:R-:W-:-:S04]  /*3440*/  FFMA.FTZ R76, R97, R3, -R8 ;  /* 0x00000003614c7223 */ /* 0x000fc80000010808 */
[----:B------:R-:W4:Y:S01]  /*3450*/  SHFL.BFLY PT, R80, R11, 0x2, 0x1f ;  /* 0x0c401f000b507f89 */ /* 0x000f2200000e0000 */
[----:B------:R-:W-:Y:S08]  /*3460*/  MUFU.EX2 R37, R37 ;  /* 0x0000002500257308 */ /* 0x000ff00000000800 */
[----:B------:R-:W-:Y:S08]  /*3470*/  MUFU.EX2 R40, R40 ;  /* 0x0000002800287308 */ /* 0x000ff00000000800 */
[----:B------:R-:W-:Y:S01]  /*3480*/  MUFU.EX2 R41, R41 ;  /* 0x0000002900297308 */ /* 0x000fe20000000800 */
[----:B----4-:R-:W-:Y:S01]  /*3490*/  FMNMX.FTZ R89, R11, R80, !PT ;  /* 0x000000500b597209 */ /* 0x010fe20007810000 */
[----:B------:R-:W-:-:S06]  /*34a0*/  FFMA.FTZ R80, R105, R3, -R8 ;  /* 0x0000000369507223 */ /* 0x000fcc0000010808 */
[----:B------:R-:W-:Y:S01]  /*34b0*/  MUFU.EX2 R44, R44 ;  /* 0x0000002c002c7308 */ /* 0x000fe20000000800 */
[----:B------:R-:W-:Y:S01]  /*34c0*/  FFMA.FTZ R8, R117, R3, -R8 ;  /* 0x0000000375087223 */ /* 0x000fe20000010808 */
[----:B------:R-:W4:Y:S06]  /*34d0*/  SHFL.BFLY PT, R96, R89, 0x1, 0x1f ;  /* 0x0c201f0059607f89 */ /* 0x000f2c00000e0000 */
[----:B------:R-:W-:Y:S08]  /*34e0*/  MUFU.EX2 R45, R45 ;  /* 0x0000002d002d7308 */ /* 0x000ff00000000800 */
[----:B------:R-:W-:Y:S08]  /*34f0*/  MUFU.EX2 R48, R48 ;  /* 0x0000003000307308 */ /* 0x000ff00000000800 */
[----:B------:R-:W-:Y:S01]  /*3500*/  MUFU.EX2 R52, R52 ;  /* 0x0000003400347308 */ /* 0x000fe20000000800 */
[----:B----4-:R-:W-:-:S04]  /*3510*/  FMNMX.FTZ R11, R89, R96, !PT ;  /* 0x00000060590b7209 */ /* 0x010fc80007810000 */
[C---:B------:R-:W-:Y:S01]  /*3520*/  FSETP.NEU.FTZ.AND P2, PT, R11.reuse, -INF , PT ;  /* 0xff8000000b00780b */ /* 0x040fe20003f5d000 */
[----:B------:R-:W-:Y:S02]  /*3530*/  FMUL.FTZ R96, R11, R3 ;  /* 0x000000030b607220 */ /* 0x000fe40000410000 */
[----:B------:R-:W-:Y:S03]  /*3540*/  MUFU.EX2 R53, R53 ;  /* 0x0000003500357308 */ /* 0x000fe60000000800 */
[----:B------:R-:W-:-:S05]  /*3550*/  FSEL R96, R96, RZ, P2 ;  /* 0x000000ff60607208 */ /* 0x000fca0001000000 */
[----:B------:R-:W-:Y:S01]  /*3560*/  MUFU.EX2 R56, R56 ;  /* 0x0000003800387308 */ /* 0x000fe20000000800 */
[-CC-:B------:R-:W-:Y:S01]  /*3570*/  FFMA.FTZ R26, R26, R3.reuse, -R96.reuse ;  /* 0x000000031a1a7223 */ /* 0x180fe20000010860 */
[-CC-:B------:R-:W-:Y:S01]  /*3580*/  FFMA.FTZ R97, R27, R3.reuse, -R96.reuse ;  /* 0x000000031b617223 */ /* 0x180fe20000010860 */
[-CC-:B------:R-:W-:Y:S01]  /*3590*/  FFMA.FTZ R100, R30, R3.reuse, -R96.reuse ;  /* 0x000000031e647223 */ /* 0x180fe20000010860 */
[-CC-:B------:R-:W-:Y:S01]  /*35a0*/  FFMA.FTZ R101, R31, R3.reuse, -R96.reuse ;  /* 0x000000031f657223 */ /* 0x180fe20000010860 */
[-CC-:B------:R-:W-:Y:S01]  /*35b0*/  FFMA.FTZ R104, R34, R3.reuse, -R96.reuse ;  /* 0x0000000322687223 */ /* 0x180fe20000010860 */
[-CC-:B------:R-:W-:Y:S01]  /*35c0*/  FFMA.FTZ R105, R35, R3.reuse, -R96.reuse ;  /* 0x0000000323697223 */ /* 0x180fe20000010860 */
[-C--:B------:R-:W-:Y:S01]  /*35d0*/  FFMA.FTZ R35, R66, R3.reuse, -R96 ;  /* 0x0000000342237223 */ /* 0x080fe20000010860 */
[----:B------:R-:W-:Y:S01]  /*35e0*/  MUFU.EX2 R26, R26 ;  /* 0x0000001a001a7308 */ /* 0x000fe20000000800 */
[----:B------:R-:W-:Y:S01]  /*35f0*/  FADD.FTZ R66, R5, R6 ;  /* 0x0000000605427221 */ /* 0x000fe20000010000 */
[-CC-:B------:R-:W-:Y:S01]  /*3600*/  FFMA.FTZ R108, R38, R3.reuse, -R96.reuse ;  /* 0x00000003266c7223 */ /* 0x180fe20000010860 */
[-CC-:B------:R-:W-:Y:S01]  /*3610*/  FFMA.FTZ R30, R43, R3.reuse, -R96.reuse ;  /* 0x000000032b1e7223 */ /* 0x180fe20000010860 */
[-C--:B------:R-:W-:Y:S01]  /*3620*/  FFMA.FTZ R43, R67, R3.reuse, -R96 ;  /* 0x00000003432b7223 */ /* 0x080fe20000010860 */
[----:B0-----:R-:W-:Y:S01]  /*3630*/  FADD.FTZ R66, R7, R66 ;  /* 0x0000004207427221 */ /* 0x001fe20000010000 */
[----:B------:R-:W-:Y:S01]  /*3640*/  FFMA.FTZ R109, R39, R3, -R96 ;  /* 0x00000003276d7223 */ /* 0x000fe20000010860 */
[C---:B-1----:R-:W-:Y:S01]  /*3650*/  F2FP.F16.F32.PACK_AB R6, R13.reuse, R7 ;  /* 0x000000070d06723e */ /* 0x042fe200000000ff */
[----:B------:R-:W0:Y:S01]  /*3660*/  MUFU.EX2 R97, R97 ;  /* 0x0000006100617308 */ /* 0x000e220000000800 */
[----:B------:R-:W-:Y:S01]  /*3670*/  FADD.FTZ R67, R13, R66 ;  /* 0x000000420d437221 */ /* 0x000fe20000010000 */
[-CC-:B------:R-:W-:Y:S01]  /*3680*/  FFMA.FTZ R27, R42, R3.reuse, -R96.reuse ;  /* 0x000000032a1b7223 */ /* 0x180fe20000010860 */
[-CC-:B------:R-:W-:Y:S01]  /*3690*/  FFMA.FTZ R31, R46, R3.reuse, -R96.reuse ;  /* 0x000000032e1f7223 */ /* 0x180fe20000010860 */
[-CC-:B------:R-:W-:Y:S01]  /*36a0*/  FFMA.FTZ R46, R70, R3.reuse, -R96.reuse ;  /* 0x00000003462e7223 */ /* 0x180fe20000010860 */
[----:B--2---:R-:W-:Y:S01]  /*36b0*/  FADD.FTZ R7, R12, R67 ;  /* 0x000000430c077221 */ /* 0x004fe20000010000 */
[----:B---3--:R-:W-:Y:S01]  /*36c0*/  F2FP.F16.F32.PACK_AB R12, R14, R12 ;  /* 0x0000000c0e0c723e */ /* 0x008fe200000000ff */
[-CC-:B------:R-:W-:Y:S01]  /*36d0*/  FFMA.FTZ R34, R47, R3.reuse, -R96.reuse ;  /* 0x000000032f227223 */ /* 0x180fe20000010860 */
[----:B------:R-:W1:Y:S01]  /*36e0*/  MUFU.EX2 R100, R100 ;  /* 0x0000006400647308 */ /* 0x000e620000000800 */
[-CC-:B------:R-:W-:Y:S01]  /*36f0*/  FFMA.FTZ R38, R50, R3.reuse, -R96.reuse ;  /* 0x0000000332267223 */ /* 0x180fe20000010860 */
[-CC-:B------:R-:W-:Y:S01]  /*3700*/  FFMA.FTZ R42, R54, R3.reuse, -R96.reuse ;  /* 0x00000003362a7223 */ /* 0x180fe20000010860 */
[-CC-:B------:R-:W-:Y:S01]  /*3710*/  FFMA.FTZ R54, R62, R3.reuse, -R96.reuse ;  /* 0x000000033e367223 */ /* 0x180fe20000010860 */
[-CC-:B------:R-:W-:Y:S01]  /*3720*/  FFMA.FTZ R62, R75, R3.reuse, -R96.reuse ;  /* 0x000000034b3e7223 */ /* 0x180fe20000010860 */
[-CC-:B------:R-:W-:Y:S01]  /*3730*/  FFMA.FTZ R75, R87, R3.reuse, -R96.reuse ;  /* 0x00000003574b7223 */ /* 0x180fe20000010860 */
[-CC-:B------:R-:W-:Y:S01]  /*3740*/  FFMA.FTZ R39, R51, R3.reuse, -R96.reuse ;  /* 0x0000000333277223 */ /* 0x180fe20000010860 */
[-CC-:B------:R-:W-:Y:S01]  /*3750*/  FFMA.FTZ R47, R55, R3.reuse, -R96.reuse ;  /* 0x00000003372f7223 */ /* 0x180fe20000010860 */
[----:B------:R-:W2:Y:S01]  /*3760*/  MUFU.EX2 R101, R101 ;  /* 0x0000006500657308 */ /* 0x000ea20000000800 */
[----:B0-----:R-:W-:Y:S01]  /*3770*/  FADD.FTZ R5, R26, R97 ;  /* 0x000000611a057221 */ /* 0x001fe20000010000 */
[-CC-:B------:R-:W-:Y:S01]  /*3780*/  FFMA.FTZ R50, R58, R3.reuse, -R96.reuse ;  /* 0x000000033a327223 */ /* 0x180fe20000010860 */
[-CC-:B------:R-:W-:Y:S01]  /*3790*/  FFMA.FTZ R51, R59, R3.reuse, -R96.reuse ;  /* 0x000000033b337223 */ /* 0x180fe20000010860 */
[-CC-:B------:R-:W-:Y:S01]  /*37a0*/  FFMA.FTZ R59, R63, R3.reuse, -R96.reuse ;  /* 0x000000033f3b7223 */ /* 0x180fe20000010860 */
[-CC-:B------:R-:W-:Y:S01]  /*37b0*/  FFMA.FTZ R55, R71, R3.reuse, -R96.reuse ;  /* 0x0000000347377223 */ /* 0x180fe20000010860 */
[-CC-:B------:R-:W-:Y:S01]  /*37c0*/  FFMA.FTZ R58, R74, R3.reuse, -R96.reuse ;  /* 0x000000034a3a7223 */ /* 0x180fe20000010860 */
[-CC-:B------:R-:W-:Y:S01]  /*37d0*/  FFMA.FTZ R63, R78, R3.reuse, -R96.reuse ;  /* 0x000000034e3f7223 */ /* 0x180fe20000010860 */
        /* <DEDUP_REMOVED lines=9> */
[----:B--2---:R-:W-:Y:S01]  /*3870*/  FADD.FTZ R5, R101, R66 ;  /* 0x0000004265057221 */ /* 0x004fe20000010000 */
[----:B------:R-:W-:Y:S01]  /*3880*/  FADD.FTZ R66, R14, R7 ;  /* 0x000000070e427221 */ /* 0x000fe20000010000 */
[-CC-:B------:R-:W-:Y:S01]  /*3890*/  FFMA.FTZ R98, R98, R3.reuse, -R96.reuse ;  /* 0x0000000362627223 */ /* 0x180fe20000010860 */
[-CC-:B------:R-:W-:Y:S01]  /*38a0*/  FFMA.FTZ R99, R99, R3.reuse, -R96.reuse ;  /* 0x0000000363637223 */ /* 0x180fe20000010860 */
[-C--:B------:R-:W-:Y:S01]  /*38b0*/  FFMA.FTZ R102, R102, R3.reuse, -R96 ;  /* 0x0000000366667223 */ /* 0x080fe20000010860 */
[----:B------:R-:W-:Y:S01]  /*38c0*/  FADD.FTZ R70, R15, R66 ;  /* 0x000000420f467221 */ /* 0x000fe20000010000 */
[-C--:B------:R-:W-:Y:S01]  /*38d0*/  FFMA.FTZ R66, R82, R3.reuse, -R96 ;  /* 0x0000000352427223 */ /* 0x080fe20000010860 */
[----:B------:R-:W2:Y:S01]  /*38e0*/  MUFU.EX2 R108, R108 ;  /* 0x0000006c006c7308 */ /* 0x000ea20000000800 */
[----:B0-----:R-:W-:Y:S01]  /*38f0*/  FADD.FTZ R14, R104, R5 ;  /* 0x00000005680e7221 */ /* 0x001fe20000010000 */
[----:B------:R-:W-:Y:S01]  /*3900*/  FADD.FTZ R70, R25, R70 ;  /* 0x0000004619467221 */ /* 0x000fe20000010000 */
[----:B------:R-:W-:Y:S01]  /*3910*/  F2FP.F16.F32.PACK_AB R5, R97, R26 ;  /* 0x0000001a6105723e */ /* 0x000fe200000000ff */
[-CC-:B------:R-:W-:Y:S01]  /*3920*/  FFMA.FTZ R82, R94, R3.reuse, -R96.reuse ;  /* 0x000000035e527223 */ /* 0x180fe20000010860 */
[-CC-:B------:R-:W-:Y:S01]  /*3930*/  FFMA.FTZ R103, R103, R3.reuse, -R96.reuse ;  /* 0x0000000367677223 */ /* 0x180fe20000010860 */
[-CC-:B------:R-:W-:Y:S01]  /*3940*/  FFMA.FTZ R106, R106, R3.reuse, -R96.reuse ;  /* 0x000000036a6a7223 */ /* 0x180fe20000010860 */
[----:B------:R-:W-:Y:S01]  /*3950*/  FFMA.FTZ R107, R107, R3, -R96 ;  /* 0x000000036b6b7223 */ /* 0x000fe20000010860 */
[----:B------:R-:W0:Y:S01]  /*3960*/  MUFU.EX2 R109, R109 ;  /* 0x0000006d006d7308 */ /* 0x000e220000000800 */
[----:B-1----:R-:W-:Y:S01]  /*3970*/  FADD.FTZ R7, R105, R14 ;  /* 0x0000000e69077221 */ /* 0x002fe20000010000 */
[----:B------:R-:W-:Y:S01]  /*3980*/  F2FP.F16.F32.PACK_AB R14, R25, R15 ;  /* 0x0000000f190e723e */ /* 0x000fe200000000ff */
[----:B------:R-:W-:Y:S01]  /*3990*/  FADD.FTZ R25, R9, R70 ;  /* 0x0000004609197221 */ /* 0x000fe20000010000 */
[----:B------:R-:W-:Y:S01]  /*39a0*/  F2FP.F16.F32.PACK_AB R13, R105, R104 ;  /* 0x00000068690d723e */ /* 0x000fe200000000ff */
[-CC-:B------:R-:W-:Y:S01]  /*39b0*/  FFMA.FTZ R110, R110, R3.reuse, -R96.reuse ;  /* 0x000000036e6e7223 */ /* 0x180fe20000010860 */
[-CC-:B------:R-:W-:Y:S01]  /*39c0*/  FFMA.FTZ R111, R111, R3.reuse, -R96.reuse ;  /* 0x000000036f6f7223 */ /* 0x180fe20000010860 */
[----:B------:R-:W-:Y:S01]  /*39d0*/  FADD.FTZ R87, R10, R25 ;  /* 0x000000190a577221 */ /* 0x000fe20000010000 */
[----:B------:R-:W1:Y:S01]  /*39e0*/  MUFU.EX2 R27, R27 ;  /* 0x0000001b001b7308 */ /* 0x000e620000000800 */
[----:B--2---:R-:W-:Y:S01]  /*39f0*/  FADD.FTZ R26, R108, R7 ;  /* 0x000000076c1a7221 */ /* 0x004fe20000010000 */
[----:B------:R-:W-:Y:S01]  /*3a00*/  F2FP.F16.F32.PACK_AB R7, R101, R100 ;  /* 0x000000646507723e */ /* 0x000fe200000000ff */
[----:B------:R-:W-:Y:S01]  /*3a10*/  FADD.FTZ R70, R20, R87 ;  /* 0x0000005714467221 */ /* 0x000fe20000010000 */
[-CC-:B------:R-:W-:Y:S01]  /*3a20*/  FFMA.FTZ R114, R114, R3.reuse, -R96.reuse ;  /* 0x0000000372727223 */ /* 0x180fe20000010860 */
[-CC-:B------:R-:W-:Y:S01]  /*3a30*/  FFMA.FTZ R118, R118, R3.reuse, -R96.reuse ;  /* 0x0000000376767223 */ /* 0x180fe20000010860 */
[-C--:B------:R-:W-:Y:S01]  /*3a40*/  FFMA.FTZ R115, R115, R3.reuse, -R96 ;  /* 0x0000000373737223 */ /* 0x080fe20000010860 */
[----:B------:R-:W-:Y:S01]  /*3a50*/  FADD.FTZ R87, R21, R70 ;  /* 0x0000004615577221 */ /* 0x000fe20000010000 */
[----:B------:R-:W2:Y:S01]  /*3a60*/  MUFU.EX2 R30, R30 ;  /* 0x0000001e001e7308 */ /* 0x000ea20000000800 */
[C---:B0-----:R-:W-:Y:S01]  /*3a70*/  FADD.FTZ R26, R109.reuse, R26 ;  /* 0x0000001a6d1a7221 */ /* 0x041fe20000010000 */
[----:B------:R0:W-:Y:S01]  /*3a80*/  STSM.16.M88.4 [R16+0x1e800], R4 ;  /* 0x01e8000410007844 */ /* 0x0001e20000000200 */
[----:B------:R-:W-:Y:S01]  /*3a90*/  FADD.FTZ R87, R24, R87 ;  /* 0x0000005718577221 */ /* 0x000fe20000010000 */
[----:B------:R-:W-:Y:S01]  /*3aa0*/  F2FP.F16.F32.PACK_AB R15, R109, R108 ;  /* 0x0000006c6d0f723e */ /* 0x000fe200000000ff */
[----:B------:R-:W-:Y:S01]  /*3ab0*/  FFMA.FTZ R96, R119, R3, -R96 ;  /* 0x0000000377607223 */ /* 0x000fe20000010860 */
[C---:B------:R-:W-:Y:S01]  /*3ac0*/  F2FP.F16.F32.PACK_AB R24, R28.reuse, R24 ;  /* 0x000000181c18723e */ /* 0x040fe200000000ff */
[----:B------:R-:W-:Y:S01]  /*3ad0*/  FADD.FTZ R70, R28, R87 ;  /* 0x000000571c467221 */ /* 0x000fe20000010000 */
[----:B------:R-:W3:Y:S01]  /*3ae0*/  MUFU.EX2 R31, R31 ;  /* 0x0000001f001f7308 */ /* 0x000ee20000000800 */
[----:B-1----:R-:W-:Y:S01]  /*3af0*/  FADD.FTZ R25, R27, R26 ;  /* 0x0000001a1b197221 */ /* 0x002fe20000010000 */
[----:B------:R1:W-:Y:S01]  /*3b00*/  STSM.16.M88.4 [R23], R12 ;  /* 0x0000000c17007844 */ /* 0x0003e20000000200 */
[----:B------:R-:W-:-:S04]  /*3b10*/  FADD.FTZ R87, R29, R70 ;  /* 0x000000461d577221 */ /* 0x000fc80000010000 */
[----:B------:R-:W-:Y:S01]  /*3b20*/  FADD.FTZ R70, R32, R87 ;  /* 0x0000005720467221 */ /* 0x000fe20000010000 */
[----:B------:R-:W4:Y:S01]  /*3b30*/  MUFU.EX2 R34, R34 ;  /* 0x0000002200227308 */ /* 0x000f220000000800 */
[----:B--2---:R-:W-:Y:S01]  /*3b40*/  FADD.FTZ R26, R30, R25 ;  /* 0x000000191e1a7221 */ /* 0x004fe20000010000 */
[----:B0-----:R-:W-:Y:S01]  /*3b50*/  F2FP.F16.F32.PACK_AB R4, R10, R9 ;  /* 0x000000090a04723e */ /* 0x001fe200000000ff */
[----:B------:R-:W-:Y:S01]  /*3b60*/  FADD.FTZ R87, R33, R70 ;  /* 0x0000004621577221 */ /* 0x000fe20000010000 */
[----:B------:R-:W-:-:S03]  /*3b70*/  F2FP.F16.F32.PACK_AB R6, R21, R20 ;  /* 0x000000141506723e */ /* 0x000fc600000000ff */
[C---:B------:R-:W-:Y:S01]  /*3b80*/  FADD.FTZ R70, R36.reuse, R87 ;  /* 0x0000005724467221 */ /* 0x040fe20000010000 */
[----:B------:R-:W0:Y:S01]  /*3b90*/  MUFU.EX2 R38, R38 ;  /* 0x0000002600267308 */ /* 0x000e220000000800 */
[----:B---3--:R-:W-:Y:S01]  /*3ba0*/  FADD.FTZ R25, R31, R26 ;  /* 0x0000001a1f197221 */ /* 0x008fe20000010000 */
[----:B-1----:R-:W-:Y:S01]  /*3bb0*/  F2FP.F16.F32.PACK_AB R12, R36, R33 ;  /* 0x00000021240c723e */ /* 0x002fe200000000ff */
[----:B------:R-:W-:Y:S01]  /*3bc0*/  FADD.FTZ R70, R49, R70 ;  /* 0x0000004631467221 */ /* 0x000fe20000010000 */
[----:B------:R-:W-:-:S03]  /*3bd0*/  F2FP.F16.F32.PACK_AB R14, R61, R49 ;  /* 0x000000313d0e723e */ /* 0x000fc600000000ff */
[----:B------:R-:W-:Y:S01]  /*3be0*/  FADD.FTZ R70, R61, R70 ;  /* 0x000000463d467221 */ /* 0x000fe20000010000 */
[----:B------:R-:W1:Y:S01]  /*3bf0*/  MUFU.EX2 R39, R39 ;  /* 0x0000002700277308 */ /* 0x000e620000000800 */
[----:B----4-:R-:W-:Y:S02]  /*3c00*/  FADD.FTZ R25, R34, R25 ;  /* 0x0000001922197221 */ /* 0x010fe40000010000 */
[----:B------:R-:W-:-:S04]  /*3c10*/  FADD.FTZ R9, R37, R70 ;  /* 0x0000004625097221 */ /* 0x000fc80000010000 */
[----:B------:R-:W-:Y:S01]  /*3c20*/  FADD.FTZ R20, R40, R9 ;  /* 0x0000000928147221 */ /* 0x000fe20000010000 */
[----:B------:R-:W2:Y:S01]  /*3c30*/  MUFU.EX2 R42, R42 ;  /* 0x0000002a002a7308 */ /* 0x000ea20000000800 */
[----:B0-----:R-:W-:Y:S01]  /*3c40*/  FADD.FTZ R26, R38, R25 ;  /* 0x00000019261a7221 */ /* 0x001fe20000010000 */
[----:B------:R-:W-:Y:S01]  /*3c50*/  F2FP.F16.F32.PACK_AB R40, R40, R37 ;  /* 0x000000252828723e */ /* 0x000fe200000000ff */
[----:B------:R-:W-:-:S04]  /*3c60*/  FADD.FTZ R5, R41, R20 ;  /* 0x0000001429057221 */ /* 0x000fc80000010000 */
[----:B------:R-:W-:Y:S01]  /*3c70*/  FADD.FTZ R28, R44, R5 ;  /* 0x000000052c1c7221 */ /* 0x000fe20000010000 */
[----:B------:R-:W0:Y:S01]  /*3c80*/  MUFU.EX2 R47, R47 ;  /* 0x0000002f002f7308 */ /* 0x000e220000000800 */
[----:B-1----:R-:W-:Y:S01]  /*3c90*/  FADD.FTZ R25, R39, R26 ;  /* 0x0000001a27197221 */ /* 0x002fe20000010000 */
[----:B------:R-:W-:Y:S01]  /*3ca0*/  F2FP.F16.F32.PACK_AB R5, R30, R27 ;  /* 0x0000001b1e05723e */ /* 0x000fe200000000ff */
[----:B------:R-:W-:-:S04]  /*3cb0*/  FADD.FTZ R15, R45, R28 ;  /* 0x0000001c2d0f7221 */ /* 0x000fc80000010000 */
[----:B------:R-:W-:Y:S01]  /*3cc0*/  FADD.FTZ R15, R48, R15 ;  /* 0x0000000f300f7221 */ /* 0x000fe20000010000 */
[----:B------:R-:W1:Y:S01]  /*3cd0*/  MUFU.EX2 R50, R50 ;  /* 0x0000003200327308 */ /* 0x000e620000000800 */
[----:B--2---:R-:W-:Y:S01]  /*3ce0*/  FADD.FTZ R26, R42, R25 ;  /* 0x000000192a1a7221 */ /* 0x004fe20000010000 */
[----:B------:R-:W-:Y:S01]  /*3cf0*/  F2FP.F16.F32.PACK_AB R48, R48, R45 ;  /* 0x0000002d3030723e */ /* 0x000fe200000000ff */
[----:B------:R-:W-:-:S05]  /*3d00*/  FADD.FTZ R28, R52, R15 ;  /* 0x0000000f341c7221 */ /* 0x000fca0000010000 */
[----:B------:R-:W2:Y:S01]  /*3d10*/  MUFU.EX2 R51, R51 ;  /* 0x0000003300337308 */ /* 0x000ea20000000800 */
[C---:B0-----:R-:W-:Y:S01]  /*3d20*/  FADD.FTZ R25, R47.reuse, R26 ;  /* 0x0000001a2f197221 */ /* 0x041fe20000010000 */
[----:B------:R-:W-:Y:S02]  /*3d30*/  F2FP.F16.F32.PACK_AB R27, R47, R42 ;  /* 0x0000002a2f1b723e */ /* 0x000fe400000000ff */
[----:B------:R-:W-:-:S04]  /*3d40*/  F2FP.F16.F32.PACK_AB R42, R44, R41 ;  /* 0x000000292c2a723e */ /* 0x000fc800000000ff */
[----:B------:R-:W0:Y:S01]  /*3d50*/  MUFU.EX2 R54, R54 ;  /* 0x0000003600367308 */ /* 0x000e220000000800 */
[----:B-1----:R-:W-:-:S07]  /*3d60*/  FADD.FTZ R26, R50, R25 ;  /* 0x00000019321a7221 */ /* 0x002fce0000010000 */
[----:B------:R-:W1:Y:S01]  /*3d70*/  MUFU.EX2 R59, R59 ;  /* 0x0000003b003b7308 */ /* 0x000e620000000800 */
[----:B--2---:R-:W-:Y:S01]  /*3d80*/  FADD.FTZ R25, R51, R26 ;  /* 0x0000001a33197221 */ /* 0x004fe20000010000 */
[----:B------:R-:W-:-:S06]  /*3d90*/  F2FP.F16.F32.PACK_AB R26, R32, R29 ;  /* 0x0000001d201a723e */ /* 0x000fcc00000000ff */
[----:B------:R-:W2:Y:S01]  /*3da0*/  MUFU.EX2 R35, R35 ;  /* 0x0000002300237308 */ /* 0x000ea20000000800 */
[----:B0-----:R-:W-:Y:S01]  /*3db0*/  FADD.FTZ R10, R54, R25 ;  /* 0x00000019360a7221 */ /* 0x001fe20000010000 */
[----:B------:R-:W-:-:S06]  /*3dc0*/  F2FP.F16.F32.PACK_AB R25, R39, R38 ;  /* 0x000000262719723e */ /* 0x000fcc00000000ff */
[----:B------:R-:W0:Y:S01]  /*3dd0*/  MUFU.EX2 R43, R43 ;  /* 0x0000002b002b7308 */ /* 0x000e220000000800 */
[C---:B-1----:R-:W-:Y:S01]  /*3de0*/  FADD.FTZ R10, R59.reuse, R10 ;  /* 0x0000000a3b0a7221 */ /* 0x042fe20000010000 */
[----:B------:R-:W-:-:S06]  /*3df0*/  F2FP.F16.F32.PACK_AB R15, R59, R54 ;  /* 0x000000363b0f723e */ /* 0x000fcc00000000ff */
[----:B------:R-:W1:Y:S01]  /*3e00*/  MUFU.EX2 R46, R46 ;  /* 0x0000002e002e7308 */ /* 0x000e620000000800 */
[----:B--2---:R-:W-:-:S07]  /*3e10*/  FADD.FTZ R10, R35, R10 ;  /* 0x0000000a230a7221 */ /* 0x004fce0000010000 */
[----:B------:R-:W2:Y:S01]  /*3e20*/  MUFU.EX2 R55, R55 ;  /* 0x0000003700377308 */ /* 0x000ea20000000800 */
[C---:B0-----:R-:W-:Y:S01]  /*3e30*/  FADD.FTZ R7, R43.reuse, R10 ;  /* 0x0000000a2b077221 */ /* 0x041fe20000010000 */
[----:B------:R-:W-:-:S06]  /*3e40*/  F2FP.F16.F32.PACK_AB R41, R43, R35 ;  /* 0x000000232b29723e */ /* 0x000fcc00000000ff */
[----:B------:R-:W0:Y:S01]  /*3e50*/  MUFU.EX2 R58, R58 ;  /* 0x0000003a003a7308 */ /* 0x000e220000000800 */
[----:B-1----:R-:W-:Y:S01]  /*3e60*/  FADD.FTZ R20, R46, R7 ;  /* 0x000000072e147221 */ /* 0x002fe20000010000 */
[----:B------:R-:W-:-:S05]  /*3e70*/  F2FP.F16.F32.PACK_AB R7, R34, R31 ;  /* 0x0000001f2207723e */ /* 0x000fca00000000ff */
[----:B------:R1:W-:Y:S01]  /*3e80*/  STSM.16.M88.4 [R18], R4 ;  /* 0x0000000412007844 */ /* 0x0003e20000000200 */
[----:B------:R-:W3:Y:S01]  /*3e90*/  MUFU.EX2 R62, R62 ;  /* 0x0000003e003e7308 */ /* 0x000ee20000000800 */
[C---:B--2---:R-:W-:Y:S01]  /*3ea0*/  FADD.FTZ R13, R55.reuse, R20 ;  /* 0x00000014370d7221 */ /* 0x044fe20000010000 */
[----:B------:R-:W-:Y:S01]  /*3eb0*/  F2FP.F16.F32.PACK_AB R43, R55, R46 ;  /* 0x0000002e372b723e */ /* 0x000fe200000000ff */
[----:B------:R-:W-:Y:S05]  /*3ec0*/  STSM.16.M88.4 [R17], R24 ;  /* 0x0000001811007844 */ /* 0x000fea0000000200 */
[----:B------:R-:W2:Y:S01]  /*3ed0*/  MUFU.EX2 R63, R63 ;  /* 0x0000003f003f7308 */ /* 0x000ea20000000800 */
[----:B0-----:R-:W-:Y:S01]  /*3ee0*/  FADD.FTZ R21, R58, R13 ;  /* 0x0000000d3a157221 */ /* 0x001fe20000010000 */
[----:B------:R-:W-:-:S02]  /*3ef0*/  F2FP.F16.F32.PACK_AB R13, R51, R50 ;  /* 0x00000032330d723e */ /* 0x000fc400000000ff */
[----:B------:R-:W-:-:S03]  /*3f00*/  F2FP.F16.F32.PACK_AB R50, R53, R52 ;  /* 0x000000343532723e */ /* 0x000fc600000000ff */
[----:B------:R0:W-:Y:S01]  /*3f10*/  STSM.16.M88.4 [R16+0x24800], R12 ;  /* 0x0248000c10007844 */ /* 0x0001e20000000200 */
[----:B------:R-:W4:Y:S01]  /*3f20*/  MUFU.EX2 R67, R67 ;  /* 0x0000004300437308 */ /* 0x000f220000000800 */
[C---:B---3--:R-:W-:Y:S01]  /*3f30*/  FADD.FTZ R20, R62.reuse, R21 ;  /* 0x000000153e147221 */ /* 0x048fe20000010000 */
[----:B------:R-:W-:Y:S01]  /*3f40*/  FADD.FTZ R21, R53, R28 ;  /* 0x0000001c35157221 */ /* 0x000fe20000010000 */
[----:B------:R-:W-:Y:S01]  /*3f50*/  F2FP.F16.F32.PACK_AB R49, R62, R58 ;  /* 0x0000003a3e31723e */ /* 0x000fe200000000ff */
[----:B------:R-:W-:Y:S02]  /*3f60*/  STSM.16.M88.4 [R153], R40 ;  /* 0x0000002899007844 */ /* 0x000fe40000000200 */
[----:B------:R-:W-:Y:S02]  /*3f70*/  FADD.FTZ R28, R56, R21 ;  /* 0x00000015381c7221 */ /* 0x000fe40000010000 */
[----:B------:R-:W3:Y:S01]  /*3f80*/  MUFU.EX2 R57, R57 ;  /* 0x0000003900397308 */ /* 0x000ee20000000800 */
[----:B--2---:R-:W-:-:S07]  /*3f90*/  FADD.FTZ R20, R63, R20 ;  /* 0x000000143f147221 */ /* 0x004fce0000010000 */
[----:B------:R-:W2:Y:S01]  /*3fa0*/  MUFU.EX2 R66, R66 ;  /* 0x0000004200427308 */ /* 0x000ea20000000800 */
[C---:B----4-:R-:W-:Y:S01]  /*3fb0*/  FADD.FTZ R21, R67.reuse, R20 ;  /* 0x0000001443157221 */ /* 0x050fe20000010000 */
[----:B------:R-:W-:-:S05]  /*3fc0*/  F2FP.F16.F32.PACK_AB R51, R67, R63 ;  /* 0x0000003f4333723e */ /* 0x000fca00000000ff */
[----:B------:R-:W-:Y:S01]  /*3fd0*/  STSM.16.M88.4 [R18+0x6000], R48 ;  /* 0x0060003012007844 */ /* 0x000fe20000000200 */
[----:B------:R-:W4:Y:S01]  /*3fe0*/  MUFU.EX2 R60, R60 ;  /* 0x0000003c003c7308 */ /* 0x000f220000000800 */
[C---:B---3--:R-:W-:Y:S01]  /*3ff0*/  FADD.FTZ R29, R57.reuse, R28 ;  /* 0x0000001c391d7221 */ /* 0x048fe20000010000 */
[----:B------:R-:W-:-:S06]  /*4000*/  F2FP.F16.F32.PACK_AB R56, R57, R56 ;  /* 0x000000383938723e */ /* 0x000fcc00000000ff */
[----:B------:R-:W1:Y:S01]  /*4010*/  MUFU.EX2 R71, R71 ;  /* 0x0000004700477308 */ /* 0x000e620000000800 */
[----:B--2---:R-:W-:-:S07]  /*4020*/  FADD.FTZ R20, R66, R21 ;  /* 0x0000001542147221 */ /* 0x004fce0000010000 */
[----:B------:R-:W2:Y:S01]  /*4030*/  MUFU.EX2 R64, R64 ;  /* 0x0000004000407308 */ /* 0x000ea20000000800 */
[----:B----4-:R-:W-:-:S07]  /*4040*/  FADD.FTZ R29, R60, R29 ;  /* 0x0000001d3c1d7221 */ /* 0x010fce0000010000 */
[----:B------:R-:W3:Y:S01]  /*4050*/  MUFU.EX2 R74, R74 ;  /* 0x0000004a004a7308 */ /* 0x000ee20000000800 */
[C---:B-1----:R-:W-:Y:S01]  /*4060*/  FADD.FTZ R5, R71.reuse, R20 ;  /* 0x0000001447057221 */ /* 0x042fe20000010000 */
[----:B------:R-:W-:-:S06]  /*4070*/  F2FP.F16.F32.PACK_AB R57, R71, R66 ;  /* 0x000000424739723e */ /* 0x000fcc00000000ff */
[----:B------:R-:W1:Y:S01]  /*4080*/  MUFU.EX2 R65, R65 ;  /* 0x0000004100417308 */ /* 0x000e620000000800 */
[C---:B--2---:R-:W-:Y:S01]  /*4090*/  FADD.FTZ R6, R64.reuse, R29 ;  /* 0x0000001d40067221 */ /* 0x044fe20000010000 */
[----:B------:R-:W-:-:S06]  /*40a0*/  F2FP.F16.F32.PACK_AB R58, R64, R60 ;  /* 0x0000003c403a723e */ /* 0x000fcc00000000ff */
[----:B------:R-:W2:Y:S01]  /*40b0*/  MUFU.EX2 R75, R75 ;  /* 0x0000004b004b7308 */ /* 0x000ea20000000800 */
[----:B---3--:R-:W-:-:S07]  /*40c0*/  FADD.FTZ R4, R74, R5 ;  /* 0x000000054a047221 */ /* 0x008fce0000010000 */
[----:B------:R-:W3:Y:S01]  /*40d0*/  MUFU.EX2 R68, R68 ;  /* 0x0000004400447308 */ /* 0x000ee20000000800 */
[----:B-1----:R-:W-:-:S07]  /*40e0*/  FADD.FTZ R7, R65, R6 ;  /* 0x0000000641077221 */ /* 0x002fce0000010000 */
[----:B------:R-:W1:Y:S01]  /*40f0*/  MUFU.EX2 R78, R78 ;  /* 0x0000004e004e7308 */ /* 0x000e620000000800 */
[C---:B--2---:R-:W-:Y:S01]  /*4100*/  FADD.FTZ R5, R75.reuse, R4 ;  /* 0x000000044b057221 */ /* 0x044fe20000010000 */
[----:B------:R-:W-:-:S05]  /*4110*/  F2FP.F16.F32.PACK_AB R59, R75, R74 ;  /* 0x0000004a4b3b723e */ /* 0x000fca00000000ff */
[----:B------:R-:W-:Y:S01]  /*4120*/  STSM.16.M88.4 [R17+0x6000], R56 ;  /* 0x0060003811007844 */ /* 0x000fe20000000200 */
[----:B------:R-:W2:Y:S01]  /*4130*/  MUFU.EX2 R69, R69 ;  /* 0x0000004500457308 */ /* 0x000ea20000000800 */
[C---:B---3--:R-:W-:Y:S01]  /*4140*/  FADD.FTZ R6, R68.reuse, R7 ;  /* 0x0000000744067221 */ /* 0x048fe20000010000 */
[----:B------:R-:W-:-:S06]  /*4150*/  F2FP.F16.F32.PACK_AB R68, R68, R65 ;  /* 0x000000414444723e */ /* 0x000fcc00000000ff */
[----:B------:R-:W3:Y:S01]  /*4160*/  MUFU.EX2 R79, R79 ;  /* 0x0000004f004f7308 */ /* 0x000ee20000000800 */
[----:B-1----:R-:W-:-:S07]  /*4170*/  FADD.FTZ R4, R78, R5 ;  /* 0x000000054e047221 */ /* 0x002fce0000010000 */
[----:B------:R-:W1:Y:S01]  /*4180*/  MUFU.EX2 R72, R72 ;  /* 0x0000004800487308 */ /* 0x000e620000000800 */
[----:B--2---:R-:W-:-:S07]  /*4190*/  FADD.FTZ R7, R69, R6 ;  /* 0x0000000645077221 */ /* 0x004fce0000010000 */
[----:B------:R-:W2:Y:S01]  /*41a0*/  MUFU.EX2 R82, R82 ;  /* 0x0000005200527308 */ /* 0x000ea20000000800 */
[----:B---3--:R-:W-:-:S07]  /*41b0*/  FADD.FTZ R5, R79, R4 ;  /* 0x000000044f057221 */ /* 0x008fce0000010000 */
[----:B------:R-:W3:Y:S01]  /*41c0*/  MUFU.EX2 R73, R73 ;  /* 0x0000004900497308 */ /* 0x000ee20000000800 */
[C---:B-1----:R-:W-:Y:S01]  /*41d0*/  FADD.FTZ R6, R72.reuse, R7 ;  /* 0x0000000748067221 */ /* 0x042fe20000010000 */
[----:B------:R-:W-:Y:S02]  /*41e0*/  F2FP.F16.F32.PACK_AB R70, R72, R69 ;  /* 0x000000454846723e */ /* 0x000fe400000000ff */
[----:B------:R-:W-:-:S04]  /*41f0*/  F2FP.F16.F32.PACK_AB R69, R79, R78 ;  /* 0x0000004e4f45723e */ /* 0x000fc800000000ff */
[----:B------:R-:W1:Y:S01]  /*4200*/  MUFU.EX2 R76, R76 ;  /* 0x0000004c004c7308 */ /* 0x000e620000000800 */
[----:B--2---:R-:W-:-:S07]  /*4210*/  FADD.FTZ R4, R82, R5 ;  /* 0x0000000552047221 */ /* 0x004fce0000010000 */
[----:B------:R-:W2:Y:S01]  /*4220*/  MUFU.EX2 R83, R83 ;  /* 0x0000005300537308 */ /* 0x000ea20000000800 */
[----:B---3--:R-:W-:-:S07]  /*4230*/  FADD.FTZ R5, R73, R6 ;  /* 0x0000000649057221 */ /* 0x008fce0000010000 */
[----:B------:R-:W3:Y:S01]  /*4240*/  MUFU.EX2 R77, R77 ;  /* 0x0000004d004d7308 */ /* 0x000ee20000000800 */
[C---:B-1----:R-:W-:Y:S01]  /*4250*/  FADD.FTZ R6, R76.reuse, R5 ;  /* 0x000000054c067221 */ /* 0x042fe20000010000 */
[----:B------:R-:W-:-:S06]  /*4260*/  F2FP.F16.F32.PACK_AB R76, R76, R73 ;  /* 0x000000494c4c723e */ /* 0x000fcc00000000ff */
[----:B------:R-:W1:Y:S01]  /*4270*/  MUFU.EX2 R9, R98 ;  /* 0x0000006200097308 */ /* 0x000e620000000800 */
[C---:B--2---:R-:W-:Y:S01]  /*4280*/  FADD.FTZ R4, R83.reuse, R4 ;  /* 0x0000000453047221 */ /* 0x044fe20000010000 */
[----:B------:R-:W-:-:S05]  /*4290*/  F2FP.F16.F32.PACK_AB R71, R83, R82 ;  /* 0x000000525347723e */ /* 0x000fca00000000ff */
[----:B------:R-:W-:Y:S01]  /*42a0*/  STSM.16.M88.4 [R16+0x2a800], R68 ;  /* 0x02a8004410007844 */ /* 0x000fe20000000200 */
[----:B------:R-:W0:Y:S01]  /*42b0*/  MUFU.EX2 R93, R93 ;  /* 0x0000005d005d7308 */ /* 0x000e220000000800 */
[----:B---3--:R-:W-:-:S07]  /*42c0*/  FADD.FTZ R6, R77, R6 ;  /* 0x000000064d067221 */ /* 0x008fce0000010000 */
[----:B------:R-:W2:Y:S01]  /*42d0*/  MUFU.EX2 R10, R99 ;  /* 0x00000063000a7308 */ /* 0x000ea20000000800 */
[----:B-1----:R-:W-:-:S07]  /*42e0*/  FADD.FTZ R7, R9, R4 ;  /* 0x0000000409077221 */ /* 0x002fce0000010000 */
[----:B------:R-:W1:Y:S01]  /*42f0*/  MUFU.EX2 R92, R92 ;  /* 0x0000005c005c7308 */ /* 0x000e620000000800 */
[C---:B0-----:R-:W-:Y:S01]  /*4300*/  FADD.FTZ R13, R93.reuse, R6 ;  /* 0x000000065d0d7221 */ /* 0x041fe20000010000 */
[----:B------:R-:W-:-:S06]  /*4310*/  F2FP.F16.F32.PACK_AB R78, R93, R77 ;  /* 0x0000004d5d4e723e */ /* 0x000fcc00000000ff */
[----:B------:R-:W0:Y:S01]  /*4320*/  MUFU.EX2 R102, R102 ;  /* 0x0000006600667308 */ /* 0x000e220000000800 */
[C---:B--2---:R-:W-:Y:S01]  /*4330*/  FADD.FTZ R7, R10.reuse, R7 ;  /* 0x000000070a077221 */ /* 0x044fe20000010000 */
[----:B------:R-:W-:-:S06]  /*4340*/  F2FP.F16.F32.PACK_AB R77, R10, R9 ;  /* 0x000000090a4d723e */ /* 0x000fcc00000000ff */
[----:B------:R-:W2:Y:S01]  /*4350*/  MUFU.EX2 R80, R80 ;  /* 0x0000005000507308 */ /* 0x000ea20000000800 */
[----:B-1----:R-:W-:-:S07]  /*4360*/  FADD.FTZ R13, R92, R13 ;  /* 0x0000000d5c0d7221 */ /* 0x002fce0000010000 */
[----:B------:R-:W1:Y:S01]  /*4370*/  MUFU.EX2 R103, R103 ;  /* 0x0000006700677308 */ /* 0x000e620000000800 */
[----:B0-----:R-:W-:-:S07]  /*4380*/  FADD.FTZ R4, R102, R7 ;  /* 0x0000000766047221 */ /* 0x001fce0000010000 */
[----:B------:R-:W0:Y:S01]  /*4390*/  MUFU.EX2 R81, R81 ;  /* 0x0000005100517308 */ /* 0x000e220000000800 */
[C---:B--2---:R-:W-:Y:S01]  /*43a0*/  FADD.FTZ R12, R80.reuse, R13 ;  /* 0x0000000d500c7221 */ /* 0x044fe20000010000 */
[----:B------:R-:W-:-:S06]  /*43b0*/  F2FP.F16.F32.PACK_AB R80, R80, R92 ;  /* 0x0000005c5050723e */ /* 0x000fcc00000000ff */
[----:B------:R-:W2:Y:S01]  /*43c0*/  MUFU.EX2 R106, R106 ;  /* 0x0000006a006a7308 */ /* 0x000ea20000000800 */
[C---:B-1----:R-:W-:Y:S01]  /*43d0*/  FADD.FTZ R7, R103.reuse, R4 ;  /* 0x0000000467077221 */ /* 0x042fe20000010000 */
[----:B------:R-:W-:-:S05]  /*43e0*/  F2FP.F16.F32.PACK_AB R79, R103, R102 ;  /* 0x00000066674f723e */ /* 0x000fca00000000ff */
[----:B------:R-:W-:Y:S01]  /*43f0*/  STSM.16.M88.4 [R152], R76 ;  /* 0x0000004c98007844 */ /* 0x000fe20000000200 */
[----:B------:R-:W1:Y:S01]  /*4400*/  MUFU.EX2 R84, R84 ;  /* 0x0000005400547308 */ /* 0x000e620000000800 */
[----:B0-----:R-:W-:-:S07]  /*4410*/  FADD.FTZ R13, R81, R12 ;  /* 0x0000000c510d7221 */ /* 0x001fce0000010000 */
[----:B------:R-:W0:Y:S01]  /*4420*/  MUFU.EX2 R107, R107 ;  /* 0x0000006b006b7308 */ /* 0x000e220000000800 */
[----:B--2---:R-:W-:-:S07]  /*4430*/  FADD.FTZ R4, R106, R7 ;  /* 0x000000076a047221 */ /* 0x004fce0000010000 */
[----:B------:R-:W2:Y:S01]  /*4440*/  MUFU.EX2 R110, R110 ;  /* 0x0000006e006e7308 */ /* 0x000ea20000000800 */
[C---:B-1----:R-:W-:Y:S01]  /*4450*/  FADD.FTZ R12, R84.reuse, R13 ;  /* 0x0000000d540c7221 */ /* 0x042fe20000010000 */
[----:B------:R-:W-:-:S06]  /*4460*/  F2FP.F16.F32.PACK_AB R82, R84, R81 ;  /* 0x000000515452723e */ /* 0x000fcc00000000ff */
[----:B------:R-:W1:Y:S01]  /*4470*/  MUFU.EX2 R85, R85 ;  /* 0x0000005500557308 */ /* 0x000e620000000800 */
[C---:B0-----:R-:W-:Y:S01]  /*4480*/  FADD.FTZ R7, R107.reuse, R4 ;  /* 0x000000046b077221 */ /* 0x041fe20000010000 */
[----:B------:R-:W-:-:S06]  /*4490*/  F2FP.F16.F32.PACK_AB R81, R107, R106 ;  /* 0x0000006a6b51723e */ /* 0x000fcc00000000ff */
[----:B------:R-:W0:Y:S01]  /*44a0*/  MUFU.EX2 R111, R111 ;  /* 0x0000006f006f7308 */ /* 0x000e220000000800 */
[----:B--2---:R-:W-:-:S07]  /*44b0*/  FADD.FTZ R4, R110, R7 ;  /* 0x000000076e047221 */ /* 0x004fce0000010000 */
[----:B------:R-:W2:Y:S01]  /*44c0*/  MUFU.EX2 R88, R88 ;  /* 0x0000005800587308 */ /* 0x000ea20000000800 */
[----:B-1----:R-:W-:-:S07]  /*44d0*/  FADD.FTZ R7, R85, R12 ;  /* 0x0000000c55077221 */ /* 0x002fce0000010000 */
[----:B------:R-:W1:Y:S01]  /*44e0*/  MUFU.EX2 R5, R114 ;  /* 0x0000007200057308 */ /* 0x000e620000000800 */
[C---:B0-----:R-:W-:Y:S01]  /*44f0*/  FADD.FTZ R12, R111.reuse, R4 ;  /* 0x000000046f0c7221 */ /* 0x041fe20000010000 */
[----:B------:R-:W-:-:S05]  /*4500*/  F2FP.F16.F32.PACK_AB R83, R111, R110 ;  /* 0x0000006e6f53723e */ /* 0x000fca00000000ff */
[----:B------:R-:W-:Y:S01]  /*4510*/  STSM.16.M88.4 [R18+0xc000], R80 ;  /* 0x00c0005012007844 */ /* 0x000fe20000000200 */
[----:B------:R-:W0:Y:S01]  /*4520*/  MUFU.EX2 R6, R115 ;  /* 0x0000007300067308 */ /* 0x000e220000000800 */
[C---:B--2---:R-:W-:Y:S01]  /*4530*/  FADD.FTZ R14, R88.reuse, R7 ;  /* 0x00000007580e7221 */ /* 0x044fe20000010000 */
[----:B------:R-:W-:-:S06]  /*4540*/  F2FP.F16.F32.PACK_AB R4, R88, R85 ;  /* 0x000000555804723e */ /* 0x000fcc00000000ff */
[----:B------:R-:W-:Y:S01]  /*4550*/  MUFU.EX2 R89, R116 ;  /* 0x0000007400597308 */ /* 0x000fe20000000800 */
[----:B-1----:R-:W-:-:S07]  /*4560*/  FADD.FTZ R7, R5, R12 ;  /* 0x0000000c05077221 */ /* 0x002fce0000010000 */
[----:B------:R-:W1:Y:S01]  /*4570*/  MUFU.EX2 R8, R8 ;  /* 0x0000000800087308 */ /* 0x000e620000000800 */
[C---:B0-----:R-:W-:Y:S01]  /*4580*/  FADD.FTZ R9, R6.reuse, R7 ;  /* 0x0000000706097221 */ /* 0x041fe20000010000 */
[----:B------:R-:W-:-:S06]  /*4590*/  F2FP.F16.F32.PACK_AB R5, R6, R5 ;  /* 0x000000050605723e */ /* 0x000fcc00000000ff */
[----:B------:R-:W-:Y:S08]  /*45a0*/  MUFU.EX2 R118, R118 ;  /* 0x0000007600767308 */ /* 0x000ff00000000800 */
[----:B------:R-:W0:Y:S01]  /*45b0*/  MUFU.EX2 R13, R96 ;  /* 0x00000060000d7308 */ /* 0x000e220000000800 */
[----:B-1----:R-:W-:Y:S01]  /*45c0*/  F2FP.F16.F32.PACK_AB R6, R8, R89 ;  /* 0x000000590806723e */ /* 0x002fe200000000ff */
[----:B------:R-:W-:Y:S01]  /*45d0*/  FADD.FTZ R89, R89, R14 ;  /* 0x0000000e59597221 */ /* 0x000fe20000010000 */
[----:B0-----:R-:W-:Y:S01]  /*45e0*/  F2FP.F16.F32.PACK_AB R7, R13, R118 ;  /* 0x000000760d07723e */ /* 0x001fe200000000ff */
[----:B------:R-:W-:-:S02]  /*45f0*/  FADD.FTZ R118, R118, R9 ;  /* 0x0000000976767221 */ /* 0x000fc40000010000 */
[----:B------:R-:W-:Y:S01]  /*4600*/  FADD.FTZ R9, R8, R89 ;  /* 0x0000005908097221 */ /* 0x000fe20000010000 */
[----:B------:R-:W-:Y:S01]  /*4610*/  VIADD R8, R19, 0xfffffffe ;  /* 0xfffffffe13087836 */ /* 0x000fe20000000000 */
[----:B------:R0:W-:Y:S04]  /*4620*/  STSM.16.M88.4 [R17+0xc000], R4 ;  /* 0x00c0000411007844 */ /* 0x0001e80000000200 */
[----:B------:R-:W-:Y:S01]  /*4630*/  ISETP.GE.AND P2, PT, R8, R22, PT ;  /* 0x000000160800720c */ /* 0x000fe20003f46270 */
[----:B------:R1:W-:Y:S06]  /*4640*/  MEMBAR.ALL.CTA ;  /* 0x0000000000007992 */ /* 0x0003ec0000008000 */
[----:B-1----:R-:W1:Y:S01]  /*4650*/  FENCE.VIEW.ASYNC.S ;  /* 0x00000000000073c6 */ /* 0x002e620000000000 */
[----:B0-----:R-:W-:Y:S01]  /*4660*/  FADD.FTZ R5, R13, R118 ;  /* 0x000000760d057221 */ /* 0x001fe20000010000 */
[----:B-1----:R-:W-:-:S04]  /*4670*/  NOP ;  /* 0x0000000000007918 */ /* 0x002fc80000000000 */
[----:B------:R-:W-:Y:S05]  /*4680*/  @!P2 BRA `(.L_x_178) ;  /* 0x0000002800c8a947 */ /* 0x000fea0003800000 */
[----:B------:R-:W-:Y:S01]  /*4690*/  IMAD.MOV.U32 R7, RZ, RZ, R11 ;  /* 0x000000ffff077224 */ /* 0x000fe200078e000b */
[----:B------:R-:W-:Y:S01]  /*46a0*/  CS2R R150, SRZ ;  /* 0x0000000000967805 */ /* 0x000fe2000001ff00 */
[----:B------:R-:W-:Y:S01]  /*46b0*/  IMAD.MOV.U32 R6, RZ, RZ, R0 ;  /* 0x000000ffff067224 */ /* 0x000fe200078e0000 */
[----:B------:R-:W-:Y:S01]  /*46c0*/  CS2R R148, SRZ ;  /* 0x0000000000947805 */ /* 0x000fe2000001ff00 */
[----:B------:R-:W-:Y:S01]  /*46d0*/  IMAD.MOV.U32 R4, RZ, RZ, R2 ;  /* 0x000000ffff047224 */ /* 0x000fe200078e0002 */
        /* <DEDUP_REMOVED lines=14> */
[----:B------:R-:W-:-:S06]  /*47c0*/  UMOV UR6, UR36 ;  /* 0x0000002400067c82 */ /* 0x000fcc0008000000 */
.L_x_187:
[----:B------:R-:W-:Y:S01]  /*47d0*/  UIADD3 UR36, UR6, 0x1, URZ ;  /* 0x0000000106247890 */ /* 0x000fe2000fffe03f */
[----:B------:R-:W-:-:S03]  /*47e0*/  ISETP.NE.AND P3, PT, RZ, UR39, PT ;  /* 0x00000027ff007c0c */ /* 0x000fc6000bf65270 */
[----:B------:R-:W-:-:S04]  /*47f0*/  UISETP.NE.AND UP0, UPT, UR36, 0x2, UPT ;  /* 0x000000022400788c */ /* 0x000fc8000bf05270 */
[----:B------:R-:W-:Y:S02]  /*4800*/  USEL UR7, URZ, 0x1, UP0 ;  /* 0x000000013f077887 */ /* 0x000fe40008000000 */
[----:B------:R-:W-:-:S04]  /*4810*/  USEL UR36, UR36, URZ, UP0 ;  /* 0x0000003f24247287 */ /* 0x000fc80008000000 */
[----:B------:R-:W-:Y:S01]  /*4820*/  LOP3.LUT R2, R4, UR7, RZ, 0x3c, !PT ;  /* 0x0000000704027c12 */ /* 0x000fe2000f8e3cff */
[----:B----4-:R-:W-:Y:S07]  /*4830*/  @P3 BRA `(.L_x_179) ;  /* 0x0000000000283947 */ /* 0x010fee0003800000 */
[----:B------:R-:W-:Y:S05]  /*4840*/  @!P0 BRA `(.L_x_180) ;  /* 0x0000000000048947 */ /* 0x000fea0003800000 */
[----:B------:R-:W-:Y:S01]  /*4850*/  BPT.TRAP 0x1 ;  /* 0x000000040000795c */ /* 0x000fe20000300000 */
.L_x_180:
[----:B------:R-:W-:Y:S01]  /*4860*/  ULEA UR7, UR36, UR37, 0x3 ;  /* 0x0000002524077291 */ /* 0x000fe2000f8e183f */
[----:B------:R-:W-:-:S08]  /*4870*/  SHF.L.U32 R0, R2, 0x1f, RZ ;  /* 0x0000001f02007819 */ /* 0x000fd000000006ff */
[----:B------:R0:W1:Y:S01]  /*4880*/  SYNCS.PHASECHK.TRANS64.TRYWAIT P2, [UR7+0x30830], R0 ;  /* 0x03083000ff0075a7 */ /* 0x0000620008040147 */
[----:B------:R-:W-:Y:S05]  /*4890*/  @!P0 BRA `(.L_x_181) ;  /* 0x0000000000048947 */ /* 0x000fea0003800000 */
[----:B------:R-:W-:Y:S01]  /*48a0*/  BPT.TRAP 0x1 ;  /* 0x000000040000795c */ /* 0x000fe20000300000 */
.L_x_181:
[----:B-1----:R-:W-:Y:S05]  /*48b0*/  @P2 BRA `(.L_x_179) ;  /* 0x0000000000082947 */ /* 0x002fea0003800000 */
[----:B------:R-:W1:Y:S02]  /*48c0*/  SYNCS.PHASECHK.TRANS64.TRYWAIT P2, [UR7+0x30830], R0 ;  /* 0x03083000ff0075a7 */ /* 0x000e640008040147 */
[----:B-1----:R-:W-:Y:S05]  /*48d0*/  @!P2 BRA `(.L_x_182) ;  /* 0x000000b00080a947 */ /* 0x002fea0003800000 */
.L_x_179:
[----:B-1----:R-:W1:Y:S01]  /*48e0*/  S2R R3, SR_TID.X ;  /* 0x0000000000037919 */ /* 0x002e620000002100 */
[----:B------:R-:W-:Y:S01]  /*48f0*/  UIMAD UR26, UR36, 0x600, UR20 ;  /* 0x00000600241a78a4 */ /* 0x000fe2000f8e0214 */
[----:B------:R-:W-:Y:S01]  /*4900*/  UMOV UR24, UR4 ;  /* 0x0000000400187c82 */ /* 0x000fe20008000000 */
[----:B------:R-:W-:Y:S01]  /*4910*/  UMOV UR25, UR5 ;  /* 0x0000000500197c82 */ /* 0x000fe20008000000 */
[----:B------:R-:W-:Y:S01]  /*4920*/  UMOV UR27, 0x40000040 ;  /* 0x40000040001b7882 */ /* 0x000fe20000000000 */
[----:B------:R-:W-:Y:S01]  /*4930*/  UIADD3 UR10, UR26, 0x2, URZ ;  /* 0x000000021a0a7890 */ /* 0x000fe2000fffe03f */
[----:B------:R-:W-:Y:S01]  /*4940*/  UMOV UR11, 0x40000040 ;  /* 0x40000040000b7882 */ /* 0x000fe20000000000 */
[----:B------:R-:W-:Y:S01]  /*4950*/  UIADD3 UR14, UR26, 0x4, URZ ;  /* 0x000000041a0e7890 */ /* 0x000fe2000fffe03f */
[----:B------:R-:W-:Y:S01]  /*4960*/  UMOV UR15, 0x40000040 ;  /* 0x40000040000f7882 */ /* 0x000fe20000000000 */
[----:B------:R-:W-:Y:S01]  /*4970*/  UIADD3 UR18, UR26, 0x6, URZ ;  /* 0x000000061a127890 */ /* 0x000fe2000fffe03f */
[----:B------:R-:W-:Y:S01]  /*4980*/  UMOV UR19, 0x40000040 ;  /* 0x4000004000137882 */ /* 0x000fe20000000000 */
[----:B-1----:R-:W-:-:S05]  /*4990*/  SHF.R.U32.HI R3, RZ, 0x7, R3 ;  /* 0x00000007ff037819 */ /* 0x002fca0000011603 */
[----:B0-----:R-:W-:-:S05]  /*49a0*/  VIADD R0, R3, 0x8 ;  /* 0x0000000803007836 */ /* 0x001fca0000000000 */
[----:B------:R0:W-:Y:S06]  /*49b0*/  BAR.SYNC.DEFER_BLOCKING R0, 0x100 ;  /* 0x000400000000751d */ /* 0x0001ec0000010000 */
[----:B------:R-:W-:-:S06]  /*49c0*/  WARPGROUP.ARRIVE ;  /* 0x00000000000079c5 */ /* 0x000fcc0000000000 */
        /* <DEDUP_REMOVED lines=11> */
[----:B0-----:R-:W-:Y:S05]  /*4a80*/  @P3 BRA `(.L_x_183) ;  /* 0x0000000000283947 */ /* 0x001fea0003800000 */
[----:B------:R-:W-:Y:S05]  /*4a90*/  @!P0 BRA `(.L_x_184) ;  /* 0x0000000000048947 */ /* 0x000fea0003800000 */
[----:B------:R-:W-:Y:S01]  /*4aa0*/  BPT.TRAP 0x1 ;  /* 0x000000040000795c */ /* 0x000fe20000300000 */
.L_x_184:
[----:B------:R-:W-:Y:S01]  /*4ab0*/  ULEA UR7, UR6, UR37, 0x3 ;  /* 0x0000002506077291 */ /* 0x000fe2000f8e183f */
[----:B------:R-:W-:-:S08]  /*4ac0*/  SHF.L.U32 R0, R4, 0x1f, RZ ;  /* 0x0000001f04007819 */ /* 0x000fd000000006ff */
[----:B------:R0:W1:Y:S01]  /*4ad0*/  SYNCS.PHASECHK.TRANS64.TRYWAIT P2, [UR7+0x30850], R0 ;  /* 0x03085000ff0075a7 */ /* 0x0000620008040147 */
[----:B------:R-:W-:Y:S05]  /*4ae0*/  @!P0 BRA `(.L_x_185) ;  /* 0x0000000000048947 */ /* 0x000fea0003800000 */
[----:B------:R-:W-:Y:S01]  /*4af0*/  BPT.TRAP 0x1 ;  /* 0x000000040000795c */ /* 0x000fe20000300000 */
.L_x_185:
[----:B-1----:R-:W-:Y:S05]  /*4b00*/  @P2 BRA `(.L_x_183) ;  /* 0x0000000000082947 */ /* 0x002fea0003800000 */
[----:B------:R-:W1:Y:S02]  /*4b10*/  SYNCS.PHASECHK.TRANS64.TRYWAIT P2, [UR7+0x30850], R0 ;  /* 0x03085000ff0075a7 */ /* 0x000e640008040147 */
[----:B-1----:R-:W-:Y:S05]  /*4b20*/  @!P2 BRA `(.L_x_186) ;  /* 0x000000b00004a947 */ /* 0x002fea0003800000 */
.L_x_183:
[----:B------:R-:W-:Y:S01]  /*4b30*/  ULEA UR10, UR38, UR37, 0xd ;  /* 0x00000025260a7291 */ /* 0x000fe2000f8e683f */
[----:B------:R-:W-:Y:S01]  /*4b40*/  WARPGROUP.ARRIVE ;  /* 0x00000000000079c5 */ /* 0x000fe20000000000 */
[----:B------:R-:W-:Y:S01]  /*4b50*/  UIADD3 UR7, UR37, 0x400, URZ ;  /* 0x0000040025077890 */ /* 0x000fe2000fffe03f */
[----:B01----:R-:W-:Y:S01]  /*4b60*/  FMNMX.FTZ R0, R24, R6, !PT ;  /* 0x0000000618007209 */ /* 0x003fe20007810000 */
[----:B------:R-:W-:Y:S01]  /*4b70*/  UIADD3 UR10, UR10, 0x1e800, URZ ;  /* 0x0001e8000a0a7890 */ /* 0x000fe2000fffe03f */
[----:B------:R-:W-:Y:S01]  /*4b80*/  FMNMX.FTZ R11, R26, R7, !PT ;  /* 0x000000071a0b7209 */ /* 0x000fe20007810000 */
[----:B------:R-:W-:Y:S01]  /*4b90*/  USHF.R.U32.HI UR7, URZ, 0x4, UR7 ;  /* 0x000000043f077899 */ /* 0x000fe20008011607 */
[----:B------:R-:W-:Y:S01]  /*4ba0*/  FMNMX.FTZ R0, R25, R0, !PT ;  /* 0x0000000019007209 */ /* 0x000fe20007810000 */
[----:B------:R-:W-:Y:S01]  /*4bb0*/  USHF.R.U32.HI UR10, URZ, 0x4, UR10 ;  /* 0x000000043f0a7899 */ /* 0x000fe2000801160a */
[----:B------:R-:W-:Y:S01]  /*4bc0*/  FMNMX.FTZ R11, R27, R11, !PT ;  /* 0x0000000b1b0b7209 */ /* 0x000fe20007810000 */
[----:B------:R-:W-:Y:S01]  /*4bd0*/  ULOP3.LUT UR7, UR7, 0x3fff, URZ, 0xc0, !UPT ;  /* 0x00003fff07077892 */ /* 0x000fe2000f8ec03f */
[----:B------:R-:W-:Y:S01]  /*4be0*/  FMNMX.FTZ R0, R28, R0, !PT ;  /* 0x000000001c007209 */ /* 0x000fe20007810000 */
[----:B------:R-:W-:Y:S01]  /*4bf0*/  ULOP3.LUT UR10, UR10, 0x3fff, URZ, 0xc0, !UPT ;  /* 0x00003fff0a0a7892 */ /* 0x000fe2000f8ec03f */
[----:B------:R-:W-:Y:S01]  /*4c00*/  FMNMX.FTZ R11, R30, R11, !PT ;  /* 0x0000000b1e0b7209 */ /* 0x000fe20007810000 */
[----:B------:R-:W-:Y:S01]  /*4c10*/  UIMAD UR14, UR6, 0x600, UR7 ;  /* 0x00000600060e78a4 */ /* 0x000fe2000f8e0207 */
[----:B------:R-:W-:Y:S01]  /*4c20*/  FMNMX.FTZ R0, R29, R0, !PT ;  /* 0x000000001d007209 */ /* 0x000fe20007810000 */
[----:B------:R-:W-:Y:S01]  /*4c30*/  ULOP3.LUT UR10, UR10, 0x10000, URZ, 0xfc, !UPT ;  /* 0x000100000a0a7892 */ /* 0x000fe2000f8efc3f */
[----:B------:R-:W-:Y:S01]  /*4c40*/  FMNMX.FTZ R11, R31, R11, !PT ;  /* 0x0000000b1f0b7209 */ /* 0x000fe20007810000 */
[----:B------:R-:W-:Y:S01]  /*4c50*/  UMOV UR27, 0x40000040 ;  /* 0x40000040001b7882 */ /* 0x000fe20000000000 */
[----:B------:R-:W-:Y:S01]  /*4c60*/  UMOV UR25, 0x40000040 ;  /* 0x4000004000197882 */ /* 0x000fe20000000000 */
[----:B------:R-:W-:Y:S01]  /*4c70*/  FMNMX.FTZ R0, R32, R0, !PT ;  /* 0x0000000020007209 */ /* 0x000fe20007810000 */
[----:B------:R-:W-:Y:S01]  /*4c80*/  UMOV UR26, UR14 ;  /* 0x0000000e001a7c82 */ /* 0x000fe20008000000 */
[----:B------:R-:W-:Y:S01]  /*4c90*/  FMNMX.FTZ R11, R34, R11, !PT ;  /* 0x0000000b220b7209 */ /* 0x000fe20007810000 */
        /* <DEDUP_REMOVED lines=9> */
[----:B------:R-:W-:Y:S01]  /*4d30*/  FMNMX.FTZ R11, R38, R11, !PT ;  /* 0x0000000b260b7209 */ /* 0x000fe20007810000 */
[----:B------:R-:W0:Y:S01]  /*4d40*/  S2R R19, SR_TID.X ;  /* 0x0000000000137919 */ /* 0x000e220000002100 */
        /* <DEDUP_REMOVED lines=96> */
[----:B0-----:R-:W-:Y:S01]  /*5350*/  SHF.R.U32.HI R15, RZ, 0x7, R19 ;  /* 0x00000007ff0f7819 */ /* 0x001fe20000011613 */
[----:B------:R-:W0:Y:S01]  /*5360*/  SHFL.BFLY PT, R3, R0, 0x2, 0x1f ;  /* 0x0c401f0000037f89 */ /* 0x000e2200000e0000 */
[----:B------:R-:W-:-:S03]  /*5370*/  ISETP.GE.U32.AND P2, PT, R19, 0x180, PT ;  /* 0x000001801300780c */ /* 0x000fc60003f46070 */
[----:B------:R-:W1:Y:S01]  /*5380*/  SHFL.BFLY PT, R13, R11, 0x2, 0x1f ;  /* 0x0c401f000b0d7f89 */ /* 0x000e6200000e0000 */
[----:B0-----:R-:W-:Y:S02]  /*5390*/  FMNMX.FTZ R0, R0, R3, !PT ;  /* 0x0000000300007209 */ /* 0x001fe40007810000 */
[----:B-1----:R-:W-:-:S03]  /*53a0*/  FMNMX.FTZ R11, R11, R13, !PT ;  /* 0x0000000d0b0b7209 */ /* 0x002fc60007810000 */
[----:B------:R-:W0:Y:S04]  /*53b0*/  SHFL.BFLY PT, R3, R0, 0x1, 0x1f ;  /* 0x0c201f0000037f89 */ /* 0x000e2800000e0000 */
[----:B------:R-:W1:Y:S01]  /*53c0*/  SHFL.BFLY PT, R13, R11, 0x1, 0x1f ;  /* 0x0c201f000b0d7f89 */ /* 0x000e6200000e0000 */
[----:B0-----:R-:W-:Y:S02]  /*53d0*/  FMNMX.FTZ R0, R0, R3, !PT ;  /* 0x0000000300007209 */ /* 0x001fe40007810000 */
[----:B------:R-:W0:Y:S01]  /*53e0*/  LDC R3, c[0x0][0x988] ;  /* 0x00026200ff037b82 */ /* 0x000e220000000800 */
[----:B-1----:R-:W-:Y:S02]  /*53f0*/  FMNMX.FTZ R11, R11, R13, !PT ;  /* 0x0000000d0b0b7209 */ /* 0x002fe40007810000 */
[----:B------:R-:W-:Y:S01]  /*5400*/  FADD.FTZ R6, -R0, R6 ;  /* 0x0000000600067221 */ /* 0x000fe20000010100 */
[----:B------:R-:W-:-:S02]  /*5410*/  WARPGROUP.DEPBAR.LE gsb0, 0x0 ;  /* 0x00008000000079c5 */ /* 0x000fc40000010000 */
[----:B------:R-:W-:Y:S01]  /*5420*/  WARPGROUP.ARRIVE ;  /* 0x00000000000079c5 */ /* 0x000fe20000000000 */
[----:B------:R-:W-:-:S05]  /*5430*/  FADD.FTZ R7, -R11, R7 ;  /* 0x000000070b077221 */ /* 0x000fca0000010100 */
[----:B------:R-:W-:Y:S01]  /*5440*/  HGMMA.64x64x16.F32 R120, gdesc[UR24].tnspB, R120, gsb0 ;  /* 0x40e00000187879f0 */ /* 0x000fe20008000878 */
[----:B------:R-:W-:Y:S02]  /*5450*/  UIADD3 UR26, UR14, 0x200, URZ ;  /* 0x000002000e1a7890 */ /* 0x000fe4000fffe03f */
[----:B------:R-:W-:Y:S01]  /*5460*/  UIADD3 UR24, UR10, 0x600, URZ ;  /* 0x000006000a187890 */ /* 0x000fe2000fffe03f */
[----:B------:R-:W-:Y:S01]  /*5470*/  UMOV UR27, 0x40000040 ;  /* 0x40000040001b7882 */ /* 0x000fe20000000000 */
[----:B------:R-:W-:Y:S01]  /*5480*/  UMOV UR25, 0x40000040 ;  /* 0x4000004000197882 */ /* 0x000fe20000000000 */
[-C--:B0-----:R-:W-:Y:S01]  /*5490*/  FMUL.FTZ R7, R7, R3.reuse ;  /* 0x0000000307077220 */ /* 0x081fe20000410000 */
[-C--:B------:R-:W-:Y:S01]  /*54a0*/  FMUL.FTZ R4, R0, R3.reuse ;  /* 0x0000000300047220 */ /* 0x080fe20000410000 */
[-C--:B------:R-:W-:Y:S01]  /*54b0*/  FMUL.FTZ R14, R11, R3.reuse ;  /* 0x000000030b0e7220 */ /* 0x080fe20000410000 */
[-C--:B------:R-:W-:Y:S01]  /*54c0*/  FMUL.FTZ R6, R6, R3.reuse ;  /* 0x0000000306067220 */ /* 0x080fe20000410000 */
[----:B------:R0:W-:Y:S01]  /*54d0*/  MUFU.EX2 R19, R7 ;  /* 0x0000000700137308 */ /* 0x0001e20000000800 */
        /* <DEDUP_REMOVED lines=8> */
[----:B0-----:R-:W-:-:S02]  /*5560*/  VIADD R7, R15, 0x9 ;  /* 0x000000090f077836 */ /* 0x001fc40000000000 */
[-CC-:B------:R-:W-:Y:S01]  /*5570*/  FFMA.FTZ R40, R40, R3.reuse, -R4.reuse ;  /* 0x0000000328287223 */ /* 0x180fe20000010804 */
[-CC-:B------:R-:W-:Y:S01]  /*5580*/  FFMA.FTZ R41, R41, R3.reuse, -R4.reuse ;  /* 0x0000000329297223 */ /* 0x180fe20000010804 */
[-CC-:B------:R-:W-:Y:S01]  /*5590*/  FFMA.FTZ R44, R44, R3.reuse, -R4.reuse ;  /* 0x000000032c2c7223 */ /* 0x180fe20000010804 */
[-CC-:B------:R-:W-:Y:S01]  /*55a0*/  FFMA.FTZ R45, R45, R3.reuse, -R4.reuse ;  /* 0x000000032d2d7223 */ /* 0x180fe20000010804 */
[----:B------:R-:W-:Y:S01]  /*55b0*/  SEL R7, R7, 0x9, !P2 ;  /* 0x0000000907077807 */ /* 0x000fe20005000000 */
        /* <DEDUP_REMOVED lines=35> */
[-C--:B------:R-:W-:Y:S01]  /*57f0*/  FFMA.FTZ R117, R117, R3.reuse, -R4 ;  /* 0x0000000375757223 */ /* 0x080fe20000010804 */
[-CC-:B------:R-:W-:Y:S01]  /*5800*/  FFMA.FTZ R26, R26, R3.reuse, -R14.reuse ;  /* 0x000000031a1a7223 */ /* 0x180fe2000001080e */
        /* <DEDUP_REMOVED lines=10> */
[----:B------:R-:W-:Y:S01]  /*58b0*/  FFMA.FTZ R43, R43, R3, -R14 ;  /* 0x000000032b2b7223 */ /* 0x000fe2000001080e */
[----:B------:R-:W-:-:S02]  /*58c0*/  WARPGROUP.DEPBAR.LE gsb0, 0x0 ;  /* 0x00008000000079c5 */ /* 0x000fc40000010000 */
[----:B------:R-:W-:Y:S01]  /*58d0*/  WARPGROUP.ARRIVE ;  /* 0x00000000000079c5 */ /* 0x000fe20000000000 */
[-CC-:B------:R-:W-:Y:S01]  /*58e0*/  FFMA.FTZ R46, R46, R3.reuse, -R14.reuse ;  /* 0x000000032e2e7223 */ /* 0x180fe2000001080e */
[-CC-:B------:R-:W-:Y:S01]  /*58f0*/  FFMA.FTZ R47, R47, R3.reuse, -R14.reuse ;  /* 0x000000032f2f7223 */ /* 0x180fe2000001080e */
[----:B------:R-:W1:Y:S01]  /*5900*/  MUFU.EX2 R25, R25 ;  /* 0x0000001900197308 */ /* 0x000e620000000800 */
[-CC-:B------:R-:W-:Y:S01]  /*5910*/  FFMA.FTZ R50, R50, R3.reuse, -R14.reuse ;  /* 0x0000000332327223 */ /* 0x180fe2000001080e */
[-CC-:B------:R-:W-:Y:S01]  /*5920*/  FFMA.FTZ R51, R51, R3.reuse, -R14.reuse ;  /* 0x0000000333337223 */ /* 0x180fe2000001080e */
[----:B------:R-:W-:Y:S01]  /*5930*/  HGMMA.64x64x16.F32 R120, gdesc[UR24].tnspB, R120, gsb0 ;  /* 0x40e00000187879f0 */ /* 0x000fe20008000878 */
[----:B------:R-:W-:Y:S01]  /*5940*/  UIADD3 UR26, UR14, 0x280, URZ ;  /* 0x000002800e1a7890 */ /* 0x000fe2000fffe03f */
[-CC-:B------:R-:W-:Y:S01]  /*5950*/  FFMA.FTZ R54, R54, R3.reuse, -R14.reuse ;  /* 0x0000000336367223 */ /* 0x180fe2000001080e */
[----:B------:R-:W-:Y:S01]  /*5960*/  UIADD3 UR24, UR10, 0x602, URZ ;  /* 0x000006020a187890 */ /* 0x000fe2000fffe03f */
[----:B------:R-:W-:Y:S01]  /*5970*/  FFMA.FTZ R55, R55, R3, -R14 ;  /* 0x0000000337377223 */ /* 0x000fe2000001080e */
[----:B------:R-:W-:Y:S01]  /*5980*/  UMOV UR27, 0x40000040 ;  /* 0x40000040001b7882 */ /* 0x000fe20000000000 */
[----:B------:R-:W-:Y:S01]  /*5990*/  UMOV UR25, 0x40000040 ;  /* 0x4000004000197882 */ /* 0x000fe20000000000 */
[----:B------:R-:W2:Y:S01]  /*59a0*/  MUFU.EX2 R26, R26 ;  /* 0x0000001a001a7308 */ /* 0x000ea20000000800 */
[----:B0-----:R-:W-:Y:S01]  /*59b0*/  FFMA.FTZ R6, R10, R9, R4 ;  /* 0x000000090a067223 */ /* 0x001fe20000010004 */
[-CC-:B------:R-:W-:Y:S01]  /*59c0*/  FFMA.FTZ R58, R58, R3.reuse, -R14.reuse ;  /* 0x000000033a3a7223 */ /* 0x180fe2000001080e */
[-CC-:B------:R-:W-:Y:S01]  /*59d0*/  FFMA.FTZ R59, R59, R3.reuse, -R14.reuse ;  /* 0x000000033b3b7223 */ /* 0x180fe2000001080e */
[-CC-:B------:R-:W-:Y:S01]  /*59e0*/  FFMA.FTZ R62, R62, R3.reuse, -R14.reuse ;  /* 0x000000033e3e7223 */ /* 0x180fe2000001080e */
[-CC-:B------:R-:W-:Y:S01]  /*59f0*/  FFMA.FTZ R63, R63, R3.reuse, -R14.reuse ;  /* 0x000000033f3f7223 */ /* 0x180fe2000001080e */
[-C--:B------:R-:W-:Y:S01]  /*5a00*/  FFMA.FTZ R66, R66, R3.reuse, -R14 ;  /* 0x0000000342427223 */ /* 0x080fe2000001080e */
[----:B-1----:R-:W-:Y:S01]  /*5a10*/  FADD.FTZ R6, R25, R6 ;  /* 0x0000000619067221 */ /* 0x002fe20000010000 */
[----:B------:R-:W0:Y:S01]  /*5a20*/  MUFU.EX2 R28, R28 ;  /* 0x0000001c001c7308 */ /* 0x000e220000000800 */
[-CC-:B------:R-:W-:Y:S01]  /*5a30*/  FFMA.FTZ R67, R67, R3.reuse, -R14.reuse ;  /* 0x0000000343437223 */ /* 0x180fe2000001080e */
[-CC-:B------:R-:W-:Y:S01]  /*5a40*/  FFMA.FTZ R70, R70, R3.reuse, -R14.reuse ;  /* 0x0000000346467223 */ /* 0x180fe2000001080e */
[-CC-:B------:R-:W-:Y:S01]  /*5a50*/  FFMA.FTZ R71, R71, R3.reuse, -R14.reuse ;  /* 0x0000000347477223 */ /* 0x180fe2000001080e */
[-CC-:B------:R-:W-:Y:S01]  /*5a60*/  FFMA.FTZ R74, R74, R3.reuse, -R14.reuse ;  /* 0x000000034a4a7223 */ /* 0x180fe2000001080e */
[-CC-:B------:R-:W-:Y:S01]  /*5a70*/  FFMA.FTZ R75, R75, R3.reuse, -R14.reuse ;  /* 0x000000034b4b7223 */ /* 0x180fe2000001080e */
[-CC-:B------:R-:W-:Y:S01]  /*5a80*/  FFMA.FTZ R78, R78, R3.reuse, -R14.reuse ;  /* 0x000000034e4e7223 */ /* 0x180fe2000001080e */
[----:B------:R-:W-:Y:S01]  /*5a90*/  FFMA.FTZ R79, R79, R3, -R14 ;  /* 0x000000034f4f7223 */ /* 0x000fe2000001080e */
[----:B------:R-:W1:Y:S01]  /*5aa0*/  MUFU.EX2 R27, R27 ;  /* 0x0000001b001b7308 */ /* 0x000e620000000800 */
[----:B--2---:R-:W-:Y:S01]  /*5ab0*/  FFMA.FTZ R13, R19, R5, R26 ;  /* 0x00000005130d7223 */ /* 0x004fe2000001001a */
[-CC-:B------:R-:W-:Y:S01]  /*5ac0*/  FFMA.FTZ R82, R82, R3.reuse, -R14.reuse ;  /* 0x0000000352527223 */ /* 0x180fe2000001080e */
[-CC-:B------:R-:W-:Y:S01]  /*5ad0*/  FFMA.FTZ R83, R83, R3.reuse, -R14.reuse ;  /* 0x0000000353537223 */ /* 0x180fe2000001080e */
[-CC-:B------:R-:W-:Y:S01]  /*5ae0*/  FFMA.FTZ R86, R86, R3.reuse, -R14.reuse ;  /* 0x0000000356567223 */ /* 0x180fe2000001080e */
[-CC-:B------:R-:W-:Y:S01]  /*5af0*/  FFMA.FTZ R87, R87, R3.reuse, -R14.reuse ;  /* 0x0000000357577223 */ /* 0x180fe2000001080e */
[-CC-:B------:R-:W-:Y:S01]  /*5b00*/  FFMA.FTZ R90, R90, R3.reuse, -R14.reuse ;  /* 0x000000035a5a7223 */ /* 0x180fe2000001080e */
[-C--:B------:R-:W-:Y:S01]  /*5b10*/  FFMA.FTZ R91, R91, R3.reuse, -R14 ;  /* 0x000000035b5b7223 */ /* 0x080fe2000001080e */
        /* <DEDUP_REMOVED lines=15> */
[-CC-:B------:R-:W-:Y:S01]  /*5c10*/  FFMA.FTZ R115, R115, R3.reuse, -R14.reuse ;  /* 0x0000000373737223 */ /* 0x180fe2000001080e */
[----:B------:R-:W1:Y:S01]  /*5c20*/  MUFU.EX2 R31, R31 ;  /* 0x0000001f001f7308 */ /* 0x000e620000000800 */
[-CC-:B------:R-:W-:Y:S01]  /*5c30*/  FFMA.FTZ R118, R118, R3.reuse, -R14.reuse ;  /* 0x0000000376767223 */ /* 0x180fe2000001080e */
[----:B------:R-:W-:Y:S01]  /*5c40*/  FFMA.FTZ R119, R119, R3, -R14 ;  /* 0x0000000377777223 */ /* 0x000fe2000001080e */
[----:B--2---:R-:W-:Y:S01]  /*5c50*/  FADD.FTZ R9, R29, R6 ;  /* 0x000000061d097221 */ /* 0x004fe20000010000 */
[----:B------:R-:W-:-:S02]  /*5c60*/  F2FP.F16.F32.PACK_AB R4, R25, R4 ;  /* 0x000000041904723e */ /* 0x000fc400000000ff */
[----:B------:R-:W-:Y:S02]  /*5c70*/  F2FP.F16.F32.PACK_AB R6, R29, R28 ;  /* 0x0000001c1d06723e */ /* 0x000fe400000000ff */
[----:B------:R-:W2:Y:S01]  /*5c80*/  MUFU.EX2 R12, R32 ;  /* 0x00000020000c7308 */ /* 0x000ea20000000800 */
[----:B------:R-:W-:Y:S01]  /*5c90*/  F2FP.F16.F32.PACK_AB R5, R27, R26 ;  /* 0x0000001a1b05723e */ /* 0x000fe200000000ff */
[----:B0-----:R-:W-:Y:S01]  /*5ca0*/  FADD.FTZ R13, R30, R13 ;  /* 0x0000000d1e0d7221 */ /* 0x001fe20000010000 */
[C---:B------:R-:W-:Y:S01]  /*5cb0*/  ISETP.GT.AND P2, PT, R8.reuse, R22, PT ;  /* 0x000000160800720c */ /* 0x040fe20003f44270 */
[----:B------:R-:W-:-:S04]  /*5cc0*/  VIADD R8, R8, 0xffffffff ;  /* 0xffffffff08087836 */ /* 0x000fc80000000000 */
[----:B------:R-:W0:Y:S01]  /*5cd0*/  MUFU.EX2 R33, R33 ;  /* 0x0000002100217308 */ /* 0x000e220000000800 */
[----:B-1----:R-:W-:-:S07]  /*5ce0*/  FADD.FTZ R13, R31, R13 ;  /* 0x0000000d1f0d7221 */ /* 0x002fce0000010000 */
[----:B------:R-:W1:Y:S01]  /*5cf0*/  MUFU.EX2 R34, R34 ;  /* 0x0000002200227308 */ /* 0x000e620000000800 */
[----:B--2---:R-:W-:Y:S01]  /*5d00*/  FADD.FTZ R9, R12, R9 ;  /* 0x000000090c097221 */ /* 0x004fe20000010000 */
[----:B------:R-:W-:Y:S02]  /*5d10*/  WARPGROUP.DEPBAR.LE gsb0, 0x0 ;  /* 0x00008000000079c5 */ /* 0x000fe40000010000 */
[----:B------:R-:W-:-:S04]  /*5d20*/  WARPGROUP.ARRIVE ;  /* 0x00000000000079c5 */ /* 0x000fc80000000000 */
[----:B------:R-:W2:Y:S01]  /*5d30*/  MUFU.EX2 R36, R36 ;  /* 0x0000002400247308 */ /* 0x000ea20000000800 */
[C---:B0-----:R-:W-:Y:S01]  /*5d40*/  FADD.FTZ R9, R33.reuse, R9 ;  /* 0x0000000921097221 */ /* 0x041fe20000010000 */
[----:B------:R-:W-:Y:S01]  /*5d50*/  F2FP.F16.F32.PACK_AB R12, R33, R12 ;  /* 0x0000000c210c723e */ /* 0x000fe200000000ff */
[----:B------:R-:W-:Y:S01]  /*5d60*/  HGMMA.64x64x16.F32 R120, gdesc[UR24].tnspB, R120, gsb0 ;  /* 0x40e00000187879f0 */ /* 0x000fe20008000878 */
[----:B------:R-:W-:Y:S02]  /*5d70*/  UIADD3 UR26, UR14, 0x300, URZ ;  /* 0x000003000e1a7890 */ /* 0x000fe4000fffe03f */
[----:B------:R-:W-:Y:S02]  /*5d80*/  UIADD3 UR24, UR10, 0x604, URZ ;  /* 0x000006040a187890 */ /* 0x000fe4000fffe03f */
[----:B------:R-:W0:Y:S01]  /*5d90*/  MUFU.EX2 R35, R35 ;  /* 0x0000002300237308 */ /* 0x000e220000000800 */
[----:B------:R-:W-:Y:S01]  /*5da0*/  UMOV UR27, 0x40000040 ;  /* 0x40000040001b7882 */ /* 0x000fe20000000000 */
[----:B------:R-:W-:Y:S01]  /*5db0*/  UMOV UR25, 0x40000040 ;  /* 0x4000004000197882 */ /* 0x000fe20000000000 */
[----:B-1----:R-:W-:-:S05]  /*5dc0*/  FADD.FTZ R13, R34, R13 ;  /* 0x0000000d220d7221 */ /* 0x002fca0000010000 */
[----:B------:R-:W1:Y:S01]  /*5dd0*/  MUFU.EX2 R14, R37 ;  /* 0x00000025000e7308 */ /* 0x000e620000000800 */
[----:B--2---:R-:W-:-:S07]  /*5de0*/  FADD.FTZ R26, R36, R9 ;  /* 0x00000009241a7221 */ /* 0x004fce0000010000 */
[----:B------:R-:W2:Y:S01]  /*5df0*/  MUFU.EX2 R15, R38 ;  /* 0x00000026000f7308 */ /* 0x000ea20000000800 */
[C---:B0-----:R-:W-:Y:S01]  /*5e00*/  FADD.FTZ R9, R35.reuse, R13 ;  /* 0x0000000d23097221 */ /* 0x041fe20000010000 */
[----:B------:R-:W-:-:S06]  /*5e10*/  F2FP.F16.F32.PACK_AB R13, R35, R34 ;  /* 0x00000022230d723e */ /* 0x000fcc00000000ff */
[----:B------:R-:W0:Y:S01]  /*5e20*/  MUFU.EX2 R40, R40 ;  /* 0x0000002800287308 */ /* 0x000e220000000800 */
[C---:B-1----:R-:W-:Y:S01]  /*5e30*/  FADD.FTZ R26, R14.reuse, R26 ;  /* 0x0000001a0e1a7221 */ /* 0x042fe20000010000 */
[----:B------:R-:W-:-:S06]  /*5e40*/  F2FP.F16.F32.PACK_AB R14, R14, R36 ;  /* 0x000000240e0e723e */ /* 0x000fcc00000000ff */
[----:B------:R-:W1:Y:S01]  /*5e50*/  MUFU.EX2 R39, R39 ;  /* 0x0000002700277308 */ /* 0x000e620000000800 */
[----:B--2---:R-:W-:-:S07]  /*5e60*/  FADD.FTZ R9, R15, R9 ;  /* 0x000000090f097221 */ /* 0x004fce0000010000 */
[----:B------:R-:W-:Y:S01]  /*5e70*/  MUFU.EX2 R43, R43 ;  /* 0x0000002b002b7308 */ /* 0x000fe20000000800 */
[----:B0-----:R-:W-:-:S07]  /*5e80*/  FADD.FTZ R26, R40, R26 ;  /* 0x0000001a281a7221 */ /* 0x001fce0000010000 */
[----:B------:R-:W-:Y:S01]  /*5e90*/  MUFU.EX2 R45, R45 ;  /* 0x0000002d002d7308 */ /* 0x000fe20000000800 */
[C---:B-1----:R-:W-:Y:S01]  /*5ea0*/  FADD.FTZ R9, R39.reuse, R9 ;  /* 0x0000000927097221 */ /* 0x042fe20000010000 */
[----:B------:R-:W-:-:S06]  /*5eb0*/  F2FP.F16.F32.PACK_AB R15, R39, R15 ;  /* 0x0000000f270f723e */ /* 0x000fcc00000000ff */
[----:B------:R-:W-:Y:S08]  /*5ec0*/  MUFU.EX2 R48, R48 ;  /* 0x0000003000307308 */ /* 0x000ff00000000800 */
[----:B------:R-:W-:Y:S01]  /*5ed0*/  MUFU.EX2 R47, R47 ;  /* 0x0000002f002f7308 */ /* 0x000fe20000000800 */
[----:B------:R-:W-:Y:S02]  /*5ee0*/  WARPGROUP.DEPBAR.LE gsb0, 0x0 ;  /* 0x00008000000079c5 */ /* 0x000fe40000010000 */
        /* <DEDUP_REMOVED lines=87> */
[----:B------:R-:W-:Y:S07]  /*6460*/  HGMMA.64x64x16.F32 R120, gdesc[UR24].tnspB, R120, gsb0 ;  /* 0x40e00000187879f0 */ /* 0x000fee0008000878 */
[----:B------:R-:W-:Y:S08]  /*6470*/  MUFU.EX2 R101, R101 ;  /* 0x0000006500657308 */ /* 0x000ff00000000800 */
        /* <DEDUP_REMOVED lines=10> */
[----:B------:R0:W-:Y:S06]  /*6520*/  BAR.ARV R7, 0x100 ;  /* 0x000400070000751d */ /* 0x0001ec0000002000 */
[----:B------:R-:W-:Y:S01]  /*6530*/  MUFU.EX2 R112, R112 ;  /* 0x0000007000707308 */ /* 0x000fe20000000800 */
[-C--:B------:R-:W-:Y:S01]  /*6540*/  FMUL.FTZ R120, R120, R10.reuse ;  /* 0x0000000a78787220 */ /* 0x080fe20000410000 */
[----:B0-----:R-:W-:Y:S02]  /*6550*/  IMAD.U32 R7, RZ, RZ, UR36 ;  /* 0x00000024ff077e24 */ /* 0x001fe4000f8e00ff */
[-C--:B------:R-:W-:Y:S01]  /*6560*/  FMUL.FTZ R121, R121, R10.reuse ;  /* 0x0000000a79797220 */ /* 0x080fe20000410000 */
[-C--:B------:R-:W-:Y:S01]  /*6570*/  FMUL.FTZ R124, R124, R10.reuse ;  /* 0x0000000a7c7c7220 */ /* 0x080fe20000410000 */
[-C--:B------:R-:W-:Y:S01]  /*6580*/  FMUL.FTZ R125, R125, R10.reuse ;  /* 0x0000000a7d7d7220 */ /* 0x080fe20000410000 */
[-C--:B------:R-:W-:Y:S01]  /*6590*/  FMUL.FTZ R128, R128, R10.reuse ;  /* 0x0000000a80807220 */ /* 0x080fe20000410000 */
[----:B------:R-:W-:Y:S01]  /*65a0*/  @!P1 LEA R7, R7, UR37, 0x3 ;  /* 0x0000002507079c11 */ /* 0x000fe2000f8e18ff */
[----:B------:R-:W-:Y:S01]  /*65b0*/  MUFU.EX2 R114, R114 ;  /* 0x0000007200727308 */ /* 0x000fe20000000800 */
[-C--:B------:R-:W-:Y:S01]  /*65c0*/  FMUL.FTZ R129, R129, R10.reuse ;  /* 0x0000000a81817220 */ /* 0x080fe20000410000 */
[-C--:B------:R-:W-:Y:S01]  /*65d0*/  FMUL.FTZ R132, R132, R10.reuse ;  /* 0x0000000a84847220 */ /* 0x080fe20000410000 */
[----:B------:R-:W-:Y:S01]  /*65e0*/  FMUL.FTZ R133, R133, R10 ;  /* 0x0000000a85857220 */ /* 0x000fe20000410000 */
[----:B------:R-:W-:-:S02]  /*65f0*/  @!P1 VIADD R7, R7, 0x30840 ;  /* 0x0003084007079836 */ /* 0x000fc40000000000 */
[-C--:B------:R-:W-:Y:S01]  /*6600*/  FMUL.FTZ R136, R136, R10.reuse ;  /* 0x0000000a88887220 */ /* 0x080fe20000410000 */
[-C--:B------:R-:W-:Y:S01]  /*6610*/  FMUL.FTZ R137, R137, R10.reuse ;  /* 0x0000000a89897220 */ /* 0x080fe20000410000 */
[-C--:B------:R-:W-:Y:S01]  /*6620*/  FMUL.FTZ R140, R140, R10.reuse ;  /* 0x0000000a8c8c7220 */ /* 0x080fe20000410000 */
[----:B------:R-:W-:Y:S01]  /*6630*/  MUFU.EX2 R113, R113 ;  /* 0x0000007100717308 */ /* 0x000fe20000000800 */
[----:B------:R-:W-:Y:S01]  /*6640*/  @!P1 PRMT R7, RZ, 0x654, R7 ;  /* 0x00000654ff079816 */ /* 0x000fe20000000007 */
[-C--:B------:R-:W-:Y:S01]  /*6650*/  FMUL.FTZ R141, R141, R10.reuse ;  /* 0x0000000a8d8d7220 */ /* 0x080fe20000410000 */
[-C--:B------:R-:W-:Y:S01]  /*6660*/  FMUL.FTZ R144, R144, R10.reuse ;  /* 0x0000000a90907220 */ /* 0x080fe20000410000 */
[-C--:B------:R-:W-:Y:S01]  /*6670*/  FMUL.FTZ R145, R145, R10.reuse ;  /* 0x0000000a91917220 */ /* 0x080fe20000410000 */
[----:B------:R0:W-:Y:S01]  /*6680*/  @!P1 SYNCS.ARRIVE.TRANS64.RED.A1T0 RZ, [R7+URZ], RZ ;  /* 0x000000ff07ff99a7 */ /* 0x0001e2000810043f */
[-C--:B------:R-:W-:Y:S01]  /*6690*/  FMUL.FTZ R148, R148, R10.reuse ;  /* 0x0000000a94947220 */ /* 0x080fe20000410000 */
[----:B------:R-:W-:Y:S01]  /*66a0*/  FMUL.FTZ R149, R149, R10 ;  /* 0x0000000a95957220 */ /* 0x000fe20000410000 */
[----:B------:R-:W-:Y:S01]  /*66b0*/  MUFU.EX2 R115, R115 ;  /* 0x0000007300737308 */ /* 0x000fe20000000800 */
[-C--:B------:R-:W-:Y:S01]  /*66c0*/  FMUL.FTZ R122, R122, R19.reuse ;  /* 0x000000137a7a7220 */ /* 0x080fe20000410000 */
[-C--:B------:R-:W-:Y:S01]  /*66d0*/  FMUL.FTZ R123, R123, R19.reuse ;  /* 0x000000137b7b7220 */ /* 0x080fe20000410000 */
[-C--:B------:R-:W-:Y:S01]  /*66e0*/  FMUL.FTZ R126, R126, R19.reuse ;  /* 0x000000137e7e7220 */ /* 0x080fe20000410000 */
[-C--:B------:R-:W-:Y:S01]  /*66f0*/  FMUL.FTZ R127, R127, R19.reuse ;  /* 0x000000137f7f7220 */ /* 0x080fe20000410000 */
[----:B0-----:R-:W-:Y:S01]  /*6700*/  IMAD.U32 R7, RZ, RZ, UR6 ;  /* 0x00000006ff077e24 */ /* 0x001fe2000f8e00ff */
[----:B------:R-:W-:Y:S01]  /*6710*/  UMOV UR6, UR36 ;  /* 0x0000002400067c82 */ /* 0x000fe20008000000 */
[-C--:B------:R-:W-:Y:S01]  /*6720*/  FMUL.FTZ R130, R130, R19.reuse ;  /* 0x0000001382827220 */ /* 0x080fe20000410000 */
[----:B------:R-:W-:Y:S01]  /*6730*/  MUFU.EX2 R116, R116 ;  /* 0x0000007400747308 */ /* 0x000fe20000000800 */
[-C--:B------:R-:W-:Y:S01]  /*6740*/  FMUL.FTZ R131, R131, R19.reuse ;  /* 0x0000001383837220 */ /* 0x080fe20000410000 */
[----:B------:R-:W-:Y:S01]  /*6750*/  @!P1 LEA R7, R7, UR37, 0x3 ;  /* 0x0000002507079c11 */ /* 0x000fe2000f8e18ff */
[-C--:B------:R-:W-:Y:S01]  /*6760*/  FMUL.FTZ R134, R134, R19.reuse ;  /* 0x0000001386867220 */ /* 0x080fe20000410000 */
[-C--:B------:R-:W-:Y:S01]  /*6770*/  FMUL.FTZ R135, R135, R19.reuse ;  /* 0x0000001387877220 */ /* 0x080fe20000410000 */
[-C--:B------:R-:W-:Y:S01]  /*6780*/  FMUL.FTZ R138, R138, R19.reuse ;  /* 0x000000138a8a7220 */ /* 0x080fe20000410000 */
[-C--:B------:R-:W-:Y:S01]  /*6790*/  FMUL.FTZ R139, R139, R19.reuse ;  /* 0x000000138b8b7220 */ /* 0x080fe20000410000 */
[----:B------:R-:W-:Y:S01]  /*67a0*/  @!P1 VIADD R7, R7, 0x30860 ;  /* 0x0003086007079836 */ /* 0x000fe20000000000 */
[----:B------:R-:W-:Y:S01]  /*67b0*/  MUFU.EX2 R117, R117 ;  /* 0x0000007500757308 */ /* 0x000fe20000000800 */
[-C--:B------:R-:W-:Y:S01]  /*67c0*/  FMUL.FTZ R142, R142, R19.reuse ;  /* 0x000000138e8e7220 */ /* 0x080fe20000410000 */
[-C--:B------:R-:W-:Y:S01]  /*67d0*/  FMUL.FTZ R143, R143, R19.reuse ;  /* 0x000000138f8f7220 */ /* 0x080fe20000410000 */
[-C--:B------:R-:W-:Y:S01]  /*67e0*/  FMUL.FTZ R146, R146, R19.reuse ;  /* 0x0000001392927220 */ /* 0x080fe20000410000 */
[----:B------:R-:W-:Y:S01]  /*67f0*/  @!P1 PRMT R7, RZ, 0x654, R7 ;  /* 0x00000654ff079816 */ /* 0x000fe20000000007 */
[-C--:B------:R-:W-:Y:S01]  /*6800*/  FMUL.FTZ R147, R147, R19.reuse ;  /* 0x0000001393937220 */ /* 0x080fe20000410000 */
[-C--:B------:R-:W-:Y:S01]  /*6810*/  FMUL.FTZ R150, R150, R19.reuse ;  /* 0x0000001396967220 */ /* 0x080fe20000410000 */
[----:B------:R-:W-:Y:S01]  /*6820*/  FMUL.FTZ R151, R151, R19 ;  /* 0x0000001397977220 */ /* 0x000fe20000410000 */
[----:B------:R0:W-:Y:S01]  /*6830*/  @!P1 SYNCS.ARRIVE.TRANS64.RED.A1T0 RZ, [R7+URZ], RZ ;  /* 0x000000ff07ff99a7 */ /* 0x0001e2000810043f */
[----:B------:R-:W-:Y:S01]  /*6840*/  MUFU.EX2 R118, R118 ;  /* 0x0000007600767308 */ /* 0x000fe20000000800 */
[----:B0-----:R-:W-:-:S07]  /*6850*/  F2FP.F16.F32.PACK_AB R7, R31, R30 ;  /* 0x0000001e1f07723e */ /* 0x001fce00000000ff */
[----:B------:R-:W-:Y:S01]  /*6860*/  MUFU.EX2 R119, R119 ;  /* 0x0000007700777308 */ /* 0x000fe20000000800 */
[----:B------:R0:W-:Y:S04]  /*6870*/  STSM.16.M88.4 [R16+0x1e800], R4 ;  /* 0x01e8000410007844 */ /* 0x0001e80000000200 */
[----:B------:R1:W-:Y:S03]  /*6880*/  STSM.16.M88.4 [R23], R12 ;  /* 0x0000000c17007844 */ /* 0x0003e60000000200 */
[----:B0-----:R-:W0:Y:S08]  /*6890*/  MUFU.EX2 R4, R41 ;  /* 0x0000002900047308 */ /* 0x001e300000000800 */
[----:B------:R-:W2:Y:S08]  /*68a0*/  MUFU.EX2 R5, R42 ;  /* 0x0000002a00057308 */ /* 0x000eb00000000800 */
[----:B------:R-:W3:Y:S01]  /*68b0*/  MUFU.EX2 R6, R44 ;  /* 0x0000002c00067308 */ /* 0x000ee20000000800 */
[C---:B0-----:R-:W-:Y:S01]  /*68c0*/  FADD.FTZ R26, R4.reuse, R26 ;  /* 0x0000001a041a7221 */ /* 0x041fe20000010000 */
[----:B------:R-:W-:-:S06]  /*68d0*/  F2FP.F16.F32.PACK_AB R4, R4, R40 ;  /* 0x000000280404723e */ /* 0x000fcc00000000ff */
[----:B------:R-:W0:Y:S01]  /*68e0*/  MUFU.EX2 R7, R46 ;  /* 0x0000002e00077308 */ /* 0x000e220000000800 */
[----:B--2---:R-:W-:Y:S01]  /*68f0*/  FADD.FTZ R9, R5, R9 ;  /* 0x0000000905097221 */ /* 0x004fe20000010000 */
[----:B------:R-:W-:-:S03]  /*6900*/  F2FP.F16.F32.PACK_AB R5, R43, R5 ;  /* 0x000000052b05723e */ /* 0x000fc600000000ff */
[----:B------:R-:W-:Y:S01]  /*6910*/  FADD.FTZ R9, R43, R9 ;  /* 0x000000092b097221 */ /* 0x000fe20000010000 */
[----:B---3--:R-:W-:Y:S01]  /*6920*/  FADD.FTZ R26, R6, R26 ;  /* 0x0000001a061a7221 */ /* 0x008fe20000010000 */
[----:B------:R-:W-:-:S03]  /*6930*/  F2FP.F16.F32.PACK_AB R6, R45, R6 ;  /* 0x000000062d06723e */ /* 0x000fc600000000ff */
[----:B------:R-:W-:Y:S01]  /*6940*/  FADD.FTZ R26, R45, R26 ;  /* 0x0000001a2d1a7221 */ /* 0x000fe20000010000 */
[----:B0-----:R-:W-:-:S03]  /*6950*/  FADD.FTZ R9, R7, R9 ;  /* 0x0000000907097221 */ /* 0x001fc60000010000 */
[----:B------:R-:W-:Y:S01]  /*6960*/  FADD.FTZ R26, R48, R26 ;  /* 0x0000001a301a7221 */ /* 0x000fe20000010000 */
[----:B------:R-:W-:Y:S01]  /*6970*/  F2FP.F16.F32.PACK_AB R48, R49, R48 ;  /* 0x000000303130723e */ /* 0x000fe200000000ff */
[----:B------:R-:W-:Y:S02]  /*6980*/  FADD.FTZ R9, R47, R9 ;  /* 0x000000092f097221 */ /* 0x000fe40000010000 */
[----:B------:R-:W-:Y:S01]  /*6990*/  FADD.FTZ R26, R49, R26 ;  /* 0x0000001a311a7221 */ /* 0x000fe20000010000 */
[----:B------:R-:W-:Y:S01]  /*69a0*/  F2FP.F16.F32.PACK_AB R49, R25, R50 ;  /* 0x000000321931723e */ /* 0x000fe200000000ff */
[----:B------:R-:W-:Y:S02]  /*69b0*/  FADD.FTZ R9, R50, R9 ;  /* 0x0000000932097221 */ /* 0x000fe40000010000 */
[----:B------:R-:W-:Y:S01]  /*69c0*/  FADD.FTZ R27, R52, R26 ;  /* 0x0000001a341b7221 */ /* 0x000fe20000010000 */
[----:B------:R-:W-:Y:S01]  /*69d0*/  F2FP.F16.F32.PACK_AB R7, R47, R7 ;  /* 0x000000072f07723e */ /* 0x000fe200000000ff */
[----:B------:R-:W-:-:S02]  /*69e0*/  FADD.FTZ R26, R25, R9 ;  /* 0x00000009191a7221 */ /* 0x000fc40000010000 */
[----:B------:R-:W-:Y:S01]  /*69f0*/  FADD.FTZ R27, R53, R27 ;  /* 0x0000001b351b7221 */ /* 0x000fe20000010000 */
[----:B------:R-:W0:Y:S01]  /*6a00*/  MUFU.EX2 R9, R91 ;  /* 0x0000005b00097308 */ /* 0x000e220000000800 */
[----:B------:R2:W-:Y:S01]  /*6a10*/  STSM.16.M88.4 [R18], R4 ;  /* 0x0000000412007844 */ /* 0x0005e20000000200 */
[----:B------:R-:W-:Y:S01]  /*6a20*/  FADD.FTZ R26, R51, R26 ;  /* 0x0000001a331a7221 */ /* 0x000fe20000010000 */
[----:B------:R-:W-:Y:S01]  /*6a30*/  FADD.FTZ R27, R56, R27 ;  /* 0x0000001b381b7221 */ /* 0x000fe20000010000 */
[----:B------:R-:W-:Y:S02]  /*6a40*/  F2FP.F16.F32.PACK_AB R56, R57, R56 ;  /* 0x000000383938723e */ /* 0x000fe400000000ff */
[----:B------:R-:W-:Y:S01]  /*6a50*/  FADD.FTZ R26, R55, R26 ;  /* 0x0000001a371a7221 */ /* 0x000fe20000010000 */
[----:B------:R-:W-:Y:S01]  /*6a60*/  FADD.FTZ R27, R57, R27 ;  /* 0x0000001b391b7221 */ /* 0x000fe20000010000 */
[----:B------:R-:W3:Y:S01]  /*6a70*/  MUFU.EX2 R91, R94 ;  /* 0x0000005e005b7308 */ /* 0x000ee20000000800 */
[----:B------:R-:W-:Y:S01]  /*6a80*/  F2FP.F16.F32.PACK_AB R50, R53, R52 ;  /* 0x000000343532723e */ /* 0x000fe200000000ff */
[----:B------:R-:W-:Y:S01]  /*6a90*/  FADD.FTZ R26, R58, R26 ;  /* 0x0000001a3a1a7221 */ /* 0x000fe20000010000 */
[----:B------:R-:W-:Y:S01]  /*6aa0*/  FADD.FTZ R28, R60, R27 ;  /* 0x0000001b3c1c7221 */ /* 0x000fe20000010000 */
[----:B------:R-:W-:-:S02]  /*6ab0*/  F2FP.F16.F32.PACK_AB R51, R55, R51 ;  /* 0x000000333733723e */ /* 0x000fc400000000ff */
[C---:B------:R-:W-:Y:S01]  /*6ac0*/  FADD.FTZ R27, R24.reuse, R26 ;  /* 0x0000001a181b7221 */ /* 0x040fe20000010000 */
[----:B------:R-:W-:Y:S01]  /*6ad0*/  FADD.FTZ R26, R61, R28 ;  /* 0x0000001c3d1a7221 */ /* 0x000fe20000010000 */
[----:B------:R-:W-:Y:S01]  /*6ae0*/  F2FP.F16.F32.PACK_AB R57, R24, R58 ;  /* 0x0000003a1839723e */ /* 0x000fe200000000ff */
[----:B------:R4:W-:Y:S01]  /*6af0*/  STSM.16.M88.4 [R17], R48 ;  /* 0x0000003011007844 */ /* 0x0009e20000000200 */
[----:B------:R-:W-:Y:S01]  /*6b00*/  FADD.FTZ R27, R59, R27 ;  /* 0x0000001b3b1b7221 */ /* 0x000fe20000010000 */
[----:B------:R-:W-:Y:S01]  /*6b10*/  FADD.FTZ R26, R64, R26 ;  /* 0x0000001a401a7221 */ /* 0x000fe20000010000 */
[----:B------:R-:W-:Y:S02]  /*6b20*/  F2FP.F16.F32.PACK_AB R64, R65, R64 ;  /* 0x000000404140723e */ /* 0x000fe400000000ff */
[----:B------:R-:W-:Y:S01]  /*6b30*/  FADD.FTZ R27, R63, R27 ;  /* 0x0000001b3f1b7221 */ /* 0x000fe20000010000 */
[----:B------:R-:W-:Y:S01]  /*6b40*/  FADD.FTZ R26, R65, R26 ;  /* 0x0000001a411a7221 */ /* 0x000fe20000010000 */
[----:B------:R-:W-:-:S02]  /*6b50*/  F2FP.F16.F32.PACK_AB R58, R61, R60 ;  /* 0x0000003c3d3a723e */ /* 0x000fc400000000ff */
[----:B------:R-:W-:Y:S01]  /*6b60*/  FADD.FTZ R27, R66, R27 ;  /* 0x0000001b421b7221 */ /* 0x000fe20000010000 */
[----:B------:R-:W-:Y:S01]  /*6b70*/  FADD.FTZ R26, R68, R26 ;  /* 0x0000001a441a7221 */ /* 0x000fe20000010000 */
[----:B------:R-:W-:Y:S02]  /*6b80*/  F2FP.F16.F32.PACK_AB R59, R63, R59 ;  /* 0x0000003b3f3b723e */ /* 0x000fe400000000ff */
[----:B------:R-:W-:Y:S01]  /*6b90*/  FADD.FTZ R27, R21, R27 ;  /* 0x0000001b151b7221 */ /* 0x000fe20000010000 */
[----:B------:R-:W-:Y:S01]  /*6ba0*/  FADD.FTZ R26, R69, R26 ;  /* 0x0000001a451a7221 */ /* 0x000fe20000010000 */
[----:B------:R-:W-:Y:S01]  /*6bb0*/  F2FP.F16.F32.PACK_AB R65, R21, R66 ;  /* 0x000000421541723e */ /* 0x000fe200000000ff */
[----:B------:R4:W-:Y:S01]  /*6bc0*/  STSM.16.M88.4 [R16+0x24800], R56 ;  /* 0x0248003810007844 */ /* 0x0009e20000000200 */
        /* <DEDUP_REMOVED lines=8> */
[----:B------:R-:W-:Y:S02]  /*6c50*/  F2FP.F16.F32.PACK_AB R67, R71, R67 ;  /* 0x000000434743723e */ /* 0x000fe400000000ff */
[C---:B-1----:R-:W-:Y:S01]  /*6c60*/  FADD.FTZ R12, R20.reuse, R27 ;  /* 0x0000001b140c7221 */ /* 0x042fe20000010000 */
[----:B--2---:R-:W-:Y:S01]  /*6c70*/  FADD.FTZ R5, R77, R26 ;  /* 0x0000001a4d057221 */ /* 0x004fe20000010000 */
[----:B------:R-:W-:Y:S01]  /*6c80*/  F2FP.F16.F32.PACK_AB R73, R20, R74 ;  /* 0x0000004a1449723e */ /* 0x000fe200000000ff */
[----:B------:R4:W-:Y:S01]  /*6c90*/  STSM.16.M88.4 [R153], R64 ;  /* 0x0000004099007844 */ /* 0x0009e20000000200 */
        /* <DEDUP_REMOVED lines=22> */
[----:B0-----:R-:W-:Y:S01]  /*6e00*/  FADD.FTZ R4, R9, R4 ;  /* 0x0000000409047221 */ /* 0x001fe20000010000 */
[----:B------:R-:W-:Y:S01]  /*6e10*/  FADD.FTZ R5, R93, R6 ;  /* 0x000000065d057221 */ /* 0x000fe20000010000 */
[----:B------:R-:W-:Y:S01]  /*6e20*/  F2FP.F16.F32.PACK_AB R89, R9, R90 ;  /* 0x0000005a0959723e */ /* 0x000fe200000000ff */
[----:B------:R4:W-:Y:S01]  /*6e30*/  STSM.16.M88.4 [R17+0x6000], R80 ;  /* 0x0060005011007844 */ /* 0x0009e20000000200 */
[----:B---3--:R-:W-:Y:S01]  /*6e40*/  FADD.FTZ R4, R91, R4 ;  /* 0x000000045b047221 */ /* 0x008fe20000010000 */
        /* <DEDUP_REMOVED lines=24> */
[----:B------:R4:W-:Y:S01]  /*6fd0*/  STSM.16.M88.4 [R152], R96 ;  /* 0x0000006098007844 */ /* 0x0009e20000000200 */
[----:B------:R-:W-:Y:S01]  /*6fe0*/  FADD.FTZ R4, R110, R5 ;  /* 0x000000056e047221 */ /* 0x000fe20000010000 */
[----:B------:R-:W-:Y:S01]  /*6ff0*/  FADD.FTZ R6, R112, R7 ;  /* 0x0000000770067221 */ /* 0x000fe20000010000 */
[----:B------:R-:W-:-:S02]  /*7000*/  F2FP.F16.F32.PACK_AB R112, R113, R112 ;  /* 0x000000707170723e */ /* 0x000fc400000000ff */
[----:B------:R-:W-:Y:S01]  /*7010*/  FADD.FTZ R5, R111, R4 ;  /* 0x000000046f057221 */ /* 0x000fe20000010000 */
[----:B------:R-:W-:Y:S01]  /*7020*/  FADD.FTZ R7, R113, R6 ;  /* 0x0000000671077221 */ /* 0x000fe20000010000 */
[----:B------:R-:W-:Y:S01]  /*7030*/  F2FP.F16.F32.PACK_AB R106, R109, R108 ;  /* 0x0000006c6d6a723e */ /* 0x000fe200000000ff */
[----:B------:R-:W-:Y:S02]  /*7040*/  IMAD.MOV.U32 R6, RZ, RZ, R0 ;  /* 0x000000ffff067224 */ /* 0x000fe400078e0000 */
[----:B------:R-:W-:Y:S01]  /*7050*/  FADD.FTZ R5, R114, R5 ;  /* 0x0000000572057221 */ /* 0x000fe20000010000 */
[----:B------:R-:W-:Y:S01]  /*7060*/  F2FP.F16.F32.PACK_AB R107, R111, R110 ;  /* 0x0000006e6f6b723e */ /* 0x000fe200000000ff */
[----:B------:R-:W-:Y:S01]  /*7070*/  FADD.FTZ R4, R116, R7 ;  /* 0x0000000774047221 */ /* 0x000fe20000010000 */
[C---:B------:R-:W-:Y:S01]  /*7080*/  F2FP.F16.F32.PACK_AB R113, R115.reuse, R114 ;  /* 0x000000727371723e */ /* 0x040fe200000000ff */
[----:B------:R-:W-:Y:S01]  /*7090*/  FADD.FTZ R5, R115, R5 ;  /* 0x0000000573057221 */ /* 0x000fe20000010000 */
[----:B------:R-:W-:Y:S01]  /*70a0*/  F2FP.F16.F32.PACK_AB R114, R117, R116 ;  /* 0x000000747572723e */ /* 0x000fe200000000ff */
[----:B------:R4:W-:Y:S01]  /*70b0*/  STSM.16.M88.4 [R18+0xc000], R104 ;  /* 0x00c0006812007844 */ /* 0x0009e20000000200 */
[----:B------:R-:W-:Y:S01]  /*70c0*/  F2FP.F16.F32.PACK_AB R115, R119, R118 ;  /* 0x000000767773723e */ /* 0x000fe200000000ff */
[----:B------:R-:W-:Y:S01]  /*70d0*/  FADD.FTZ R5, R118, R5 ;  /* 0x0000000576057221 */ /* 0x000fe20000010000 */
[----:B------:R-:W-:Y:S01]  /*70e0*/  FADD.FTZ R9, R117, R4 ;  /* 0x0000000475097221 */ /* 0x000fe20000010000 */
[----:B------:R-:W-:-:S02]  /*70f0*/  IMAD.MOV.U32 R4, RZ, RZ, R2 ;  /* 0x000000ffff047224 */ /* 0x000fc400078e0002 */
[----:B------:R4:W-:Y:S01]  /*7100*/  STSM.16.M88.4 [R17+0xc000], R112 ;  /* 0x00c0007011007844 */ /* 0x0009e20000000200 */
[----:B------:R-:W-:Y:S01]  /*7110*/  FADD.FTZ R5, R119, R5 ;  /* 0x0000000577057221 */ /* 0x000fe20000010000 */
[----:B------:R-:W-:Y:S01]  /*7120*/  IMAD.MOV.U32 R7, RZ, RZ, R11 ;  /* 0x000000ffff077224 */ /* 0x000fe200078e000b */
[----:B------:R-:W-:Y:S01]  /*7130*/  @!PT LDS RZ, [RZ] ;  /* 0x00000000fffff984 */ /* 0x000fe20000000800 */
[----:B------:R-:W-:Y:S01]  /*7140*/  @!PT LDS RZ, [RZ] ;  /* 0x00000000fffff984 */ /* 0x000fe20000000800 */
[----:B------:R-:W-:Y:S01]  /*7150*/  @!PT LDS RZ, [RZ] ;  /* 0x00000000fffff984 */ /* 0x000fe20000000800 */
[----:B------:R-:W-:Y:S01]  /*7160*/  @!PT LDS RZ, [RZ] ;  /* 0x00000000fffff984 */ /* 0x000fe20000000800 */
[----:B------:R0:W-:Y:S06]  /*7170*/  MEMBAR.ALL.CTA ;  /* 0x0000000000007992 */ /* 0x0001ec0000008000 */
[----:B0-----:R-:W0:Y:S02]  /*7180*/  FENCE.VIEW.ASYNC.S ;  /* 0x00000000000073c6 */ /* 0x001e240000000000 */
[----:B0-----:R-:W-:Y:S01]  /*7190*/  NOP ;  /* 0x0000000000007918 */ /* 0x001fe20000000000 */
[----:B------:R-:W-:Y:S05]  /*71a0*/  @P2 BRA `(.L_x_187) ;  /* 0xffffffd400882947 */ /* 0x000fea000383ffff */
.L_x_178:
[----:B------:R-:W-:Y:S06]  /*71b0*/  BAR.ARV 0x8, 0x200 ;  /* 0x0208000000007b1d */ /* 0x000fec0000002000 */
[----:B------:R-:W-:Y:S05]  /*71c0*/  @!P0 BRA `(.L_x_188) ;  /* 0x0000000000048947 */ /* 0x000fea0003800000 */
[----:B------:R-:W-:Y:S01]  /*71d0*/  BPT.TRAP 0x1 ;  /* 0x000000040000795c */ /* 0x000fe20000300000 */
.L_x_188:
[----:B------:R-:W-:Y:S01]  /*71e0*/  ULEA UR12, UR36, UR37, 0x3 ;  /* 0x00000025240c7291 */ /* 0x000fe2000f8e183f */
[----:B------:R-:W-:-:S08]  /*71f0*/  SHF.L.U32 R4, R2, 0x1f, RZ ;  /* 0x0000001f02047819 */ /* 0x000fd000000006ff */
[----:B------:R0:W1:Y:S01]  /*7200*/  SYNCS.PHASECHK.TRANS64.TRYWAIT P2, [UR12+0x30850], R4 ;  /* 0x03085004ff0075a7 */ /* 0x000062000804014c */
[----:B------:R-:W-:Y:S05]  /*7210*/  @!P0 BRA `(.L_x_189) ;  /* 0x0000000000048947 */ /* 0x000fea0003800000 */
[----:B------:R-:W-:Y:S01]  /*7220*/  BPT.TRAP 0x1 ;  /* 0x000000040000795c */ /* 0x000fe20000300000 */
.L_x_189:
[----:B-1----:R-:W-:Y:S05]  /*7230*/  @P2 BRA `(.L_x_190) ;  /* 0x0000000000082947 */ /* 0x002fea0003800000 */
[----:B------:R-:W1:Y:S02]  /*7240*/  SYNCS.PHASECHK.TRANS64.TRYWAIT P0, [UR12+0x30850], R4 ;  /* 0x03085004ff0075a7 */ /* 0x000e64000800014c */
[----:B-1----:R-:W-:Y:S05]  /*7250*/  @!P0 BRA `(.L_x_191) ;  /* 0x0000008800508947 */ /* 0x002fea0003800000 */
.L_x_190:
[----:B------:R-:W-:Y:S01]  /*7260*/  ULEA UR38, UR38, UR37, 0xd ;  /* 0x0000002526267291 */ /* 0x000fe2000f8e683f */
[----:B------:R-:W2:Y:S01]  /*7270*/  LDL.LU R14, [R1+0x38] ;  /* 0x00003800010e7983 */ /* 0x000ea20000300800 */
[----:B------:R-:W-:Y:S01]  /*7280*/  UIADD3 UR37, UR37, 0x400, URZ ;  /* 0x0000040025257890 */ /* 0x000fe2000fffe03f */
[----:B------:R-:W-:Y:S01]  /*7290*/  WARPGROUP.ARRIVE ;  /* 0x00000000000079c5 */ /* 0x000fe20000000000 */
[----:B------:R-:W-:Y:S01]  /*72a0*/  UIADD3 UR38, UR38, 0x1e800, URZ ;  /* 0x0001e80026267890 */ /* 0x000fe2000fffe03f */
[----:B01----:R-:W0:Y:S01]  /*72b0*/  SHFL.BFLY PT, R4, R9, 0x2, 0x1f ;  /* 0x0c401f0009047f89 */ /* 0x003e2200000e0000 */
[----:B------:R-:W-:Y:S01]  /*72c0*/  USHF.R.U32.HI UR37, URZ, 0x4, UR37 ;  /* 0x000000043f257899 */ /* 0x000fe20008011625 */
[----:B------:R-:W-:Y:S01]  /*72d0*/  IMAD.U32 R10, RZ, RZ, UR12 ;  /* 0x0000000cff0a7e24 */ /* 0x000fe2000f8e00ff */
[----:B------:R-:W-:Y:S01]  /*72e0*/  USHF.R.U32.HI UR38, URZ, 0x4, UR38 ;  /* 0x000000043f267899 */ /* 0x000fe20008011626 */
[----:B------:R-:W1:Y:S01]  /*72f0*/  SHFL.BFLY PT, R6, R5, 0x2, 0x1f ;  /* 0x0c401f0005067f89 */ /* 0x000e6200000e0000 */
[----:B------:R-:W-:Y:S01]  /*7300*/  ULOP3.LUT UR6, UR37, 0x3fff, URZ, 0xc0, !UPT ;  /* 0x00003fff25067892 */ /* 0x000fe2000f8ec03f */
[----:B------:R-:W-:Y:S01]  /*7310*/  @!P1 VIADD R10, R10, 0x30860 ;  /* 0x000308600a0a9836 */ /* 0x000fe20000000000 */
[----:B------:R-:W-:Y:S01]  /*7320*/  ULOP3.LUT UR4, UR38, 0x3fff, URZ, 0xc0, !UPT ;  /* 0x00003fff26047892 */ /* 0x000fe2000f8ec03f */
[----:B------:R-:W-:Y:S01]  /*7330*/  IMAD.MOV.U32 R41, RZ, RZ, RZ ;  /* 0x000000ffff297224 */ /* 0x000fe200078e00ff */
[----:B------:R-:W-:Y:S01]  /*7340*/  UIMAD UR6, UR36, 0x600, UR6 ;  /* 0x00000600240678a4 */ /* 0x000fe2000f8e0206 */
[----:B------:R-:W-:Y:S01]  /*7350*/  IMAD.MOV.U32 R8, RZ, RZ, RZ ;  /* 0x000000ffff087224 */ /* 0x000fe200078e00ff */
[----:B------:R-:W-:Y:S01]  /*7360*/  ULOP3.LUT UR4, UR4, 0x10000, URZ, 0xfc, !UPT ;  /* 0x0001000004047892 */ /* 0x000fe2000f8efc3f */
[----:B------:R-:W-:Y:S01]  /*7370*/  @!P1 PRMT R10, RZ, 0x654, R10 ;  /* 0x00000654ff0a9816 */ /* 0x000fe2000000000a */
[----:B------:R-:W-:Y:S01]  /*7380*/  UMOV UR7, 0x40000040 ;  /* 0x4000004000077882 */ /* 0x000fe20000000000 */
[----:B------:R-:W-:Y:S01]  /*7390*/  UMOV UR5, 0x40000040 ;  /* 0x4000004000057882 */ /* 0x000fe20000000000 */
[----:B------:R-:W-:Y:S01]  /*73a0*/  UIADD3 UR10, UR6, 0x80, URZ ;  /* 0x00000080060a7890 */ /* 0x000fe2000fffe03f */
[----:B----4-:R-:W-:Y:S01]  /*73b0*/  IMAD.MOV.U32 R59, RZ, RZ, -0x800000 ;  /* 0xff800000ff3b7424 */ /* 0x010fe200078e00ff */
[----:B------:R-:W-:Y:S01]  /*73c0*/  UIADD3 UR8, UR4, 0x2, URZ ;  /* 0x0000000204087890 */ /* 0x000fe2000fffe03f */
[----:B------:R-:W-:Y:S01]  /*73d0*/  IMAD.MOV.U32 R58, RZ, RZ, -0x800000 ;  /* 0xff800000ff3a7424 */ /* 0x000fe200078e00ff */
[----:B------:R-:W-:Y:S01]  /*73e0*/  UMOV UR11, 0x40000040 ;  /* 0x40000040000b7882 */ /* 0x000fe20000000000 */
[----:B------:R-:W-:Y:S01]  /*73f0*/  HGMMA.64x64x16.F32 R120, gdesc[UR4].tnspB, R120, gsb0 ;  /* 0x40e00000047879f0 */ /* 0x000fe20008000878 */
[----:B------:R-:W-:Y:S01]  /*7400*/  UMOV UR9, 0x40000040 ;  /* 0x4000004000097882 */ /* 0x000fe20000000000 */
[----:B------:R-:W-:Y:S01]  /*7410*/  UMOV UR7, 0x40000040 ;  /* 0x4000004000077882 */ /* 0x000fe20000000000 */
[----:B------:R-:W-:Y:S01]  /*7420*/  UMOV UR5, 0x40000040 ;  /* 0x4000004000057882 */ /* 0x000fe20000000000 */
[----:B0-----:R-:W-:Y:S01]  /*7430*/  FADD.FTZ R4, R4, R9 ;  /* 0x0000000904047221 */ /* 0x001fe20000010000 */
[----:B------:R-:W-:Y:S01]  /*7440*/  UIADD3 UR36, UR36, 0x1, URZ ;  /* 0x0000000124247890 */ /* 0x000fe2000fffe03f */
[----:B-1----:R-:W-:-:S03]  /*7450*/  FADD.FTZ R6, R6, R5 ;  /* 0x0000000506067221 */ /* 0x002fc60000010000 */
[----:B------:R-:W0:Y:S01]  /*7460*/  SHFL.BFLY PT, R7, R4, 0x1, 0x1f ;  /* 0x0c201f0004077f89 */ /* 0x000e2200000e0000 */
[----:B------:R-:W-:-:S03]  /*7470*/  UISETP.NE.AND UP0, UPT, UR36, 0x2, UPT ;  /* 0x000000022400788c */ /* 0x000fc6000bf05270 */
[----:B------:R-:W1:Y:S01]  /*7480*/  SHFL.BFLY PT, R13, R6, 0x1, 0x1f ;  /* 0x0c201f00060d7f89 */ /* 0x000e6200000e0000 */
[----:B------:R-:W-:Y:S01]  /*7490*/  USEL UR36, UR36, URZ, UP0 ;  /* 0x0000003f24247287 */ /* 0x000fe20008000000 */
[----:B0-----:R-:W-:Y:S01]  /*74a0*/  FADD.FTZ R12, R4, R7 ;  /* 0x00000007040c7221 */ /* 0x001fe20000010000 */
[----:B-1----:R-:W-:-:S04]  /*74b0*/  FADD.FTZ R13, R6, R13 ;  /* 0x0000000d060d7221 */ /* 0x002fc80000010000 */
[----:B------:R-:W-:Y:S02]  /*74c0*/  FSETP.NE.FTZ.AND P0, PT, R12, RZ, PT ;  /* 0x000000ff0c00720b */ /* 0x000fe40003f15000 */
[----:B------:R-:W-:-:S11]  /*74d0*/  FSETP.NE.FTZ.AND P2, PT, R13, RZ, PT ;  /* 0x000000ff0d00720b */ /* 0x000fd60003f55000 */
[----:B------:R-:W0:Y:S01]  /*74e0*/  @P0 MUFU.LG2 R7, R12 ;  /* 0x0000000c00070308 */ /* 0x000e220000000c00 */
[C---:B------:R-:W-:Y:S01]  /*74f0*/  @P0 FMUL.FTZ R5, R3.reuse, 0.69314718246459960938 ;  /* 0x3f31721803050820 */ /* 0x040fe20000410000 */
[----:B------:R-:W-:-:S06]  /*7500*/  @P2 FMUL.FTZ R3, R3, 0.69314718246459960938 ;  /* 0x3f31721803032820 */ /* 0x000fcc0000410000 */
[----:B------:R-:W1:Y:S08]  /*7510*/  @P2 MUFU.LG2 R9, R13 ;  /* 0x0000000d00092308 */ /* 0x000e700000000c00 */
[----:B------:R-:W3:Y:S01]  /*7520*/  @P0 MUFU.RCP R41, R12 ;  /* 0x0000000c00290308 */ /* 0x000ee20000001000 */
[----:B0-----:R-:W-:-:S04]  /*7530*/  @P0 FMUL.FTZ R4, R7, 0.69314718246459960938 ;  /* 0x3f31721807040820 */ /* 0x001fc80000410000 */
[----:B------:R-:W-:Y:S01]  /*7540*/  @P0 FFMA.FTZ R59, R5, R0, R4 ;  /* 0x00000000053b0223 */ /* 0x000fe20000010004 */
[----:B------:R-:W-:Y:S02]  /*7550*/  PLOP3.LUT P0, PT, PT, PT, PT, 0x8, 0x0 ;  /* 0x000000000000781c */ /* 0x000fe40003f0e170 */
[----:B------:R-:W0:Y:S01]  /*7560*/  @P2 MUFU.RCP R8, R13 ;  /* 0x0000000d00082308 */ /* 0x000e220000001000 */
[----:B------:R-:W-:Y:S02]  /*7570*/  WARPGROUP.DEPBAR.LE gsb0, 0x0 ;  /* 0x00008000000079c5 */ /* 0x000fe40000010000 */
[----:B------:R-:W-:Y:S01]  /*7580*/  WARPGROUP.ARRIVE ;  /* 0x00000000000079c5 */ /* 0x000fe20000000000 */
[----:B-1----:R-:W-:-:S04]  /*7590*/  @P2 FMUL.FTZ R6, R9, 0.69314718246459960938 ;  /* 0x3f31721809062820 */ /* 0x002fc80000410000 */
[----:B------:R-:W-:Y:S01]  /*75a0*/  @P2 FFMA.FTZ R58, R3, R11, R6 ;  /* 0x0000000b033a2223 */ /* 0x000fe20000010006 */
        /* <DEDUP_REMOVED lines=19> */
[----:B--2---:R-:W-:-:S05]  /*76e0*/  VIADD R14, R14, 0x1 ;  /* 0x000000010e0e7836 */ /* 0x004fca0000000000 */
[----:B------:R1:W-:Y:S01]  /*76f0*/  STL [R1+0x38], R14 ;  /* 0x0000380e01007387 */ /* 0x0003e20000100800 */
        /* <DEDUP_REMOVED lines=49> */
[----:B------:R-:W-:Y:S01]  /*7a10*/  HGMMA.64x64x16.F32 R120, gdesc[UR4].tnspB, R120, gsb0 ;  /* 0x40e00000047879f0 */ /* 0x000fe20008000878 */
[----:B------:R-:W-:-:S06]  /*7a20*/  USEL UR4, URZ, 0x1, UP0 ;  /* 0x000000013f047887 */ /* 0x000fcc0008000000 */
[----:B------:R-:W-:Y:S01]  /*7a30*/  LOP3.LUT R2, R2, UR4, RZ, 0x3c, !PT ;  /* 0x0000000402027c12 */ /* 0x000fe2000f8e3cff */
[----:B------:R-:W-:Y:S02]  /*7a40*/  WARPGROUP.DEPBAR.LE gsb0, 0x0 ;  /* 0x00008000000079c5 */ /* 0x000fe40000010000 */
[----:B------:R1:W-:Y:S01]  /*7a50*/  @!P1 SYNCS.ARRIVE.TRANS64.RED.A1T0 RZ, [R10+URZ], RZ ;  /* 0x000000ff0aff99a7 */ /* 0x0003e2000810043f */
[-C--:B---3--:R-:W-:Y:S01]  /*7a60*/  FMUL.FTZ R20, R120, R41.reuse ;  /* 0x0000002978147220 */ /* 0x088fe20000410000 */
        /* <DEDUP_REMOVED lines=15> */
[-C--:B0-----:R-:W-:Y:S01]  /*7b60*/  FMUL.FTZ R42, R122, R8.reuse ;  /* 0x000000087a2a7220 */ /* 0x081fe20000410000 */
        /* <DEDUP_REMOVED lines=14> */
[----:B-1----:R-:W-:-:S07]  /*7c50*/  FMUL.FTZ R151, R151, R8 ;  /* 0x0000000897977220 */ /* 0x002fce0000410000 */
.L_x_171:
[----:B------:R-:W1:Y:S08]  /*7c60*/  S2UR UR4, SR_CgaCtaId ;  /* 0x00000000000479c3 */ /* 0x000e700000008800 */
[----:B------:R-:W-:Y:S06]  /*7c70*/  BAR.SYNC.DEFER_BLOCKING 0x5, 0x200 ;  /* 0x0148000000007b1d */ /* 0x000fec0000010000 */
[----:B------:R-:W-:Y:S01]  /*7c80*/  UMOV UR37, 0x400 ;  /* 0x0000040000257882 */ /* 0x000fe20000000000 */
[----:B------:R-:W-:Y:S01]  /*7c90*/  BSSY B0, `(.L_x_192) ;  /* 0x0000238000007945 */ /* 0x000fe20003800000 */
[----:B-1----:R-:W-:-:S09]  /*7ca0*/  ULEA UR37, UR4, UR37, 0x18 ;  /* 0x0000002504257291 */ /* 0x002fd2000f8ec03f */
[----:B------:R-:W1:Y:S01]  /*7cb0*/  LDS.128 R4, [UR37+0x308d0] ;  /* 0x0308d025ff047984 */ /* 0x000e620008000c00 */
[----:B------:R-:W-:Y:S06]  /*7cc0*/  BAR.ARV 0x4, 0x200 ;  /* 0x0108000000007b1d */ /* 0x000fec0000002000 */
[----:B------:R-:W-:Y:S05]  /*7cd0*/  @P0 BRA `(.L_x_193) ;  /* 0x0000001800300947 */ /* 0x000fea0003800000 */
[----:B------:R-:W0:Y:S01]  /*7ce0*/  LDL R0, [R1+0x60] ;  /* 0x0000600001007983 */ /* 0x000e220000100800 */
[----:B------:R-:W2:Y:S03]  /*7cf0*/  S2UR UR6, SR_SWINHI ;  /* 0x00000000000679c3 */ /* 0x000ea60000002f00 */
[----:B------:R-:W3:Y:S01]  /*7d00*/  LDL.LU R70, [R1+0x2c] ;  /* 0x00002c0001467983 */ /* 0x000ee20000300800 */
[----:B------:R-:W-:-:S04]  /*7d10*/  F2FP.F16.F32.PACK_AB R24, R21, R20 ;  /* 0x000000141518723e */ /* 0x000fc800000000ff */
[----:B------:R-:W4:Y:S01]  /*7d20*/  LDC.64 R60, c[0x0][0xc00] ;  /* 0x00030000ff3c7b82 */ /* 0x000f220000000a00 */
[----:B------:R-:W-:Y:S02]  /*7d30*/  F2FP.F16.F32.PACK_AB R25, R43, R42 ;  /* 0x0000002a2b19723e */ /* 0x000fe400000000ff */
[----:B------:R-:W-:Y:S02]  /*7d40*/  F2FP.F16.F32.PACK_AB R26, R29, R28 ;  /* 0x0000001c1d1a723e */ /* 0x000fe400000000ff */
[----:B------:R-:W-:Y:S01]  /*7d50*/  F2FP.F16.F32.PACK_AB R27, R45, R44 ;  /* 0x0000002c2d1b723e */ /* 0x000fe200000000ff */
[----:B------:R-:W-:Y:S01]  /*7d60*/  IMAD.SHL.U32 R65, R155, 0x4, RZ ;  /* 0x000000049b417824 */ /* 0x000fe200078e00ff */
[----:B------:R-:W3:Y:S04]  /*7d70*/  LDL R69, [R1+0x5c] ;  /* 0x00005c0001457983 */ /* 0x000ee80000100800 */
[----:B------:R-:W3:Y:S04]  /*7d80*/  LDL R68, [R1+0x4] ;  /* 0x0000040001447983 */ /* 0x000ee80000100800 */
[----:B------:R-:W3:Y:S01]  /*7d90*/  LDL R66, [R1+0x28] ;  /* 0x0000280001427983 */ /* 0x000ee20000100800 */
[----:B------:R-:W-:Y:S01]  /*7da0*/  UMOV UR4, UR37 ;  /* 0x0000002500047c82 */ /* 0x000fe20008000000 */
[----:B--2---:R-:W-:Y:S01]  /*7db0*/  UMOV UR5, UR6 ;  /* 0x0000000600057c82 */ /* 0x004fe20008000000 */
[----:B------:R-:W-:-:S02]  /*7dc0*/  IMAD.U32 R56, RZ, RZ, UR4 ;  /* 0x00000004ff387e24 */ /* 0x000fc4000f8e00ff */
[----:B------:R-:W-:Y:S01]  /*7dd0*/  IMAD.U32 R57, RZ, RZ, UR5 ;  /* 0x00000005ff397e24 */ /* 0x000fe2000f8e00ff */
[----:B------:R-:W-:Y:S01]  /*7de0*/  ULDC.64 UR4, c[0x0][0xc08] ;  /* 0x0003020000047ab9 */ /* 0x000fe20000000a00 */
[----:B------:R-:W-:Y:S01]  /*7df0*/  BAR.SYNC.DEFER_BLOCKING 0x1, 0x180 ;  /* 0x0046000000007b1d */ /* 0x000fe20000010000 */
[----:B0-----:R-:W-:-:S03]  /*7e00*/  IMAD.WIDE R14, R0, 0x2, R56 ;  /* 0x00000002000e7825 */ /* 0x001fc600078e0238 */
[C---:B------:R-:W-:Y:S02]  /*7e10*/  LOP3.LUT R3, R14.reuse, 0x380, RZ, 0xc0, !PT ;  /* 0x000003800e037812 */ /* 0x040fe400078ec0ff */
[C---:B------:R-:W-:Y:S02]  /*7e20*/  IADD3 R63, P0, R14.reuse, 0x60, RZ ;  /* 0x000000600e3f7810 */ /* 0x040fe40007f1e0ff */
[----:B------:R-:W-:Y:S02]  /*7e30*/  SHF.R.U64 R3, R3, 0x3, RZ ;  /* 0x0000000303037819 */ /* 0x000fe400000012ff */
[C---:B-1----:R-:W-:Y:S02]  /*7e40*/  IADD3 R4, P1, R14.reuse, 0x40, RZ ;  /* 0x000000400e047810 */ /* 0x042fe40007f3e0ff */
[----:B------:R-:W-:Y:S02]  /*7e50*/  IADD3 R19, P2, R14, 0x20, RZ ;  /* 0x000000200e137810 */ /* 0x000fe40007f5e0ff */
[----:B------:R-:W-:-:S02]  /*7e60*/  LOP3.LUT R14, R3, R14, RZ, 0x3c, !PT ;  /* 0x0000000e030e7212 */ /* 0x000fc400078e3cff */
[----:B------:R-:W-:Y:S02]  /*7e70*/  LOP3.LUT R8, R63, 0x380, RZ, 0xc0, !PT ;  /* 0x000003803f087812 */ /* 0x000fe400078ec0ff */
[----:B------:R-:W-:Y:S02]  /*7e80*/  LOP3.LUT R3, R4, 0x380, RZ, 0xc0, !PT ;  /* 0x0000038004037812 */ /* 0x000fe400078ec0ff */
[----:B------:R-:W-:Y:S02]  /*7e90*/  LOP3.LUT R0, R19, 0x380, RZ, 0xc0, !PT ;  /* 0x0000038013007812 */ /* 0x000fe400078ec0ff */
[----:B------:R-:W-:Y:S02]  /*7ea0*/  SHF.R.U64 R8, R8, 0x3, RZ ;  /* 0x0000000308087819 */ /* 0x000fe400000012ff */
[----:B------:R-:W-:Y:S02]  /*7eb0*/  SHF.R.U64 R3, R3, 0x3, RZ ;  /* 0x0000000303037819 */ /* 0x000fe400000012ff */
[----:B------:R-:W-:Y:S01]  /*7ec0*/  SHF.R.U64 R0, R0, 0x3, RZ ;  /* 0x0000000300007819 */ /* 0x000fe200000012ff */
[--C-:B------:R-:W-:Y:S01]  /*7ed0*/  IMAD.X R11, RZ, RZ, R15.reuse, P1 ;  /* 0x000000ffff0b7224 */ /* 0x100fe200008e060f */
[----:B------:R-:W-:Y:S01]  /*7ee0*/  LOP3.LUT R12, R8, R63, RZ, 0x3c, !PT ;  /* 0x0000003f080c7212 */ /* 0x000fe200078e3cff */
[--C-:B------:R-:W-:Y:S01]  /*7ef0*/  IMAD.X R9, RZ, RZ, R15.reuse, P2 ;  /* 0x000000ffff097224 */ /* 0x100fe200010e060f */
[----:B------:R-:W-:Y:S01]  /*7f00*/  MOV R14, R14 ;  /* 0x0000000e000e7202 */ /* 0x000fe20000000f00 */
[----:B------:R-:W-:Y:S01]  /*7f10*/  IMAD.X R13, RZ, RZ, R15, P0 ;  /* 0x000000ffff0d7224 */ /* 0x000fe200000e060f */
[----:B------:R-:W-:-:S02]  /*7f20*/  LOP3.LUT R10, R3, R4, RZ, 0x3c, !PT ;  /* 0x00000004030a7212 */ /* 0x000fc400078e3cff */
[----:B------:R-:W-:Y:S01]  /*7f30*/  LOP3.LUT R8, R0, R19, RZ, 0x3c, !PT ;  /* 0x0000001300087212 */ /* 0x000fe200078e3cff */
[----:B------:R0:W-:Y:S01]  /*7f40*/  STSM.16.M88.4 [R14], R24 ;  /* 0x000000180e007844 */ /* 0x0001e20000000200 */
[----:B------:R-:W-:Y:S02]  /*7f50*/  MOV R19, R10 ;  /* 0x0000000a00137202 */ /* 0x000fe40000000f00 */
[----:B------:R-:W-:Y:S02]  /*7f60*/  MOV R3, R8 ;  /* 0x0000000800037202 */ /* 0x000fe40000000f00 */
[----:B------:R-:W-:Y:S02]  /*7f70*/  MOV R0, R12 ;  /* 0x0000000c00007202 */ /* 0x000fe40000000f00 */
[----:B------:R-:W-:Y:S02]  /*7f80*/  F2FP.F16.F32.PACK_AB R8, R31, R30 ;  /* 0x0000001e1f08723e */ /* 0x000fe400000000ff */
[----:B------:R-:W-:-:S02]  /*7f90*/  F2FP.F16.F32.PACK_AB R9, R47, R46 ;  /* 0x0000002e2f09723e */ /* 0x000fc400000000ff */
[----:B------:R-:W-:Y:S02]  /*7fa0*/  F2FP.F16.F32.PACK_AB R10, R33, R32 ;  /* 0x00000020210a723e */ /* 0x000fe400000000ff */
[----:B------:R-:W-:Y:S02]  /*7fb0*/  F2FP.F16.F32.PACK_AB R11, R49, R48 ;  /* 0x00000030310b723e */ /* 0x000fe400000000ff */
[----:B------:R-:W-:Y:S02]  /*7fc0*/  F2FP.F16.F32.PACK_AB R12, R35, R34 ;  /* 0x00000022230c723e */ /* 0x000fe400000000ff */
[----:B------:R-:W-:Y:S02]  /*7fd0*/  F2FP.F16.F32.PACK_AB R13, R51, R50 ;  /* 0x00000032330d723e */ /* 0x000fe400000000ff */
[----:B0-----:R-:W-:Y:S02]  /*7fe0*/  F2FP.F16.F32.PACK_AB R14, R37, R36 ;  /* 0x00000024250e723e */ /* 0x001fe400000000ff */
[----:B------:R-:W-:-:S02]  /*7ff0*/  F2FP.F16.F32.PACK_AB R15, R53, R52 ;  /* 0x00000034350f723e */ /* 0x000fc400000000ff */
[----:B------:R-:W-:Y:S02]  /*8000*/  F2FP.F16.F32.PACK_AB R24, R39, R38 ;  /* 0x000000262718723e */ /* 0x000fe400000000ff */
[----:B------:R-:W-:Y:S02]  /*8010*/  F2FP.F16.F32.PACK_AB R25, R55, R54 ;  /* 0x000000363719723e */ /* 0x000fe400000000ff */
[----:B------:R-:W-:Y:S02]  /*8020*/  F2FP.F16.F32.PACK_AB R26, R41, R40 ;  /* 0x00000028291a723e */ /* 0x000fe400000000ff */
[----:B------:R-:W-:Y:S01]  /*8030*/  F2FP.F16.F32.PACK_AB R27, R151, R150 ;  /* 0x00000096971b723e */ /* 0x000fe200000000ff */
[----:B------:R0:W-:Y:S04]  /*8040*/  STSM.16.M88.4 [R3], R8 ;  /* 0x0000000803007844 */ /* 0x0001e80000000200 */
[----:B------:R-:W-:Y:S04]  /*8050*/  STSM.16.M88.4 [R19], R12 ;  /* 0x0000000c13007844 */ /* 0x000fe80000000200 */
[----:B------:R1:W-:Y:S01]  /*8060*/  STSM.16.M88.4 [R0], R24 ;  /* 0x0000001800007844 */ /* 0x0003e20000000200 */
[----:B------:R-:W-:Y:S01]  /*8070*/  BAR.SYNC.DEFER_BLOCKING 0x1, 0x180 ;  /* 0x0046000000007b1d */ /* 0x000fe20000010000 */
[----:B----4-:R-:W-:-:S04]  /*8080*/  ISETP.NE.U32.AND P0, PT, R60, RZ, PT ;  /* 0x000000ff3c00720c */ /* 0x010fc80003f05070 */
[----:B------:R-:W-:Y:S02]  /*8090*/  ISETP.NE.AND.EX P0, PT, R61, RZ, PT, P0 ;  /* 0x000000ff3d00720c */ /* 0x000fe40003f05300 */
[----:B---3--:R-:W-:Y:S02]  /*80a0*/  SHF.L.U64.HI R22, R155, 0x2, R70 ;  /* 0x000000029b167819 */ /* 0x008fe40000010246 */
[----:B------:R-:W-:Y:S01]  /*80b0*/  IADD3 R62, P1, R65, R60, RZ ;  /* 0x0000003c413e7210 */ /* 0x000fe20007f3e0ff */
[----:B------:R-:W-:Y:S01]  /*80c0*/  IMAD.MOV.U32 R4, RZ, RZ, RZ ;  /* 0x000000ffff047224 */ /* 0x000fe200078e00ff */
[----:B0-----:R-:W0:Y:S03]  /*80d0*/  LDC R8, c[0x0][0xad4] ;  /* 0x0002b500ff087b82 */ /* 0x001e260000000800 */
[----:B------:R-:W-:-:S05]  /*80e0*/  IMAD.X R63, R22, 0x1, R61, P1 ;  /* 0x00000001163f7824 */ /* 0x000fca00008e063d */
[----:B-1----:R-:W1:Y:S01]  /*80f0*/  LDC R0, c[0x0][0xbe8] ;  /* 0x0002fa00ff007b82 */ /* 0x002e620000000800 */
[----:B------:R-:W2:Y:S01]  /*8100*/  @P0 LDG.E R4, desc[UR40][R62.64] ;  /* 0x000000283e040981 */ /* 0x000ea2000c1e1900 */
[----:B------:R-:W-:-:S04]  /*8110*/  ISETP.NE.U32.AND P1, PT, RZ, UR4, PT ;  /* 0x00000004ff007c0c */ /* 0x000fc8000bf25070 */
[----:B------:R-:W-:-:S13]  /*8120*/  ISETP.NE.AND.EX P1, PT, RZ, UR5, PT, P1 ;  /* 0x00000005ff007c0c */ /* 0x000fda000bf25310 */
[----:B------:R-:W-:-:S04]  /*8130*/  @P1 IADD3 R64, P2, R65, UR4, RZ ;  /* 0x0000000441401c10 */ /* 0x000fc8000ff5e0ff */
[----:B------:R-:W-:Y:S02]  /*8140*/  @P1 IADD3.X R65, R22, UR5, RZ, P2, !PT ;  /* 0x0000000516411c10 */ /* 0x000fe400097fe4ff */
[----:B------:R-:W-:Y:S01]  /*8150*/  ISETP.NE.AND P2, PT, R157, RZ, PT ;  /* 0x000000ff9d00720c */ /* 0x000fe20003f45270 */
[----:B------:R-:W-:-:S03]  /*8160*/  IMAD.MOV.U32 R22, RZ, RZ, 0x9b8 ;  /* 0x000009b8ff167424 */ /* 0x000fc600078e00ff */
[----:B0-----:R-:W-:-:S04]  /*8170*/  SEL R8, R157, R8, P2 ;  /* 0x000000089d087207 */ /* 0x001fc80001000000 */
[----:B------:R-:W-:Y:S02]  /*8180*/  ISETP.GT.AND P3, PT, R8, 0x1, PT ;  /* 0x000000010800780c */ /* 0x000fe40003f64270 */
[----:B-1----:R-:W-:Y:S01]  /*8190*/  ISETP.NE.AND P4, PT, R0, 0x1, PT ;  /* 0x000000010000780c */ /* 0x002fe20003f85270 */
[----:B------:R-:W0:Y:S01]  /*81a0*/  LDC.64 R8, c[0x0][0xba8] ;  /* 0x0002ea00ff087b82 */ /* 0x000e220000000a00 */
[----:B------:R-:W-:-:S07]  /*81b0*/  SEL R22, R22, 0x978, P3 ;  /* 0x0000097816167807 */ /* 0x000fce0001800000 */
[----:B------:R-:W1:Y:S01]  /*81c0*/  LDC.64 R12, c[0x0][R22+0x220] ;  /* 0x00008800160c7b82 */ /* 0x000e620000000a00 */
[----:B------:R-:W-:-:S07]  /*81d0*/  ISETP.NE.U32.AND P2, PT, R60, RZ, PT ;  /* 0x000000ff3c00720c */ /* 0x000fce0003f45070 */
[----:B------:R-:W3:Y:S01]  /*81e0*/  LDC.64 R14, c[0x0][R22+0x218] ;  /* 0x00008600160e7b82 */ /* 0x000ee20000000a00 */
[----:B------:R-:W-:-:S07]  /*81f0*/  ISETP.NE.AND.EX P2, PT, R61, RZ, PT, P2 ;  /* 0x000000ff3d00720c */ /* 0x000fce0003f45320 */
[----:B------:R-:W4:Y:S01]  /*8200*/  @P4 LDC R26, c[0x0][0xbec] ;  /* 0x0002fb00ff1a4b82 */ /* 0x000f220000000800 */
[----:B------:R-:W-:Y:S01]  /*8210*/  ULDC UR4, c[0x0][0xa88] ;  /* 0x0002a20000047ab9 */ /* 0x000fe20000000800 */
[----:B------:R-:W-:Y:S01]  /*8220*/  SEL R155, R155, RZ, !P2 ;  /* 0x000000ff9b9b7207 */ /* 0x000fe20005000000 */
[----:B------:R-:W-:-:S05]  /*8230*/  IMAD.U32 R3, RZ, RZ, UR4 ;  /* 0x00000004ff037e24 */ /* 0x000fca000f8e00ff */
[----:B------:R-:W4:Y:S01]  /*8240*/  @P4 LDC R67, c[0x0][0xbf0] ;  /* 0x0002fc00ff434b82 */ /* 0x000f220000000800 */
[----:B------:R-:W-:Y:S01]  /*8250*/  SEL R19, R70, RZ, !P2 ;  /* 0x000000ff46137207 */ /* 0x000fe20005000000 */
[-C--:B-1----:R-:W-:Y:S01]  /*8260*/  IMAD R13, R13, R155.reuse, RZ ;  /* 0x0000009b0d0d7224 */ /* 0x082fe200078e02ff */
[----:B------:R1:W5:Y:S05]  /*8270*/  @P1 LDG.E R3, desc[UR40][R64.64] ;  /* 0x0000002840031981 */ /* 0x00036a000c1e1900 */
[----:B------:R-:W4:Y:S01]  /*8280*/  LDC.64 R10, c[0x0][R22+0x228] ;  /* 0x00008a00160a7b82 */ /* 0x000f220000000a00 */
[----:B------:R-:W-:-:S04]  /*8290*/  IMAD.WIDE.U32 R24, R12, R155, RZ ;  /* 0x0000009b0c187225 */ /* 0x000fc800078e00ff */
[----:B-1----:R-:W-:Y:S02]  /*82a0*/  IMAD R65, R12, R19, R13 ;  /* 0x000000130c417224 */ /* 0x002fe400078e020d */
[-C--:B---3--:R-:W-:Y:S01]  /*82b0*/  IMAD R19, R15, R156.reuse, RZ ;  /* 0x0000009c0f137224 */ /* 0x088fe200078e02ff */
[----:B0-----:R-:W0:Y:S01]  /*82c0*/  @!P3 LDC R8, c[0x0][0xb50] ;  /* 0x0002d400ff08bb82 */ /* 0x001e220000000800 */
[----:B------:R-:W-:-:S04]  /*82d0*/  IMAD.WIDE.U32 R14, R14, R156, RZ ;  /* 0x0000009c0e0e7225 */ /* 0x000fc800078e00ff */
[----:B------:R-:W-:-:S03]  /*82e0*/  IMAD R27, R68, 0xc0, R69 ;  /* 0x000000c0441b7824 */ /* 0x000fc600078e0245 */
[----:B------:R1:W3:Y:S01]  /*82f0*/  LDC.64 R12, c[0x0][R22+0x210] ;  /* 0x00008400160c7b82 */ /* 0x0002e20000000a00 */
[----:B------:R-:W-:Y:S01]  /*8300*/  SEL R61, R66, RZ, P3 ;  /* 0x000000ff423d7207 */ /* 0x000fe20001800000 */
[----:B------:R-:W-:Y:S02]  /*8310*/  IMAD.IADD R60, R15, 0x1, R19 ;  /* 0x000000010f3c7824 */ /* 0x000fe400078e0213 */
[----:B------:R-:W-:Y:S02]  /*8320*/  IMAD.MOV.U32 R15, RZ, RZ, R27 ;  /* 0x000000ffff0f7224 */ /* 0x000fe400078e001b */
[----:B------:R-:W-:Y:S02]  /*8330*/  IMAD.IADD R65, R25, 0x1, R65 ;  /* 0x0000000119417824 */ /* 0x000fe400078e0241 */
[-C--:B----4-:R-:W-:Y:S01]  /*8340*/  IMAD R25, R11, R61.reuse, RZ ;  /* 0x0000003d0b197224 */ /* 0x090fe200078e02ff */
[----:B------:R-:W4:Y:S01]  /*8350*/  @!P3 LDC R9, c[0x0][0xb54] ;  /* 0x0002d500ff09bb82 */ /* 0x000f220000000800 */
[----:B------:R-:W-:-:S04]  /*8360*/  IMAD.WIDE.U32 R10, R10, R61, RZ ;  /* 0x0000003d0a0a7225 */ /* 0x000fc800078e00ff */
[----:B------:R-:W-:Y:S01]  /*8370*/  IMAD.IADD R25, R11, 0x1, R25 ;  /* 0x000000010b197824 */ /* 0x000fe200078e0219 */
[--C-:B--2---:R-:W-:Y:S01]  /*8380*/  IADD3 R24, P2, P5, R24, R14, R4.reuse ;  /* 0x0000000e18187210 */ /* 0x104fe20007d5e004 */
[----:B------:R-:W-:Y:S01]  /*8390*/  @P4 IMAD.HI.U32 R14, R27, R26, RZ ;  /* 0x0000001a1b0e4227 */ /* 0x000fe200078e00ff */
[----:B------:R-:W-:-:S04]  /*83a0*/  SHF.R.S32.HI R19, RZ, 0x1f, R4 ;  /* 0x0000001fff137819 */ /* 0x000fc80000011404 */
[----:B------:R-:W-:Y:S02]  /*83b0*/  @P4 SHF.R.U32.HI R15, RZ, R67, R14 ;  /* 0x00000043ff0f4219 */ /* 0x000fe4000001160e */
[----:B------:R-:W-:-:S03]  /*83c0*/  IADD3.X R14, R65, R60, R19, P2, P5 ;  /* 0x0000003c410e7210 */ /* 0x000fc600017ea413 */
[--C-:B-1----:R-:W-:Y:S01]  /*83d0*/  IMAD.MOV R22, RZ, RZ, -R15.reuse ;  /* 0x000000ffff167224 */ /* 0x102fe200078e0a0f */
[----:B------:R-:W-:Y:S02]  /*83e0*/  IADD3 R10, P2, P5, R15, R24, R10 ;  /* 0x000000180f0a7210 */ /* 0x000fe40007d5e00a */
[----:B------:R-:W-:Y:S01]  /*83f0*/  SHF.R.S32.HI R11, RZ, 0x1f, R15 ;  /* 0x0000001fff0b7819 */ /* 0x000fe2000001140f */
[----:B------:R-:W-:-:S03]  /*8400*/  IMAD R15, R0, R22, R27 ;  /* 0x00000016000f7224 */ /* 0x000fc600078e021b */
[----:B------:R-:W-:Y:S01]  /*8410*/  IADD3.X R11, R11, R14, R25, P2, P5 ;  /* 0x0000000e0b0b7210 */ /* 0x000fe200017ea419 */
[-C--:B---3--:R-:W-:Y:S01]  /*8420*/  IMAD R13, R13, R15.reuse, RZ ;  /* 0x0000000f0d0d7224 */ /* 0x088fe200078e02ff */
[----:B------:R-:W-:Y:S01]  /*8430*/  SHF.R.S32.HI R25, RZ, 0x1f, R15 ;  /* 0x0000001fff197819 */ /* 0x000fe2000001140f */
[----:B------:R-:W-:-:S04]  /*8440*/  IMAD.WIDE.U32 R10, R12, R15, R10 ;  /* 0x0000000f0c0a7225 */ /* 0x000fc800078e000a */
[----:B------:R-:W-:Y:S01]  /*8450*/  IMAD R13, R12, R25, R13 ;  /* 0x000000190c0d7224 */ /* 0x000fe200078e020d */
[----:B0-----:R-:W-:-:S03]  /*8460*/  LEA R12, P2, R10, R8, 0x2 ;  /* 0x000000080a0c7211 */ /* 0x001fc600078410ff */
[----:B------:R-:W-:-:S05]  /*8470*/  IMAD.IADD R11, R11, 0x1, R13 ;  /* 0x000000010b0b7824 */ /* 0x000fca00078e020d */
[----:B----4-:R-:W-:Y:S01]  /*8480*/  LEA.HI.X R13, R10, R9, R11, 0x2, P2 ;  /* 0x000000090a0d7211 */ /* 0x010fe200010f140b */
[----:B------:R-:W-:Y:S06]  /*8490*/  @P1 BRA `(.L_x_194) ;  /* 0x0000000000101947 */ /* 0x000fec0003800000 */
[----:B------:R-:W-:Y:S05]  /*84a0*/  @!P0 BRA `(.L_x_194) ;  /* 0x00000000000c8947 */ /* 0x000fea0003800000 */
[----:B------:R-:W2:Y:S04]  /*84b0*/  LDG.E R8, desc[UR40][R62.64] ;  /* 0x000000283e087981 */ /* 0x000ea8000c1e1900 */
[----:B-----5:R-:W2:Y:S02]  /*84c0*/  LDG.E R3, desc[UR40][R62.64+0x4] ;  /* 0x000004283e037981 */ /* 0x020ea4000c1e1900 */
[----:B--2---:R-:W-:-:S07]  /*84d0*/  IMAD.IADD R3, R3, 0x1, -R8 ;  /* 0x0000000103037824 */ /* 0x004fce00078e0a08 */
.L_x_194:
[----:B------:R-:W2:Y:S01]  /*84e0*/  LDL R14, [R1+0x58] ;  /* 0x00005800010e7983 */ /* 0x000ea20000100800 */
[----:B------:R-:W0:Y:S03]  /*84f0*/  S2R R8, SR_TID.X ;  /* 0x0000000000087919 */ /* 0x000e260000002100 */
[----:B------:R-:W-:Y:S04]  /*8500*/  SHFL.IDX PT, R9, R13, RZ, 0x1c1f ;  /* 0x001c1fff0d097589 */ /* 0x000fe800000e0000 */
[----:B------:R-:W-:Y:S04]  /*8510*/  SHFL.IDX PT, R10, R12, 0x1, 0x1c1f ;  /* 0x003c1f000c0a7f89 */ /* 0x000fe800000e0000 */
[----:B------:R-:W-:Y:S01]  /*8520*/  SHFL.IDX PT, R11, R13, 0x1, 0x1c1f ;  /* 0x003c1f000d0b7f89 */ /* 0x000fe200000e0000 */
[----:B0-----:R-:W-:-:S05]  /*8530*/  VIADD R22, R8, 0xffffff80 ;  /* 0xffffff8008167836 */ /* 0x001fca0000000000 */
[----:B------:R-:W-:-:S04]  /*8540*/  SHF.R.S32.HI R15, RZ, 0x1f, R22 ;  /* 0x0000001fff0f7819 */ /* 0x000fc80000011416 */
[----:B------:R-:W-:Y:S01]  /*8550*/  LEA.HI R15, R15, R22, RZ, 0x7 ;  /* 0x000000160f0f7211 */ /* 0x000fe200078f38ff */
[----:B------:R-:W0:Y:S03]  /*8560*/  SHFL.IDX PT, R8, R12, RZ, 0x1c1f ;  /* 0x001c1fff0c087589 */ /* 0x000e2600000e0000 */
[----:B------:R-:W-:Y:S01]  /*8570*/  LOP3.LUT R15, R15, 0xffffff80, RZ, 0xc0, !PT ;  /* 0xffffff800f0f7812 */ /* 0x000fe200078ec0ff */
[----:B-----5:R-:W-:-:S04]  /*8580*/  IMAD R3, R3, R0, RZ ;  /* 0x0000000003037224 */ /* 0x020fc800078e02ff */
[----:B------:R-:W-:-:S05]  /*8590*/  IMAD.IADD R15, R22, 0x1, -R15 ;  /* 0x00000001160f7824 */ /* 0x000fca00078e0a0f */
[----:B------:R-:W-:Y:S01]  /*85a0*/  LOP3.LUT P0, RZ, R15, 0x3, RZ, 0xc0, !PT ;  /* 0x000000030fff7812 */ /* 0x000fe2000780c0ff */
[----:B--2---:R-:W-:-:S04]  /*85b0*/  IMAD R14, R68, 0xc0, R14 ;  /* 0x000000c0440e7824 */ /* 0x004fc800078e020e */
[C---:B------:R-:W-:Y:S01]  /*85c0*/  VIADD R22, R14.reuse, 0x8 ;  /* 0x000000080e167836 */ /* 0x040fe20000000000 */
[----:B------:R-:W-:-:S04]  /*85d0*/  ISETP.GE.OR P1, PT, R14, R3, P0 ;  /* 0x000000030e00720c */ /* 0x000fc80000726670 */
[----:B------:R-:W-:-:S09]  /*85e0*/  ISETP.GE.OR P0, PT, R22, R3, P0 ;  /* 0x000000031600720c */ /* 0x000fd20000706670 */
[----:B0-----:R0:W-:Y:S04]  /*85f0*/  @!P1 ST.E desc[UR40][R8.64], R59 ;  /* 0x0000003b08009985 */ /* 0x0011e8000c101928 */
[----:B------:R0:W-:Y:S01]  /*8600*/  @!P0 ST.E desc[UR40][R10.64], R58 ;  /* 0x0000003a0a008985 */ /* 0x0001e2000c101928 */
[----:B------:R-:W-:Y:S05]  /*8610*/  @P3 BRA `(.L_x_195) ;  /* 0x0000000400cc3947 */ /* 0x000fea0003800000 */
[----:B------:R-:W0:Y:S01]  /*8620*/  LDL R60, [R1+0x8] ;  /* 0x00000800013c7983 */ /* 0x000e220000100800 */
[----:B------:R-:W1:Y:S01]  /*8630*/  @P4 LDC R33, c[0x0][0xbec] ;  /* 0x0002fb00ff214b82 */ /* 0x000e620000000800 */
[----:B------:R-:W-:Y:S01]  /*8640*/  ULDC.64 UR4, c[0x0][0xaa0] ;  /* 0x0002a80000047ab9 */ /* 0x000fe20000000a00 */
[----:B------:R-:W2:Y:S01]  /*8650*/  S2R R15, SR_TID.X ;  /* 0x00000000000f7919 */ /* 0x000ea20000002100 */
[----:B------:R-:W3:Y:S05]  /*8660*/  LDL R37, [R1+0x64] ;  /* 0x0000640001257983 */ /* 0x000eea0000100800 */
[----:B------:R-:W4:Y:S01]  /*8670*/  @P4 LDC R35, c[0x0][0xbf0] ;  /* 0x0002fc00ff234b82 */ /* 0x000f220000000800 */
[----:B--2---:R-:W-:-:S05]  /*8680*/  VIADD R62, R15, 0xffffff80 ;  /* 0xffffff800f3e7836 */ /* 0x004fca0000000000 */
[----:B------:R-:W-:-:S04]  /*8690*/  SHF.R.S32.HI R61, RZ, 0x1f, R62 ;  /* 0x0000001fff3d7819 */ /* 0x000fc8000001143e */
[----:B------:R-:W-:-:S04]  /*86a0*/  LEA.HI R61, R61, R62, RZ, 0x3 ;  /* 0x0000003e3d3d7211 */ /* 0x000fc800078f18ff */
[----:B------:R-:W-:Y:S02]  /*86b0*/  SHF.R.S32.HI R61, RZ, 0x3, R61 ;  /* 0x00000003ff3d7819 */ /* 0x000fe4000001143d */
[----:B------:R-:W-:-:S04]  /*86c0*/  SHF.R.S32.HI R22, RZ, 0x1f, R62 ;  /* 0x0000001fff167819 */ /* 0x000fc8000001143e */
[----:B------:R-:W-:Y:S01]  /*86d0*/  LEA.HI R22, R22, R62, RZ, 0x3 ;  /* 0x0000003e16167211 */ /* 0x000fe200078f18ff */
[----:B------:R-:W-:-:S03]  /*86e0*/  IMAD R19, R19, UR4, RZ ;  /* 0x0000000413137c24 */ /* 0x000fc6000f8e02ff */
[----:B------:R-:W-:Y:S01]  /*86f0*/  LOP3.LUT R22, R22, 0xfffffff8, RZ, 0xc0, !PT ;  /* 0xfffffff816167812 */ /* 0x000fe200078ec0ff */
[----:B0-----:R-:W-:-:S04]  /*8700*/  IMAD R9, R61, 0x40, R60 ;  /* 0x000000403d097824 */ /* 0x001fc800078e023c */
[----:B------:R-:W-:-:S03]  /*8710*/  IMAD.WIDE R56, R9, 0x2, R56 ;  /* 0x0000000209387825 */ /* 0x000fc600078e0238 */
[C---:B------:R-:W-:Y:S02]  /*8720*/  IADD3 R25, P0, R56.reuse, 0x1800, RZ ;  /* 0x0000180038197810 */ /* 0x040fe40007f1e0ff */
[C---:B------:R-:W-:Y:S02]  /*8730*/  IADD3 R29, P1, R56.reuse, 0x3000, RZ ;  /* 0x00003000381d7810 */ /* 0x040fe40007f3e0ff */
[----:B------:R-:W-:Y:S02]  /*8740*/  LOP3.LUT R13, R56, 0x380, RZ, 0xc0, !PT ;  /* 0x00000380380d7812 */ /* 0x000fe400078ec0ff */
[----:B------:R-:W-:Y:S02]  /*8750*/  LOP3.LUT R24, R25, 0x380, RZ, 0xc0, !PT ;  /* 0x0000038019187812 */ /* 0x000fe400078ec0ff */
[----:B------:R-:W-:Y:S02]  /*8760*/  LOP3.LUT R28, R29, 0x380, RZ, 0xc0, !PT ;  /* 0x000003801d1c7812 */ /* 0x000fe400078ec0ff */
[----:B------:R-:W-:-:S02]  /*8770*/  SHF.R.U64 R13, R13, 0x3, RZ ;  /* 0x000000030d0d7819 */ /* 0x000fc400000012ff */
[----:B------:R-:W-:Y:S02]  /*8780*/  SHF.R.U64 R24, R24, 0x3, RZ ;  /* 0x0000000318187819 */ /* 0x000fe400000012ff */
[----:B------:R-:W-:Y:S02]  /*8790*/  SHF.R.U64 R28, R28, 0x3, RZ ;  /* 0x000000031c1c7819 */ /* 0x000fe400000012ff */
[----:B------:R-:W-:Y:S01]  /*87a0*/  LOP3.LUT R12, R13, R56, RZ, 0x3c, !PT ;  /* 0x000000380d0c7212 */ /* 0x000fe200078e3cff */
[--C-:B------:R-:W-:Y:S01]  /*87b0*/  IMAD.MOV.U32 R13, RZ, RZ, R57.reuse ;  /* 0x000000ffff0d7224 */ /* 0x100fe200078e0039 */
[----:B------:R-:W-:Y:S01]  /*87c0*/  LOP3.LUT R24, R24, R25, RZ, 0x3c, !PT ;  /* 0x0000001918187212 */ /* 0x000fe200078e3cff */
[--C-:B------:R-:W-:Y:S01]  /*87d0*/  IMAD.X R25, RZ, RZ, R57.reuse, P0 ;  /* 0x000000ffff197224 */ /* 0x100fe200000e0639 */
[----:B------:R-:W-:Y:S01]  /*87e0*/  LOP3.LUT R28, R28, R29, RZ, 0x3c, !PT ;  /* 0x0000001d1c1c7212 */ /* 0x000fe200078e3cff */
[----:B------:R-:W-:Y:S02]  /*87f0*/  IMAD.X R29, RZ, RZ, R57, P1 ;  /* 0x000000ffff1d7224 */ /* 0x000fe400008e0639 */
[----:B------:R-:W2:Y:S04]  /*8800*/  LD.E.128 R12, desc[UR40][R12.64] ;  /* 0x000000280c0c7980 */ /* 0x000ea8000c101d00 */
[----:B------:R-:W2:Y:S04]  /*8810*/  LD.E.128 R24, desc[UR40][R24.64] ;  /* 0x0000002818187980 */ /* 0x000ea8000c101d00 */
[----:B------:R-:W2:Y:S01]  /*8820*/  LD.E.128 R28, desc[UR40][R28.64] ;  /* 0x000000281c1c7980 */ /* 0x000ea2000c101d00 */
[----:B------:R-:W-:-:S02]  /*8830*/  IMAD.IADD R22, R62, 0x1, -R22 ;  /* 0x000000013e167824 */ /* 0x000fc400078e0a16 */
[C---:B------:R-:W-:Y:S02]  /*8840*/  IMAD R19, R4.reuse, UR5, R19 ;  /* 0x0000000504137c24 */ /* 0x040fe4000f8e0213 */
[----:B------:R-:W-:Y:S01]  /*8850*/  IMAD.WIDE.U32 R20, R4, UR4, RZ ;  /* 0x0000000404147c25 */ /* 0x000fe2000f8e00ff */
[----:B------:R-:W-:-:S03]  /*8860*/  ULDC.64 UR4, c[0x0][0xae8] ;  /* 0x0002ba0000047ab9 */ /* 0x000fc60000000a00 */
[----:B------:R-:W-:Y:S02]  /*8870*/  IMAD R4, R22, 0x30, R61 ;  /* 0x0000003016047824 */ /* 0x000fe400078e023d */
[----:B------:R-:W-:Y:S02]  /*8880*/  IMAD.IADD R21, R21, 0x1, R19 ;  /* 0x0000000115157824 */ /* 0x000fe400078e0213 */
[----:B------:R-:W-:Y:S02]  /*8890*/  IMAD R32, R68, 0xc0, R4 ;  /* 0x000000c044207824 */ /* 0x000fe400078e0204 */
[----:B------:R-:W-:Y:S01]  /*88a0*/  IMAD.WIDE.U32 R20, R156, UR4, R20 ;  /* 0x000000049c147c25 */ /* 0x000fe2000f8e0014 */
[----:B------:R-:W-:-:S03]  /*88b0*/  SHF.R.S32.HI R22, RZ, 0x1f, R155 ;  /* 0x0000001fff167819 */ /* 0x000fc6000001149b */
[----:B-1----:R-:W-:-:S04]  /*88c0*/  @P4 IMAD.HI.U32 R4, R32, R33, RZ ;  /* 0x0000002120044227 */ /* 0x002fc800078e00ff */
[----:B------:R-:W-:Y:S01]  /*88d0*/  IMAD R21, R156, UR5, R21 ;  /* 0x000000059c157c24 */ /* 0x000fe2000f8e0215 */
[----:B------:R-:W-:Y:S01]  /*88e0*/  ULDC.64 UR4, c[0x0][0xaf0] ;  /* 0x0002bc0000047ab9 */ /* 0x000fe20000000a00 */
[----:B------:R-:W-:Y:S01]  /*88f0*/  IMAD.MOV.U32 R19, RZ, RZ, R32 ;  /* 0x000000ffff137224 */ /* 0x000fe200078e0020 */
[----:B----4-:R-:W-:Y:S01]  /*8900*/  @P4 SHF.R.U32.HI R19, RZ, R35, R4 ;  /* 0x00000023ff134219 */ /* 0x010fe20000011604 */
[----:B------:R-:W-:Y:S02]  /*8910*/  IMAD R22, R22, UR4, RZ ;  /* 0x0000000416167c24 */ /* 0x000fe4000f8e02ff */
[----:B------:R-:W-:Y:S01]  /*8920*/  IMAD.WIDE.U32 R20, R155, UR4, R20 ;  /* 0x000000049b147c25 */ /* 0x000fe2000f8e0014 */
[----:B------:R-:W-:-:S03]  /*8930*/  SHF.R.S32.HI R4, RZ, 0x1f, R19 ;  /* 0x0000001fff047819 */ /* 0x000fc60000011413 */
[----:B------:R-:W-:Y:S01]  /*8940*/  IMAD R33, R155, UR5, R22 ;  /* 0x000000059b217c24 */ /* 0x000fe2000f8e0216 */
[----:B------:R-:W-:Y:S01]  /*8950*/  ULDC.64 UR4, c[0x0][0xae0] ;  /* 0x0002b80000047ab9 */ /* 0x000fe20000000a00 */
[----:B------:R-:W-:Y:S02]  /*8960*/  IMAD.MOV R35, RZ, RZ, -R19 ;  /* 0x000000ffff237224 */ /* 0x000fe400078e0a13 */
[----:B------:R-:W-:Y:S02]  /*8970*/  IMAD.IADD R21, R21, 0x1, R33 ;  /* 0x0000000115157824 */ /* 0x000fe400078e0221 */
[----:B------:R-:W-:Y:S02]  /*8980*/  IMAD R33, R0, R35, R32 ;  /* 0x0000002300217224 */ /* 0x000fe400078e0220 */
[----:B------:R-:W-:Y:S02]  /*8990*/  IMAD R4, R4, UR4, RZ ;  /* 0x0000000404047c24 */ /* 0x000fe4000f8e02ff */
[----:B------:R-:W-:Y:S01]  /*89a0*/  IMAD.WIDE.U32 R20, R19, UR4, R20 ;  /* 0x0000000413147c25 */ /* 0x000fe2000f8e0014 */
[----:B------:R-:W-:-:S03]  /*89b0*/  SHF.R.S32.HI R0, RZ, 0x1f, R33 ;  /* 0x0000001fff007819 */ /* 0x000fc60000011421 */
[----:B------:R-:W-:Y:S01]  /*89c0*/  IMAD R35, R19, UR5, R4 ;  /* 0x0000000513237c24 */ /* 0x000fe2000f8e0204 */
[----:B------:R-:W-:Y:S02]  /*89d0*/  ULDC.64 UR4, c[0x0][0xad8] ;  /* 0x0002b60000047ab9 */ /* 0x000fe40000000a00 */
[----:B------:R-:W-:Y:S02]  /*89e0*/  IMAD R0, R0, UR4, RZ ;  /* 0x0000000400007c24 */ /* 0x000fe4000f8e02ff */
[----:B------:R-:W-:Y:S01]  /*89f0*/  IMAD.IADD R21, R21, 0x1, R35 ;  /* 0x0000000115157824 */ /* 0x000fe200078e0223 */
[----:B------:R-:W-:Y:S01]  /*8a00*/  IADD3 R11, P0, R56, 0x4800, RZ ;  /* 0x00004800380b7810 */ /* 0x000fe20007f1e0ff */
[C---:B------:R-:W-:Y:S02]  /*8a10*/  IMAD R19, R33.reuse, UR5, R0 ;  /* 0x0000000521137c24 */ /* 0x040fe4000f8e0200 */
[----:B------:R-:W-:Y:S01]  /*8a20*/  IMAD.WIDE.U32 R20, R33, UR4, R20 ;  /* 0x0000000421147c25 */ /* 0x000fe2000f8e0014 */
[----:B------:R-:W-:Y:S01]  /*8a30*/  LOP3.LUT R8, R11, 0x380, RZ, 0xc0, !PT ;  /* 0x000003800b087812 */ /* 0x000fe200078ec0ff */
[----:B------:R-:W-:-:S02]  /*8a40*/  ULDC.64 UR4, c[0x0][0xa80] ;  /* 0x0002a00000047ab9 */ /* 0x000fc40000000a00 */
[----:B------:R-:W-:Y:S01]  /*8a50*/  IMAD.X R9, RZ, RZ, R57, P0 ;  /* 0x000000ffff097224 */ /* 0x000fe200000e0639 */
[----:B------:R-:W-:Y:S01]  /*8a60*/  LEA R22, P0, R20, UR4, 0x1 ;  /* 0x0000000414167c11 */ /* 0x000fe2000f8008ff */
[----:B------:R-:W-:Y:S01]  /*8a70*/  IMAD.IADD R19, R21, 0x1, R19 ;  /* 0x0000000115137824 */ /* 0x000fe200078e0213 */
[----:B------:R-:W-:Y:S01]  /*8a80*/  SHF.R.U64 R8, R8, 0x3, RZ ;  /* 0x0000000308087819 */ /* 0x000fe200000012ff */
[----:B------:R-:W-:Y:S01]  /*8a90*/  IMAD R36, R68, 0xc0, R61 ;  /* 0x000000c044247824 */ /* 0x000fe200078e023d */
[----:B------:R-:W-:Y:S02]  /*8aa0*/  ULDC UR4, c[0x0][0xac8] ;  /* 0x0002b20000047ab9 */ /* 0x000fe40000000800 */
[----:B------:R-:W-:Y:S01]  /*8ab0*/  LEA.HI.X R19, R20, UR5, R19, 0x1, P0 ;  /* 0x0000000514137c11 */ /* 0x000fe200080f0c13 */
[----:B------:R-:W-:Y:S01]  /*8ac0*/  SHFL.IDX PT, R32, R22, 0x1, 0x181f ;  /* 0x00381f0016207f89 */ /* 0x000fe200000e0000 */
[----:B------:R-:W-:-:S03]  /*8ad0*/  LOP3.LUT R8, R8, R11, RZ, 0x3c, !PT ;  /* 0x0000000b08087212 */ /* 0x000fc600078e3cff */
[----:B------:R-:W0:Y:S04]  /*8ae0*/  SHFL.IDX PT, R20, R22, RZ, 0x181f ;  /* 0x00181fff16147589 */ /* 0x000e2800000e0000 */
[----:B------:R-:W1:Y:S01]  /*8af0*/  SHFL.IDX PT, R34, R22, 0x2, 0x181f ;  /* 0x00581f0016227f89 */ /* 0x000e6200000e0000 */
[----:B------:R-:W-:-:S03]  /*8b00*/  ISETP.GE.AND P0, PT, R60, UR4, PT ;  /* 0x000000043c007c0c */ /* 0x000fc6000bf06270 */
[----:B------:R-:W3:Y:S01]  /*8b10*/  SHFL.IDX PT, R21, R19, RZ, 0x181f ;  /* 0x00181fff13157589 */ /* 0x000ee200000e0000 */
[----:B------:R-:W-:-:S03]  /*8b20*/  VIADD R0, R36, 0x30 ;  /* 0x0000003024007836 */ /* 0x000fc60000000000 */
[----:B------:R-:W4:Y:S01]  /*8b30*/  SHFL.IDX PT, R33, R19, 0x1, 0x181f ;  /* 0x00381f0013217f89 */ /* 0x000f2200000e0000 */
[----:B------:R-:W-:-:S03]  /*8b40*/  VIADD R4, R36, 0x60 ;  /* 0x0000006024047836 */ /* 0x000fc60000000000 */
[----:B------:R-:W4:Y:S04]  /*8b50*/  SHFL.IDX PT, R35, R19, 0x2, 0x181f ;  /* 0x00581f0013237f89 */ /* 0x000f2800000e0000 */
[----:B------:R-:W5:Y:S01]  /*8b60*/  LD.E.128 R8, desc[UR40][R8.64] ;  /* 0x0000002808087980 */ /* 0x000f62000c101d00 */
[-C--:B------:R-:W-:Y:S01]  /*8b70*/  ISETP.GE.OR P1, PT, R36, R3.reuse, P0 ;  /* 0x000000032400720c */ /* 0x080fe20000726670 */
[----:B------:R-:W-:Y:S01]  /*8b80*/  @!PT LDS RZ, [RZ] ;  /* 0x00000000fffff984 */ /* 0x000fe20000000800 */
[----:B------:R-:W-:Y:S01]  /*8b90*/  @!PT LDS RZ, [RZ] ;  /* 0x00000000fffff984 */ /* 0x000fe20000000800 */
[----:B------:R-:W-:Y:S01]  /*8ba0*/  @!PT LDS RZ, [RZ] ;  /* 0x00000000fffff984 */ /* 0x000fe20000000800 */
[----:B------:R-:W-:Y:S01]  /*8bb0*/  @!PT LDS RZ, [RZ] ;  /* 0x00000000fffff984 */ /* 0x000fe20000000800 */
[----:B------:R0:W-:Y:S06]  /*8bc0*/  MEMBAR.ALL.CTA ;  /* 0x0000000000007992 */ /* 0x0001ec0000008000 */
[----:B0-----:R-:W0:Y:S01]  /*8bd0*/  FENCE.VIEW.ASYNC.S ;  /* 0x00000000000073c6 */ /* 0x001e220000000000 */
[----:B------:R-:W-:-:S02]  /*8be0*/  ISETP.GE.OR P2, PT, R0, R3, P0 ;  /* 0x000000030000720c */ /* 0x000fc40000746670 */
[----:B------:R-:W-:Y:S01]  /*8bf0*/  ISETP.GE.OR P3, PT, R4, R3, P0 ;  /* 0x000000030400720c */ /* 0x000fe20000766670 */
[----:B------:R-:W-:-:S04]  /*8c00*/  UIADD3 UR4, UR37, 0x30820, URZ ;  /* 0x0003082025047890 */ /* 0x000fc8000fffe03f */
[----:B------:R-:W-:Y:S01]  /*8c10*/  UPRMT UR4, URZ, 0x654, UR4 ;  /* 0x000006543f047896 */ /* 0x000fe20008000004 */
[----:B------:R-:W-:-:S05]  /*8c20*/  @!P1 LEA R20, P4, R60, R20, 0x1 ;  /* 0x000000143c149211 */ /* 0x000fca00078808ff */
[C---:B------:R-:W-:Y:S02]  /*8c30*/  @!P2 LEA R32, P5, R60.reuse, R32, 0x1 ;  /* 0x000000203c20a211 */ /* 0x040fe400078a08ff */
[C---:B-1----:R-:W-:Y:S02]  /*8c40*/  @!P3 LEA R34, P6, R60.reuse, R34, 0x1 ;  /* 0x000000223c22b211 */ /* 0x042fe400078c08ff */
[C-C-:B---3--:R-:W-:Y:S02]  /*8c50*/  @!P1 LEA.HI.X R21, R60.reuse, R21, R37.reuse, 0x1, P4 ;  /* 0x000000153c159211 */ /* 0x148fe400020f0c25 */
[C-C-:B----4-:R-:W-:Y:S02]  /*8c60*/  @!P2 LEA.HI.X R33, R60.reuse, R33, R37.reuse, 0x1, P5 ;  /* 0x000000213c21a211 */ /* 0x150fe400028f0c25 */
[----:B------:R-:W-:Y:S01]  /*8c70*/  @!P3 LEA.HI.X R35, R60, R35, R37, 0x1, P6 ;  /* 0x000000233c23b211 */ /* 0x000fe200030f0c25 */
[----:B0-----:R-:W-:Y:S01]  /*8c80*/  SYNCS.ARRIVE.TRANS64.RED.A1T0 RZ, [UR4], RZ ;  /* 0x000000ffffff79a7 */ /* 0x001fe20008100404 */
[----:B------:R-:W-:-:S05]  /*8c90*/  VIADD R0, R36, 0x90 ;  /* 0x0000009024007836 */ /* 0x000fca0000000000 */
[----:B------:R-:W-:Y:S01]  /*8ca0*/  ISETP.GE.OR P0, PT, R0, R3, P0 ;  /* 0x000000030000720c */ /* 0x000fe20000706670 */
[----:B------:R-:W0:Y:S04]  /*8cb0*/  SHFL.IDX PT, R22, R22, 0x3, 0x181f ;  /* 0x00781f0016167f89 */ /* 0x000e2800000e0000 */
[----:B------:R-:W1:Y:S04]  /*8cc0*/  SHFL.IDX PT, R19, R19, 0x3, 0x181f ;  /* 0x00781f0013137f89 */ /* 0x000e6800000e0000 */
[----:B--2---:R2:W-:Y:S04]  /*8cd0*/  @!P1 ST.E.128 desc[UR40][R20.64], R12 ;  /* 0x0000000c14009985 */ /* 0x0045e8000c101d28 */
[----:B------:R2:W-:Y:S04]  /*8ce0*/  @!P2 ST.E.128 desc[UR40][R32.64], R24 ;  /* 0x000000182000a985 */ /* 0x0005e8000c101d28 */
[----:B------:R2:W-:Y:S01]  /*8cf0*/  @!P3 ST.E.128 desc[UR40][R34.64], R28 ;  /* 0x0000001c2200b985 */ /* 0x0005e2000c101d28 */
[----:B01----:R-:W-:Y:S05]  /*8d00*/  @P0 BRA `(.L_x_196) ;  /* 0x0000001000c00947 */ /* 0x003fea0003800000 */
[----:B--2---:R-:W-:-:S04]  /*8d10*/  LEA R12, P0, R60, R22, 0x1 ;  /* 0x000000163c0c7211 */ /* 0x004fc800078008ff */
[----:B------:R-:W-:-:S05]  /*8d20*/  LEA.HI.X R13, R60, R19, R37, 0x1, P0 ;  /* 0x000000133c0d7211 */ /* 0x000fca00000f0c25 */
[----:B-----5:R0:W-:Y:S01]  /*8d30*/  ST.E.128 desc[UR40][R12.64], R8 ;  /* 0x000000080c007985 */ /* 0x0201e2000c101d28 */
[----:B------:R-:W-:Y:S05]  /*8d40*/  BRA `(.L_x_196) ;  /* 0x0000001000b07947 */ /* 0x000fea0003800000 */
.L_x_195:
[----:B0-----:R-:W0:Y:S01]  /*8d50*/  @P4 LDC R10, c[0x0][0xbec] ;  /* 0x0002fb00ff0a4b82 */ /* 0x001e220000000800 */
[----:B------:R-:W-:Y:S01]  /*8d60*/  ULDC.64 UR4, c[0x0][0xb08] ;  /* 0x0002c20000047ab9 */ /* 0x000fe20000000a00 */
[----:B------:R-:W-:Y:S01]  /*8d70*/  IMAD.MOV.U32 R11, RZ, RZ, R27 ;  /* 0x000000ffff0b7224 */ /* 0x000fe200078e001b */
[----:B------:R1:W5:Y:S01]  /*8d80*/  LDL R67, [R1+0x30] ;  /* 0x0000300001437983 */ /* 0x0003620000100800 */
[----:B------:R-:W-:Y:S01]  /*8d90*/  IMAD R19, R19, UR4, RZ ;  /* 0x0000000413137c24 */ /* 0x000fe2000f8e02ff */
[----:B------:R-:W-:Y:S01]  /*8da0*/  ULDC.64 UR6, c[0x0][0xb30] ;  /* 0x0002cc0000067ab9 */ /* 0x000fe20000000a00 */
[C---:B------:R-:W-:Y:S01]  /*8db0*/  IMAD.WIDE.U32 R8, R4.reuse, UR4, RZ ;  /* 0x0000000404087c25 */ /* 0x040fe2000f8e00ff */
[----:B------:R1:W5:Y:S01]  /*8dc0*/  LDL R65, [R1+0x24] ;  /* 0x0000240001417983 */ /* 0x0003620000100800 */
[----:B------:R-:W2:Y:S02]  /*8dd0*/  @P4 LDC R15, c[0x0][0xbf0] ;  /* 0x0002fc00ff0f4b82 */ /* 0x000ea40000000800 */
[----:B------:R-:W-:Y:S01]  /*8de0*/  IMAD R19, R4, UR5, R19 ;  /* 0x0000000504137c24 */ /* 0x000fe2000f8e0213 */
[----:B------:R-:W-:Y:S01]  /*8df0*/  ULDC.64 UR4, c[0x0][0xb38] ;  /* 0x0002ce0000047ab9 */ /* 0x000fe20000000a00 */
[----:B------:R-:W-:Y:S01]  /*8e00*/  SHF.R.S32.HI R4, RZ, 0x1f, R155 ;  /* 0x0000001fff047819 */ /* 0x000fe2000001149b */
[----:B------:R1:W5:Y:S01]  /*8e10*/  LDL R64, [R1+0x50] ;  /* 0x0000500001407983 */ /* 0x0003620000100800 */
[----:B------:R-:W-:-:S03]  /*8e20*/  IMAD.IADD R9, R9, 0x1, R19 ;  /* 0x0000000109097824 */ /* 0x000fc600078e0213 */
[----:B------:R1:W5:Y:S01]  /*8e30*/  LDL R63, [R1+0x20] ;  /* 0x00002000013f7983 */ /* 0x0003620000100800 */
[----:B------:R-:W-:-:S03]  /*8e40*/  IMAD.WIDE.U32 R8, R156, UR4, R8 ;  /* 0x000000049c087c25 */ /* 0x000fc6000f8e0008 */
[----:B------:R1:W5:Y:S01]  /*8e50*/  LDL R26, [R1+0x1c] ;  /* 0x00001c00011a7983 */ /* 0x0003620000100800 */
[----:B------:R-:W-:Y:S01]  /*8e60*/  IMAD R9, R156, UR5, R9 ;  /* 0x000000059c097c24 */ /* 0x000fe2000f8e0209 */
[----:B------:R-:W-:Y:S01]  /*8e70*/  ULDC.64 UR4, c[0x0][0xb40] ;  /* 0x0002d00000047ab9 */ /* 0x000fe20000000a00 */
[----:B0-----:R-:W-:Y:S01]  /*8e80*/  @P4 IMAD.HI.U32 R10, R27, R10, RZ ;  /* 0x0000000a1b0a4227 */ /* 0x001fe200078e00ff */
[----:B------:R1:W5:Y:S03]  /*8e90*/  LDL R62, [R1+0x48] ;  /* 0x00004800013e7983 */ /* 0x0003660000100800 */
[----:B------:R-:W-:Y:S01]  /*8ea0*/  IMAD R4, R4, UR4, RZ ;  /* 0x0000000404047c24 */ /* 0x000fe2000f8e02ff */
[----:B------:R1:W5:Y:S01]  /*8eb0*/  LDL R61, [R1+0x18] ;  /* 0x00001800013d7983 */ /* 0x0003620000100800 */
[----:B------:R-:W-:Y:S01]  /*8ec0*/  IMAD.WIDE.U32 R8, R155, UR4, R8 ;  /* 0x000000049b087c25 */ /* 0x000fe2000f8e0008 */
[----:B--2---:R-:W-:-:S02]  /*8ed0*/  @P4 SHF.R.U32.HI R11, RZ, R15, R10 ;  /* 0x0000000fff0b4219 */ /* 0x004fc4000001160a */
[----:B------:R1:W5:Y:S01]  /*8ee0*/  LDL R60, [R1+0x44] ;  /* 0x00004400013c7983 */ /* 0x0003620000100800 */
[----:B------:R-:W-:Y:S01]  /*8ef0*/  IMAD R13, R155, UR5, R4 ;  /* 0x000000059b0d7c24 */ /* 0x000fe2000f8e0204 */
[----:B------:R-:W-:Y:S01]  /*8f00*/  ULDC.64 UR4, c[0x0][0xb48] ;  /* 0x0002d20000047ab9 */ /* 0x000fe20000000a00 */
[----:B------:R-:W-:Y:S01]  /*8f10*/  SHF.R.S32.HI R4, RZ, 0x1f, R11 ;  /* 0x0000001fff047819 */ /* 0x000fe2000001140b */
[----:B------:R1:W5:Y:S01]  /*8f20*/  LDL R59, [R1+0x14] ;  /* 0x00001400013b7983 */ /* 0x0003620000100800 */
[----:B------:R-:W-:Y:S02]  /*8f30*/  IMAD.IADD R9, R9, 0x1, R13 ;  /* 0x0000000109097824 */ /* 0x000fe400078e020d */
[----:B------:R-:W-:Y:S01]  /*8f40*/  IMAD.MOV R13, RZ, RZ, -R11 ;  /* 0x000000ffff0d7224 */ /* 0x000fe200078e0a0b */
[----:B------:R1:W5:Y:S01]  /*8f50*/  LDL R58, [R1+0x40] ;  /* 0x00004000013a7983 */ /* 0x0003620000100800 */
[----:B------:R-:W-:-:S03]  /*8f60*/  IMAD.WIDE.U32 R8, R66, UR4, R8 ;  /* 0x0000000442087c25 */ /* 0x000fc6000f8e0008 */
[----:B------:R1:W5:Y:S01]  /*8f70*/  LDL R57, [R1+0x10] ;  /* 0x0000100001397983 */ /* 0x0003620000100800 */
[----:B------:R-:W-:Y:S02]  /*8f80*/  IMAD R13, R0, R13, R27 ;  /* 0x0000000d000d7224 */ /* 0x000fe400078e021b */
[----:B------:R-:W-:Y:S01]  /*8f90*/  IMAD R9, R66, UR5, R9 ;  /* 0x0000000542097c24 */ /* 0x000fe2000f8e0209 */
[----:B------:R1:W5:Y:S01]  /*8fa0*/  LDL R27, [R1+0x4c] ;  /* 0x00004c00011b7983 */ /* 0x0003620000100800 */
[----:B------:R-:W-:-:S03]  /*8fb0*/  IMAD R4, R4, UR6, RZ ;  /* 0x0000000604047c24 */ /* 0x000fc6000f8e02ff */
[----:B------:R1:W5:Y:S04]  /*8fc0*/  LDL R66, [R1+0x54] ;  /* 0x0000540001427983 */ /* 0x0003680000100800 */
[----:B------:R1:W5:Y:S04]  /*8fd0*/  LDL R56, [R1+0x3c] ;  /* 0x00003c0001387983 */ /* 0x0003680000100800 */
[----:B------:R1:W5:Y:S01]  /*8fe0*/  LDL R19, [R1+0xc] ;  /* 0x00000c0001137983 */ /* 0x0003620000100800 */
[----:B------:R-:W-:Y:S01]  /*8ff0*/  SHF.R.S32.HI R0, RZ, 0x1f, R13 ;  /* 0x0000001fff007819 */ /* 0x000fe2000001140d */
[----:B------:R-:W-:-:S02]  /*9000*/  IMAD R15, R11, UR7, R4 ;  /* 0x000000070b0f7c24 */ /* 0x000fc4000f8e0204 */
[----:B------:R-:W-:Y:S01]  /*9010*/  IMAD.WIDE.U32 R8, R11, UR6, R8 ;  /* 0x000000060b087c25 */ /* 0x000fe2000f8e0008 */
[----:B------:R-:W-:-:S03]  /*9020*/  ULDC.64 UR6, c[0x0][0xb28] ;  /* 0x0002ca0000067ab9 */ /* 0x000fc60000000a00 */
[----:B------:R-:W-:Y:S02]  /*9030*/  IMAD R0, R0, UR6, RZ ;  /* 0x0000000600007c24 */ /* 0x000fe4000f8e02ff */
[----:B------:R-:W-:Y:S01]  /*9040*/  IMAD.IADD R9, R9, 0x1, R15 ;  /* 0x0000000109097824 */ /* 0x000fe200078e020f */
[----:B------:R-:W-:Y:S01]  /*9050*/  UIADD3 UR4, UR37, 0x30820, URZ ;  /* 0x0003082025047890 */ /* 0x000fe2000fffe03f */
[C---:B------:R-:W-:Y:S02]  /*9060*/  IMAD R11, R13.reuse, UR7, R0 ;  /* 0x000000070d0b7c24 */ /* 0x040fe4000f8e0200 */
[----:B------:R-:W-:Y:S01]  /*9070*/  IMAD.WIDE.U32 R8, R13, UR6, R8 ;  /* 0x000000060d087c25 */ /* 0x000fe2000f8e0008 */
[----:B------:R-:W-:Y:S01]  /*9080*/  ISETP.GE.AND P0, PT, R14, R3, PT ;  /* 0x000000030e00720c */ /* 0x000fe20003f06270 */
[----:B------:R-:W-:Y:S01]  /*9090*/  ULDC.64 UR6, c[0x0][0xb00] ;  /* 0x0002c00000067ab9 */ /* 0x000fe20000000a00 */
[----:B------:R-:W-:Y:S01]  /*90a0*/  UPRMT UR4, URZ, 0x654, UR4 ;  /* 0x000006543f047896 */ /* 0x000fe20008000004 */
[----:B------:R-:W-:Y:S01]  /*90b0*/  IMAD.IADD R9, R9, 0x1, R11 ;  /* 0x0000000109097824 */ /* 0x000fe200078e020b */
[----:B------:R-:W-:-:S04]  /*90c0*/  LEA R0, P1, R8, UR6, 0x2 ;  /* 0x0000000608007c11 */ /* 0x000fc8000f8210ff */
[----:B------:R-:W-:Y:S01]  /*90d0*/  LEA.HI.X R4, R8, UR7, R9, 0x2, P1 ;  /* 0x0000000708047c11 */ /* 0x000fe200088f1409 */
[----:B------:R1:W0:Y:S01]  /*90e0*/  SHFL.IDX PT, R10, R0, RZ, 0x1c1f ;  /* 0x001c1fff000a7589 */ /* 0x00022200000e0000 */
[----:B------:R-:W-:Y:S01]  /*90f0*/  BSSY B1, `(.L_x_197) ;  /* 0x0000024000017945 */ /* 0x000fe20003800000 */
[----:B------:R-:W-:Y:S02]  /*9100*/  SYNCS.ARRIVE.TRANS64.RED.A1T0 RZ, [UR4], RZ ;  /* 0x000000ffffff79a7 */ /* 0x000fe40008100404 */
[----:B------:R1:W2:Y:S01]  /*9110*/  SHFL.IDX PT, R11, R4, RZ, 0x1c1f ;  /* 0x001c1fff040b7589 */ /* 0x0002a200000e0000 */
[----:B------:R-:W-:Y:S05]  /*9120*/  @P0 BRA `(.L_x_198) ;  /* 0x0000000000800947 */ /* 0x000fea0003800000 */
[----:B------:R-:W-:Y:S02]  /*9130*/  ULDC UR4, c[0x0][0xac8] ;  /* 0x0002b20000047ab9 */ /* 0x000fe40000000800 */
[----:B-----5:R-:W-:Y:S02]  /*9140*/  ISETP.GE.AND P1, PT, R65, UR4, PT ;  /* 0x0000000441007c0c */ /* 0x020fe4000bf26270 */
[----:B------:R-:W-:Y:S02]  /*9150*/  ISETP.GE.AND P0, PT, R67, UR4, PT ;  /* 0x0000000443007c0c */ /* 0x000fe4000bf06270 */
[----:B------:R-:W-:Y:S02]  /*9160*/  ISETP.GE.AND P5, PT, R63, UR4, PT ;  /* 0x000000043f007c0c */ /* 0x000fe4000bfa6270 */
[----:B------:R-:W-:-:S07]  /*9170*/  ISETP.GE.AND P3, PT, R26, UR4, PT ;  /* 0x000000041a007c0c */ /* 0x000fce000bf66270 */
[-C--:B0-----:R-:W-:Y:S02]  /*9180*/  @!P1 LEA R12, P2, R65, R10.reuse, 0x2 ;  /* 0x0000000a410c9211 */ /* 0x081fe400078410ff */
[----:B--2---:R-:W-:Y:S02]  /*9190*/  @!P0 IMAD.WIDE R8, R67, 0x4, R10 ;  /* 0x0000000443088825 */ /* 0x004fe400078e020a */
[----:B------:R-:W-:Y:S02]  /*91a0*/  @!P1 LEA.HI.X R13, R65, R11, R66, 0x2, P2 ;  /* 0x0000000b410d9211 */ /* 0x000fe400010f1442 */
[----:B------:R-:W-:Y:S01]  /*91b0*/  ISETP.GE.AND P2, PT, R61, UR4, PT ;  /* 0x000000043d007c0c */ /* 0x000fe2000bf46270 */
[----:B------:R0:W-:Y:S01]  /*91c0*/  @!P0 ST.E.64 desc[UR40][R8.64], R20 ;  /* 0x0000001408008985 */ /* 0x0001e2000c101b28 */
[----:B------:R-:W-:Y:S02]  /*91d0*/  @!P5 LEA R14, P4, R63, R10, 0x2 ;  /* 0x0000000a3f0ed211 */ /* 0x000fe400078810ff */
[----:B------:R-:W-:Y:S01]  /*91e0*/  ISETP.GE.AND P0, PT, R57, UR4, PT ;  /* 0x0000000439007c0c */ /* 0x000fe2000bf06270 */
[----:B------:R2:W-:Y:S01]  /*91f0*/  @!P1 ST.E.64 desc[UR40][R12.64], R28 ;  /* 0x0000001c0c009985 */ /* 0x0005e2000c101b28 */
[----:B------:R-:W-:-:S02]  /*9200*/  ISETP.GE.AND P1, PT, R59, UR4, PT ;  /* 0x000000043b007c0c */ /* 0x000fc4000bf26270 */
[-C--:B------:R-:W-:Y:S02]  /*9210*/  @!P5 LEA.HI.X R15, R63, R11.reuse, R64, 0x2, P4 ;  /* 0x0000000b3f0fd211 */ /* 0x080fe400020f1440 */
[----:B------:R-:W-:Y:S02]  /*9220*/  ISETP.GE.AND P4, PT, R19, UR4, PT ;  /* 0x0000000413007c0c */ /* 0x000fe4000bf86270 */
[CC--:B------:R-:W-:Y:S01]  /*9230*/  @!P3 LEA R24, P6, R26.reuse, R10.reuse, 0x2 ;  /* 0x0000000a1a18b211 */ /* 0x0c0fe200078c10ff */
[----:B------:R3:W-:Y:S01]  /*9240*/  @!P5 ST.E.64 desc[UR40][R14.64], R30 ;  /* 0x0000001e0e00d985 */ /* 0x0007e2000c101b28 */
[----:B0-----:R-:W-:Y:S02]  /*9250*/  @!P2 LEA R8, P5, R61, R10, 0x2 ;  /* 0x0000000a3d08a211 */ /* 0x001fe400078a10ff */
[----:B------:R-:W-:-:S03]  /*9260*/  @!P3 LEA.HI.X R25, R26, R11, R27, 0x2, P6 ;  /* 0x0000000b1a19b211 */ /* 0x000fc600030f141b */
[-C--:B--2---:R-:W-:Y:S02]  /*9270*/  @!P1 LEA R12, P6, R59, R10.reuse, 0x2 ;  /* 0x0000000a3b0c9211 */ /* 0x084fe400078c10ff */
[-C--:B------:R-:W-:Y:S01]  /*9280*/  @!P2 LEA.HI.X R9, R61, R11.reuse, R62, 0x2, P5 ;  /* 0x0000000b3d09a211 */ /* 0x080fe200028f143e */
[----:B------:R3:W-:Y:S01]  /*9290*/  @!P3 ST.E.64 desc[UR40][R24.64], R32 ;  /* 0x000000201800b985 */ /* 0x0007e2000c101b28 */
[-C--:B------:R-:W-:Y:S02]  /*92a0*/  @!P0 LEA R20, P3, R57, R10.reuse, 0x2 ;  /* 0x0000000a39148211 */ /* 0x080fe400078610ff */
[----:B------:R-:W-:Y:S01]  /*92b0*/  @!P4 LEA R10, P5, R19, R10, 0x2 ;  /* 0x0000000a130ac211 */ /* 0x000fe200078a10ff */
[----:B------:R3:W-:Y:S01]  /*92c0*/  @!P2 ST.E.64 desc[UR40][R8.64], R34 ;  /* 0x000000220800a985 */ /* 0x0007e2000c101b28 */
[-C--:B------:R-:W-:Y:S02]  /*92d0*/  @!P1 LEA.HI.X R13, R59, R11.reuse, R60, 0x2, P6 ;  /* 0x0000000b3b0d9211 */ /* 0x080fe400030f143c */
[----:B------:R-:W-:-:S02]  /*92e0*/  @!P0 LEA.HI.X R21, R57, R11, R58, 0x2, P3 ;  /* 0x0000000b39158211 */ /* 0x000fc400018f143a */
[----:B------:R-:W-:Y:S01]  /*92f0*/  @!P4 LEA.HI.X R11, R19, R11, R56, 0x2, P5 ;  /* 0x0000000b130bc211 */ /* 0x000fe200028f1438 */
[----:B------:R3:W-:Y:S04]  /*9300*/  @!P1 ST.E.64 desc[UR40][R12.64], R36 ;  /* 0x000000240c009985 */ /* 0x0007e8000c101b28 */
[----:B------:R3:W-:Y:S04]  /*9310*/  @!P0 ST.E.64 desc[UR40][R20.64], R38 ;  /* 0x0000002614008985 */ /* 0x0007e8000c101b28 */
[----:B------:R3:W-:Y:S02]  /*9320*/  @!P4 ST.E.64 desc[UR40][R10.64], R40 ;  /* 0x000000280a00c985 */ /* 0x0007e4000c101b28 */
.L_x_198:
[----:B------:R-:W-:Y:S05]  /*9330*/  BSYNC B1 ;  /* 0x0000000000017941 */ /* 0x000fea0003800000 */
.L_x_197:
[----:B------:R-:W-:Y:S01]  /*9340*/  ISETP.GE.AND P0, PT, R22, R3, PT ;  /* 0x000000031600720c */ /* 0x000fe20003f06270 */
[----:B--23--:R2:W3:Y:S04]  /*9350*/  SHFL.IDX PT, R11, R4, 0x1, 0x1c1f ;  /* 0x003c1f00040b7f89 */ /* 0x00c4e800000e0000 */
[----:B0-----:R2:W0:Y:S08]  /*9360*/  SHFL.IDX PT, R10, R0, 0x1, 0x1c1f ;  /* 0x003c1f00000a7f89 */ /* 0x00143000000e0000 */
[----:B--2---:R-:W-:Y:S05]  /*9370*/  @P0 BRA `(.L_x_196) ;  /* 0x0000000c00240947 */ /* 0x004fea0003800000 */
[----:B------:R-:W-:Y:S02]  /*9380*/  ULDC UR4, c[0x0][0xac8] ;  /* 0x0002b20000047ab9 */ /* 0x000fe40000000800 */
[----:B-----5:R-:W-:Y:S02]  /*9390*/  ISETP.GE.AND P0, PT, R67, UR4, PT ;  /* 0x0000000443007c0c */ /* 0x020fe4000bf06270 */
[----:B------:R-:W-:Y:S02]  /*93a0*/  ISETP.GE.AND P5, PT, R65, UR4, PT ;  /* 0x0000000441007c0c */ /* 0x000fe4000bfa6270 */
[----:B------:R-:W-:Y:S02]  /*93b0*/  ISETP.GE.AND P3, PT, R63, UR4, PT ;  /* 0x000000043f007c0c */ /* 0x000fe4000bf66270 */
[----:B------:R-:W-:Y:S02]  /*93c0*/  ISETP.GE.AND P2, PT, R26, UR4, PT ;  /* 0x000000041a007c0c */ /* 0x000fe4000bf46270 */
[----:B------:R-:W-:-:S05]  /*93d0*/  ISETP.GE.AND P1, PT, R61, UR4, PT ;  /* 0x000000043d007c0c */ /* 0x000fca000bf26270 */
[----:B0--3--:R-:W-:Y:S02]  /*93e0*/  @!P0 IMAD.WIDE R8, R67, 0x4, R10 ;  /* 0x0000000443088825 */ /* 0x009fe400078e020a */
[-C--:B------:R-:W-:Y:S02]  /*93f0*/  @!P5 LEA R12, P4, R65, R10.reuse, 0x2 ;  /* 0x0000000a410cd211 */ /* 0x080fe400078810ff */
[----:B------:R-:W-:Y:S01]  /*9400*/  @!P3 LEA R14, P6, R63, R10, 0x2 ;  /* 0x0000000a3f0eb211 */ /* 0x000fe200078c10ff */
[----:B------:R0:W-:Y:S01]  /*9410*/  @!P0 ST.E.64 desc[UR40][R8.64], R42 ;  /* 0x0000002a08008985 */ /* 0x0001e2000c101b28 */
[----:B------:R-:W-:Y:S02]  /*9420*/  ISETP.GE.AND P0, PT, R59, UR4, PT ;  /* 0x000000043b007c0c */ /* 0x000fe4000bf06270 */
[----:B------:R-:W-:Y:S02]  /*9430*/  @!P5 LEA.HI.X R13, R65, R11, R66, 0x2, P4 ;  /* 0x0000000b410dd211 */ /* 0x000fe400020f1442 */
[----:B------:R-:W-:-:S02]  /*9440*/  ISETP.GE.AND P4, PT, R57, UR4, PT ;  /* 0x0000000439007c0c */ /* 0x000fc4000bf86270 */
[----:B------:R-:W-:Y:S01]  /*9450*/  @!P3 LEA.HI.X R15, R63, R11, R64, 0x2, P6 ;  /* 0x0000000b3f0fb211 */ /* 0x000fe200030f1440 */
[----:B------:R2:W-:Y:S01]  /*9460*/  @!P5 ST.E.64 desc[UR40][R12.64], R44 ;  /* 0x0000002c0c00d985 */ /* 0x0005e2000c101b28 */
[----:B------:R-:W-:-:S03]  /*9470*/  @!P2 LEA R20, P5, R26, R10, 0x2 ;  /* 0x0000000a1a14a211 */ /* 0x000fc600078a10ff */
[----:B------:R2:W-:Y:S01]  /*9480*/  @!P3 ST.E.64 desc[UR40][R14.64], R46 ;  /* 0x0000002e0e00b985 */ /* 0x0005e2000c101b28 */
[-C--:B------:R-:W-:Y:S02]  /*9490*/  @!P2 LEA.HI.X R21, R26, R11.reuse, R27, 0x2, P5 ;  /* 0x0000000b1a15a211 */ /* 0x080fe400028f141b */
[-C--:B0-----:R-:W-:Y:S02]  /*94a0*/  @!P1 LEA R8, P6, R61, R10.reuse, 0x2 ;  /* 0x0000000a3d089211 */ /* 0x081fe400078c10ff */
[-C--:B------:R-:W-:Y:S01]  /*94b0*/  @!P0 LEA R24, P3, R59, R10.reuse, 0x2 ;  /* 0x0000000a3b188211 */ /* 0x080fe200078610ff */
[----:B------:R2:W-:Y:S01]  /*94c0*/  @!P2 ST.E.64 desc[UR40][R20.64], R48 ;  /* 0x000000301400a985 */ /* 0x0005e2000c101b28 */
[----:B------:R-:W-:Y:S02]  /*94d0*/  @!P4 LEA R26, P5, R57, R10, 0x2 ;  /* 0x0000000a391ac211 */ /* 0x000fe400078a10ff */
[-C--:B------:R-:W-:Y:S02]  /*94e0*/  @!P1 LEA.HI.X R9, R61, R11.reuse, R62, 0x2, P6 ;  /* 0x0000000b3d099211 */ /* 0x080fe400030f143e */
[----:B------:R-:W-:-:S02]  /*94f0*/  @!P0 LEA.HI.X R25, R59, R11, R60, 0x2, P3 ;  /* 0x0000000b3b198211 */ /* 0x000fc400018f143c */
[----:B------:R-:W-:Y:S01]  /*9500*/  @!P4 LEA.HI.X R27, R57, R11, R58, 0x2, P5 ;  /* 0x0000000b391bc211 */ /* 0x000fe200028f143a */
[----:B------:R2:W-:Y:S04]  /*9510*/  @!P1 ST.E.64 desc[UR40][R8.64], R50 ;  /* 0x0000003208009985 */ /* 0x0005e8000c101b28 */
[----:B------:R2:W-:Y:S01]  /*9520*/  @!P0 ST.E.64 desc[UR40][R24.64], R52 ;  /* 0x0000003418008985 */ /* 0x0005e2000c101b28 */
[----:B------:R-:W-:-:S03]  /*9530*/  ISETP.GE.AND P0, PT, R19, UR4, PT ;  /* 0x0000000413007c0c */ /* 0x000fc6000bf06270 */
[----:B------:R2:W-:Y:S10]  /*9540*/  @!P4 ST.E.64 desc[UR40][R26.64], R54 ;  /* 0x000000361a00c985 */ /* 0x0005f4000c101b28 */
[----:B------:R-:W-:Y:S05]  /*9550*/  @P0 BRA `(.L_x_196) ;  /* 0x0000000800ac0947 */ /* 0x000fea0003800000 */
[----:B--2---:R-:W-:-:S04]  /*9560*/  LEA R8, P0, R19, R10, 0x2 ;  /* 0x0000000a13087211 */ /* 0x004fc800078010ff */
[----:B------:R-:W-:-:S05]  /*9570*/  LEA.HI.X R9, R19, R11, R56, 0x2, P0 ;  /* 0x0000000b13097211 */ /* 0x000fca00000f1438 */
[----:B------:R4:W-:Y:S01]  /*9580*/  ST.E.64 desc[UR40][R8.64], R150 ;  /* 0x0000009608007985 */ /* 0x0009e2000c101b28 */
[----:B------:R-:W-:Y:S05]  /*9590*/  BRA `(.L_x_196) ;  /* 0x00000008009c7947 */ /* 0x000fea0003800000 */
.L_x_193:
[----:B------:R-:W2:Y:S01]  /*95a0*/  LDC.64 R10, c[0x0][0xc00] ;  /* 0x00030000ff0a7b82 */ /* 0x000ea20000000a00 */
[----:B------:R-:W-:Y:S01]  /*95b0*/  ULDC.64 UR4, c[0x0][0xc08] ;  /* 0x0003020000047ab9 */ /* 0x000fe20000000a00 */
[----:B------:R-:W-:Y:S01]  /*95c0*/  IMAD.MOV.U32 R3, RZ, RZ, RZ ;  /* 0x000000ffff037224 */ /* 0x000fe200078e00ff */
[----:B------:R-:W-:-:S04]  /*95d0*/  ISETP.NE.U32.AND P0, PT, RZ, UR4, PT ;  /* 0x00000004ff007c0c */ /* 0x000fc8000bf05070 */
[----:B------:R-:W-:Y:S01]  /*95e0*/  ISETP.NE.AND.EX P1, PT, RZ, UR5, PT, P0 ;  /* 0x00000005ff007c0c */ /* 0x000fe2000bf25300 */
[----:B------:R-:W3:Y:S01]  /*95f0*/  LDC.64 R8, c[0x0][0xc00] ;  /* 0x00030000ff087b82 */ /* 0x000ee20000000a00 */
[----:B--2---:R-:W-:-:S04]  /*9600*/  ISETP.NE.U32.AND P0, PT, R10, RZ, PT ;  /* 0x000000ff0a00720c */ /* 0x004fc80003f05070 */
[----:B------:R-:W-:-:S07]  /*9610*/  ISETP.NE.AND.EX P0, PT, R11, RZ, PT, P0 ;  /* 0x000000ff0b00720c */ /* 0x000fce0003f05300 */
[----:B------:R-:W2:Y:S01]  /*9620*/  @P1 LDC.64 R10, c[0x0][0xc08] ;  /* 0x00030200ff0a1b82 */ /* 0x000ea20000000a00 */
[----:B------:R-:W-:Y:S01]  /*9630*/  ULDC UR4, c[0x0][0xa88] ;  /* 0x0002a20000047ab9 */ /* 0x000fe20000000800 */
[----:B---3--:R-:W-:-:S04]  /*9640*/  IMAD.WIDE R12, R155, 0x4, R8 ;  /* 0x000000049b0c7825 */ /* 0x008fc800078e0208 */
[----:B------:R-:W-:Y:S01]  /*9650*/  IMAD.U32 R0, RZ, RZ, UR4 ;  /* 0x00000004ff007e24 */ /* 0x000fe2000f8e00ff */
[----:B------:R3:W5:Y:S01]  /*9660*/  @P0 LDG.E R3, desc[UR40][R12.64] ;  /* 0x000000280c030981 */ /* 0x000762000c1e1900 */
[----:B0-----:R-:W0:Y:S01]  /*9670*/  S2R R14, SR_TID.X ;  /* 0x00000000000e7919 */ /* 0x001e220000002100 */
[----:B--2---:R-:W-:-:S05]  /*9680*/  @P1 IMAD.WIDE R8, R155, 0x4, R10 ;  /* 0x000000049b081825 */ /* 0x004fca00078e020a */
[----:B------:R3:W5:Y:S01]  /*9690*/  @P1 LDG.E R0, desc[UR40][R8.64] ;  /* 0x0000002808001981 */ /* 0x000762000c1e1900 */
[----:B------:R-:W-:-:S13]  /*96a0*/  ISETP.NE.AND P2, PT, R157, RZ, PT ;  /* 0x000000ff9d00720c */ /* 0x000fda0003f45270 */
[----:B------:R-:W2:Y:S01]  /*96b0*/  @!P2 LDC R157, c[0x0][0xad4] ;  /* 0x0002b500ff9dab82 */ /* 0x000ea20000000800 */
[----:B0-----:R-:W-:-:S05]  /*96c0*/  VIADD R30, R14, 0xffffff80 ;  /* 0xffffff800e1e7836 */ /* 0x001fca0000000000 */
[----:B------:R-:W-:Y:S02]  /*96d0*/  ISETP.GT.AND P3, PT, R30, 0xbf, PT ;  /* 0x000000bf1e00780c */ /* 0x000fe40003f64270 */
[----:B--2---:R-:W-:Y:S01]  /*96e0*/  ISETP.GT.AND P2, PT, R157, 0x1, PT ;  /* 0x000000019d00780c */ /* 0x004fe20003f44270 */
[----:B---3--:R-:W-:-:S12]  /*96f0*/  @P1 BRA `(.L_x_199) ;  /* 0x0000000000101947 */ /* 0x008fd80003800000 */
[----:B------:R-:W-:Y:S05]  /*9700*/  @!P0 BRA `(.L_x_199) ;  /* 0x00000000000c8947 */ /* 0x000fea0003800000 */
[----:B------:R-:W2:Y:S04]  /*9710*/  LDG.E R9, desc[UR40][R12.64] ;  /* 0x000000280c097981 */ /* 0x000ea8000c1e1900 */
[----:B-----5:R-:W2:Y:S02]  /*9720*/  LDG.E R0, desc[UR40][R12.64+0x4] ;  /* 0x000004280c007981 */ /* 0x020ea4000c1e1900 */
[----:B--2---:R-:W-:-:S07]  /*9730*/  IMAD.IADD R0, R0, 0x1, -R9 ;  /* 0x0000000100007824 */ /* 0x004fce00078e0a09 */
.L_x_199:
[----:B-1----:R-:W2:Y:S01]  /*9740*/  LDL.LU R4, [R1+0x2c] ;  /* 0x00002c0001047983 */ /* 0x002ea20000300800 */
[----:B------:R-:W-:Y:S01]  /*9750*/  BSSY B1, `(.L_x_200) ;  /* 0x0000038000017945 */ /* 0x000fe20003800000 */
[----:B------:R-:W-:Y:S02]  /*9760*/  SEL R155, R155, RZ, !P0 ;  /* 0x000000ff9b9b7207 */ /* 0x000fe40004000000 */
[----:B-----5:R-:W-:Y:S02]  /*9770*/  SHF.R.S32.HI R26, RZ, 0x1f, R3 ;  /* 0x0000001fff1a7819 */ /* 0x020fe40000011403 */
[----:B--2---:R-:W-:Y:S01]  /*9780*/  SEL R28, R4, RZ, !P0 ;  /* 0x000000ff041c7207 */ /* 0x004fe20004000000 */
[----:B------:R-:W-:Y:S06]  /*9790*/  @P3 BRA `(.L_x_201) ;  /* 0x0000000000cc3947 */ /* 0x000fec0003800000 */
[----:B------:R-:W2:Y:S01]  /*97a0*/  LDL R4, [R1+0x4] ;  /* 0x0000040001047983 */ /* 0x000ea20000100800 */
[----:B------:R-:W0:Y:S02]  /*97b0*/  LDC R33, c[0x0][0xbe8] ;  /* 0x0002fa00ff217b82 */ /* 0x000e240000000800 */
[----:B0-----:R-:W-:Y:S02]  /*97c0*/  IMAD R8, R0, R33, RZ ;  /* 0x0000002100087224 */ /* 0x001fe400078e02ff */
[----:B--2---:R-:W-:-:S04]  /*97d0*/  IMAD R4, R4, 0xc0, R14 ;  /* 0x000000c004047824 */ /* 0x004fc800078e020e */
[----:B------:R-:W-:-:S05]  /*97e0*/  VIADD R31, R4, 0xffffff80 ;  /* 0xffffff80041f7836 */ /* 0x000fca0000000000 */
[----:B------:R-:W-:-:S13]  /*97f0*/  ISETP.GE.AND P0, PT, R31, R8, PT ;  /* 0x000000081f00720c */ /* 0x000fda0003f06270 */
[----:B------:R-:W-:Y:S05]  /*9800*/  @P0 BRA `(.L_x_201) ;  /* 0x0000000000b00947 */ /* 0x000fea0003800000 */
[----:B------:R-:W2:Y:S01]  /*9810*/  LDL.LU R32, [R1+0x28] ;  /* 0x0000280001207983 */ /* 0x000ea20000300800 */
[----:B------:R-:W-:Y:S01]  /*9820*/  ISETP.NE.AND P1, PT, R33, 0x1, PT ;  /* 0x000000012100780c */ /* 0x000fe20003f25270 */
[----:B------:R-:W-:Y:S01]  /*9830*/  IMAD.MOV.U32 R22, RZ, RZ, 0x9b8 ;  /* 0x000009b8ff167424 */ /* 0x000fe200078e00ff */
[----:B------:R-:W-:Y:S01]  /*9840*/  ISETP.GT.AND P0, PT, R157, 0x1, PT ;  /* 0x000000019d00780c */ /* 0x000fe20003f04270 */
[----:B------:R-:W0:Y:S01]  /*9850*/  LDC.64 R8, c[0x0][0xba8] ;  /* 0x0002ea00ff087b82 */ /* 0x000e220000000a00 */
[----:B------:R-:W-:Y:S02]  /*9860*/  IMAD.MOV.U32 R19, RZ, RZ, R31 ;  /* 0x000000ffff137224 */ /* 0x000fe400078e001f */
[----:B------:R-:W-:-:S05]  /*9870*/  SEL R22, R22, 0x978, P0 ;  /* 0x0000097816167807 */ /* 0x000fca0000000000 */
[----:B------:R-:W1:Y:S08]  /*9880*/  LDC.64 R12, c[0x0][R22+0x220] ;  /* 0x00008800160c7b82 */ /* 0x000e700000000a00 */
[----:B------:R-:W3:Y:S08]  /*9890*/  @P1 LDC R4, c[0x0][0xbec] ;  /* 0x0002fb00ff041b82 */ /* 0x000ef00000000800 */
[----:B------:R-:W4:Y:S08]  /*98a0*/  LDC.64 R10, c[0x0][R22+0x218] ;  /* 0x00008600160a7b82 */ /* 0x000f300000000a00 */
[----:B------:R-:W5:Y:S01]  /*98b0*/  @P1 LDC R29, c[0x0][0xbf0] ;  /* 0x0002fc00ff1d1b82 */ /* 0x000f620000000800 */
[----:B-1----:R-:W-:-:S02]  /*98c0*/  IMAD R13, R13, R155, RZ ;  /* 0x0000009b0d0d7224 */ /* 0x002fc400078e02ff */
[----:B------:R-:W-:-:S05]  /*98d0*/  IMAD.WIDE.U32 R24, R12, R155, RZ ;  /* 0x0000009b0c187225 */ /* 0x000fca00078e00ff */
[----:B------:R-:W1:Y:S01]  /*98e0*/  LDC.64 R14, c[0x0][R22+0x228] ;  /* 0x00008a00160e7b82 */ /* 0x000e620000000a00 */
[----:B---3--:R-:W-:-:S07]  /*98f0*/  @P1 IMAD.HI.U32 R4, R31, R4, RZ ;  /* 0x000000041f041227 */ /* 0x008fce00078e00ff */
[----:B------:R-:W3:Y:S01]  /*9900*/  LDC.64 R20, c[0x0][R22+0x210] ;  /* 0x0000840016147b82 */ /* 0x000ee20000000a00 */
[-C--:B----4-:R-:W-:Y:S02]  /*9910*/  IMAD R27, R11, R156.reuse, RZ ;  /* 0x0000009c0b1b7224 */ /* 0x090fe400078e02ff */
[----:B------:R-:W-:-:S04]  /*9920*/  IMAD.WIDE.U32 R10, R10, R156, RZ ;  /* 0x0000009c0a0a7225 */ /* 0x000fc800078e00ff */
[----:B------:R-:W-:Y:S01]  /*9930*/  IMAD.IADD R27, R11, 0x1, R27 ;  /* 0x000000010b1b7824 */ /* 0x000fe200078e021b */
[----:B-----5:R-:W-:Y:S01]  /*9940*/  @P1 SHF.R.U32.HI R19, RZ, R29, R4 ;  /* 0x0000001dff131219 */ /* 0x020fe20000011604 */
[----:B------:R-:W-:Y:S01]  /*9950*/  IMAD R29, R12, R28, R13 ;  /* 0x0000001c0c1d7224 */ /* 0x000fe200078e020d */
[----:B0-----:R-:W0:Y:S01]  /*9960*/  @!P0 LDC R8, c[0x0][0xb50] ;  /* 0x0002d400ff088b82 */ /* 0x001e220000000800 */
[----:B------:R-:W-:Y:S02]  /*9970*/  IADD3 R4, P1, P3, R24, R10, R3 ;  /* 0x0000000a18047210 */ /* 0x000fe40007b3e003 */
[----:B------:R-:W-:Y:S02]  /*9980*/  IMAD.MOV R12, RZ, RZ, -R19 ;  /* 0x000000ffff0c7224 */ /* 0x000fe400078e0a13 */
[----:B------:R-:W-:-:S03]  /*9990*/  IMAD.IADD R29, R25, 0x1, R29 ;  /* 0x00000001191d7824 */ /* 0x000fc600078e021d */
[----:B------:R-:W4:Y:S01]  /*99a0*/  @!P0 LDC R9, c[0x0][0xb54] ;  /* 0x0002d500ff098b82 */ /* 0x000f220000000800 */
[----:B--2---:R-:W-:-:S05]  /*99b0*/  SEL R13, R32, RZ, P0 ;  /* 0x000000ff200d7207 */ /* 0x004fca0000000000 */
[----:B-1----:R-:W-:-:S04]  /*99c0*/  IMAD.WIDE.U32 R10, R14, R13, RZ ;  /* 0x0000000d0e0a7225 */ /* 0x002fc800078e00ff */
[----:B------:R-:W-:Y:S02]  /*99d0*/  IMAD R15, R15, R13, RZ ;  /* 0x0000000d0f0f7224 */ /* 0x000fe400078e02ff */
[----:B------:R-:W-:Y:S01]  /*99e0*/  IMAD R13, R33, R12, R31 ;  /* 0x0000000c210d7224 */ /* 0x000fe200078e021f */
[----:B------:R-:W-:Y:S01]  /*99f0*/  IADD3.X R12, R29, R27, R26, P1, P3 ;  /* 0x0000001b1d0c7210 */ /* 0x000fe20000fe641a */
[----:B------:R-:W-:Y:S01]  /*9a00*/  IMAD.IADD R15, R11, 0x1, R15 ;  /* 0x000000010b0f7824 */ /* 0x000fe200078e020f */
[----:B------:R-:W-:Y:S01]  /*9a10*/  IADD3 R10, P0, P1, R19, R4, R10 ;  /* 0x00000004130a7210 */ /* 0x000fe2000791e00a */
[----:B---3--:R-:W-:Y:S01]  /*9a20*/  IMAD R4, R21, R13, RZ ;  /* 0x0000000d15047224 */ /* 0x008fe200078e02ff */
[----:B------:R-:W-:-:S04]  /*9a30*/  SHF.R.S32.HI R19, RZ, 0x1f, R19 ;  /* 0x0000001fff137819 */ /* 0x000fc80000011413 */
[----:B------:R-:W-:Y:S02]  /*9a40*/  IADD3.X R11, R19, R12, R15, P0, P1 ;  /* 0x0000000c130b7210 */ /* 0x000fe400007e240f */
[----:B------:R-:W-:Y:S01]  /*9a50*/  SHF.R.S32.HI R15, RZ, 0x1f, R13 ;  /* 0x0000001fff0f7819 */ /* 0x000fe2000001140d */
[----:B------:R-:W-:-:S04]  /*9a60*/  IMAD.WIDE.U32 R10, R20, R13, R10 ;  /* 0x0000000d140a7225 */ /* 0x000fc800078e000a */
[----:B------:R-:W-:Y:S01]  /*9a70*/  IMAD R15, R20, R15, R4 ;  /* 0x0000000f140f7224 */ /* 0x000fe200078e0204 */
[----:B0-----:R-:W-:-:S03]  /*9a80*/  LEA R8, P0, R10, R8, 0x2 ;  /* 0x000000080a087211 */ /* 0x001fc600078010ff */
[----:B------:R-:W-:Y:S02]  /*9a90*/  IMAD.IADD R4, R11, 0x1, R15 ;  /* 0x000000010b047824 */ /* 0x000fe400078e020f */
[----:B------:R-:W-:-:S03]  /*9aa0*/  IMAD.MOV.U32 R11, RZ, RZ, -0x800000 ;  /* 0xff800000ff0b7424 */ /* 0x000fc600078e00ff */
[----:B----4-:R-:W-:-:S05]  /*9ab0*/  LEA.HI.X R9, R10, R9, R4, 0x2, P0 ;  /* 0x000000090a097211 */ /* 0x010fca00000f1404 */
[----:B------:R0:W-:Y:S02]  /*9ac0*/  STG.E desc[UR40][R8.64], R11 ;  /* 0x0000000b08007986 */ /* 0x0001e4000c101928 */
.L_x_201:
[----:B------:R-:W-:Y:S05]  /*9ad0*/  BSYNC B1 ;  /* 0x0000000000017941 */ /* 0x000fea0003800000 */
.L_x_200:
[----:B------:R-:W-:Y:S05]  /*9ae0*/  @P2 BRA `(.L_x_196) ;  /* 0x0000000400482947 */ /* 0x000fea0003800000 */
[----:B------:R-:W2:Y:S01]  /*9af0*/  LDL R12, [R1+0x8] ;  /* 0x00000800010c7983 */ /* 0x000ea20000100800 */
[----:B------:R-:W1:Y:S03]  /*9b00*/  LDC R15, c[0x0][0xbe8] ;  /* 0x0002fa00ff0f7b82 */ /* 0x000e660000000800 */
[----:B------:R-:W3:Y:S01]  /*9b10*/  LDL R10, [R1+0x64] ;  /* 0x00006400010a7983 */ /* 0x000ee20000100800 */
[--C-:B------:R-:W-:Y:S01]  /*9b20*/  SHF.R.S32.HI R14, RZ, 0x1f, R30.reuse ;  /* 0x0000001fff0e7819 */ /* 0x100fe2000001141e */
[----:B------:R-:W-:Y:S01]  /*9b30*/  ULDC.64 UR4, c[0x0][0xaa0] ;  /* 0x0002a80000047ab9 */ /* 0x000fe20000000a00 */
[----:B------:R-:W-:Y:S01]  /*9b40*/  SHF.R.S32.HI R25, RZ, 0x1f, R30 ;  /* 0x0000001fff197819 */ /* 0x000fe2000001141e */
[----:B------:R-:W4:Y:S01]  /*9b50*/  LDL.LU R20, [R1+0x4] ;  /* 0x0000040001147983 */ /* 0x000f220000300800 */
[-C--:B------:R-:W-:Y:S01]  /*9b60*/  LEA.HI R14, R14, R30.reuse, RZ, 0x3 ;  /* 0x0000001e0e0e7211 */ /* 0x080fe200078f18ff */
[----:B------:R-:W-:Y:S01]  /*9b70*/  IMAD R4, R26, UR4, RZ ;  /* 0x000000041a047c24 */ /* 0x000fe2000f8e02ff */
[----:B------:R-:W-:Y:S01]  /*9b80*/  LEA.HI R25, R25, R30, RZ, 0x3 ;  /* 0x0000001e19197211 */ /* 0x000fe200078f18ff */
[C---:B0-----:R-:W-:Y:S01]  /*9b90*/  IMAD.WIDE.U32 R8, R3.reuse, UR4, RZ ;  /* 0x0000000403087c25 */ /* 0x041fe2000f8e00ff */
[----:B------:R-:W-:Y:S01]  /*9ba0*/  LOP3.LUT R14, R14, 0xfffffff8, RZ, 0xc0, !PT ;  /* 0xfffffff80e0e7812 */ /* 0x000fe200078ec0ff */
[----:B------:R-:W-:Y:S01]  /*9bb0*/  ULDC.64 UR6, c[0x0][0xaf0] ;  /* 0x0002bc0000067ab9 */ /* 0x000fe20000000a00 */
[----:B------:R-:W-:Y:S01]  /*9bc0*/  SHF.R.S32.HI R25, RZ, 0x3, R25 ;  /* 0x00000003ff197819 */ /* 0x000fe20000011419 */
[----:B------:R-:W-:Y:S01]  /*9bd0*/  IMAD R11, R3, UR5, R4 ;  /* 0x00000005030b7c24 */ /* 0x000fe2000f8e0204 */
[----:B------:R-:W-:Y:S01]  /*9be0*/  ULDC.64 UR4, c[0x0][0xae8] ;  /* 0x0002ba0000047ab9 */ /* 0x000fe20000000a00 */
[----:B------:R-:W-:-:S02]  /*9bf0*/  IMAD.IADD R14, R30, 0x1, -R14 ;  /* 0x000000011e0e7824 */ /* 0x000fc400078e0a0e */
[----:B------:R-:W-:Y:S02]  /*9c00*/  IMAD.IADD R9, R9, 0x1, R11 ;  /* 0x0000000109097824 */ /* 0x000fe400078e020b */
[----:B------:R-:W-:Y:S02]  /*9c10*/  IMAD R3, R14, 0x30, R25 ;  /* 0x000000300e037824 */ /* 0x000fe400078e0219 */
[----:B------:R-:W-:Y:S01]  /*9c20*/  IMAD.WIDE.U32 R8, R156, UR4, R8 ;  /* 0x000000049c087c25 */ /* 0x000fe2000f8e0008 */
[----:B-1----:R-:W-:-:S03]  /*9c30*/  ISETP.NE.AND P0, PT, R15, 0x1, PT ;  /* 0x000000010f00780c */ /* 0x002fc60003f05270 */
[----:B------:R-:W-:Y:S01]  /*9c40*/  IMAD R9, R156, UR5, R9 ;  /* 0x000000059c097c24 */ /* 0x000fe2000f8e0209 */
[----:B------:R-:W-:Y:S01]  /*9c50*/  ULDC.64 UR4, c[0x0][0xae0] ;  /* 0x0002b80000047ab9 */ /* 0x000fe20000000a00 */
[----:B------:R-:W-:Y:S02]  /*9c60*/  IMAD R21, R0, R15, RZ ;  /* 0x0000000f00157224 */ /* 0x000fe400078e02ff */
[----:B------:R-:W-:-:S06]  /*9c70*/  IMAD.WIDE.U32 R8, R155, UR6, R8 ;  /* 0x000000069b087c25 */ /* 0x000fcc000f8e0008 */
[----:B------:R-:W0:Y:S08]  /*9c80*/  @P0 LDC R13, c[0x0][0xbec] ;  /* 0x0002fb00ff0d0b82 */ /* 0x000e300000000800 */
[----:B------:R-:W1:Y:S01]  /*9c90*/  @P0 LDC R19, c[0x0][0xbf0] ;  /* 0x0002fc00ff130b82 */ /* 0x000e620000000800 */
[----:B--2---:R-:W-:Y:S02]  /*9ca0*/  IMAD.MOV.U32 R22, RZ, RZ, R12 ;  /* 0x000000ffff167224 */ /* 0x004fe400078e000c */
[----:B---3--:R-:W-:-:S02]  /*9cb0*/  IMAD.MOV.U32 R24, RZ, RZ, R10 ;  /* 0x000000ffff187224 */ /* 0x008fc400078e000a */
[----:B------:R-:W-:Y:S02]  /*9cc0*/  IMAD R10, R28, UR6, RZ ;  /* 0x000000061c0a7c24 */ /* 0x000fe4000f8e02ff */
[----:B----4-:R-:W-:-:S04]  /*9cd0*/  IMAD R12, R20, 0xc0, R3 ;  /* 0x000000c0140c7824 */ /* 0x010fc800078e0203 */
[----:B0-----:R-:W-:-:S04]  /*9ce0*/  @P0 IMAD.HI.U32 R4, R12, R13, RZ ;  /* 0x0000000d0c040227 */ /* 0x001fc800078e00ff */
[----:B------:R-:W-:Y:S01]  /*9cf0*/  IMAD.MOV.U32 R3, RZ, RZ, R12 ;  /* 0x000000ffff037224 */ /* 0x000fe200078e000c */
[----:B-1----:R-:W-:Y:S01]  /*9d00*/  @P0 SHF.R.U32.HI R3, RZ, R19, R4 ;  /* 0x00000013ff030219 */ /* 0x002fe20000011604 */
[----:B------:R-:W-:-:S03]  /*9d10*/  IMAD R13, R155, UR7, R10 ;  /* 0x000000079b0d7c24 */ /* 0x000fc6000f8e020a */
[--C-:B------:R-:W-:Y:S01]  /*9d20*/  SHF.R.S32.HI R4, RZ, 0x1f, R3.reuse ;  /* 0x0000001fff047819 */ /* 0x100fe20000011403 */
[----:B------:R-:W-:Y:S02]  /*9d30*/  IMAD.MOV R11, RZ, RZ, -R3 ;  /* 0x000000ffff0b7224 */ /* 0x000fe400078e0a03 */
[----:B------:R-:W-:Y:S02]  /*9d40*/  IMAD.IADD R9, R9, 0x1, R13 ;  /* 0x0000000109097824 */ /* 0x000fe400078e020d */
[----:B------:R-:W-:Y:S02]  /*9d50*/  IMAD R11, R15, R11, R12 ;  /* 0x0000000b0f0b7224 */ /* 0x000fe400078e020c */
[----:B------:R-:W-:Y:S02]  /*9d60*/  IMAD R4, R4, UR4, RZ ;  /* 0x0000000404047c24 */ /* 0x000fe4000f8e02ff */
[----:B------:R-:W-:-:S04]  /*9d70*/  IMAD.WIDE.U32 R8, R3, UR4, R8 ;  /* 0x0000000403087c25 */ /* 0x000fc8000f8e0008 */
[----:B------:R-:W-:Y:S01]  /*9d80*/  IMAD R13, R3, UR5, R4 ;  /* 0x00000005030d7c24 */ /* 0x000fe2000f8e0204 */
[----:B------:R-:W-:Y:S01]  /*9d90*/  SHF.R.S32.HI R4, RZ, 0x1f, R11 ;  /* 0x0000001fff047819 */ /* 0x000fe2000001140b */
[----:B------:R-:W-:Y:S02]  /*9da0*/  ULDC.64 UR4, c[0x0][0xad8] ;  /* 0x0002b60000047ab9 */ /* 0x000fe40000000a00 */
[----:B------:R-:W-:Y:S02]  /*9db0*/  IMAD.IADD R9, R9, 0x1, R13 ;  /* 0x0000000109097824 */ /* 0x000fe400078e020d */
[----:B------:R-:W-:Y:S02]  /*9dc0*/  IMAD R4, R4, UR4, RZ ;  /* 0x0000000404047c24 */ /* 0x000fe4000f8e02ff */
[----:B------:R-:W-:-:S04]  /*9dd0*/  IMAD.WIDE.U32 R8, R11, UR4, R8 ;  /* 0x000000040b087c25 */ /* 0x000fc8000f8e0008 */
[----:B------:R-:W-:Y:S01]  /*9de0*/  IMAD R3, R11, UR5, R4 ;  /* 0x000000050b037c24 */ /* 0x000fe2000f8e0204 */
[----:B------:R-:W-:Y:S01]  /*9df0*/  ULDC.64 UR4, c[0x0][0xa80] ;  /* 0x0002a00000047ab9 */ /* 0x000fe20000000a00 */
[----:B------:R-:W-:Y:S02]  /*9e00*/  IMAD R4, R20, 0xc0, R25 ;  /* 0x000000c014047824 */ /* 0x000fe400078e0219 */
[----:B------:R-:W-:Y:S01]  /*9e10*/  IMAD.IADD R3, R9, 0x1, R3 ;  /* 0x0000000109037824 */ /* 0x000fe200078e0203 */
[----:B------:R-:W-:Y:S01]  /*9e20*/  LEA R9, P0, R8, UR4, 0x1 ;  /* 0x0000000408097c11 */ /* 0x000fe2000f8008ff */
[----:B------:R-:W-:Y:S01]  /*9e30*/  ULDC UR4, c[0x0][0xac8] ;  /* 0x0002b20000047ab9 */ /* 0x000fe20000000800 */
[----:B------:R-:W-:Y:S02]  /*9e40*/  VIADD R0, R4, 0x30 ;  /* 0x0000003004007836 */ /* 0x000fe40000000000 */
[----:B------:R-:W-:Y:S01]  /*9e50*/  LEA.HI.X R14, R8, UR5, R3, 0x1, P0 ;  /* 0x00000005080e7c11 */ /* 0x000fe200080f0c03 */
[----:B------:R-:W0:Y:S01]  /*9e60*/  SHFL.IDX PT, R10, R9, 0x1, 0x181f ;  /* 0x00381f00090a7f89 */ /* 0x000e2200000e0000 */
[----:B------:R-:W-:Y:S01]  /*9e70*/  ISETP.GE.AND P0, PT, R22, UR4, PT ;  /* 0x0000000416007c0c */ /* 0x000fe2000bf06270 */
[----:B------:R-:W-:-:S02]  /*9e80*/  VIADD R3, R4, 0x60 ;  /* 0x0000006004037836 */ /* 0x000fc40000000000 */
[----:B------:R-:W1:Y:S01]  /*9e90*/  SHFL.IDX PT, R8, R9, RZ, 0x181f ;  /* 0x00181fff09087589 */ /* 0x000e6200000e0000 */
[CC--:B------:R-:W-:Y:S01]  /*9ea0*/  ISETP.GE.OR P3, PT, R4.reuse, R21.reuse, P0 ;  /* 0x000000150400720c */ /* 0x0c0fe20000766670 */
[----:B------:R-:W-:Y:S01]  /*9eb0*/  VIADD R4, R4, 0x90 ;  /* 0x0000009004047836 */ /* 0x000fe20000000000 */
[-C--:B------:R-:W-:Y:S01]  /*9ec0*/  ISETP.GE.OR P2, PT, R0, R21.reuse, P0 ;  /* 0x000000150000720c */ /* 0x080fe20000746670 */
[----:B------:R-:W2:Y:S01]  /*9ed0*/  SHFL.IDX PT, R12, R9, 0x2, 0x181f ;  /* 0x00581f00090c7f89 */ /* 0x000ea200000e0000 */
[-C--:B------:R-:W-:Y:S02]  /*9ee0*/  ISETP.GE.OR P1, PT, R3, R21.reuse, P0 ;  /* 0x000000150300720c */ /* 0x080fe40000726670 */
[----:B------:R-:W-:Y:S01]  /*9ef0*/  ISETP.GE.OR P0, PT, R4, R21, P0 ;  /* 0x000000150400720c */ /* 0x000fe20000706670 */
[----:B------:R-:W3:Y:S04]  /*9f00*/  SHFL.IDX PT, R11, R14, RZ, 0x181f ;  /* 0x00181fff0e0b7589 */ /* 0x000ee800000e0000 */
[----:B------:R3:W4:Y:S04]  /*9f10*/  SHFL.IDX PT, R20, R9, 0x3, 0x181f ;  /* 0x00781f0009147f89 */ /* 0x00072800000e0000 */
[----:B------:R-:W5:Y:S04]  /*9f20*/  SHFL.IDX PT, R13, R14, 0x1, 0x181f ;  /* 0x00381f000e0d7f89 */ /* 0x000f6800000e0000 */
[----:B------:R-:W5:Y:S01]  /*9f30*/  SHFL.IDX PT, R15, R14, 0x2, 0x181f ;  /* 0x00581f000e0f7f89 */ /* 0x000f6200000e0000 */
[----:B0-----:R-:W-:-:S03]  /*9f40*/  @!P2 LEA R10, P5, R22, R10, 0x1 ;  /* 0x0000000a160aa211 */ /* 0x001fc600078a08ff */
[----:B------:R4:W0:Y:S01]  /*9f50*/  SHFL.IDX PT, R19, R14, 0x3, 0x181f ;  /* 0x00781f000e137f89 */ /* 0x00082200000e0000 */
[C---:B-1----:R-:W-:Y:S02]  /*9f60*/  @!P3 LEA R8, P6, R22.reuse, R8, 0x1 ;  /* 0x000000081608b211 */ /* 0x042fe400078c08ff */
[C---:B--2---:R-:W-:Y:S02]  /*9f70*/  @!P1 LEA R12, P4, R22.reuse, R12, 0x1 ;  /* 0x0000000c160c9211 */ /* 0x044fe400078808ff */
[C---:B---3--:R-:W-:Y:S02]  /*9f80*/  @!P3 LEA.HI.X R9, R22.reuse, R11, R24, 0x1, P6 ;  /* 0x0000000b1609b211 */ /* 0x048fe400030f0c18 */
[----:B----4-:R-:W-:-:S03]  /*9f90*/  @!P0 LEA R14, P6, R22, R20, 0x1 ;  /* 0x00000014160e8211 */ /* 0x010fc600078c08ff */
[----:B------:R1:W-:Y:S01]  /*9fa0*/  @!P3 ST.E.128 desc[UR40][R8.64], RZ ;  /* 0x000000ff0800b985 */ /* 0x0003e2000c101d28 */
[C-C-:B-----5:R-:W-:Y:S02]  /*9fb0*/  @!P2 LEA.HI.X R11, R22.reuse, R13, R24.reuse, 0x1, P5 ;  /* 0x0000000d160ba211 */ /* 0x160fe400028f0c18 */
[----:B------:R-:W-:-:S03]  /*9fc0*/  @!P1 LEA.HI.X R13, R22, R15, R24, 0x1, P4 ;  /* 0x0000000f160d9211 */ /* 0x000fc600020f0c18 */
[----:B------:R1:W-:Y:S01]  /*9fd0*/  @!P2 ST.E.128 desc[UR40][R10.64], RZ ;  /* 0x000000ff0a00a985 */ /* 0x0003e2000c101d28 */
[----:B0-----:R-:W-:-:S03]  /*9fe0*/  @!P0 LEA.HI.X R15, R22, R19, R24, 0x1, P6 ;  /* 0x00000013160f8211 */ /* 0x001fc600030f0c18 */
[----:B------:R1:W-:Y:S04]  /*9ff0*/  @!P1 ST.E.128 desc[UR40][R12.64], RZ ;  /* 0x000000ff0c009985 */ /* 0x0003e8000c101d28 */
[----:B------:R1:W-:Y:S02]  /*a000*/  @!P0 ST.E.128 desc[UR40][R14.64], RZ ;  /* 0x000000ff0e008985 */ /* 0x0003e4000c101d28 */
.L_x_196:
[----:B------:R-:W-:Y:S05]  /*a010*/  BSYNC B0 ;  /* 0x0000000000007941 */ /* 0x000fea0003800000 */
.L_x_192:
[----:B------:R-:W-:Y:S02]  /*a020*/  ULDC UR4, c[0x0][0xc3c] ;  /* 0x00030f0000047ab9 */ /* 0x000fe40000000800 */
[----:B------:R-:W-:-:S13]  /*a030*/  ISETP.GE.AND P0, PT, R7, UR4, PT ;  /* 0x0000000407007c0c */ /* 0x000fda000bf06270 */
[----:B------:R-:W-:Y:S05]  /*a040*/  @!P0 BRA `(.L_x_202) ;  /* 0xffffff7000548947 */ /* 0x000fea000383ffff */
[----:B------:R-:W-:Y:S05]  /*a050*/  EXIT ;  /* 0x000000000000794d */ /* 0x000fea0003800000 */
.L_x_167:
[----:B------:R-:W-:-:S08]  /*a060*/  NOP ;  /* 0x0000000000007918 */ /* 0x000fd00000000000 */
[----:B--2---:R-:W0:-:S00]  /*a070*/  USETMAXREG.DEALLOC.CTAPOOL 0x20 ;  /* 0x00000020000079c8 */ /* 0x004e0000080e0500 */
[----:B0-----:R-:W-:Y:S01]  /*a080*/  LOP3.LUT R0, R0, 0x3, RZ, 0xc0, !PT ;  /* 0x0000000300007812 */ /* 0x001fe200078ec0ff */
[----:B------:R-:W-:Y:S01]  /*a090*/  IMAD.MOV.U32 R6, RZ, RZ, RZ ;  /* 0x000000ffff067224 */ /* 0x000fe200078e00ff */
[----:B------:R-:W-:-:S04]  /*a0a0*/  LOP3.LUT R29, R29, 0xfffffffd, RZ, 0xc0, !PT ;  /* 0xfffffffd1d1d7812 */ /* 0x000fc800078ec0ff */
[----:B------:R-:W0:Y:S02]  /*a0b0*/  SHFL.IDX PT, R0, R0, RZ, 0x1f ;  /* 0x00001fff00007589 */ /* 0x000e2400000e0000 */
[----:B0-----:R-:W-:-:S13]  /*a0c0*/  ISETP.NE.AND P0, PT, R0, RZ, PT ;  /* 0x000000ff0000720c */ /* 0x001fda0003f05270 */
[----:B------:R-:W-:Y:S01]  /*a0d0*/  @P0 LOP3.LUT R29, R29, 0x2, RZ, 0xfc, !PT ;  /* 0x000000021d1d0812 */ /* 0x000fe200078efcff */
[----:B------:R-:W-:Y:S06]  /*a0e0*/  @!P0 BRA `(.L_x_203) ;  /* 0x00000000001c8947 */ /* 0x000fec0003800000 */
[----:B------:R-:W0:Y:S08]  /*a0f0*/  S2UR UR5, SR_CgaCtaId ;  /* 0x00000000000579c3 */ /* 0x000e300000008800 */
[----:B------:R-:W-:Y:S06]  /*a100*/  BAR.SYNC.DEFER_BLOCKING 0x5, 0x200 ;  /* 0x0148000000007b1d */ /* 0x000fec0000010000 */
[----:B------:R-:W-:-:S02]  /*a110*/  UMOV UR4, 0x400 ;  /* 0x0000040000047882 */ /* 0x000fc40000000000 */
[----:B0-----:R-:W-:-:S09]  /*a120*/  ULEA UR4, UR5, UR4, 0x18 ;  /* 0x0000000405047291 */ /* 0x001fd2000f8ec03f */
[----:B------:R-:W0:Y:S01]  /*a130*/  LDS.128 R24, [UR4+0x308d0] ;  /* 0x0308d004ff187984 */ /* 0x000e220008000c00 */
[----:B------:R-:W-:Y:S06]  /*a140*/  BAR.ARV 0x4, 0x200 ;  /* 0x0108000000007b1d */ /* 0x000fec0000002000 */
[----:B------:R-:W-:Y:S05]  /*a150*/  BRA `(.L_x_204) ;  /* 0x0000000800887947 */ /* 0x000fea0003800000 */
.L_x_203:
[----:B------:R-:W0:Y:S01]  /*a160*/  S2R R0, SR_TID.X ;  /* 0x0000000000007919 */ /* 0x000e220000002100 */
[----:B------:R-:W-:Y:S01]  /*a170*/  ULDC UR4, c[0x0][0xc3c] ;  /* 0x00030f0000047ab9 */ /* 0x000fe20000000800 */
[----:B------:R-:W-:Y:S01]  /*a180*/  IMAD.MOV.U32 R7, RZ, RZ, RZ ;  /* 0x000000ffff077224 */ /* 0x000fe200078e00ff */
[----:B------:R-:W1:Y:S01]  /*a190*/  S2UR UR6, SR_CTAID.X ;  /* 0x00000000000679c3 */ /* 0x000e620000002500 */
[----:B------:R-:W-:Y:S01]  /*a1a0*/  ULDC UR5, c[0x0][0xc38] ;  /* 0x00030e0000057ab9 */ /* 0x000fe20000000800 */
[----:B0-----:R-:W-:-:S04]  /*a1b0*/  LOP3.LUT R0, R0, 0x1f, RZ, 0xc0, !PT ;  /* 0x0000001f00007812 */ /* 0x001fc800078ec0ff */
[----:B------:R-:W-:-:S04]  /*a1c0*/  ISETP.NE.AND P0, PT, R0, 0x1f, PT ;  /* 0x0000001f0000780c */ /* 0x000fc80003f05270 */
[----:B------:R-:W-:-:S13]  /*a1d0*/  ISETP.GE.OR P1, PT, R0, UR4, !P0 ;  /* 0x0000000400007c0c */ /* 0x000fda000c726670 */
[----:B------:R-:W0:Y:S08]  /*a1e0*/  @!P1 LDC.64 R4, c[0x0][0xc80] ;  /* 0x00032000ff049b82 */ /* 0x000e300000000a00 */
[----:B------:R-:W2:Y:S01]  /*a1f0*/  @!P1 LDC.64 R2, c[0x0][0xc78] ;  /* 0x00031e00ff029b82 */ /* 0x000ea20000000a00 */
[----:B0-----:R-:W-:-:S05]  /*a200*/  @!P1 IMAD.WIDE.U32 R4, R0, 0x4, R4 ;  /* 0x0000000400049825 */ /* 0x001fca00078e0004 */
[----:B------:R-:W3:Y:S01]  /*a210*/  @!P1 LDG.E R6, desc[UR40][R4.64] ;  /* 0x0000002804069981 */ /* 0x000ee2000c1e1900 */
[----:B--2---:R-:W-:-:S05]  /*a220*/  @!P1 IMAD.WIDE.U32 R2, R0, 0x4, R2 ;  /* 0x0000000400029825 */ /* 0x004fca00078e0002 */
[----:B------:R-:W3:Y:S01]  /*a230*/  @!P1 LDG.E R7, desc[UR40][R2.64] ;  /* 0x0000002802079981 */ /* 0x000ee2000c1e1900 */
[C---:B------:R-:W-:Y:S02]  /*a240*/  ISETP.NE.AND P1, PT, R0.reuse, RZ, PT ;  /* 0x000000ff0000720c */ /* 0x040fe40003f25270 */
[C---:B------:R-:W-:Y:S02]  /*a250*/  ISETP.GE.U32.AND P2, PT, R0.reuse, 0x2, PT ;  /* 0x000000020000780c */ /* 0x040fe40003f46070 */
[C---:B------:R-:W-:Y:S02]  /*a260*/  ISETP.GE.U32.AND P3, PT, R0.reuse, 0x4, PT ;  /* 0x000000040000780c */ /* 0x040fe40003f66070 */
[C---:B------:R-:W-:Y:S02]  /*a270*/  ISETP.GE.U32.AND P4, PT, R0.reuse, 0x8, PT ;  /* 0x000000080000780c */ /* 0x040fe40003f86070 */
[----:B------:R-:W-:Y:S01]  /*a280*/  ISETP.GE.U32.AND P5, PT, R0, 0x10, PT ;  /* 0x000000100000780c */ /* 0x000fe20003fa6070 */
[----:B------:R-:W-:Y:S01]  /*a290*/  UMOV UR4, URZ ;  /* 0x0000003f00047c82 */ /* 0x000fe20008000000 */
[----:B---3--:R-:W-:-:S05]  /*a2a0*/  IMAD R8, R6, R7, RZ ;  /* 0x0000000706087224 */ /* 0x008fca00078e02ff */
[----:B------:R-:W0:Y:S02]  /*a2b0*/  SHFL.UP PT, R9, R8, 0x1, RZ ;  /* 0x0420000008097989 */ /* 0x000e2400000e00ff */
[----:B0-----:R-:W-:-:S05]  /*a2c0*/  SEL R9, R9, RZ, P1 ;  /* 0x000000ff09097207 */ /* 0x001fca0000800000 */
[----:B------:R-:W-:-:S05]  /*a2d0*/  IMAD.IADD R9, R8, 0x1, R9 ;  /* 0x0000000108097824 */ /* 0x000fca00078e0209 */
        /* <DEDUP_REMOVED lines=12> */
[----:B------:R-:W0:Y:S02]  /*a3a0*/  SHFL.IDX PT, R8, R2, 0x1f, 0x1f ;  /* 0x03e01f0002087f89 */ /* 0x000e2400000e0000 */
[----:B0-----:R-:W-:-:S05]  /*a3b0*/  IMAD R8, R8, UR5, RZ ;  /* 0x0000000508087c24 */ /* 0x001fca000f8e02ff */
[----:B-1----:R-:W-:Y:S01]  /*a3c0*/  ISETP.GT.AND P6, PT, R8, UR6, PT ;  /* 0x0000000608007c0c */ /* 0x002fe2000bfc4270 */
[----:B------:R-:W-:-:S12]  /*a3d0*/  IMAD.MOV.U32 R3, RZ, RZ, R8 ;  /* 0x000000ffff037224 */ /* 0x000fd800078e0008 */
[----:B------:R-:W-:Y:S05]  /*a3e0*/  @P6 BRA `(.L_x_205) ;  /* 0x00000000009c6947 */ /* 0x000fea0003800000 */
[----:B------:R-:W-:Y:S01]  /*a3f0*/  IMAD.MOV.U32 R8, RZ, RZ, R3 ;  /* 0x000000ffff087224 */ /* 0x000fe200078e0003 */
[----:B------:R-:W-:Y:S01]  /*a400*/  UMOV UR4, URZ ;  /* 0x0000003f00047c82 */ /* 0x000fe20008000000 */
[----:B------:R-:W-:-:S05]  /*a410*/  ULDC UR5, c[0x0][0xc38] ;  /* 0x00030e0000057ab9 */ /* 0x000fca0000000800 */
.L_x_207:
[----:B------:R-:W0:Y:S01]  /*a420*/  LDC R2, c[0x0][0xc3c] ;  /* 0x00030f00ff027b82 */ /* 0x000e220000000800 */
[----:B------:R-:W-:Y:S01]  /*a430*/  UIADD3 UR4, UR4, 0x1f, URZ ;  /* 0x0000001f04047890 */ /* 0x000fe2000fffe03f */
[----:B------:R-:W-:Y:S02]  /*a440*/  ULDC UR7, c[0x0][0xc3c] ;  /* 0x00030f0000077ab9 */ /* 0x000fe40000000800 */
[----:B------:R-:W-:-:S03]  /*a450*/  IMAD.U32 R27, RZ, RZ, UR7 ;  /* 0x00000007ff1b7e24 */ /* 0x000fc6000f8e00ff */
[----:B0-----:R-:W-:-:S13]  /*a460*/  ISETP.LE.AND P6, PT, R2, UR4, PT ;  /* 0x0000000402007c0c */ /* 0x001fda000bfc3270 */
[----:B------:R-:W-:Y:S05]  /*a470*/  @P6 BRA `(.L_x_206) ;  /* 0x00000004009c6947 */ /* 0x000fea0003800000 */
[----:B------:R-:W-:-:S05]  /*a480*/  VIADD R7, R0, UR4 ;  /* 0x0000000400077c36 */ /* 0x000fca0008000000 */
[----:B------:R-:W-:-:S13]  /*a490*/  ISETP.GE.OR P6, PT, R7, R2, !P0 ;  /* 0x000000020700720c */ /* 0x000fda00047c6670 */
[----:B------:R-:W0:Y:S08]  /*a4a0*/  @!P6 LDC.64 R4, c[0x0][0xc80] ;  /* 0x00032000ff04eb82 */ /* 0x000e300000000a00 */
[----:B------:R-:W1:Y:S01]  /*a4b0*/  @!P6 LDC.64 R2, c[0x0][0xc78] ;  /* 0x00031e00ff02eb82 */ /* 0x000e620000000a00 */
[----:B0-----:R-:W-:-:S04]  /*a4c0*/  @!P6 IMAD.WIDE R4, R7, 0x4, R4 ;  /* 0x000000040704e825 */ /* 0x001fc800078e0204 */
[----:B-1----:R-:W-:Y:S01]  /*a4d0*/  @!P6 IMAD.WIDE R2, R7, 0x4, R2 ;  /* 0x000000040702e825 */ /* 0x002fe200078e0202 */
[----:B------:R-:W-:-:S06]  /*a4e0*/  CS2R R6, SRZ ;  /* 0x0000000000067805 */ /* 0x000fcc000001ff00 */
[----:B------:R-:W2:Y:S04]  /*a4f0*/  @!P6 LDG.E R6, desc[UR40][R4.64] ;  /* 0x000000280406e981 */ /* 0x000ea8000c1e1900 */
[----:B------:R-:W2:Y:S02]  /*a500*/  @!P6 LDG.E R7, desc[UR40][R2.64] ;  /* 0x000000280207e981 */ /* 0x000ea4000c1e1900 */
[----:B--2---:R-:W-:-:S05]  /*a510*/  IMAD R12, R6, R7, RZ ;  /* 0x00000007060c7224 */ /* 0x004fca00078e02ff */
        /* <DEDUP_REMOVED lines=16> */
[----:B0-----:R-:W-:-:S04]  /*a620*/  IMAD R3, R3, UR5, RZ ;  /* 0x0000000503037c24 */ /* 0x001fc8000f8e02ff */
[----:B------:R-:W-:-:S05]  /*a630*/  IMAD.IADD R8, R3, 0x1, R8 ;  /* 0x0000000103087824 */ /* 0x000fca00078e0208 */
[----:B------:R-:W-:-:S13]  /*a640*/  ISETP.GT.AND P6, PT, R8, UR6, PT ;  /* 0x0000000608007c0c */ /* 0x000fda000bfc4270 */
[----:B------:R-:W-:Y:S05]  /*a650*/  @!P6 BRA `(.L_x_207) ;  /* 0xfffffffc0070e947 */ /* 0x000fea000383ffff */
.L_x_205:
[----:B------:R-:W-:Y:S02]  /*a660*/  IMAD.IADD R9, R8, 0x1, -R3 ;  /* 0x0000000108097824 */ /* 0x000fe400078e0a03 */
[----:B------:R-:W-:Y:S02]  /*a670*/  IMAD.MOV.U32 R24, RZ, RZ, RZ ;  /* 0x000000ffff187224 */ /* 0x000fe400078e00ff */
[----:B------:R-:W-:-:S05]  /*a680*/  IMAD R3, R2, UR5, R9 ;  /* 0x0000000502037c24 */ /* 0x000fca000f8e0209 */
[----:B------:R-:W-:-:S13]  /*a690*/  ISETP.GT.AND P0, PT, R3, UR6, PT ;  /* 0x0000000603007c0c */ /* 0x000fda000bf04270 */
[----:B------:R-:W-:-:S04]  /*a6a0*/  VOTE.ANY R5, PT, !P0 ;  /* 0x0000000000057806 */ /* 0x000fc800040e0100 */
[----:B------:R-:W0:Y:S01]  /*a6b0*/  POPC R27, R5 ;  /* 0x00000005001b7309 */ /* 0x000e220000000000 */
[----:B------:R-:W-:Y:S01]  /*a6c0*/  ISETP.NE.AND P0, PT, R5, RZ, PT ;  /* 0x000000ff0500720c */ /* 0x000fe20003f05270 */
[----:B0-----:R-:W0:Y:S04]  /*a6d0*/  SHFL.IDX PT, R6, R6, R27, 0x1f ;  /* 0x00001f1b06067589 */ /* 0x001e2800000e0000 */
[----:B------:R-:W1:Y:S01]  /*a6e0*/  SHFL.IDX PT, R7, R7, R27, 0x1f ;  /* 0x00001f1b07077589 */ /* 0x000e6200000e0000 */
[----:B0-----:R-:W-:-:S04]  /*a6f0*/  IABS R4, R6 ;  /* 0x0000000600047213 */ /* 0x001fc80000000000 */
[----:B------:R-:W0:Y:S01]  /*a700*/  I2F.RP R8, R4 ;  /* 0x0000000400087306 */ /* 0x000e220000209400 */
[----:B-1----:R-:W-:-:S07]  /*a710*/  IABS R10, R7 ;  /* 0x00000007000a7213 */ /* 0x002fce0000000000 */
[----:B0-----:R-:W0:Y:S02]  /*a720*/  MUFU.RCP R8, R8 ;  /* 0x0000000800087308 */ /* 0x001e240000001000 */
[----:B0-----:R-:W-:-:S06]  /*a730*/  VIADD R3, R8, 0xffffffe ;  /* 0x0ffffffe08037836 */ /* 0x001fcc0000000000 */
[----:B------:R-:W0:Y:S02]  /*a740*/  F2I.FTZ.U32.TRUNC.NTZ R3, R3 ;  /* 0x0000000300037305 */ /* 0x000e24000021f000 */
[----:B0-----:R-:W-:Y:S01]  /*a750*/  IMAD.MOV R11, RZ, RZ, -R3 ;  /* 0x000000ffff0b7224 */ /* 0x001fe200078e0a03 */
[----:B------:R-:W-:Y:S06]  /*a760*/  @!P0 BRA `(.L_x_208) ;  /* 0x0000000000088947 */ /* 0x000fec0003800000 */
[----:B------:R-:W-:-:S05]  /*a770*/  VIADD R5, R27, 0xffffffff ;  /* 0xffffffff1b057836 */ /* 0x000fca0000000000 */
[----:B------:R0:W1:Y:S02]  /*a780*/  SHFL.IDX PT, R24, R2, R5, 0x1f ;  /* 0x00001f0502187589 */ /* 0x00006400000e0000 */
.L_x_208:
[----:B0-----:R-:W-:Y:S02]  /*a790*/  IMAD.MOV.U32 R5, RZ, RZ, R10 ;  /* 0x000000ffff057224 */ /* 0x001fe400078e000a */
[----:B-1----:R-:W-:Y:S02]  /*a7a0*/  IMAD R24, R24, UR5, R9 ;  /* 0x0000000518187c24 */ /* 0x002fe4000f8e0209 */
[----:B------:R-:W0:Y:S01]  /*a7b0*/  I2F.RP R8, R5 ;  /* 0x0000000500087306 */ /* 0x000e220000209400 */
[----:B------:R-:W-:Y:S02]  /*a7c0*/  IMAD R9, R11, R4, RZ ;  /* 0x000000040b097224 */ /* 0x000fe400078e02ff */
[----:B------:R-:W-:Y:S01]  /*a7d0*/  IMAD.MOV.U32 R2, RZ, RZ, RZ ;  /* 0x000000ffff027224 */ /* 0x000fe200078e00ff */
[----:B------:R-:W-:Y:S01]  /*a7e0*/  IADD3 R25, -R24, UR6, RZ ;  /* 0x0000000618197c10 */ /* 0x000fe2000fffe1ff */
[----:B------:R-:W-:Y:S02]  /*a7f0*/  VIADD R27, R27, UR4 ;  /* 0x000000041b1b7c36 */ /* 0x000fe40008000000 */
[----:B------:R-:W-:Y:S01]  /*a800*/  IMAD.HI.U32 R2, R3, R9, R2 ;  /* 0x0000000903027227 */ /* 0x000fe200078e0002 */
[----:B------:R-:W-:-:S02]  /*a810*/  IABS R3, R6 ;  /* 0x0000000600037213 */ /* 0x000fc40000000000 */
[----:B------:R-:W-:-:S03]  /*a820*/  IABS R9, R25 ;  /* 0x0000001900097213 */ /* 0x000fc60000000000 */
[----:B------:R-:W-:Y:S02]  /*a830*/  IMAD.MOV R3, RZ, RZ, -R3 ;  /* 0x000000ffff037224 */ /* 0x000fe400078e0a03 */
[----:B------:R-:W-:Y:S01]  /*a840*/  IMAD.HI.U32 R2, R2, R9, RZ ;  /* 0x0000000902027227 */ /* 0x000fe200078e00ff */
[----:B0-----:R-:W0:Y:S03]  /*a850*/  MUFU.RCP R8, R8 ;  /* 0x0000000800087308 */ /* 0x001e260000001000 */
[----:B------:R-:W-:-:S05]  /*a860*/  IMAD R9, R2, R3, R9 ;  /* 0x0000000302097224 */ /* 0x000fca00078e0209 */
[----:B------:R-:W-:Y:S01]  /*a870*/  ISETP.GT.U32.AND P1, PT, R4, R9, PT ;  /* 0x000000090400720c */ /* 0x000fe20003f24070 */
[----:B0-----:R-:W-:-:S12]  /*a880*/  VIADD R3, R8, 0xffffffe ;  /* 0x0ffffffe08037836 */ /* 0x001fd80000000000 */
[----:B------:R-:W-:Y:S01]  /*a890*/  @!P1 IMAD.IADD R9, R9, 0x1, -R4 ;  /* 0x0000000109099824 */ /* 0x000fe200078e0a04 */
[----:B------:R-:W0:Y:S01]  /*a8a0*/  F2I.FTZ.U32.TRUNC.NTZ R3, R3 ;  /* 0x0000000300037305 */ /* 0x000e22000021f000 */
[----:B------:R-:W-:Y:S01]  /*a8b0*/  @!P1 VIADD R2, R2, 0x1 ;  /* 0x0000000102029836 */ /* 0x000fe20000000000 */
[----:B------:R-:W-:Y:S02]  /*a8c0*/  ISETP.NE.AND P1, PT, R6, RZ, PT ;  /* 0x000000ff0600720c */ /* 0x000fe40003f25270 */
[----:B------:R-:W-:Y:S02]  /*a8d0*/  ISETP.GE.U32.AND P0, PT, R9, R4, PT ;  /* 0x000000040900720c */ /* 0x000fe40003f06070 */
[----:B------:R-:W-:-:S04]  /*a8e0*/  LOP3.LUT R4, R25, R6, RZ, 0x3c, !PT ;  /* 0x0000000619047212 */ /* 0x000fc800078e3cff */
[----:B------:R-:W-:Y:S01]  /*a8f0*/  ISETP.GE.AND P2, PT, R4, RZ, PT ;  /* 0x000000ff0400720c */ /* 0x000fe20003f46270 */
[----:B0-----:R-:W-:-:S06]  /*a900*/  IMAD.MOV R8, RZ, RZ, -R3 ;  /* 0x000000ffff087224 */ /* 0x001fcc00078e0a03 */
[----:B------:R-:W-:-:S04]  /*a910*/  @P0 VIADD R2, R2, 0x1 ;  /* 0x0000000102020836 */ /* 0x000fc80000000000 */
[----:B------:R-:W-:Y:S02]  /*a920*/  IMAD.MOV.U32 R4, RZ, RZ, R2 ;  /* 0x000000ffff047224 */ /* 0x000fe400078e0002 */
[----:B------:R-:W-:Y:S01]  /*a930*/  IMAD.MOV.U32 R2, RZ, RZ, R8 ;  /* 0x000000ffff027224 */ /* 0x000fe200078e0008 */
[----:B------:R-:W-:Y:S01]  /*a940*/  IABS R8, R7 ;  /* 0x0000000700087213 */ /* 0x000fe20000000000 */
[----:B------:R-:W-:Y:S01]  /*a950*/  @!P2 IMAD.MOV R4, RZ, RZ, -R4 ;  /* 0x000000ffff04a224 */ /* 0x000fe200078e0a04 */
[----:B------:R-:W-:Y:S01]  /*a960*/  @!P1 LOP3.LUT R4, RZ, R6, RZ, 0x33, !PT ;  /* 0x00000006ff049212 */ /* 0x000fe200078e33ff */
[----:B------:R-:W-:Y:S02]  /*a970*/  IMAD R9, R2, R5, RZ ;  /* 0x0000000502097224 */ /* 0x000fe400078e02ff */
[----:B------:R-:W-:Y:S02]  /*a980*/  IMAD.MOV.U32 R2, RZ, RZ, RZ ;  /* 0x000000ffff027224 */ /* 0x000fe400078e00ff */
[----:B------:R-:W-:-:S02]  /*a990*/  IMAD.MOV R8, RZ, RZ, -R8 ;  /* 0x000000ffff087224 */ /* 0x000fc400078e0a08 */
[----:B------:R-:W-:Y:S01]  /*a9a0*/  IMAD.HI.U32 R2, R3, R9, R2 ;  /* 0x0000000903027227 */ /* 0x000fe200078e0002 */
[----:B------:R-:W-:-:S03]  /*a9b0*/  IABS R3, R4 ;  /* 0x0000000400037213 */ /* 0x000fc60000000000 */
[----:B------:R-:W-:Y:S02]  /*a9c0*/  IMAD R6, R6, R4, RZ ;  /* 0x0000000406067224 */ /* 0x000fe400078e02ff */
[----:B------:R-:W-:-:S04]  /*a9d0*/  IMAD.HI.U32 R2, R2, R3, RZ ;  /* 0x0000000302027227 */ /* 0x000fc800078e00ff */
[----:B------:R-:W-:Y:S01]  /*a9e0*/  IMAD R8, R2, R8, R3 ;  /* 0x0000000802087224 */ /* 0x000fe200078e0203 */
[----:B------:R-:W-:Y:S01]  /*a9f0*/  LOP3.LUT R3, R4, R7, RZ, 0x3c, !PT ;  /* 0x0000000704037212 */ /* 0x000fe200078e3cff */
[----:B------:R-:W-:-:S03]  /*aa00*/  IMAD.IADD R25, R25, 0x1, -R6 ;  /* 0x0000000119197824 */ /* 0x000fc600078e0a06 */
[----:B------:R-:W-:Y:S02]  /*aa10*/  ISETP.GT.U32.AND P1, PT, R5, R8, PT ;  /* 0x000000080500720c */ /* 0x000fe40003f24070 */
[----:B------:R-:W-:-:S11]  /*aa20*/  ISETP.GE.AND P2, PT, R3, RZ, PT ;  /* 0x000000ff0300720c */ /* 0x000fd60003f46270 */
[----:B------:R-:W-:Y:S02]  /*aa30*/  @!P1 IMAD.IADD R8, R8, 0x1, -R5 ;  /* 0x0000000108089824 */ /* 0x000fe400078e0a05 */
[----:B------:R-:W-:Y:S01]  /*aa40*/  @!P1 VIADD R2, R2, 0x1 ;  /* 0x0000000102029836 */ /* 0x000fe20000000000 */
[----:B------:R-:W-:Y:S02]  /*aa50*/  ISETP.NE.AND P1, PT, R7, RZ, PT ;  /* 0x000000ff0700720c */ /* 0x000fe40003f25270 */
[----:B------:R-:W-:-:S13]  /*aa60*/  ISETP.GE.U32.AND P0, PT, R8, R5, PT ;  /* 0x000000050800720c */ /* 0x000fda0003f06070 */
[----:B------:R-:W-:-:S04]  /*aa70*/  @P0 VIADD R2, R2, 0x1 ;  /* 0x0000000102020836 */ /* 0x000fc80000000000 */
[----:B------:R-:W-:Y:S01]  /*aa80*/  @!P2 IMAD.MOV R2, RZ, RZ, -R2 ;  /* 0x000000ffff02a224 */ /* 0x000fe200078e0a02 */
[----:B------:R-:W-:-:S05]  /*aa90*/  @!P1 LOP3.LUT R2, RZ, R7, RZ, 0x33, !PT ;  /* 0x00000007ff029212 */ /* 0x000fca00078e33ff */
[----:B------:R-:W-:-:S04]  /*aaa0*/  IMAD.MOV R3, RZ, RZ, -R2 ;  /* 0x000000ffff037224 */ /* 0x000fc800078e0a02 */
[C---:B------:R-:W-:Y:S02]  /*aab0*/  IMAD R4, R7.reuse, R3, R4 ;  /* 0x0000000307047224 */ /* 0x040fe400078e0204 */
[----:B------:R-:W-:-:S04]  /*aac0*/  IMAD R7, R7, 0x1000000, R2 ;  /* 0x0100000007077824 */ /* 0x000fc800078e0202 */
[----:B------:R-:W-:Y:S01]  /*aad0*/  IMAD R26, R4, 0x10000, R7 ;  /* 0x00010000041a7824 */ /* 0x000fe200078e0207 */
[----:B------:R-:W-:Y:S06]  /*aae0*/  BRA `(.L_x_209) ;  /* 0x00000000000c7947 */ /* 0x000fec0003800000 */
.L_x_206:
[----:B------:R-:W-:Y:S02]  /*aaf0*/  IMAD.MOV.U32 R25, RZ, RZ, RZ ;  /* 0x000000ffff197224 */ /* 0x000fe400078e00ff */
[----:B------:R-:W-:Y:S02]  /*ab00*/  IMAD.U32 R24, RZ, RZ, UR6 ;  /* 0x00000006ff187e24 */ /* 0x000fe4000f8e00ff */
[----:B------:R-:W-:-:S07]  /*ab10*/  IMAD.MOV.U32 R26, RZ, RZ, RZ ;  /* 0x000000ffff1a7224 */ /* 0x000fce00078e00ff */
.L_x_209:
[----:B------:R-:W-:-:S13]  /*ab20*/  ISETP.NE.AND P0, PT, R0, RZ, PT ;  /* 0x000000ff0000720c */ /* 0x000fda0003f05270 */
[----:B------:R-:W0:Y:S01]  /*ab30*/  @!P0 S2R R3, SR_CgaCtaId ;  /* 0x0000000000038919 */ /* 0x000e220000008800 */
[----:B------:R-:W-:-:S04]  /*ab40*/  @!P0 MOV R0, 0x400 ;  /* 0x0000040000008802 */ /* 0x000fc80000000f00 */
[----:B0-----:R-:W-:-:S05]  /*ab50*/  @!P0 LEA R0, R3, R0, 0x18 ;  /* 0x0000000003008211 */ /* 0x001fca00078ec0ff */
[----:B------:R1:W-:Y:S01]  /*ab60*/  @!P0 STS.128 [R0+0x308d0], R24 ;  /* 0x0308d01800008388 */ /* 0x0003e20000000c00 */
[----:B------:R-:W-:Y:S06]  /*ab70*/  BAR.ARV 0x5, 0x200 ;  /* 0x0148000000007b1d */ /* 0x000fec0000002000 */
.L_x_204:
[----:B------:R2:W-:Y:S01]  /*ab80*/  STL [R1+0x34], RZ ;  /* 0x000034ff01007387 */ /* 0x0005e20000100800 */
[----:B------:R-:W-:Y:S01]  /*ab90*/  ULDC UR4, c[0x0][0xc3c] ;  /* 0x00030f0000047ab9 */ /* 0x000fe20000000800 */
[----:B------:R-:W-:Y:S01]  /*aba0*/  IMAD.MOV.U32 R28, RZ, RZ, 0x1 ;  /* 0x00000001ff1c7424 */ /* 0x000fe200078e00ff */
[----:B0-----:R-:W-:Y:S01]  /*abb0*/  ISETP.GE.AND P0, PT, R27, UR4, PT ;  /* 0x000000041b007c0c */ /* 0x001fe2000bf06270 */
[----:B------:R-:W-:-:S12]  /*abc0*/  IMAD.MOV.U32 R18, RZ, RZ, RZ ;  /* 0x000000ffff127224 */ /* 0x000fd800078e00ff */
[----:B--2---:R-:W-:Y:S05]  /*abd0*/  @P0 BRA `(.L_x_210) ;  /* 0x0000004800ac0947 */ /* 0x004fea0003800000 */
[----:B------:R-:W0:Y:S01]  /*abe0*/  S2R R5, SR_TID.X ;  /* 0x0000000000057919 */ /* 0x000e220000002100 */
[----:B------:R-:W2:Y:S01]  /*abf0*/  S2UR UR5, SR_CgaCtaId ;  /* 0x00000000000579c3 */ /* 0x000ea20000008800 */
[----:B------:R-:W-:Y:S01]  /*ac00*/  UMOV UR4, 0x400 ;  /* 0x0000040000047882 */ /* 0x000fe20000000000 */
[----:B------:R-:W-:Y:S01]  /*ac10*/  BSSY B8, `(.L_x_210) ;  /* 0x00004a7000087945 */ /* 0x000fe20003800000 */
[----:B------:R3:W-:Y:S01]  /*ac20*/  STL [R1+0x34], RZ ;  /* 0x000034ff01007387 */ /* 0x0007e20000100800 */
[----:B------:R-:W-:Y:S01]  /*ac30*/  IMAD.MOV.U32 R28, RZ, RZ, 0x1 ;  /* 0x00000001ff1c7424 */ /* 0x000fe200078e00ff */
[----:B------:R-:W-:Y:S01]  /*ac40*/  ULDC UR36, c[0x0][0xc] ;  /* 0x0000030000247ab9 */ /* 0x000fe20000000800 */
[----:B------:R-:W-:Y:S01]  /*ac50*/  IMAD.MOV.U32 R18, RZ, RZ, RZ ;  /* 0x000000ffff127224 */ /* 0x000fe200078e00ff */
[----:B------:R-:W-:Y:S01]  /*ac60*/  ULDC.64 UR38, c[0x0][0x198] ;  /* 0x0000660000267ab9 */ /* 0x000fe20000000a00 */
[----:B--2---:R-:W-:-:S06]  /*ac70*/  ULEA UR4, UR5, UR4, 0x18 ;  /* 0x0000000405047291 */ /* 0x004fcc000f8ec03f */
[----:B------:R-:W-:Y:S01]  /*ac80*/  IMAD.U32 R17, RZ, RZ, UR4 ;  /* 0x00000004ff117e24 */ /* 0x000fe2000f8e00ff */
[C---:B0-----:R-:W-:Y:S01]  /*ac90*/  LOP3.LUT R4, R5.reuse, 0x7f, RZ, 0xc0, !PT ;  /* 0x0000007f05047812 */ /* 0x041fe200078ec0ff */
[----:B-1----:R-:W-:-:S04]  /*aca0*/  IMAD.SHL.U32 R0, R5, 0x8, RZ ;  /* 0x0000000805007824 */ /* 0x002fc800078e00ff */
[----:B------:R-:W-:Y:S01]  /*acb0*/  IMAD.SHL.U32 R3, R4, 0x8, RZ ;  /* 0x0000000804037824 */ /* 0x000fe200078e00ff */
[----:B------:R-:W-:Y:S02]  /*acc0*/  LOP3.LUT R2, R0, 0x1f8, RZ, 0xc0, !PT ;  /* 0x000001f800027812 */ /* 0x000fe400078ec0ff */
[----:B------:R-:W-:Y:S02]  /*acd0*/  SHF.R.U32.HI R4, RZ, 0x3, R4 ;  /* 0x00000003ff047819 */ /* 0x000fe40000011604 */
[----:B------:R-:W-:-:S04]  /*ace0*/  LOP3.LUT R2, R2, 0x38, R5, 0x78, !PT ;  /* 0x0000003802027812 */ /* 0x000fc800078e7805 */
[----:B------:R-:W-:Y:S01]  /*acf0*/  LOP3.LUT R2, R2, 0x200, R3, 0xf8, !PT ;  /* 0x0000020002027812 */ /* 0x000fe200078ef803 */
[----:B------:R-:W-:-:S04]  /*ad00*/  IMAD.SHL.U32 R3, R5, 0x10, RZ ;  /* 0x0000001005037824 */ /* 0x000fc800078e00ff */
[----:B------:R-:W-:Y:S01]  /*ad10*/  IMAD R0, R2, 0x2, R17 ;  /* 0x0000000202007824 */ /* 0x000fe200078e0211 */
[----:B------:R-:W-:-:S04]  /*ad20*/  LOP3.LUT R3, R4, 0x70, R3, 0xf8, !PT ;  /* 0x0000007004037812 */ /* 0x000fc800078ef803 */
[----:B------:R3:W-:Y:S03]  /*ad30*/  STL [R1+0x8], R0 ;  /* 0x0000080001007387 */ /* 0x0007e60000100800 */
.L_x_300:
[----:B0-----:R-:W0:Y:S02]  /*ad40*/  LDC.64 R2, c[0x0][0xc88] ;  /* 0x00032200ff027b82 */ /* 0x001e240000000a00 */
[----:B0-----:R-:W-:-:S05]  /*ad50*/  IMAD.WIDE R2, R27, 0x4, R2 ;  /* 0x000000041b027825 */ /* 0x001fca00078e0202 */
[----:B--2---:R-:W2:Y:S01]  /*ad60*/  LDG.E R10, desc[UR40][R2.64] ;  /* 0x00000028020a7981 */ /* 0x004ea2000c1e1900 */
[----:B------:R-:W-:Y:S05]  /*ad70*/  YIELD ;  /* 0x0000000000007946 */ /* 0x000fea0003800000 */
[----:B------:R-:W-:Y:S01]  /*ad80*/  ULDC.64 UR4, c[0x0][0xa28] ;  /* 0x00028a0000047ab9 */ /* 0x000fe20000000a00 */
[----:B---3--:R-:W-:Y:S01]  /*ad90*/  IMAD.MOV.U32 R0, RZ, RZ, RZ ;  /* 0x000000ffff007224 */ /* 0x008fe200078e00ff */
[----:B------:R-:W-:Y:S01]  /*ada0*/  ISETP.NE.U32.AND P0, PT, RZ, UR4, PT ;  /* 0x00000004ff007c0c */ /* 0x000fe2000bf05070 */
[----:B------:R-:W-:Y:S01]  /*adb0*/  IMAD.MOV.U32 R6, RZ, RZ, RZ ;  /* 0x000000ffff067224 */ /* 0x000fe200078e00ff */
[----:B------:R-:W-:Y:S01]  /*adc0*/  ULDC.64 UR8, c[0x0][0xa08] ;  /* 0x0002820000087ab9 */ /* 0x000fe20000000a00 */
[----:B------:R-:W-:Y:S01]  /*add0*/  ULDC.64 UR6, c[0x0][0xa18] ;  /* 0x0002860000067ab9 */ /* 0x000fe20000000a00 */
[----:B------:R-:W-:-:S02]  /*ade0*/  ISETP.NE.AND.EX P0, PT, RZ, UR5, PT, P0 ;  /* 0x00000005ff007c0c */ /* 0x000fc4000bf05300 */
[----:B------:R-:W-:Y:S02]  /*adf0*/  ISETP.NE.U32.AND P2, PT, RZ, UR8, PT ;  /* 0x00000008ff007c0c */ /* 0x000fe4000bf45070 */
[----:B--2---:R-:W-:Y:S01]  /*ae00*/  SHF.R.S32.HI R4, RZ, 0x1f, R10 ;  /* 0x0000001fff047819 */ /* 0x004fe2000001140a */
[----:B------:R-:W-:-:S08]  /*ae10*/  IMAD.SHL.U32 R19, R10, 0x4, RZ ;  /* 0x000000040a137824 */ /* 0x000fd000078e00ff */
[C---:B------:R-:W-:Y:S01]  /*ae20*/  @P0 LEA R2, P1, R10.reuse, UR4, 0x2 ;  /* 0x000000040a020c11 */ /* 0x040fe2000f8210ff */
[----:B------:R-:W-:Y:S03]  /*ae30*/  STL [R1+0xc], R10 ;  /* 0x00000c0a01007387 */ /* 0x000fe60000100800 */
[C-C-:B------:R-:W-:Y:S01]  /*ae40*/  @P0 LEA.HI.X R3, R10.reuse, UR5, R4.reuse, 0x2, P1 ;  /* 0x000000050a030c11 */ /* 0x140fe200088f1404 */
[----:B------:R-:W-:Y:S01]  /*ae50*/  ULDC.64 UR4, c[0x0][0xa00] ;  /* 0x0002800000047ab9 */ /* 0x000fe20000000a00 */
[----:B------:R-:W-:Y:S01]  /*ae60*/  SHF.L.U64.HI R22, R10, 0x2, R4 ;  /* 0x000000020a167819 */ /* 0x000fe20000010204 */
[----:B------:R0:W-:Y:S01]  /*ae70*/  STL [R1+0x20], R4 ;  /* 0x0000200401007387 */ /* 0x0001e20000100800 */
[----:B------:R-:W-:-:S03]  /*ae80*/  ISETP.NE.U32.AND P1, PT, RZ, UR4, PT ;  /* 0x00000004ff007c0c */ /* 0x000fc6000bf25070 */
[----:B-1----:R1:W5:Y:S01]  /*ae90*/  @P0 LDG.E R0, desc[UR40][R2.64] ;  /* 0x0000002802000981 */ /* 0x002362000c1e1900 */
[----:B------:R-:W-:Y:S01]  /*aea0*/  ISETP.NE.AND.EX P1, PT, RZ, UR5, PT, P1 ;  /* 0x00000005ff007c0c */ /* 0x000fe2000bf25310 */
[----:B------:R-:W-:Y:S01]  /*aeb0*/  IMAD.MOV.U32 R8, RZ, RZ, RZ ;  /* 0x000000ffff087224 */ /* 0x000fe200078e00ff */
[----:B------:R-:W-:Y:S02]  /*aec0*/  ISETP.NE.AND.EX P0, PT, RZ, UR9, PT, P2 ;  /* 0x00000009ff007c0c */ /* 0x000fe4000bf05320 */
[----:B------:R-:W-:Y:S02]  /*aed0*/  ISETP.NE.U32.AND P2, PT, RZ, UR6, PT ;  /* 0x00000006ff007c0c */ /* 0x000fe4000bf45070 */
[C---:B0-----:R-:W-:Y:S02]  /*aee0*/  IADD3 R4, P4, R19.reuse, UR8, RZ ;  /* 0x0000000813047c10 */ /* 0x041fe4000ff9e0ff */
[----:B-1----:R-:W-:Y:S02]  /*aef0*/  IADD3 R2, P3, R19, UR4, RZ ;  /* 0x0000000413027c10 */ /* 0x002fe4000ff7e0ff */
[----:B------:R-:W-:-:S02]  /*af00*/  ISETP.NE.AND.EX P2, PT, RZ, UR7, PT, P2 ;  /* 0x00000007ff007c0c */ /* 0x000fc4000bf45320 */
[C---:B------:R-:W-:Y:S02]  /*af10*/  IADD3.X R3, R22.reuse, UR5, RZ, P3, !PT ;  /* 0x0000000516037c10 */ /* 0x040fe40009ffe4ff */
[----:B------:R-:W-:-:S03]  /*af20*/  IADD3.X R5, R22, UR9, RZ, P4, !PT ;  /* 0x0000000916057c10 */ /* 0x000fc6000a7fe4ff */
[----:B------:R-:W2:Y:S01]  /*af30*/  @P1 LDG.E R6, desc[UR40][R2.64] ;  /* 0x0000002802061981 */ /* 0x000ea2000c1e1900 */
[----:B------:R-:W-:Y:S02]  /*af40*/  ULDC UR4, c[0x0][0x288] ;  /* 0x0000a20000047ab9 */ /* 0x000fe40000000800 */
[----:B------:R-:W-:Y:S01]  /*af50*/  IMAD.U32 R9, RZ, RZ, UR4 ;  /* 0x00000004ff097e24 */ /* 0x000fe2000f8e00ff */
[----:B------:R-:W5:Y:S01]  /*af60*/  @P0 LDG.E R8, desc[UR40][R4.64] ;  /* 0x0000002804080981 */ /* 0x000f62000c1e1900 */
[----:B------:R-:W-:-:S03]  /*af70*/  ULDC.64 UR4, c[0x0][0x418] ;  /* 0x0001060000047ab9 */ /* 0x000fc60000000a00 */
[----:B--2---:R0:W-:Y:S02]  /*af80*/  STL [R1+0x10], R6 ;  /* 0x0000100601007387 */ /* 0x0041e40000100800 */
[----:B0-----:R-:W-:-:S04]  /*af90*/  @P2 IADD3 R6, P3, R19, UR6, RZ ;  /* 0x0000000613062c10 */ /* 0x001fc8000ff7e0ff */
[----:B------:R-:W-:-:S05]  /*afa0*/  @P2 IADD3.X R7, R22, UR7, RZ, P3, !PT ;  /* 0x0000000716072c10 */ /* 0x000fca0009ffe4ff */
[----:B------:R0:W2:Y:S01]  /*afb0*/  @P2 LDG.E R9, desc[UR40][R6.64] ;  /* 0x0000002806092981 */ /* 0x0000a2000c1e1900 */
[----:B------:R-:W-:-:S03]  /*afc0*/  UISETP.NE.U32.AND UP0, UPT, UR4, URZ, UPT ;  /* 0x0000003f0400728c */ /* 0x000fc6000bf05070 */
[----:B------:R-:W-:Y:S01]  /*afd0*/  ULDC UR4, c[0x0][0x424] ;  /* 0x0001090000047ab9 */ /* 0x000fe20000000800 */
[----:B------:R-:W-:-:S03]  /*afe0*/  UISETP.NE.AND.EX UP0, UPT, UR5, URZ, UPT, UP0 ;  /* 0x0000003f0500728c */ /* 0x000fc6000bf05300 */
[----:B------:R-:W-:Y:S01]  /*aff0*/  ULDC UR5, c[0x0][0x2f0] ;  /* 0x0000bc0000057ab9 */ /* 0x000fe20000000800 */
[----:B------:R-:W-:-:S04]  /*b000*/  USEL UR4, UR4, 0x1, UP0 ;  /* 0x0000000104047887 */ /* 0x000fc80008000000 */
[----:B------:R-:W-:-:S06]  /*b010*/  UIMAD UR4, UR4, UR5, URZ ;  /* 0x00000005040472a4 */ /* 0x000fcc000f8e023f */
[----:B0-----:R-:W-:Y:S01]  /*b020*/  IMAD.U32 R7, RZ, RZ, UR4 ;  /* 0x00000004ff077e24 */ /* 0x001fe2000f8e00ff */
[----:B--2---:R0:W-:Y:S01]  /*b030*/  STL [R1+0x30], R9 ;  /* 0x0000300901007387 */ /* 0x0041e20000100800 */
[----:B------:R-:W-:Y:S05]  /*b040*/  @P2 BRA `(.L_x_211) ;  /* 0x0000000000142947 */ /* 0x000fea0003800000 */
[----:B------:R-:W-:Y:S05]  /*b050*/  @!P1 BRA `(.L_x_211) ;  /* 0x0000000000109947 */ /* 0x000fea0003800000 */
[----:B------:R-:W2:Y:S04]  /*b060*/  LDG.E R6, desc[UR40][R2.64] ;  /* 0x0000002802067981 */ /* 0x000ea8000c1e1900 */
[----:B0-----:R-:W2:Y:S02]  /*b070*/  LDG.E R9, desc[UR40][R2.64+0x4] ;  /* 0x0000042802097981 */ /* 0x001ea4000c1e1900 */
[----:B--2---:R-:W-:-:S05]  /*b080*/  IMAD.IADD R2, R9, 0x1, -R6 ;  /* 0x0000000109027824 */ /* 0x004fca00078e0a06 */
[----:B------:R1:W-:Y:S02]  /*b090*/  STL [R1+0x30], R2 ;  /* 0x0000300201007387 */ /* 0x0003e40000100800 */
.L_x_211:
[----:B------:R-:W-:Y:S01]  /*b0a0*/  ULDC.64 UR4, c[0x0][0xa20] ;  /* 0x0002880000047ab9 */ /* 0x000fe20000000a00 */
[C---:B------:R-:W-:Y:S01]  /*b0b0*/  LOP3.LUT R6, R26.reuse, 0xff000000, RZ, 0xc0, !PT ;  /* 0xff0000001a067812 */ /* 0x040fe200078ec0ff */
[----:B------:R-:W-:Y:S01]  /*b0c0*/  IMAD.MOV.U32 R23, RZ, RZ, R10 ;  /* 0x000000ffff177224 */ /* 0x000fe200078e000a */
[----:B------:R-:W-:Y:S02]  /*b0d0*/  ISETP.NE.U32.AND P1, PT, RZ, UR4, PT ;  /* 0x00000004ff007c0c */ /* 0x000fe4000bf25070 */
[----:B------:R-:W-:Y:S02]  /*b0e0*/  SHF.R.U32.HI R6, RZ, 0x8, R6 ;  /* 0x00000008ff067819 */ /* 0x000fe40000011606 */
[----:B------:R-:W-:Y:S02]  /*b0f0*/  ISETP.NE.AND.EX P1, PT, RZ, UR5, PT, P1 ;  /* 0x00000005ff007c0c */ /* 0x000fe4000bf25310 */
[C---:B-1----:R-:W-:Y:S02]  /*b100*/  LOP3.LUT R2, R26.reuse, 0xff0000, RZ, 0xc0, !PT ;  /* 0x00ff00001a027812 */ /* 0x042fe400078ec0ff */
[----:B------:R-:W-:Y:S01]  /*b110*/  LOP3.LUT R16, R26, 0xffff, RZ, 0xc0, !PT ;  /* 0x0000ffff1a107812 */ /* 0x000fe200078ec0ff */
[----:B-----5:R-:W-:Y:S01]  /*b120*/  IMAD.IADD R26, R8, 0x1, R0 ;  /* 0x00000001081a7824 */ /* 0x020fe200078e0200 */
[----:B------:R-:W-:-:S07]  /*b130*/  LEA.HI R6, R2, R6, RZ, 0x10 ;  /* 0x0000000602067211 */ /* 0x000fce00078f80ff */
[----:B------:R-:W-:Y:S05]  /*b140*/  @!P1 BRA `(.L_x_212) ;  /* 0x0000000000109947 */ /* 0x000fea0003800000 */
[----:B------:R-:W-:-:S04]  /*b150*/  IADD3 R2, P0, R19, UR4, RZ ;  /* 0x0000000413027c10 */ /* 0x000fc8000ff1e0ff */
[----:B------:R-:W-:-:S05]  /*b160*/  IADD3.X R3, R22, UR5, RZ, P0, !PT ;  /* 0x0000000516037c10 */ /* 0x000fca00087fe4ff */
[----:B------:R1:W5:Y:S01]  /*b170*/  LDG.E R7, desc[UR40][R2.64] ;  /* 0x0000002802077981 */ /* 0x000362000c1e1900 */
[----:B------:R-:W-:Y:S05]  /*b180*/  BRA `(.L_x_213) ;  /* 0x0000000000107947 */ /* 0x000fea0003800000 */
.L_x_212:
[----:B------:R-:W-:Y:S05]  /*b190*/  @!P0 BRA `(.L_x_213) ;  /* 0x00000000000c8947 */ /* 0x000fea0003800000 */
[----:B------:R-:W2:Y:S04]  /*b1a0*/  LDG.E R7, desc[UR40][R4.64] ;  /* 0x0000002804077981 */ /* 0x000ea8000c1e1900 */
[----:B------:R-:W2:Y:S02]  /*b1b0*/  LDG.E R2, desc[UR40][R4.64+0x4] ;  /* 0x0000042804027981 */ /* 0x000ea4000c1e1900 */
[----:B--2---:R-:W-:-:S07]  /*b1c0*/  IMAD.IADD R7, R2, 0x1, -R7 ;  /* 0x0000000102077824 */ /* 0x004fce00078e0a07 */
.L_x_213:
[----:B-----5:R-:W-:Y:S01]  /*b1d0*/  IMAD.IADD R7, R7, 0x1, -R0 ;  /* 0x0000000107077824 */ /* 0x020fe200078e0a00 */
[----:B0-----:R-:W-:Y:S01]  /*b1e0*/  LOP3.LUT R9, R6, 0xff, RZ, 0xc0, !PT ;  /* 0x000000ff06097812 */ /* 0x001fe200078ec0ff */
[----:B-1----:R-:W-:Y:S01]  /*b1f0*/  IMAD.MOV.U32 R2, RZ, RZ, RZ ;  /* 0x000000ffff027224 */ /* 0x002fe200078e00ff */
[----:B------:R-:W-:Y:S01]  /*b200*/  BSSY B0, `(.L_x_214) ;  /* 0x0000029000007945 */ /* 0x000fe20003800000 */
[C---:B------:R-:W-:Y:S01]  /*b210*/  VIADD R0, R7.reuse, 0xbf ;  /* 0x000000bf07007836 */ /* 0x040fe20000000000 */
[----:B------:R-:W-:Y:S01]  /*b220*/  ISETP.GE.AND P0, PT, R7, 0x1, PT ;  /* 0x000000010700780c */ /* 0x000fe20003f06270 */
[----:B------:R-:W-:Y:S01]  /*b230*/  IMAD.MOV.U32 R7, RZ, RZ, R2 ;  /* 0x000000ffff077224 */ /* 0x000fe200078e0002 */
[----:B------:R0:W-:Y:S01]  /*b240*/  STL [R1+0x18], R2 ;  /* 0x0000180201007387 */ /* 0x0001e20000100800 */
[----:B------:R-:W-:-:S05]  /*b250*/  IMAD.HI R0, R0, 0x2aaaaaab, RZ ;  /* 0x2aaaaaab00007827 */ /* 0x000fca00078e02ff */
[----:B------:R-:W-:-:S04]  /*b260*/  SHF.R.U32.HI R3, RZ, 0x1f, R0 ;  /* 0x0000001fff037819 */ /* 0x000fc80000011600 */
[----:B------:R-:W-:-:S05]  /*b270*/  LEA.HI.SX32 R8, R0, R3, 0x1b ;  /* 0x0000000300087211 */ /* 0x000fca00078fdaff */
[----:B------:R0:W-:Y:S04]  /*b280*/  STL [R1+0x24], R8 ;  /* 0x0000240801007387 */ /* 0x0001e80000100800 */
[----:B------:R0:W-:Y:S01]  /*b290*/  STL [R1+0x38], R9 ;  /* 0x0000380901007387 */ /* 0x0001e20000100800 */
[----:B------:R-:W-:Y:S05]  /*b2a0*/  @!P0 BRA `(.L_x_215) ;  /* 0x0000000000788947 */ /* 0x000fea0003800000 */
[----:B------:R-:W-:-:S04]  /*b2b0*/  SHF.R.U32.HI R6, RZ, 0x10, R6 ;  /* 0x00000010ff067819 */ /* 0x000fc80000011606 */
[----:B------:R-:W-:-:S13]  /*b2c0*/  ISETP.NE.AND P0, PT, R6, RZ, PT ;  /* 0x000000ff0600720c */ /* 0x000fda0003f05270 */
[----:B------:R-:W1:Y:S02]  /*b2d0*/  @!P0 LDC R6, c[0x0][0x9f0] ;  /* 0x00027c00ff068b82 */ /* 0x000e640000000800 */
[-C--:B-1----:R-:W-:Y:S02]  /*b2e0*/  IABS R0, R6.reuse ;  /* 0x0000000600007213 */ /* 0x082fe40000000000 */
[----:B------:R-:W-:Y:S02]  /*b2f0*/  IABS R5, R6 ;  /* 0x0000000600057213 */ /* 0x000fe40000000000 */
[----:B0-----:R-:W0:Y:S03]  /*b300*/  I2F.RP R2, R0 ;  /* 0x0000000000027306 */ /* 0x001e260000209400 */
[----:B------:R-:W-:-:S05]  /*b310*/  IMAD.MOV R5, RZ, RZ, -R5 ;  /* 0x000000ffff057224 */ /* 0x000fca00078e0a05 */
[----:B0-----:R-:W0:Y:S02]  /*b320*/  MUFU.RCP R2, R2 ;  /* 0x0000000200027308 */ /* 0x001e240000001000 */
[----:B0-----:R-:W-:-:S06]  /*b330*/  VIADD R2, R2, 0xffffffe ;  /* 0x0ffffffe02027836 */ /* 0x001fcc0000000000 */
[----:B------:R-:W0:Y:S02]  /*b340*/  F2I.FTZ.U32.TRUNC.NTZ R3, R2 ;  /* 0x0000000200037305 */ /* 0x000e24000021f000 */
[----:B0-----:R-:W-:-:S04]  /*b350*/  IMAD.MOV R2, RZ, RZ, -R3 ;  /* 0x000000ffff027224 */ /* 0x001fc800078e0a03 */
[----:B------:R-:W-:Y:S02]  /*b360*/  IMAD R4, R2, R0, RZ ;  /* 0x0000000002047224 */ /* 0x000fe400078e02ff */
[----:B------:R-:W-:-:S04]  /*b370*/  IMAD.MOV.U32 R2, RZ, RZ, RZ ;  /* 0x000000ffff027224 */ /* 0x000fc800078e00ff */
[----:B------:R-:W-:Y:S01]  /*b380*/  IMAD.HI.U32 R4, R3, R4, R2 ;  /* 0x0000000403047227 */ /* 0x000fe200078e0002 */
[----:B------:R-:W-:-:S04]  /*b390*/  IADD3 R3, R6, -0x1, R8 ;  /* 0xffffffff06037810 */ /* 0x000fc80007ffe008 */
[----:B------:R-:W-:Y:S02]  /*b3a0*/  IABS R2, R3 ;  /* 0x0000000300027213 */ /* 0x000fe40000000000 */
[----:B------:R-:W-:-:S03]  /*b3b0*/  LOP3.LUT R3, R3, R6, RZ, 0x3c, !PT ;  /* 0x0000000603037212 */ /* 0x000fc600078e3cff */
[----:B------:R-:W-:Y:S01]  /*b3c0*/  IMAD.HI.U32 R4, R4, R2, RZ ;  /* 0x0000000204047227 */ /* 0x000fe200078e00ff */
[----:B------:R-:W-:-:S03]  /*b3d0*/  ISETP.GE.AND P2, PT, R3, RZ, PT ;  /* 0x000000ff0300720c */ /* 0x000fc60003f46270 */
        /* <DEDUP_REMOVED lines=9> */
[----:B------:R-:W-:-:S05]  /*b470*/  IMAD.MOV.U32 R7, RZ, RZ, R4 ;  /* 0x000000ffff077224 */ /* 0x000fca00078e0004 */
[----:B------:R1:W-:Y:S02]  /*b480*/  STL [R1+0x18], R7 ;  /* 0x0000180701007387 */ /* 0x0003e40000100800 */
.L_x_215:
[----:B------:R-:W-:Y:S05]  /*b490*/  BSYNC B0 ;  /* 0x0000000000007941 */ /* 0x000fea0003800000 */
.L_x_214:
[----:B------:R-:W-:Y:S01]  /*b4a0*/  IMAD.MOV.U32 R0, RZ, RZ, R7 ;  /* 0x000000ffff007224 */ /* 0x000fe200078e0007 */
[----:B------:R-:W-:Y:S03]  /*b4b0*/  BSSY B7, `(.L_x_216) ;  /* 0x000035a000077945 */ /* 0x000fe60003800000 */
[----:B0-----:R-:W-:-:S05]  /*b4c0*/  IMAD R2, R9, R0, RZ ;  /* 0x0000000009027224 */ /* 0x001fca00078e02ff */
[----:B------:R-:W-:Y:S01]  /*b4d0*/  VIADDMNMX R0, R2, R0, R8, PT ;  /* 0x0000000002007246 */ /* 0x000fe20003800108 */
[----:B------:R0:W-:Y:S03]  /*b4e0*/  STL [R1+0x4], R2 ;  /* 0x0000040201007387 */ /* 0x0001e60000100800 */
[----:B------:R-:W-:Y:S01]  /*b4f0*/  ISETP.GT.AND P0, PT, R0, R2, PT ;  /* 0x000000020000720c */ /* 0x000fe20003f04270 */
[----:B------:R0:W-:-:S12]  /*b500*/  STL [R1+0x1c], R0 ;  /* 0x00001c0001007387 */ /* 0x0001d80000100800 */
[----:B0-----:R-:W-:Y:S05]  /*b510*/  @P0 BRA `(.L_x_217) ;  /* 0x0000000000440947 */ /* 0x001fea0003800000 */
[----:B------:R-:W0:Y:S02]  /*b520*/  S2R R0, SR_TID.X ;  /* 0x0000000000007919 */ /* 0x000e240000002100 */
[----:B0-----:R-:W-:-:S04]  /*b530*/  LOP3.LUT R0, R0, 0x7f, RZ, 0xc0, !PT ;  /* 0x0000007f00007812 */ /* 0x001fc800078ec0ff */
[----:B------:R-:W-:-:S13]  /*b540*/  ISETP.NE.AND P0, PT, R0, RZ, PT ;  /* 0x000000ff0000720c */ /* 0x000fda0003f05270 */
[----:B------:R-:W-:Y:S05]  /*b550*/  @P0 BRA `(.L_x_218) ;  /* 0x00000034003c0947 */ /* 0x000fea0003800000 */
[----:B------:R-:W0:Y:S01]  /*b560*/  S2R R5, SR_LANEID ;  /* 0x0000000000057919 */ /* 0x000e220000000000 */
[----:B------:R-:W-:Y:S01]  /*b570*/  VOTEU.ANY UR4, UPT, PT ;  /* 0x0000000000047886 */ /* 0x000fe200038e0100 */
[----:B------:R-:W2:Y:S01]  /*b580*/  LDC.64 R2, c[0x0][0xc60] ;  /* 0x00031800ff027b82 */ /* 0x000ea20000000a00 */
[----:B------:R-:W0:Y:S02]  /*b590*/  FLO.U32 R0, UR4 ;  /* 0x0000000400007d00 */ /* 0x000e2400080e0000 */
[----:B0-----:R-:W-:-:S06]  /*b5a0*/  ISETP.EQ.U32.AND P0, PT, R0, R5, PT ;  /* 0x000000050000720c */ /* 0x001fcc0003f02070 */
[----:B------:R-:W2:Y:S07]  /*b5b0*/  POPC R5, UR4 ;  /* 0x0000000400057d09 */ /* 0x000eae0008000000 */
[----:B--2---:R-:W2:Y:S01]  /*b5c0*/  @P0 ATOMG.E.ADD.STRONG.GPU PT, R3, desc[UR40][R2.64], R5 ;  /* 0x00000005020309a8 */ /* 0x004ea200081ee1e8 */
[----:B------:R-:W0:Y:S02]  /*b5d0*/  S2R R4, SR_LTMASK ;  /* 0x0000000000047919 */ /* 0x000e240000003900 */
[----:B0-----:R-:W-:-:S04]  /*b5e0*/  LOP3.LUT R4, R4, UR4, RZ, 0xc0, !PT ;  /* 0x0000000404047c12 */ /* 0x001fc8000f8ec0ff */
[----:B-1----:R-:W0:Y:S01]  /*b5f0*/  POPC R7, R4 ;  /* 0x0000000400077309 */ /* 0x002e220000000000 */
[----:B--2---:R-:W0:Y:S02]  /*b600*/  SHFL.IDX PT, R0, R3, R0, 0x1f ;  /* 0x00001f0003007589 */ /* 0x004e2400000e0000 */
[----:B0-----:R-:W-:Y:S01]  /*b610*/  IADD3 R24, R0, UR36, R7 ;  /* 0x0000002400187c10 */ /* 0x001fe2000fffe007 */
[----:B------:R-:W-:Y:S06]  /*b620*/  BRA `(.L_x_218) ;  /* 0x0000003400087947 */ /* 0x000fec0003800000 */
.L_x_217:
[----:B------:R-:W-:Y:S01]  /*b630*/  VIADD R0, R17, 0x12400 ;  /* 0x0001240011007836 */ /* 0x000fe20000000000 */
[----:B------:R-:W-:Y:S04]  /*b640*/  BSSY B6, `(.L_x_219) ;  /* 0x0000013000067945 */ /* 0x000fe80003800000 */
[----:B------:R-:W-:-:S13]  /*b650*/  LOP3.LUT P0, RZ, R0, 0x3ff, RZ, 0xc0, !PT ;  /* 0x000003ff00ff7812 */ /* 0x000fda000780c0ff */
[----:B------:R-:W-:Y:S05]  /*b660*/  @!P0 BRA `(.L_x_220) ;  /* 0x0000000000408947 */ /* 0x000fea0003800000 */
[----:B------:R-:W-:Y:S01]  /*b670*/  MOV R2, 0x0 ;  /* 0x0000000000027802 */ /* 0x000fe20000000f00 */
[----:B------:R-:W-:Y:S01]  /*b680*/  ULDC.64 UR6, c[0x4][0xa8] ;  /* 0x01002a0000067ab9 */ /* 0x000fe20000000a00 */
[----:B------:R-:W-:Y:S01]  /*b690*/  ULDC.64 UR8, c[0x4][0xb0] ;  /* 0x01002c0000087ab9 */ /* 0x000fe20000000a00 */
[----:B------:R-:W-:Y:S01]  /*b6a0*/  ULDC.64 UR4, c[0x4][0x30] ;  /* 0x01000c0000047ab9 */ /* 0x000fe20000000a00 */
[----:B------:R-:W-:Y:S02]  /*b6b0*/  IMAD.U32 R4, RZ, RZ, UR6 ;  /* 0x00000006ff047e24 */ /* 0x000fe4000f8e00ff */
[----:B------:R-:W0:Y:S01]  /*b6c0*/  LDC.64 R2, c[0x4][R2] ;  /* 0x0100000002027b82 */ /* 0x000e220000000a00 */
[----:B------:R-:W-:Y:S02]  /*b6d0*/  IMAD.U32 R5, RZ, RZ, UR7 ;  /* 0x00000007ff057e24 */ /* 0x000fe4000f8e00ff */
[----:B------:R-:W-:Y:S02]  /*b6e0*/  IMAD.U32 R6, RZ, RZ, UR8 ;  /* 0x00000008ff067e24 */ /* 0x000fe4000f8e00ff */
[----:B-1----:R-:W-:-:S02]  /*b6f0*/  IMAD.U32 R7, RZ, RZ, UR9 ;  /* 0x00000009ff077e24 */ /* 0x002fc4000f8e00ff */
[----:B------:R-:W-:Y:S02]  /*b700*/  IMAD.U32 R10, RZ, RZ, UR4 ;  /* 0x00000004ff0a7e24 */ /* 0x000fe4000f8e00ff */
[----:B------:R-:W-:Y:S02]  /*b710*/  IMAD.U32 R11, RZ, RZ, UR5 ;  /* 0x00000005ff0b7e24 */ /* 0x000fe4000f8e00ff */
[----:B------:R-:W-:Y:S02]  /*b720*/  IMAD.MOV.U32 R8, RZ, RZ, 0x70 ;  /* 0x00000070ff087424 */ /* 0x000fe400078e00ff */
[----:B------:R-:W-:Y:S02]  /*b730*/  IMAD.MOV.U32 R12, RZ, RZ, 0x1 ;  /* 0x00000001ff0c7424 */ /* 0x000fe400078e00ff */
[----:B------:R-:W-:-:S07]  /*b740*/  IMAD.MOV.U32 R13, RZ, RZ, RZ ;  /* 0x000000ffff0d7224 */ /* 0x000fce00078e00ff */
[----:B------:R-:W-:-:S07]  /*b750*/  LEPC R20, `(.L_x_220) ;  /* 0x000000001014794e */ /* 0x000fce0000000000 */
[----:B0-----:R-:W-:Y:S05]  /*b760*/  CALL.ABS.NOINC R2 ;  /* 0x0000000002007343 */ /* 0x001fea0003c00000 */
.L_x_220:
[----:B------:R-:W-:Y:S05]  /*b770*/  BSYNC B6 ;  /* 0x0000000000067941 */ /* 0x000fea0003800000 */
.L_x_219:
        /* <DEDUP_REMOVED lines=8> */
[----:B------:R0:W2:Y:S01]  /*b800*/  LDC.64 R2, c[0x4][R0] ;  /* 0x0100000000027b82 */ /* 0x0000a20000000a00 */
[----:B------:R-:W-:Y:S02]  /*b810*/  IMAD.U32 R4, RZ, RZ, UR6 ;  /* 0x00000006ff047e24 */ /* 0x000fe4000f8e00ff */
[----:B------:R-:W-:Y:S02]  /*b820*/  IMAD.U32 R5, RZ, RZ, UR7 ;  /* 0x00000007ff057e24 */ /* 0x000fe4000f8e00ff */
[----:B------:R-:W-:Y:S02]  /*b830*/  IMAD.U32 R6, RZ, RZ, UR8 ;  /* 0x00000008ff067e24 */ /* 0x000fe4000f8e00ff */
[----:B-1----:R-:W-:-:S02]  /*b840*/  IMAD.U32 R7, RZ, RZ, UR9 ;  /* 0x00000009ff077e24 */ /* 0x002fc4000f8e00ff */
[----:B------:R-:W-:Y:S02]  /*b850*/  IMAD.U32 R10, RZ, RZ, UR4 ;  /* 0x00000004ff0a7e24 */ /* 0x000fe4000f8e00ff */
[----:B------:R-:W-:Y:S02]  /*b860*/  IMAD.U32 R11, RZ, RZ, UR5 ;  /* 0x00000005ff0b7e24 */ /* 0x000fe4000f8e00ff */
[----:B------:R-:W-:Y:S02]  /*b870*/  IMAD.MOV.U32 R8, RZ, RZ, 0x70 ;  /* 0x00000070ff087424 */ /* 0x000fe400078e00ff */
[----:B------:R-:W-:Y:S02]  /*b880*/  IMAD.MOV.U32 R12, RZ, RZ, 0x1 ;  /* 0x00000001ff0c7424 */ /* 0x000fe400078e00ff */
[----:B0-----:R-:W-:-:S07]  /*b890*/  IMAD.MOV.U32 R13, RZ, RZ, RZ ;  /* 0x000000ffff0d7224 */ /* 0x001fce00078e00ff */
[----:B------:R-:W-:-:S07]  /*b8a0*/  LEPC R20, `(.L_x_223) ;  /* 0x000000001014794e */ /* 0x000fce0000000000 */
[----:B--2---:R-:W-:Y:S05]  /*b8b0*/  CALL.ABS.NOINC R2 ;  /* 0x0000000002007343 */ /* 0x004fea0003c00000 */
.L_x_223:
        /* <DEDUP_REMOVED lines=16> */
.L_x_222:
[----:B------:R-:W-:Y:S05]  /*b9c0*/  BSYNC B6 ;  /* 0x0000000000067941 */ /* 0x000fea0003800000 */
.L_x_221:
[----:B------:R-:W-:Y:S01]  /*b9d0*/  ULDC.64 UR4, c[0x0][0x9f8] ;  /* 0x00027e0000047ab9 */ /* 0x000fe20000000a00 */
[----:B------:R-:W2:Y:S01]  /*b9e0*/  LDL R20, [R1+0x1c] ;  /* 0x00001c0001147983 */ /* 0x000ea20000100800 */
[----:B------:R-:W-:-:S04]  /*b9f0*/  ISETP.NE.U32.AND P0, PT, RZ, UR4, PT ;  /* 0x00000004ff007c0c */ /* 0x000fc8000bf05070 */
[----:B------:R-:W-:-:S13]  /*ba00*/  ISETP.NE.AND.EX P0, PT, RZ, UR5, PT, P0 ;  /* 0x00000005ff007c0c */ /* 0x000fda000bf05300 */
[----:B------:R-:W-:-:S04]  /*ba10*/  @P0 IADD3 R2, P1, R19, UR4, RZ ;  /* 0x0000000413020c10 */ /* 0x000fc8000ff3e0ff */
[----:B------:R-:W-:Y:S01]  /*ba20*/  @P0 IADD3.X R3, R22, UR5, RZ, P1, !PT ;  /* 0x0000000516030c10 */ /* 0x000fe20008ffe4ff */
[----:B------:R-:W-:-:S04]  /*ba30*/  ULDC.64 UR4, c[0x0][0xa08] ;  /* 0x0002820000047ab9 */ /* 0x000fc80000000a00 */
[----:B------:R0:W1:Y:S02]  /*ba40*/  @P0 LDG.E R23, desc[UR40][R2.64] ;  /* 0x0000002802170981 */ /* 0x000064000c1e1900 */
[----:B0-----:R-:W0:Y:S02]  /*ba50*/  LDC.64 R2, c[0x0][0x418] ;  /* 0x00010600ff027b82 */ /* 0x001e240000000a00 */
[----:B0-----:R-:W-:Y:S01]  /*ba60*/  LOP3.LUT P0, RZ, R2, UR4, RZ, 0xfc, !PT ;  /* 0x0000000402ff7c12 */ /* 0x001fe2000f80fcff */
[----:B------:R-:W-:-:S03]  /*ba70*/  UMOV UR4, 0xffffffff ;  /* 0xffffffff00047882 */ /* 0x000fc60000000000 */
[----:B------:R-:W-:Y:S01]  /*ba80*/  LOP3.LUT P0, RZ, R3, UR5, RZ, 0xfc, P0 ;  /* 0x0000000503ff7c12 */ /* 0x000fe2000800fcff */
[----:B--2---:R-:W-:Y:S01]  /*ba90*/  VIADD R22, R20, 0xffffffff ;  /* 0xffffffff14167836 */ /* 0x004fe20000000000 */
[----:B-1----:R-:W-:Y:S02]  /*baa0*/  SHF.R.S32.HI R7, RZ, 0x1f, R23 ;  /* 0x0000001fff077819 */ /* 0x002fe40000011417 */
[----:B------:R-:W-:-:S03]  /*bab0*/  SEL R19, R23, RZ, !P0 ;  /* 0x000000ff17137207 */ /* 0x000fc60004000000 */
[----:B------:R0:W-:Y:S01]  /*bac0*/  STL [R1], R7 ;  /* 0x0000000701007387 */ /* 0x0001e20000100800 */
[----:B------:R-:W-:Y:S05]  /*bad0*/  BRA.DIV UR4, `(.L_x_224) ;  /* 0x0000004204487947 */ /* 0x000fea000b800000 */
[----:B------:R-:W1:Y:S02]  /*bae0*/  S2R R0, SR_TID.X ;  /* 0x0000000000007919 */ /* 0x000e640000002100 */
[----:B-1----:R-:W-:-:S04]  /*baf0*/  SHF.R.U32.HI R0, RZ, 0x5, R0 ;  /* 0x00000005ff007819 */ /* 0x002fc80000011600 */
[----:B------:R-:W-:-:S05]  /*bb00*/  LOP3.LUT R0, R0, 0x3, RZ, 0xc0, !PT ;  /* 0x0000000300007812 */ /* 0x000fca00078ec0ff */
[----:B------:R1:W2:Y:S02]  /*bb10*/  SHFL.IDX PT, R14, R0, RZ, 0x1f ;  /* 0x00001fff000e7589 */ /* 0x0002a400000e0000 */
.L_x_316:
[----:B--2---:R-:W-:Y:S02]  /*bb20*/  ISETP.NE.AND P0, PT, R14, RZ, PT ;  /* 0x000000ff0e00720c */ /* 0x004fe40003f05270 */
[----:B------:R-:W-:Y:S02]  /*bb30*/  PLOP3.LUT P1, PT, PT, PT, PT, 0x8, 0x0 ;  /* 0x000000000000781c */ /* 0x000fe40003f2e170 */
[----:B------:R-:W-:-:S11]  /*bb40*/  LOP3.LUT R29, R29, 0xfffffffe, RZ, 0xc0, !PT ;  /* 0xfffffffe1d1d7812 */ /* 0x000fd600078ec0ff */
[----:B------:R-:W-:Y:S01]  /*bb50*/  @P1 LOP3.LUT R29, R29, 0x1, RZ, 0xfc, !PT ;  /* 0x000000011d1d1812 */ /* 0x000fe200078efcff */
[----:B------:R-:W-:Y:S06]  /*bb60*/  @P0 BRA `(.L_x_225) ;  /* 0x0000000000f00947 */ /* 0x000fec0003800000 */
[----:B------:R-:W-:-:S03]  /*bb70*/  UMOV UR4, 0xffffffff ;  /* 0xffffffff00047882 */ /* 0x000fc60000000000 */
[----:B------:R-:W-:Y:S05]  /*bb80*/  BRA.DIV UR4, `(.L_x_226) ;  /* 0x0000004204507947 */ /* 0x000fea000b800000 */
[----:B------:R-:W-:-:S13]  /*bb90*/  ELECT P6, URZ, PT ;  /* 0x00000000003f782f */ /* 0x000fda00038c0000 */
.L_x_319:
[----:B------:R-:W-:Y:S05]  /*bba0*/  @!P6 BRA `(.L_x_225) ;  /* 0x0000000000e0e947 */ /* 0x000fea0003800000 */
[----:B------:R-:W-:-:S04]  /*bbb0*/  ISETP.NE.U32.AND P0, PT, R2, RZ, PT ;  /* 0x000000ff0200720c */ /* 0x000fc80003f05070 */
[----:B------:R-:W-:-:S13]  /*bbc0*/  ISETP.NE.AND.EX P0, PT, R3, RZ, PT, P0 ;  /* 0x000000ff0300720c */ /* 0x000fda0003f05300 */
[----:B------:R-:W-:Y:S05]  /*bbd0*/  @!P0 BRA `(.L_x_227) ;  /* 0x0000000000488947 */ /* 0x000fea0003800000 */
[----:B------:R-:W2:Y:S01]  /*bbe0*/  LDC R6, c[0x0][0x43c] ;  /* 0x00010f00ff067b82 */ /* 0x000ea20000000800 */
[----:B-1----:R-:W-:Y:S01]  /*bbf0*/  IMAD.MOV.U32 R0, RZ, RZ, R22 ;  /* 0x000000ffff007224 */ /* 0x002fe200078e0016 */
[----:B------:R-:W-:Y:S01]  /*bc00*/  ULDC.64 UR4, c[0x0][0x428] ;  /* 0x00010a0000047ab9 */ /* 0x000fe20000000a00 */
[----:B--2---:R-:W-:-:S13]  /*bc10*/  ISETP.NE.AND P0, PT, R6, 0x1, PT ;  /* 0x000000010600780c */ /* 0x004fda0003f05270 */
[----:B------:R-:W1:Y:S02]  /*bc20*/  @P0 LDC.64 R4, c[0x0][0x440] ;  /* 0x00011000ff040b82 */ /* 0x000e640000000a00 */
[----:B-1----:R-:W-:-:S05]  /*bc30*/  @P0 IMAD.HI.U32 R4, R22, R4, RZ ;  /* 0x0000000416040227 */ /* 0x002fca00078e00ff */
[----:B------:R-:W-:-:S04]  /*bc40*/  @P0 SHF.R.U32.HI R0, RZ, R5, R4 ;  /* 0x00000005ff000219 */ /* 0x000fc80000011604 */
[--C-:B------:R-:W-:Y:S01]  /*bc50*/  SHF.R.S32.HI R5, RZ, 0x1f, R0.reuse ;  /* 0x0000001fff057819 */ /* 0x100fe20000011400 */
[----:B------:R-:W-:-:S04]  /*bc60*/  IMAD.MOV R4, RZ, RZ, -R0 ;  /* 0x000000ffff047224 */ /* 0x000fc800078e0a00 */
[----:B------:R-:W-:Y:S02]  /*bc70*/  IMAD R22, R6, R4, R22 ;  /* 0x0000000406167224 */ /* 0x000fe400078e0216 */
[----:B------:R-:W-:Y:S02]  /*bc80*/  IMAD R6, R7, UR4, RZ ;  /* 0x0000000407067c24 */ /* 0x000fe4000f8e02ff */
[----:B------:R-:W-:Y:S02]  /*bc90*/  IMAD.MOV.U32 R4, RZ, RZ, R0 ;  /* 0x000000ffff047224 */ /* 0x000fe400078e0000 */
[C---:B------:R-:W-:Y:S02]  /*bca0*/  IMAD R0, R23.reuse, UR5, R6 ;  /* 0x0000000517007c24 */ /* 0x040fe4000f8e0206 */
[----:B------:R-:W-:-:S04]  /*bcb0*/  IMAD.WIDE.U32 R4, R23, UR4, R4 ;  /* 0x0000000417047c25 */ /* 0x000fc8000f8e0004 */
[----:B------:R-:W-:Y:S01]  /*bcc0*/  IMAD.IADD R0, R5, 0x1, R0 ;  /* 0x0000000105007824 */ /* 0x000fe200078e0200 */
[----:B------:R-:W-:-:S04]  /*bcd0*/  LEA R2, P0, R4, R2, 0x2 ;  /* 0x0000000204027211 */ /* 0x000fc800078010ff */
[----:B------:R-:W-:-:S05]  /*bce0*/  LEA.HI.X R3, R4, R3, R0, 0x2, P0 ;  /* 0x0000000304037211 */ /* 0x000fca00000f1400 */
[----:B------:R2:W5:Y:S04]  /*bcf0*/  LDG.E R19, desc[UR40][R2.64] ;  /* 0x0000002802137981 */ /* 0x000568000c1e1900 */
.L_x_227:
[----:B-1----:R-:W-:Y:S01]  /*bd00*/  IMAD R0, R18, 0x8, R17 ;  /* 0x0000000812007824 */ /* 0x002fe200078e0211 */
[----:B--2---:R-:W-:-:S04]  /*bd10*/  SHF.L.U32 R2, R28, 0x1f, RZ ;  /* 0x0000001f1c027819 */ /* 0x004fc800000006ff */
[----:B------:R-:W1:Y:S02]  /*bd20*/  SYNCS.PHASECHK.TRANS64.TRYWAIT P0, [R0+URZ+0x30840], R2 ;  /* 0x03084002000075a7 */ /* 0x000e64000800017f */
[----:B-1----:R-:W-:Y:S05]  /*bd30*/  @!P0 BRA `(.L_x_228) ;  /* 0x0000004000048947 */ /* 0x002fea0003800000 */
.L_x_320:
[----:B------:R-:W2:Y:S02]  /*bd40*/  S2R R3, SR_TID.X ;  /* 0x0000000000037919 */ /* 0x000ea40000002100 */
[----:B--2---:R-:W-:-:S04]  /*bd50*/  LOP3.LUT R3, R3, 0x7f, RZ, 0xc0, !PT ;  /* 0x0000007f03037812 */ /* 0x004fc800078ec0ff */
[----:B------:R-:W-:-:S13]  /*bd60*/  ISETP.NE.AND P0, PT, R3, RZ, PT ;  /* 0x000000ff0300720c */ /* 0x000fda0003f05270 */
[----:B------:R-:W-:Y:S05]  /*bd70*/  @P0 BRA `(.L_x_229) ;  /* 0x00000000001c0947 */ /* 0x000fea0003800000 */
[----:B------:R-:W2:Y:S01]  /*bd80*/  S2R R3, SR_TID.X ;  /* 0x0000000000037919 */ /* 0x000ea20000002100 */
[----:B-1----:R-:W-:-:S04]  /*bd90*/  IMAD.MOV.U32 R2, RZ, RZ, 0x6000 ;  /* 0x00006000ff027424 */ /* 0x002fc800078e00ff */
[----:B------:R3:W-:Y:S01]  /*bda0*/  SYNCS.ARRIVE.TRANS64 RZ, [R0+URZ+0x30830], R2 ;  /* 0x0308300200ff79a7 */ /* 0x0007e2000800003f */
[----:B--2---:R-:W-:-:S04]  /*bdb0*/  LOP3.LUT R3, R3, 0x1f, RZ, 0xc0, !PT ;  /* 0x0000001f03037812 */ /* 0x004fc800078ec0ff */
[----:B------:R-:W-:-:S13]  /*bdc0*/  ISETP.NE.AND P0, PT, R3, RZ, PT ;  /* 0x000000ff0300720c */ /* 0x000fda0003f05270 */
[----:B---3--:R-:W-:Y:S05]  /*bdd0*/  @!P0 BRA `(.L_x_229) ;  /* 0x0000000000048947 */ /* 0x008fea0003800000 */
[----:B------:R-:W-:Y:S01]  /*bde0*/  BPT.TRAP 0x1 ;  /* 0x000000040000795c */ /* 0x000fe20000300000 */
.L_x_229:
[----:B------:R-:W-:Y:S01]  /*bdf0*/  R2UR UR9, R0 ;  /* 0x00000000000972ca */ /* 0x000fe200000e0000 */
[----:B-1----:R-:W-:Y:S01]  /*be00*/  IMAD R0, R18, 0x6000, R17 ;  /* 0x0000600012007824 */ /* 0x002fe200078e0211 */
[----:B------:R-:W-:Y:S01]  /*be10*/  R2UR UR11, R22 ;  /* 0x00000000160b72ca */ /* 0x000fe200000e0000 */
[----:B------:R-:W-:Y:S01]  /*be20*/  UIADD3 UR6, UP0, UR38, 0x370, URZ ;  /* 0x0000037026067890 */ /* 0x000fe2000ff1e03f */
[----:B------:R-:W-:Y:S01]  /*be30*/  R2UR UR4, R26 ;  /* 0x000000001a0472ca */ /* 0x000fe200000e0000 */
[----:B------:R-:W-:Y:S01]  /*be40*/  UMOV UR5, 0x14f00000 ;  /* 0x14f0000000057882 */ /* 0x000fe20000000000 */
[----:B------:R-:W-:Y:S01]  /*be50*/  R2UR UR8, R0 ;  /* 0x00000000000872ca */ /* 0x000fe200000e0000 */
[----:B------:R-:W-:Y:S01]  /*be60*/  UIADD3.X UR7, URZ, UR39, URZ, UP0, !UPT ;  /* 0x000000273f077290 */ /* 0x000fe200087fe43f */
[----:B------:R-:W-:Y:S01]  /*be70*/  R2UR UR12, R16 ;  /* 0x00000000100c72ca */ /* 0x000fe200000e0000 */
[----:B------:R-:W-:Y:S01]  /*be80*/  UMOV UR10, URZ ;  /* 0x0000003f000a7c82 */ /* 0x000fe20008000000 */
[----:B-----5:R-:W-:-:S02]  /*be90*/  R2UR UR13, R19 ;  /* 0x00000000130d72ca */ /* 0x020fc400000e0000 */
[----:B------:R-:W-:Y:S01]  /*bea0*/  PLOP3.LUT P0, PT, PT, PT, PT, 0x80, 0x0 ;  /* 0x000000000000781c */ /* 0x000fe20003f0f070 */
[----:B------:R-:W-:Y:S01]  /*beb0*/  UIADD3 UR9, UR9, 0x30830, URZ ;  /* 0x0003083009097890 */ /* 0x000fe2000fffe03f */
[----:B------:R-:W-:-:S03]  /*bec0*/  LOP3.LUT R29, R29, 0xfffffffe, RZ, 0xc0, !PT ;  /* 0xfffffffe1d1d7812 */ /* 0x000fc600078ec0ff */
[----:B------:R-:W-:Y:S02]  /*bed0*/  UIMAD UR11, UR11, 0xc0, UR4 ;  /* 0x000000c00b0b78a4 */ /* 0x000fe4000f8e0204 */
[----:B------:R-:W-:Y:S01]  /*bee0*/  UIADD3 UR8, UR8, 0x12400, URZ ;  /* 0x0001240008087890 */ /* 0x000fe2000fffe03f */
[----:B------:R-:W-:-:S05]  /*bef0*/  UMOV UR4, 0x0 ;  /* 0x0000000000047882 */ /* 0x000fca0000000000 */
[----:B------:R-:W-:-:S03]  /*bf00*/  @P0 LOP3.LUT R29, R29, 0x1, RZ, 0xfc, !PT ;  /* 0x000000011d1d0812 */ /* 0x000fc600078efcff */
[----:B------:R2:W-:Y:S02]  /*bf10*/  UTMALDG.4D [UR8], [UR6], desc[UR4] ;  /* 0x00000408060075b4 */ /* 0x0005e40008019000 */
[----:B--2---:R-:W-:Y:S02]  /*bf20*/  NOP ;  /* 0x0000000000007918 */ /* 0x004fe40000000000 */
.L_x_225:
[----:B------:R-:W2:Y:S04]  /*bf30*/  LDL.LU R4, [R1+0x10] ;  /* 0x0000100001047983 */ /* 0x000ea80000300800 */
[----:B------:R-:W3:Y:S04]  /*bf40*/  LDL.LU R6, [R1+0xc] ;  /* 0x00000c0001067983 */ /* 0x000ee80000300800 */
[----:B------:R-:W4:Y:S01]  /*bf50*/  LDL.LU R3, [R1+0x20] ;  /* 0x0000200001037983 */ /* 0x000f220000300800 */
[----:B------:R-:W-:Y:S05]  /*bf60*/  WARPSYNC.ALL ;  /* 0x0000000000007948 */ /* 0x000fea0003800000 */
[----:B------:R-:W-:Y:S01]  /*bf70*/  ULDC.64 UR6, c[0x0][0xa00] ;  /* 0x0002800000067ab9 */ /* 0x000fe20000000a00 */
[----:B------:R-:W-:Y:S01]  /*bf80*/  ULDC.64 UR4, c[0x0][0x298] ;  /* 0x0000a60000047ab9 */ /* 0x000fe20000000a00 */
[----:B-1----:R-:W-:Y:S01]  /*bf90*/  VIADD R0, R17, 0xc400 ;  /* 0x0000c40011007836 */ /* 0x002fe20000000000 */
[----:B------:R-:W-:Y:S01]  /*bfa0*/  BAR.SYNC.DEFER_BLOCKING 0x8, 0x200 ;  /* 0x0208000000007b1d */ /* 0x000fe20000010000 */
[----:B------:R-:W-:-:S03]  /*bfb0*/  ISETP.NE.U32.AND P0, PT, RZ, UR6, PT ;  /* 0x00000006ff007c0c */ /* 0x000fc6000bf05070 */
[----:B------:R-:W-:Y:S02]  /*bfc0*/  LOP3.LUT P1, RZ, R0, 0x3ff, RZ, 0xc0, !PT ;  /* 0x000003ff00ff7812 */ /* 0x000fe4000782c0ff */
[----:B------:R-:W-:Y:S01]  /*bfd0*/  ISETP.NE.AND.EX P0, PT, RZ, UR7, PT, P0 ;  /* 0x00000007ff007c0c */ /* 0x000fe2000bf05300 */
[----:B------:R-:W-:Y:S01]  /*bfe0*/  BSSY B6, `(.L_x_230) ;  /* 0x000001d000067945 */ /* 0x000fe20003800000 */
[----:B--2---:R-:W-:Y:S02]  /*bff0*/  SHF.R.S32.HI R2, RZ, 0x1f, R4 ;  /* 0x0000001fff027819 */ /* 0x004fe40000011404 */
[----:B---3--:R-:W-:-:S03]  /*c000*/  SEL R6, R6, RZ, !P0 ;  /* 0x000000ff06067207 */ /* 0x008fc60004000000 */
[----:B------:R-:W-:-:S04]  /*c010*/  IMAD R2, R2, UR4, RZ ;  /* 0x0000000402027c24 */ /* 0x000fc8000f8e02ff */
[C---:B------:R-:W-:Y:S01]  /*c020*/  IMAD R0, R4.reuse, UR5, R2 ;  /* 0x0000000504007c24 */ /* 0x040fe2000f8e0202 */
[----:B----4-:R-:W-:Y:S01]  /*c030*/  SEL R2, R3, RZ, !P0 ;  /* 0x000000ff03027207 */ /* 0x010fe20004000000 */
[----:B------:R-:W-:-:S04]  /*c040*/  IMAD.WIDE.U32 R4, R4, UR4, RZ ;  /* 0x0000000404047c25 */ /* 0x000fc8000f8e00ff */
[----:B------:R-:W-:Y:S01]  /*c050*/  IMAD.IADD R0, R5, 0x1, R0 ;  /* 0x0000000105007824 */ /* 0x000fe200078e0200 */
[----:B------:R1:W-:Y:S04]  /*c060*/  STL.64 [R1+0x28], R4 ;  /* 0x0000280401007387 */ /* 0x0003e80000100a00 */
[----:B------:R1:W-:Y:S04]  /*c070*/  STL [R1+0xc], R6 ;  /* 0x00000c0601007387 */ /* 0x0003e80000100800 */
[----:B------:R1:W-:Y:S04]  /*c080*/  STL [R1+0x20], R2 ;  /* 0x0000200201007387 */ /* 0x0003e80000100800 */
[----:B------:R1:W-:Y:S01]  /*c090*/  STL [R1+0x10], R0 ;  /* 0x0000100001007387 */ /* 0x0003e20000100800 */
[----:B------:R-:W-:Y:S05]  /*c0a0*/  @!P1 BRA `(.L_x_231) ;  /* 0x0000000000409947 */ /* 0x000fea0003800000 */
[----:B-1----:R-:W-:Y:S01]  /*c0b0*/  MOV R2, 0x0 ;  /* 0x0000000000027802 */ /* 0x002fe20000000f00 */
[----:B------:R-:W-:Y:S01]  /*c0c0*/  ULDC.64 UR6, c[0x4][0xa8] ;  /* 0x01002a0000067ab9 */ /* 0x000fe20000000a00 */
[----:B------:R-:W-:Y:S01]  /*c0d0*/  ULDC.64 UR8, c[0x4][0xb0] ;  /* 0x01002c0000087ab9 */ /* 0x000fe20000000a00 */
[----:B------:R-:W-:Y:S01]  /*c0e0*/  ULDC.64 UR4, c[0x4][0x20] ;  /* 0x0100080000047ab9 */ /* 0x000fe20000000a00 */
[----:B------:R-:W-:Y:S02]  /*c0f0*/  IMAD.U32 R4, RZ, RZ, UR6 ;  /* 0x00000006ff047e24 */ /* 0x000fe4000f8e00ff */
[----:B------:R-:W1:Y:S01]  /*c100*/  LDC.64 R2, c[0x4][R2] ;  /* 0x0100000002027b82 */ /* 0x000e620000000a00 */
[----:B------:R-:W-:Y:S02]  /*c110*/  IMAD.U32 R5, RZ, RZ, UR7 ;  /* 0x00000007ff057e24 */ /* 0x000fe4000f8e00ff */
[----:B------:R-:W-:Y:S02]  /*c120*/  IMAD.U32 R6, RZ, RZ, UR8 ;  /* 0x00000008ff067e24 */ /* 0x000fe4000f8e00ff */
[----:B0-----:R-:W-:-:S02]  /*c130*/  IMAD.U32 R7, RZ, RZ, UR9 ;  /* 0x00000009ff077e24 */ /* 0x001fc4000f8e00ff */
[----:B------:R-:W-:Y:S02]  /*c140*/  IMAD.U32 R10, RZ, RZ, UR4 ;  /* 0x00000004ff0a7e24 */ /* 0x000fe4000f8e00ff */
[----:B------:R-:W-:Y:S02]  /*c150*/  IMAD.U32 R11, RZ, RZ, UR5 ;  /* 0x00000005ff0b7e24 */ /* 0x000fe4000f8e00ff */
[----:B------:R-:W-:Y:S02]  /*c160*/  IMAD.MOV.U32 R8, RZ, RZ, 0x70 ;  /* 0x00000070ff087424 */ /* 0x000fe400078e00ff */
[----:B------:R-:W-:Y:S02]  /*c170*/  IMAD.MOV.U32 R12, RZ, RZ, 0x1 ;  /* 0x00000001ff0c7424 */ /* 0x000fe400078e00ff */
[----:B------:R-:W-:-:S07]  /*c180*/  IMAD.MOV.U32 R13, RZ, RZ, RZ ;  /* 0x000000ffff0d7224 */ /* 0x000fce00078e00ff */
[----:B------:R-:W-:-:S07]  /*c190*/  LEPC R20, `(.L_x_231) ;  /* 0x000000001014794e */ /* 0x000fce0000000000 */
[----:B-1----:R-:W-:Y:S05]  /*c1a0*/  CALL.ABS.NOINC R2 ;  /* 0x0000000002007343 */ /* 0x002fea0003c00000 */
.L_x_231:
[----:B------:R-:W-:Y:S05]  /*c1b0*/  BSYNC B6 ;  /* 0x0000000000067941 */ /* 0x000fea0003800000 */
.L_x_230:
[----:B------:R-:W2:Y:S01]  /*c1c0*/  LDL.LU R20, [R1+0x10] ;  /* 0x0000100001147983 */ /* 0x000ea20000300800 */
[----:B------:R-:W3:Y:S01]  /*c1d0*/  LDC R9, c[0x0][0x448] ;  /* 0x00011200ff097b82 */ /* 0x000ee20000000800 */
[----:B------:R-:W-:Y:S01]  /*c1e0*/  ULDC.64 UR4, c[0x0][0x2d8] ;  /* 0x0000b60000047ab9 */ /* 0x000fe20000000a00 */
[----:B------:R-:W-:Y:S01]  /*c1f0*/  ULDC.64 UR6, c[0x0][0x2e0] ;  /* 0x0000b80000067ab9 */ /* 0x000fe20000000a00 */
[----:B-1----:R-:W2:Y:S01]  /*c200*/  LDL.LU.64 R2, [R1+0x28] ;  /* 0x0000280001027983 */ /* 0x002ea20000300a00 */
[----:B------:R-:W-:-:S03]  /*c210*/  ULDC.64 UR8, c[0x0][0x280] ;  /* 0x0000a00000087ab9 */ /* 0x000fc60000000a00 */
[----:B------:R-:W4:Y:S04]  /*c220*/  LDL.LU R21, [R1+0x20] ;  /* 0x0000200001157983 */ /* 0x000f280000300800 */
[----:B------:R-:W4:Y:S04]  /*c230*/  LDL.LU R4, [R1+0xc] ;  /* 0x00000c0001047983 */ /* 0x000f280000300800 */
[----:B------:R1:W5:Y:S01]  /*c240*/  LDL R10, [R1+0x8] ;  /* 0x00000800010a7983 */ /* 0x0003620000100800 */
[----:B---3--:R-:W-:-:S13]  /*c250*/  ISETP.NE.AND P0, PT, R9, 0x1, PT ;  /* 0x000000010900780c */ /* 0x008fda0003f05270 */
[----:B------:R-:W3:Y:S08]  /*c260*/  @P0 LDC R5, c[0x0][0x450] ;  /* 0x00011400ff050b82 */ /* 0x000ef00000000800 */
[----:B------:R-:W1:Y:S01]  /*c270*/  @P0 LDC R8, c[0x0][0x450] ;  /* 0x00011400ff080b82 */ /* 0x000e620000000800 */
[----:B------:R-:W1:Y:S01]  /*c280*/  S2R R11, SR_TID.X ;  /* 0x00000000000b7919 */ /* 0x000e620000002100 */
[----:B--2---:R-:W-:-:S02]  /*c290*/  IMAD.MOV.U32 R3, RZ, RZ, R20 ;  /* 0x000000ffff037224 */ /* 0x004fc400078e0014 */
[----:B------:R-:W2:Y:S01]  /*c2a0*/  S2R R20, SR_TID.X ;  /* 0x0000000000147919 */ /* 0x000ea20000002100 */
[----:B------:R-:W-:-:S04]  /*c2b0*/  IMAD.WIDE.U32 R2, R16, UR4, R2 ;  /* 0x0000000410027c25 */ /* 0x000fc8000f8e0002 */
[----:B------:R-:W-:Y:S01]  /*c2c0*/  IMAD R3, R16, UR5, R3 ;  /* 0x0000000510037c24 */ /* 0x000fe2000f8e0203 */
[----:B------:R-:W-:Y:S01]  /*c2d0*/  ULDC.64 UR4, c[0x0][0x2d0] ;  /* 0x0000b40000047ab9 */ /* 0x000fe20000000a00 */
[----:B----4-:R-:W-:Y:S02]  /*c2e0*/  IMAD R0, R21, UR6, RZ ;  /* 0x0000000615007c24 */ /* 0x010fe4000f8e02ff */
[----:B------:R-:W-:-:S04]  /*c2f0*/  IMAD.WIDE.U32 R2, R4, UR6, R2 ;  /* 0x0000000604027c25 */ /* 0x000fc8000f8e0002 */
[----:B------:R-:W-:Y:S01]  /*c300*/  IMAD R0, R4, UR7, R0 ;  /* 0x0000000704007c24 */ /* 0x000fe2000f8e0200 */
[----:B------:R-:W-:Y:S01]  /*c310*/  ULDC.64 UR6, c[0x0][0x2c8] ;  /* 0x0000b20000067ab9 */ /* 0x000fe20000000a00 */
[----:B------:R-:W4:Y:S02]  /*c320*/  @P0 LDC R4, c[0x0][0x44c] ;  /* 0x00011300ff040b82 */ /* 0x000f240000000800 */
[----:B------:R-:W-:Y:S01]  /*c330*/  IMAD.IADD R3, R3, 0x1, R0 ;  /* 0x0000000103037824 */ /* 0x000fe200078e0200 */
[C---:B--2---:R-:W-:Y:S01]  /*c340*/  LOP3.LUT R21, R20.reuse, 0x7f, RZ, 0xc0, !PT ;  /* 0x0000007f14157812 */ /* 0x044fe200078ec0ff */
[----:B------:R-:W-:-:S03]  /*c350*/  IMAD.SHL.U32 R20, R20, 0x10, RZ ;  /* 0x0000001014147824 */ /* 0x000fc600078e00ff */
[----:B------:R-:W-:-:S04]  /*c360*/  SHF.R.U32.HI R21, RZ, 0x3, R21 ;  /* 0x00000003ff157819 */ /* 0x000fc80000011615 */
[----:B------:R-:W-:-:S05]  /*c370*/  LOP3.LUT R20, R21, 0x70, R20, 0xf8, !PT ;  /* 0x0000007015147812 */ /* 0x000fca00078ef814 */
[----:B------:R-:W-:-:S04]  /*c380*/  IMAD R6, R25, 0xc0, R20 ;  /* 0x000000c019067824 */ /* 0x000fc800078e0214 */
[----:B----4-:R-:W-:-:S04]  /*c390*/  @P0 IMAD.HI.U32 R0, R6, R4, RZ ;  /* 0x0000000406000227 */ /* 0x010fc800078e00ff */
[----:B------:R-:W-:Y:S01]  /*c3a0*/  IMAD.MOV.U32 R4, RZ, RZ, R6 ;  /* 0x000000ffff047224 */ /* 0x000fe200078e0006 */
[----:B---3--:R-:W-:-:S04]  /*c3b0*/  @P0 SHF.R.U32.HI R4, RZ, R5, R0 ;  /* 0x00000005ff040219 */ /* 0x008fc80000011600 */
[----:B------:R-:W-:-:S05]  /*c3c0*/  SHF.R.S32.HI R0, RZ, 0x1f, R4 ;  /* 0x0000001fff007819 */ /* 0x000fca0000011404 */
[----:B------:R-:W-:-:S04]  /*c3d0*/  IMAD R0, R0, UR4, RZ ;  /* 0x0000000400007c24 */ /* 0x000fc8000f8e02ff */
[C---:B0-----:R-:W-:Y:S02]  /*c3e0*/  IMAD R7, R4.reuse, UR5, R0 ;  /* 0x0000000504077c24 */ /* 0x041fe4000f8e0200 */
[----:B------:R-:W-:Y:S02]  /*c3f0*/  IMAD.MOV R0, RZ, RZ, -R4 ;  /* 0x000000ffff007224 */ /* 0x000fe400078e0a04 */
[----:B------:R-:W-:-:S04]  /*c400*/  IMAD.WIDE.U32 R4, R4, UR4, R2 ;  /* 0x0000000404047c25 */ /* 0x000fc8000f8e0002 */
[----:B------:R-:W-:Y:S02]  /*c410*/  IMAD R0, R9, R0, R6 ;  /* 0x0000000009007224 */ /* 0x000fe400078e0206 */
[----:B------:R-:W-:-:S03]  /*c420*/  IMAD.IADD R5, R5, 0x1, R7 ;  /* 0x0000000105057824 */ /* 0x000fc600078e0207 */
[----:B------:R-:W-:-:S05]  /*c430*/  SHF.R.S32.HI R7, RZ, 0x1f, R0 ;  /* 0x0000001fff077819 */ /* 0x000fca0000011400 */
[----:B------:R-:W-:Y:S02]  /*c440*/  IMAD R7, R7, UR6, RZ ;  /* 0x0000000607077c24 */ /* 0x000fe4000f8e02ff */
[----:B------:R-:W-:-:S04]  /*c450*/  IMAD.WIDE.U32 R4, R0, UR6, R4 ;  /* 0x0000000600047c25 */ /* 0x000fc8000f8e0004 */
[----:B------:R-:W-:-:S04]  /*c460*/  IMAD R7, R0, UR7, R7 ;  /* 0x0000000700077c24 */ /* 0x000fc8000f8e0207 */
[----:B------:R-:W-:Y:S02]  /*c470*/  IMAD.IADD R5, R5, 0x1, R7 ;  /* 0x0000000105057824 */ /* 0x000fe400078e0207 */
[----:B------:R-:W0:Y:S01]  /*c480*/  @P0 LDC R7, c[0x0][0x44c] ;  /* 0x00011300ff070b82 */ /* 0x000e220000000800 */
[----:B------:R-:W-:-:S04]  /*c490*/  LEA R0, P1, R4, UR8, 0x1 ;  /* 0x0000000804007c11 */ /* 0x000fc8000f8208ff */
[----:B------:R-:W-:Y:S01]  /*c4a0*/  LEA.HI.X R4, R4, UR9, R5, 0x1, P1 ;  /* 0x0000000904047c11 */ /* 0x000fe200088f0c05 */
[----:B------:R-:W-:-:S04]  /*c4b0*/  VIADD R5, R6, 0x80 ;  /* 0x0000008006057836 */ /* 0x000fc80000000000 */
[----:B------:R-:W-:Y:S02]  /*c4c0*/  IMAD.MOV.U32 R6, RZ, RZ, R5 ;  /* 0x000000ffff067224 */ /* 0x000fe400078e0005 */
[----:B0-----:R-:W-:-:S05]  /*c4d0*/  @P0 IMAD.HI.U32 R7, R5, R7, RZ ;  /* 0x0000000705070227 */ /* 0x001fca00078e00ff */
[----:B-1----:R-:W-:-:S05]  /*c4e0*/  @P0 SHF.R.U32.HI R6, RZ, R8, R7 ;  /* 0x00000008ff060219 */ /* 0x002fca0000011607 */
[----:B------:R-:W-:-:S04]  /*c4f0*/  IMAD.MOV R7, RZ, RZ, -R6 ;  /* 0x000000ffff077224 */ /* 0x000fc800078e0a06 */
[----:B------:R-:W-:Y:S01]  /*c500*/  IMAD R5, R9, R7, R5 ;  /* 0x0000000709057224 */ /* 0x000fe200078e0205 */
[----:B------:R-:W-:Y:S01]  /*c510*/  SHF.R.S32.HI R7, RZ, 0x1f, R6 ;  /* 0x0000001fff077819 */ /* 0x000fe20000011406 */
[----:B------:R-:W-:-:S04]  /*c520*/  IMAD.WIDE.U32 R2, R6, UR4, R2 ;  /* 0x0000000406027c25 */ /* 0x000fc8000f8e0002 */
[----:B------:R-:W-:Y:S01]  /*c530*/  IMAD R7, R7, UR4, RZ ;  /* 0x0000000407077c24 */ /* 0x000fe2000f8e02ff */
[----:B------:R-:W-:-:S03]  /*c540*/  ULDC UR4, c[0x0][0x2b8] ;  /* 0x0000ae0000047ab9 */ /* 0x000fc60000000800 */
[----:B------:R-:W-:Y:S01]  /*c550*/  IMAD R7, R6, UR5, R7 ;  /* 0x0000000506077c24 */ /* 0x000fe2000f8e0207 */
[----:B------:R-:W-:Y:S01]  /*c560*/  SHF.R.S32.HI R6, RZ, 0x1f, R5 ;  /* 0x0000001fff067819 */ /* 0x000fe20000011405 */
[----:B------:R-:W-:Y:S02]  /*c570*/  IMAD.SHL.U32 R20, R11, 0x8, RZ ;  /* 0x000000080b147824 */ /* 0x000fe400078e00ff */
[----:B------:R-:W-:Y:S02]  /*c580*/  IMAD.IADD R3, R3, 0x1, R7 ;  /* 0x0000000103037824 */ /* 0x000fe400078e0207 */
[----:B------:R-:W-:Y:S02]  /*c590*/  IMAD R6, R6, UR6, RZ ;  /* 0x0000000606067c24 */ /* 0x000fe4000f8e02ff */
[----:B------:R-:W-:Y:S01]  /*c5a0*/  IMAD.WIDE.U32 R2, R5, UR6, R2 ;  /* 0x0000000605027c25 */ /* 0x000fe2000f8e0002 */
[----:B------:R-:W-:-:S03]  /*c5b0*/  LOP3.LUT R20, R20, 0x38, RZ, 0xc0, !PT ;  /* 0x0000003814147812 */ /* 0x000fc600078ec0ff */
[----:B------:R-:W-:Y:S01]  /*c5c0*/  IMAD R6, R5, UR7, R6 ;  /* 0x0000000705067c24 */ /* 0x000fe2000f8e0206 */
[----:B------:R-:W-:-:S03]  /*c5d0*/  LEA R5, P1, R2, UR8, 0x1 ;  /* 0x0000000802057c11 */ /* 0x000fc6000f8208ff */
[----:B------:R-:W-:Y:S01]  /*c5e0*/  IMAD.IADD R6, R3, 0x1, R6 ;  /* 0x0000000103067824 */ /* 0x000fe200078e0206 */
[----:B------:R-:W-:Y:S01]  /*c5f0*/  ISETP.GE.AND P0, PT, R20, UR4, PT ;  /* 0x0000000414007c0c */ /* 0x000fe2000bf06270 */
[----:B------:R-:W-:Y:S01]  /*c600*/  UMOV UR4, 0xffffffff ;  /* 0xffffffff00047882 */ /* 0x000fe20000000000 */
[----:B------:R-:W-:Y:S02]  /*c610*/  LOP3.LUT R21, R11, 0x7f, RZ, 0xc0, !PT ;  /* 0x0000007f0b157812 */ /* 0x000fe400078ec0ff */
[----:B------:R-:W-:Y:S02]  /*c620*/  LEA.HI.X R2, R2, UR9, R6, 0x1, P1 ;  /* 0x0000000902027c11 */ /* 0x000fe400088f0c06 */
[----:B------:R-:W-:Y:S01]  /*c630*/  SHF.R.U32.HI R21, RZ, 0x3, R21 ;  /* 0x00000003ff157819 */ /* 0x000fe20000011615 */
[----:B------:R-:W-:Y:S06]  /*c640*/  BRA.DIV UR4, `(.L_x_232) ;  /* 0x0000003604d47947 */ /* 0x000fec000b800000 */
[----:B------:R-:W2:Y:S01]  /*c650*/  LDL.LU R6, [R1+0x30] ;  /* 0x0000300001067983 */ /* 0x000ea20000300800 */
[----:B------:R-:W-:-:S03]  /*c660*/  IMAD R25, R25, 0xc0, R21 ;  /* 0x000000c019197824 */ /* 0x000fc600078e0215 */
[----:B------:R-:W0:Y:S04]  /*c670*/  SHFL.IDX PT, R7, R0, RZ, 0x181f ;  /* 0x00181fff00077589 */ /* 0x000e2800000e0000 */
[----:B------:R-:W-:Y:S01]  /*c680*/  SHFL.IDX PT, R8, R5, RZ, 0x181f ;  /* 0x00181fff05087589 */ /* 0x000fe200000e0000 */
[----:B--2---:R-:W-:-:S03]  /*c690*/  IMAD R3, R6, R9, RZ ;  /* 0x0000000906037224 */ /* 0x004fc600078e02ff */
[----:B------:R-:W1:Y:S02]  /*c6a0*/  SHFL.IDX PT, R6, R4, RZ, 0x181f ;  /* 0x00181fff04067589 */ /* 0x000e6400000e0000 */
[----:B------:R-:W-:-:S13]  /*c6b0*/  ISETP.GE.AND P1, PT, R25, R3, PT ;  /* 0x000000031900720c */ /* 0x000fda0003f26270 */
[----:B0-----:R-:W-:-:S05]  /*c6c0*/  @!P1 LEA R7, P2, R20, R7, 0x1 ;  /* 0x0000000714079211 */ /* 0x001fca00078408ff */
[----:B-1----:R-:W-:-:S05]  /*c6d0*/  @!P1 IMAD.X R6, RZ, RZ, R6, P2 ;  /* 0x000000ffff069224 */ /* 0x002fca00010e0606 */
[----:B------:R-:W-:-:S04]  /*c6e0*/  @!P1 LOP3.LUT R7, R7, R6, RZ, 0x3c, !PT ;  /* 0x0000000607079212 */ /* 0x000fc800078e3cff */
[----:B------:R-:W-:-:S04]  /*c6f0*/  @!P1 LOP3.LUT R6, R7, R6, RZ, 0x3c, !PT ;  /* 0x0000000607069212 */ /* 0x000fc800078e3cff */
[----:B------:R-:W-:-:S05]  /*c700*/  @!P1 LOP3.LUT R7, R7, R6, RZ, 0x3c, !PT ;  /* 0x0000000607079212 */ /* 0x000fca00078e3cff */
[----:B-----5:R0:W-:Y:S02]  /*c710*/  @!P1 LDGSTS.E.BYPASS.LTC128B.128 [R10+0xc400], desc[UR40][R6.64], !P0 ;  /* 0x0c400000060a9fae */ /* 0x0201e4000c101d68 */
[----:B0-----:R-:W-:Y:S02]  /*c720*/  VIADD R6, R25, 0x10 ;  /* 0x0000001019067836 */ /* 0x001fe40000000000 */
[----:B------:R-:W0:Y:S03]  /*c730*/  SHFL.IDX PT, R7, R0, 0x1, 0x181f ;  /* 0x00381f0000077f89 */ /* 0x000e2600000e0000 */
[----:B------:R-:W-:Y:S02]  /*c740*/  ISETP.GE.AND P1, PT, R6, R3, PT ;  /* 0x000000030600720c */ /* 0x000fe40003f26270 */
[----:B------:R-:W1:Y:S11]  /*c750*/  SHFL.IDX PT, R6, R4, 0x1, 0x181f ;  /* 0x00381f0004067f89 */ /* 0x000e7600000e0000 */
[----:B0-----:R-:W-:-:S05]  /*c760*/  @!P1 LEA R7, P2, R20, R7, 0x1 ;  /* 0x0000000714079211 */ /* 0x001fca00078408ff */
[----:B-1----:R-:W-:-:S05]  /*c770*/  @!P1 IMAD.X R6, RZ, RZ, R6, P2 ;  /* 0x000000ffff069224 */ /* 0x002fca00010e0606 */
[----:B------:R-:W-:-:S04]  /*c780*/  @!P1 LOP3.LUT R7, R7, R6, RZ, 0x3c, !PT ;  /* 0x0000000607079212 */ /* 0x000fc800078e3cff */
[----:B------:R-:W-:-:S04]  /*c790*/  @!P1 LOP3.LUT R6, R7, R6, RZ, 0x3c, !PT ;  /* 0x0000000607069212 */ /* 0x000fc800078e3cff */
[----:B------:R-:W-:-:S05]  /*c7a0*/  @!P1 LOP3.LUT R7, R7, R6, RZ, 0x3c, !PT ;  /* 0x0000000607079212 */ /* 0x000fca00078e3cff */
[----:B------:R0:W-:Y:S02]  /*c7b0*/  @!P1 LDGSTS.E.BYPASS.LTC128B.128 [R10+0xcc00], desc[UR40][R6.64], !P0 ;  /* 0x0cc00000060a9fae */ /* 0x0001e4000c101d68 */
        /* <DEDUP_REMOVED lines=43> */
[----:B------:R-:W1:Y:S04]  /*ca70*/  SHFL.IDX PT, R6, R4, 0x6, 0x181f ;  /* 0x00d81f0004067f89 */ /* 0x000e6800000e0000 */
[----:B------:R-:W-:Y:S07]  /*ca80*/  SHFL.IDX PT, R4, R4, 0x7, 0x181f ;  /* 0x00f81f0004047f89 */ /* 0x000fee00000e0000 */
[----:B0-----:R-:W-:-:S05]  /*ca90*/  @!P1 LEA R7, P2, R20, R7, 0x1 ;  /* 0x0000000714079211 */ /* 0x001fca00078408ff */
[----:B-1----:R-:W-:-:S05]  /*caa0*/  @!P1 IMAD.X R6, RZ, RZ, R6, P2 ;  /* 0x000000ffff069224 */ /* 0x002fca00010e0606 */
[----:B------:R-:W-:-:S04]  /*cab0*/  @!P1 LOP3.LUT R7, R7, R6, RZ, 0x3c, !PT ;  /* 0x0000000607079212 */ /* 0x000fc800078e3cff */
[----:B------:R-:W-:-:S04]  /*cac0*/  @!P1 LOP3.LUT R6, R7, R6, RZ, 0x3c, !PT ;  /* 0x0000000607069212 */ /* 0x000fc800078e3cff */
[----:B------:R-:W-:-:S05]  /*cad0*/  @!P1 LOP3.LUT R7, R7, R6, RZ, 0x3c, !PT ;  /* 0x0000000607079212 */ /* 0x000fca00078e3cff */
[----:B------:R0:W-:Y:S04]  /*cae0*/  @!P1 LDGSTS.E.BYPASS.LTC128B.128 [R10+0xf400], desc[UR40][R6.64], !P0 ;  /* 0x0f400000060a9fae */ /* 0x0001e8000c101d68 */
[----:B0-----:R0:W1:Y:S02]  /*caf0*/  SHFL.IDX PT, R6, R0, 0x7, 0x181f ;  /* 0x00f81f0000067f89 */ /* 0x00106400000e0000 */
[----:B0-----:R-:W-:-:S05]  /*cb00*/  VIADD R0, R25, 0x80 ;  /* 0x0000008019007836 */ /* 0x001fca0000000000 */
[----:B------:R-:W-:Y:S01]  /*cb10*/  ISETP.GE.AND P2, PT, R0, R3, PT ;  /* 0x000000030000720c */ /* 0x000fe20003f46270 */
[----:B------:R-:W-:-:S05]  /*cb20*/  VIADD R0, R25, 0x70 ;  /* 0x0000007019007836 */ /* 0x000fca0000000000 */
[----:B------:R-:W-:Y:S02]  /*cb30*/  ISETP.GE.AND P1, PT, R0, R3, PT ;  /* 0x000000030000720c */ /* 0x000fe40003f26270 */
[----:B------:R-:W0:Y:S11]  /*cb40*/  SHFL.IDX PT, R0, R2, RZ, 0x181f ;  /* 0x00181fff02007589 */ /* 0x000e3600000e0000 */
[----:B-1----:R-:W-:-:S05]  /*cb50*/  @!P1 LEA R6, P3, R20, R6, 0x1 ;  /* 0x0000000614069211 */ /* 0x002fca00078608ff */
[----:B------:R-:W-:-:S04]  /*cb60*/  @!P1 IMAD.X R4, RZ, RZ, R4, P3 ;  /* 0x000000ffff049224 */ /* 0x000fc800018e0604 */
[----:B------:R-:W-:-:S05]  /*cb70*/  @!P1 IMAD.MOV.U32 R7, RZ, RZ, R4 ;  /* 0x000000ffff079224 */ /* 0x000fca00078e0004 */
[----:B------:R1:W-:Y:S02]  /*cb80*/  @!P1 LDGSTS.E.BYPASS.LTC128B.128 [R10+0xfc00], desc[UR40][R6.64], !P0 ;  /* 0x0fc00000060a9fae */ /* 0x0003e4000c101d68 */
[----:B-1----:R-:W-:-:S05]  /*cb90*/  @!P2 LEA R6, P1, R20, R8, 0x1 ;  /* 0x000000081406a211 */ /* 0x002fca00078208ff */
[----:B0-----:R-:W-:-:S04]  /*cba0*/  @!P2 IMAD.X R0, RZ, RZ, R0, P1 ;  /* 0x000000ffff00a224 */ /* 0x001fc800008e0600 */
[----:B------:R-:W-:Y:S02]  /*cbb0*/  @!P2 IMAD.MOV.U32 R7, RZ, RZ, R0 ;  /* 0x000000ffff07a224 */ /* 0x000fe400078e0000 */
[----:B------:R-:W-:-:S03]  /*cbc0*/  VIADD R0, R25, 0x90 ;  /* 0x0000009019007836 */ /* 0x000fc60000000000 */
[----:B------:R0:W-:Y:S02]  /*cbd0*/  @!P2 LDGSTS.E.BYPASS.LTC128B.128 [R10+0x10400], desc[UR40][R6.64], !P0 ;  /* 0x10400000060aafae */ /* 0x0001e4000c101d68 */
[----:B------:R-:W-:Y:S02]  /*cbe0*/  ISETP.GE.AND P1, PT, R0, R3, PT ;  /* 0x000000030000720c */ /* 0x000fe40003f26270 */
[----:B------:R-:W-:Y:S04]  /*cbf0*/  SHFL.IDX PT, R0, R2, 0x1, 0x181f ;  /* 0x00381f0002007f89 */ /* 0x000fe800000e0000 */
[----:B0-----:R-:W0:Y:S07]  /*cc00*/  SHFL.IDX PT, R6, R5, 0x1, 0x181f ;  /* 0x00381f0005067f89 */ /* 0x001e2e00000e0000 */
[----:B0-----:R-:W-:-:S05]  /*cc10*/  @!P1 LEA R6, P2, R20, R6, 0x1 ;  /* 0x0000000614069211 */ /* 0x001fca00078408ff */
[----:B------:R-:W-:-:S04]  /*cc20*/  @!P1 IMAD.X R0, RZ, RZ, R0, P2 ;  /* 0x000000ffff009224 */ /* 0x000fc800010e0600 */
        /* <DEDUP_REMOVED lines=9> */
[----:B------:R0:W1:Y:S04]  /*ccc0*/  SHFL.IDX PT, R0, R2, 0x3, 0x181f ;  /* 0x00781f0002007f89 */ /* 0x00006800000e0000 */
[----:B------:R0:W-:Y:S04]  /*ccd0*/  @!P1 LDGSTS.E.BYPASS.LTC128B.128 [R10+0x11400], desc[UR40][R6.64], !P0 ;  /* 0x11400000060a9fae */ /* 0x0001e8000c101d68 */
[----:B------:R0:W2:Y:S02]  /*cce0*/  SHFL.IDX PT, R2, R5, 0x3, 0x181f ;  /* 0x00781f0005027f89 */ /* 0x0000a400000e0000 */
.L_x_345:
[----:B------:R-:W-:Y:S02]  /*ccf0*/  VIADD R25, R25, 0xb0 ;  /* 0x000000b019197836 */ /* 0x000fe40000000000 */
[----:B------:R-:W-:-:S03]  /*cd00*/  VIADD R8, R17, 0x30800 ;  /* 0x0003080011087836 */ /* 0x000fc60000000000 */
[----:B------:R-:W-:-:S13]  /*cd10*/  ISETP.GE.AND P1, PT, R25, R3, PT ;  /* 0x000000031900720c */ /* 0x000fda0003f26270 */
[----:B0-2---:R-:W-:-:S05]  /*cd20*/  @!P1 LEA R2, P2, R20, R2, 0x1 ;  /* 0x0000000214029211 */ /* 0x005fca00078408ff */
[----:B-1----:R-:W-:-:S05]  /*cd30*/  @!P1 IMAD.X R3, RZ, RZ, R0, P2 ;  /* 0x000000ffff039224 */ /* 0x002fca00010e0600 */
[----:B------:R-:W-:Y:S01]  /*cd40*/  @!PT LDS RZ, [RZ] ;  /* 0x00000000fffff984 */ /* 0x000fe20000000800 */
[----:B------:R-:W-:Y:S01]  /*cd50*/  @!PT LDS RZ, [RZ] ;  /* 0x00000000fffff984 */ /* 0x000fe20000000800 */
[----:B------:R-:W-:Y:S01]  /*cd60*/  @!PT LDS RZ, [RZ] ;  /* 0x00000000fffff984 */ /* 0x000fe20000000800 */
[----:B------:R0:W-:Y:S01]  /*cd70*/  @!P1 LDGSTS.E.BYPASS.LTC128B.128 [R10+0x11c00], desc[UR40][R2.64], !P0 ;  /* 0x11c00000020a9fae */ /* 0x0001e2000c101d68 */
[----:B------:R-:W-:Y:S01]  /*cd80*/  PLOP3.LUT P0, PT, PT, PT, PT, 0x80, 0x0 ;  /* 0x000000000000781c */ /* 0x000fe20003f0f070 */
[----:B------:R-:W-:-:S12]  /*cd90*/  NOP ;  /* 0x0000000000007918 */ /* 0x000fd80000000000 */
.L_x_233:
[----:B------:R-:W-:Y:S02]  /*cda0*/  PLOP3.LUT P1, PT, P1, P0, PT, 0xa2, 0x0 ;  /* 0x000000000000781c */ /* 0x000fe40000f21472 */
[----:B------:R-:W-:-:S08]  /*cdb0*/  @P0 R2UR P1, UR4, R17 ;  /* 0x00000000110402ca */ /* 0x000fd00000020000 */
[----:B------:R-:W-:-:S05]  /*cdc0*/  @P0 PLOP3.LUT P0, PT, P1, PT, PT, 0x80, 0x0 ;  /* 0x000000000000081c */ /* 0x000fca0000f0f070 */
[----:B------:R-:W-:Y:S01]  /*cdd0*/  @!P1 SYNCS.ARRIVE.TRANS64.RED.A0T1 RZ, [UR4+0x30800], RZ ;  /* 0x030800ffffff99a7 */ /* 0x000fe20008200404 */
[----:B------:R-:W-:Y:S07]  /*cde0*/  @!P1 ARRIVES.LDGSTSBAR.64.TRANSCNT [UR4+0x30800] ;  /* 0x03080000ff0099b0 */ /* 0x000fee0008000a84 */
[----:B------:R-:W-:Y:S05]  /*cdf0*/  @P0 BRA.U.ANY `(.L_x_233) ;  /* 0xfffffffd00e80947 */ /* 0x000fea000393ffff */
[----:B0-----:R-:W2:Y:S02]  /*ce00*/  LDL.LU R2, [R1+0x34] ;  /* 0x0000340001027983 */ /* 0x001ea40000300800 */
[----:B--2---:R-:W-:-:S05]  /*ce10*/  VIADD R2, R2, 0x1 ;  /* 0x0000000102027836 */ /* 0x004fca0000000000 */
[----:B------:R0:W-:Y:S01]  /*ce20*/  STL [R1+0x34], R2 ;  /* 0x0000340201007387 */ /* 0x0001e20000100800 */
[----:B------:R-:W-:-:S04]  /*ce30*/  LEA.HI R0, R2, R2, RZ, 0x1 ;  /* 0x0000000202007211 */ /* 0x000fc800078f08ff */
[----:B------:R-:W-:-:S05]  /*ce40*/  LOP3.LUT R0, R0, 0xfffffffe, RZ, 0xc0, !PT ;  /* 0xfffffffe00007812 */ /* 0x000fca00078ec0ff */
[----:B------:R-:W-:-:S05]  /*ce50*/  IMAD.IADD R0, R2, 0x1, -R0 ;  /* 0x0000000102007824 */ /* 0x000fca00078e0a00 */
[----:B------:R-:W-:Y:S01]  /*ce60*/  SHF.L.U32 R0, R0, 0x1f, RZ ;  /* 0x0000001f00007819 */ /* 0x000fe200000006ff */
[----:B------:R-:W-:Y:S01]  /*ce70*/  NOP ;  /* 0x0000000000007918 */ /* 0x000fe20000000000 */
[----:B------:R0:W-:Y:S01]  /*ce80*/  SYNCS.ARRIVE.TRANS64.A1T0 RZ, [R17+URZ+0x30800], RZ ;  /* 0x030800ff11ff79a7 */ /* 0x0001e2000810003f */
[----:B------:R-:W-:Y:S01]  /*ce90*/  BSSY B0, `(.L_x_234) ;  /* 0x0000003000007945 */ /* 0x000fe20003800000 */
[----:B------:R-:W1:Y:S03]  /*cea0*/  SYNCS.PHASECHK.TRANS64.TRYWAIT P0, [R17+URZ+0x30820], R0 ;  /* 0x03082000110075a7 */ /* 0x000e66000800017f */
[----:B01----:R-:W-:Y:S05]  /*ceb0*/  @!P0 BRA `(.L_x_235) ;  /* 0x0000003c00a08947 */ /* 0x003fea0003800000 */
.L_x_346:
[----:B------:R-:W-:Y:S05]  /*cec0*/  BSYNC B0 ;  /* 0x0000000000007941 */ /* 0x000fea0003800000 */
.L_x_234:
[----:B------:R-:W0:Y:S04]  /*ced0*/  LDL R2, [R1+0x1c] ;  /* 0x00001c0001027983 */ /* 0x000e280000100800 */
[----:B------:R-:W2:Y:S01]  /*cee0*/  LDL R3, [R1+0x4] ;  /* 0x0000040001037983 */ /* 0x000ea20000100800 */
[----:B------:R-:W-:Y:S01]  /*cef0*/  BSSY B0, `(.L_x_236) ;  /* 0x0000175000007945 */ /* 0x000fe20003800000 */
[----:B0-----:R-:W-:-:S05]  /*cf00*/  VIADD R0, R2, 0xfffffffe ;  /* 0xfffffffe02007836 */ /* 0x001fca0000000000 */
[----:B--2---:R-:W-:-:S13]  /*cf10*/  ISETP.GE.AND P0, PT, R0, R3, PT ;  /* 0x000000030000720c */ /* 0x004fda0003f06270 */
[----:B------:R-:W-:Y:S05]  /*cf20*/  @!P0 BRA `(.L_x_237) ;  /* 0x0000001400c48947 */ /* 0x000fea0003800000 */
[----:B------:R-:W2:Y:S04]  /*cf30*/  LDL.LU R2, [R1+0x38] ;  /* 0x0000380001027983 */ /* 0x000ea80000300800 */
[----:B------:R-:W3:Y:S04]  /*cf40*/  LDL.LU R5, [R1+0x18] ;  /* 0x0000180001057983 */ /* 0x000ee80000300800 */
[----:B------:R-:W4:Y:S01]  /*cf50*/  LDL.LU R4, [R1+0x24] ;  /* 0x0000240001047983 */ /* 0x000f220000300800 */
[----:B------:R-:W-:Y:S01]  /*cf60*/  LOP3.LUT R7, RZ, R3, RZ, 0x33, !PT ;  /* 0x00000003ff077212 */ /* 0x000fe200078e33ff */
[----:B------:R-:W-:Y:S01]  /*cf70*/  BSSY B2, `(.L_x_238) ;  /* 0x0000080000027945 */ /* 0x000fe20003800000 */
[----:B--2---:R-:W-:-:S04]  /*cf80*/  VIADD R2, R2, 0x1 ;  /* 0x0000000102027836 */ /* 0x004fc80000000000 */
[----:B---3--:R-:W-:-:S05]  /*cf90*/  IMAD R2, R2, R5, RZ ;  /* 0x0000000502027224 */ /* 0x008fca00078e02ff */
[----:B----4-:R-:W-:-:S05]  /*cfa0*/  VIMNMX R9, R4, R2, PT ;  /* 0x0000000204097248 */ /* 0x010fca0003fe0100 */
[----:B------:R-:W-:-:S05]  /*cfb0*/  IMAD.MOV R2, RZ, RZ, -R9 ;  /* 0x000000ffff027224 */ /* 0x000fca00078e0a09 */
[----:B------:R-:W-:-:S05]  /*cfc0*/  VIADDMNMX R7, R2, 0x1, R7, !PT ;  /* 0x0000000102077846 */ /* 0x000fca0007800107 */
[----:B------:R-:W-:-:S05]  /*cfd0*/  IMAD.IADD R2, R9, 0x1, R7 ;  /* 0x0000000109027824 */ /* 0x000fca00078e0207 */
[----:B------:R-:W-:-:S04]  /*cfe0*/  LOP3.LUT R2, R2, 0x1, RZ, 0xc0, !PT ;  /* 0x0000000102027812 */ /* 0x000fc800078ec0ff */
[----:B------:R-:W-:-:S13]  /*cff0*/  ISETP.NE.U32.AND P0, PT, R2, 0x1, PT ;  /* 0x000000010200780c */ /* 0x000fda0003f05070 */
[----:B------:R-:W-:Y:S05]  /*d000*/  @P0 BRA `(.L_x_239) ;  /* 0x0000000400d80947 */ /* 0x000fea0003800000 */
[----:B------:R-:W-:Y:S01]  /*d010*/  LOP3.LUT P1, RZ, R29, 0x1, RZ, 0xc0, !PT ;  /* 0x000000011dff7812 */ /* 0x000fe2000782c0ff */
[----:B------:R-:W-:Y:S01]  /*d020*/  VIADD R6, R18, 0x1 ;  /* 0x0000000112067836 */ /* 0x000fe20000000000 */
[----:B------:R-:W-:Y:S04]  /*d030*/  BSSY B1, `(.L_x_240) ;  /* 0x000006f000017945 */ /* 0x000fe80003800000 */
[----:B------:R-:W-:-:S04]  /*d040*/  ISETP.NE.AND P0, PT, R6, 0x2, PT ;  /* 0x000000020600780c */ /* 0x000fc80003f05270 */
[----:B------:R-:W-:Y:S02]  /*d050*/  SEL R3, RZ, 0x1, P0 ;  /* 0x00000001ff037807 */ /* 0x000fe40000000000 */
[----:B------:R-:W-:Y:S02]  /*d060*/  SEL R6, R6, RZ, P0 ;  /* 0x000000ff06067207 */ /* 0x000fe40000000000 */
[----:B------:R-:W-:Y:S01]  /*d070*/  LOP3.LUT R10, R28, R3, RZ, 0x3c, !PT ;  /* 0x000000031c0a7212 */ /* 0x000fe200078e3cff */
[----:B------:R-:W-:Y:S06]  /*d080*/  @!P1 BRA `(.L_x_241) ;  /* 0x0000000400a49947 */ /* 0x000fec0003800000 */
[----:B------:R-:W-:Y:S01]  /*d090*/  ULDC.64 UR4, c[0x0][0x418] ;  /* 0x0001060000047ab9 */ /* 0x000fe20000000a00 */
[----:B------:R-:W-:Y:S01]  /*d0a0*/  IMAD.MOV.U32 R4, RZ, RZ, R19 ;  /* 0x000000ffff047224 */ /* 0x000fe200078e0013 */
[----:B------:R-:W-:-:S04]  /*d0b0*/  ISETP.NE.U32.AND P0, PT, RZ, UR4, PT ;  /* 0x00000004ff007c0c */ /* 0x000fc8000bf05070 */
[----:B------:R-:W-:-:S13]  /*d0c0*/  ISETP.NE.AND.EX P0, PT, RZ, UR5, PT, P0 ;  /* 0x00000005ff007c0c */ /* 0x000fda000bf05300 */
[----:B------:R-:W-:Y:S05]  /*d0d0*/  @!P0 BRA `(.L_x_242) ;  /* 0x0000000000488947 */ /* 0x000fea0003800000 */
[----:B------:R-:W2:Y:S01]  /*d0e0*/  LDL R11, [R1] ;  /* 0x00000000010b7983 */ /* 0x000ea20000100800 */
[----:B------:R-:W0:Y:S01]  /*d0f0*/  LDC R5, c[0x0][0x43c] ;  /* 0x00010f00ff057b82 */ /* 0x000e220000000800 */
[----:B------:R-:W-:Y:S01]  /*d100*/  ULDC.64 UR6, c[0x0][0x428] ;  /* 0x00010a0000067ab9 */ /* 0x000fe20000000a00 */
[----:B0-----:R-:W-:-:S13]  /*d110*/  ISETP.NE.AND P0, PT, R5, 0x1, PT ;  /* 0x000000010500780c */ /* 0x001fda0003f05270 */
[----:B------:R-:W0:Y:S02]  /*d120*/  @P0 LDC.64 R2, c[0x0][0x440] ;  /* 0x00011000ff020b82 */ /* 0x000e240000000a00 */
[----:B0-----:R-:W-:-:S04]  /*d130*/  @P0 IMAD.HI.U32 R4, R0, R2, RZ ;  /* 0x0000000200040227 */ /* 0x001fc800078e00ff */
[----:B------:R-:W-:Y:S01]  /*d140*/  IMAD.MOV.U32 R2, RZ, RZ, R0 ;  /* 0x000000ffff027224 */ /* 0x000fe200078e0000 */
[----:B------:R-:W-:-:S05]  /*d150*/  @P0 SHF.R.U32.HI R2, RZ, R3, R4 ;  /* 0x00000003ff020219 */ /* 0x000fca0000011604 */
[----:B------:R-:W-:-:S04]  /*d160*/  IMAD.MOV R3, RZ, RZ, -R2 ;  /* 0x000000ffff037224 */ /* 0x000fc800078e0a02 */
[----:B------:R-:W-:Y:S01]  /*d170*/  IMAD R0, R5, R3, R0 ;  /* 0x0000000305007224 */ /* 0x000fe200078e0200 */
[----:B------:R-:W-:-:S03]  /*d180*/  SHF.R.S32.HI R3, RZ, 0x1f, R2 ;  /* 0x0000001fff037819 */ /* 0x000fc60000011402 */
[----:B------:R-:W-:-:S04]  /*d190*/  IMAD.WIDE.U32 R2, R23, UR6, R2 ;  /* 0x0000000617027c25 */ /* 0x000fc8000f8e0002 */
[----:B--2---:R-:W-:-:S04]  /*d1a0*/  IMAD R4, R11, UR6, RZ ;  /* 0x000000060b047c24 */ /* 0x004fc8000f8e02ff */
[----:B------:R-:W-:-:S04]  /*d1b0*/  IMAD R4, R23, UR7, R4 ;  /* 0x0000000717047c24 */ /* 0x000fc8000f8e0204 */
[----:B------:R-:W-:Y:S01]  /*d1c0*/  IMAD.IADD R3, R4, 0x1, R3 ;  /* 0x0000000104037824 */ /* 0x000fe200078e0203 */
[----:B------:R-:W-:-:S04]  /*d1d0*/  LEA R4, P0, R2, UR4, 0x2 ;  /* 0x0000000402047c11 */ /* 0x000fc8000f8010ff */
[----:B------:R-:W-:-:S05]  /*d1e0*/  LEA.HI.X R5, R2, UR5, R3, 0x2, P0 ;  /* 0x0000000502057c11 */ /* 0x000fca00080f1403 */
[----:B------:R0:W5:Y:S04]  /*d1f0*/  LDG.E R4, desc[UR40][R4.64] ;  /* 0x0000002804047981 */ /* 0x000168000c1e1900 */
.L_x_242:
[----:B------:R-:W-:Y:S01]  /*d200*/  IMAD R2, R6, 0x8, R17 ;  /* 0x0000000806027824 */ /* 0x000fe200078e0211 */
[----:B------:R-:W-:Y:S01]  /*d210*/  SHF.L.U32 R3, R10, 0x1f, RZ ;  /* 0x0000001f0a037819 */ /* 0x000fe200000006ff */
[----:B------:R-:W-:Y:S03]  /*d220*/  BSSY B3, `(.L_x_243) ;  /* 0x0000003000037945 */ /* 0x000fe60003800000 */
[----:B------:R-:W1:Y:S02]  /*d230*/  SYNCS.PHASECHK.TRANS64.TRYWAIT P0, [R2+URZ+0x30840], R3 ;  /* 0x03084003020075a7 */ /* 0x000e64000800017f */
[----:B-1----:R-:W-:Y:S05]  /*d240*/  @!P0 BRA `(.L_x_244) ;  /* 0x0000003800d08947 */ /* 0x002fea0003800000 */
.L_x_347:
[----:B------:R-:W-:Y:S05]  /*d250*/  BSYNC B3 ;  /* 0x0000000000037941 */ /* 0x000fea0003800000 */
.L_x_243:
[----:B0-----:R-:W0:Y:S01]  /*d260*/  S2R R5, SR_TID.X ;  /* 0x0000000000057919 */ /* 0x001e220000002100 */
[----:B------:R-:W-:Y:S01]  /*d270*/  BSSY B3, `(.L_x_245) ;  /* 0x000000b000037945 */ /* 0x000fe20003800000 */
[----:B0-----:R-:W-:-:S04]  /*d280*/  LOP3.LUT R5, R5, 0x7f, RZ, 0xc0, !PT ;  /* 0x0000007f05057812 */ /* 0x001fc800078ec0ff */
[----:B------:R-:W-:-:S13]  /*d290*/  ISETP.NE.AND P1, PT, R5, RZ, PT ;  /* 0x000000ff0500720c */ /* 0x000fda0003f25270 */
[----:B------:R-:W-:Y:S05]  /*d2a0*/  @P1 BRA `(.L_x_246) ;  /* 0x00000000001c1947 */ /* 0x000fea0003800000 */
[----:B------:R-:W0:Y:S01]  /*d2b0*/  S2R R5, SR_TID.X ;  /* 0x0000000000057919 */ /* 0x000e220000002100 */
[----:B-1----:R-:W-:-:S04]  /*d2c0*/  IMAD.MOV.U32 R3, RZ, RZ, 0x6000 ;  /* 0x00006000ff037424 */ /* 0x002fc800078e00ff */
[----:B------:R2:W-:Y:S01]  /*d2d0*/  SYNCS.ARRIVE.TRANS64 RZ, [R2+URZ+0x30830], R3 ;  /* 0x0308300302ff79a7 */ /* 0x0005e2000800003f */
[----:B0-----:R-:W-:-:S04]  /*d2e0*/  LOP3.LUT R5, R5, 0x1f, RZ, 0xc0, !PT ;  /* 0x0000001f05057812 */ /* 0x001fc800078ec0ff */
[----:B------:R-:W-:-:S13]  /*d2f0*/  ISETP.NE.AND P0, PT, R5, RZ, PT ;  /* 0x000000ff0500720c */ /* 0x000fda0003f05270 */
[----:B--2---:R-:W-:Y:S05]  /*d300*/  @!P0 BRA `(.L_x_246) ;  /* 0x0000000000048947 */ /* 0x004fea0003800000 */
[----:B------:R-:W-:Y:S01]  /*d310*/  BPT.TRAP 0x1 ;  /* 0x000000040000795c */ /* 0x000fe20000300000 */
.L_x_246:
[----:B------:R-:W-:Y:S05]  /*d320*/  BSYNC B3 ;  /* 0x0000000000037941 */ /* 0x000fea0003800000 */
.L_x_245:
[----:B------:R-:W-:Y:S01]  /*d330*/  IMAD.MOV.U32 R11, RZ, RZ, RZ ;  /* 0x000000ffff0b7224 */ /* 0x000fe200078e00ff */
[----:B------:R-:W-:Y:S01]  /*d340*/  UIADD3 UR4, UP0, UR38, 0x370, URZ ;  /* 0x0000037026047890 */ /* 0x000fe2000ff1e03f */
[----:B-1----:R-:W-:Y:S01]  /*d350*/  IMAD R3, R6, 0x6000, R17 ;  /* 0x0000600006037824 */ /* 0x002fe200078e0211 */
[----:B------:R-:W-:Y:S01]  /*d360*/  PLOP3.LUT P0, PT, PT, PT, PT, 0x80, 0x0 ;  /* 0x000000000000781c */ /* 0x000fe20003f0f070 */
[----:B------:R-:W-:Y:S01]  /*d370*/  VIADD R2, R2, 0x30830 ;  /* 0x0003083002027836 */ /* 0x000fe20000000000 */
[----:B------:R-:W-:Y:S01]  /*d380*/  R2UR UR10, R11 ;  /* 0x000000000b0a72ca */ /* 0x000fe200000e0000 */
[----:B------:R-:W-:Y:S01]  /*d390*/  VIADD R3, R3, 0x12400 ;  /* 0x0001240003037836 */ /* 0x000fe20000000000 */
[----:B------:R-:W-:Y:S01]  /*d3a0*/  UIADD3.X UR5, URZ, UR39, URZ, UP0, !UPT ;  /* 0x000000273f057290 */ /* 0x000fe200087fe43f */
[----:B------:R-:W-:Y:S01]  /*d3b0*/  IMAD R5, R0, 0xc0, R26 ;  /* 0x000000c000057824 */ /* 0x000fe200078e021a */
[----:B------:R-:W-:Y:S01]  /*d3c0*/  UMOV UR6, 0x0 ;  /* 0x0000000000067882 */ /* 0x000fe20000000000 */
[----:B------:R-:W-:-:S10]  /*d3d0*/  UMOV UR7, 0x14f00000 ;  /* 0x14f0000000077882 */ /* 0x000fd40000000000 */
.L_x_247:
[----:B------:R-:W-:-:S13]  /*d3e0*/  @P0 ELECT P2, URZ, PT ;  /* 0x00000000003f082f */ /* 0x000fda0003840000 */
[----:B-----5:R-:W-:Y:S02]  /*d3f0*/  @P2 R2UR UR13, R4 ;  /* 0x00000000040d22ca */ /* 0x020fe400000e0000 */
[----:B------:R-:W-:Y:S02]  /*d400*/  @P2 R2UR UR12, R16 ;  /* 0x00000000100c22ca */ /* 0x000fe400000e0000 */
[----:B------:R-:W-:Y:S02]  /*d410*/  @P2 R2UR UR11, R5 ;  /* 0x00000000050b22ca */ /* 0x000fe400000e0000 */
[----:B------:R-:W-:Y:S02]  /*d420*/  @P2 R2UR UR9, R2 ;  /* 0x00000000020922ca */ /* 0x000fe400000e0000 */
[----:B------:R-:W-:Y:S02]  /*d430*/  @P2 R2UR UR8, R3 ;  /* 0x00000000030822ca */ /* 0x000fe400000e0000 */
[----:B------:R-:W-:-:S02]  /*d440*/  @P2 PLOP3.LUT P0, PT, P2, PT, PT, 0x8, 0x0 ;  /* 0x000000000000281c */ /* 0x000fc4000170e170 */
[----:B------:R-:W-:-:S09]  /*d450*/  PLOP3.LUT P2, PT, PT, PT, PT, 0x8, 0x0 ;  /* 0x000000000000781c */ /* 0x000fd20003f4e170 */
[----:B------:R0:W-:Y:S02]  /*d460*/  UTMALDG.4D [UR8], [UR4], desc[UR6] ;  /* 0x00000608040075b4 */ /* 0x0001e40008019000 */
[----:B0-----:R-:W-:Y:S05]  /*d470*/  @P0 BRA.U.ANY `(.L_x_247) ;  /* 0xfffffffd00d80947 */ /* 0x001fea000393ffff */
[----:B------:R-:W-:Y:S01]  /*d480*/  SHF.L.U32 R2, R28, 0x1f, RZ ;  /* 0x0000001f1c027819 */ /* 0x000fe200000006ff */
[----:B------:R-:W-:Y:S01]  /*d490*/  IMAD R3, R18, 0x8, R8 ;  /* 0x0000000812037824 */ /* 0x000fe200078e0208 */
[----:B------:R-:W-:Y:S03]  /*d4a0*/  BSSY B3, `(.L_x_248) ;  /* 0x0000003000037945 */ /* 0x000fe60003800000 */
[----:B------:R-:W0:Y:S02]  /*d4b0*/  SYNCS.PHASECHK.TRANS64.TRYWAIT P0, [R3+URZ+0x60], R2 ;  /* 0x00006002030075a7 */ /* 0x000e24000800017f */
[----:B0-----:R-:W-:Y:S05]  /*d4c0*/  @!P0 BRA `(.L_x_249) ;  /* 0x0000003800448947 */ /* 0x001fea0003800000 */
.L_x_348:
[----:B------:R-:W-:Y:S05]  /*d4d0*/  BSYNC B3 ;  /* 0x0000000000037941 */ /* 0x000fea0003800000 */
.L_x_248:
[----:B------:R-:W-:Y:S01]  /*d4e0*/  BSSY B3, `(.L_x_250) ;  /* 0x000000c000037945 */ /* 0x000fe20003800000 */
[----:B------:R-:W-:Y:S02]  /*d4f0*/  IMAD.MOV.U32 R12, RZ, RZ, 0x0 ;  /* 0x00000000ff0c7424 */ /* 0x000fe400078e00ff */
[----:B------:R-:W-:Y:S01]  /*d500*/  IMAD.MOV.U32 R13, RZ, RZ, 0x14f00000 ;  /* 0x14f00000ff0d7424 */ /* 0x000fe200078e00ff */
[----:B------:R-:W-:Y:S06]  /*d510*/  @P1 BRA `(.L_x_251) ;  /* 0x0000000000201947 */ /* 0x000fec0003800000 */
[----:B------:R-:W1:Y:S01]  /*d520*/  S2R R5, SR_TID.X ;  /* 0x0000000000057919 */ /* 0x000e620000002100 */
[----:B0-----:R-:W-:Y:S02]  /*d530*/  IMAD R2, R18, 0x8, R17 ;  /* 0x0000000812027824 */ /* 0x001fe400078e0211 */
[----:B------:R-:W-:-:S04]  /*d540*/  IMAD.MOV.U32 R3, RZ, RZ, 0x6000 ;  /* 0x00006000ff037424 */ /* 0x000fc800078e00ff */
[----:B------:R2:W-:Y:S01]  /*d550*/  SYNCS.ARRIVE.TRANS64 RZ, [R2+URZ+0x30850], R3 ;  /* 0x0308500302ff79a7 */ /* 0x0005e2000800003f */
[----:B-1----:R-:W-:-:S04]  /*d560*/  LOP3.LUT R5, R5, 0x1f, RZ, 0xc0, !PT ;  /* 0x0000001f05057812 */ /* 0x002fc800078ec0ff */
[----:B------:R-:W-:-:S13]  /*d570*/  ISETP.NE.AND P0, PT, R5, RZ, PT ;  /* 0x000000ff0500720c */ /* 0x000fda0003f05270 */
[----:B--2---:R-:W-:Y:S05]  /*d580*/  @!P0 BRA `(.L_x_251) ;  /* 0x0000000000048947 */ /* 0x004fea0003800000 */
[----:B------:R-:W-:Y:S01]  /*d590*/  BPT.TRAP 0x1 ;  /* 0x000000040000795c */ /* 0x000fe20000300000 */
.L_x_251:
[----:B------:R-:W-:Y:S05]  /*d5a0*/  BSYNC B3 ;  /* 0x0000000000037941 */ /* 0x000fea0003800000 */
.L_x_250:
[----:B------:R-:W-:Y:S01]  /*d5b0*/  R2UR UR10, R11 ;  /* 0x000000000b0a72ca */ /* 0x000fe200000e0000 */
[--C-:B0-----:R-:W-:Y:S01]  /*d5c0*/  IMAD R2, R18, 0x6000, R17.reuse ;  /* 0x0000600012027824 */ /* 0x101fe200078e0211 */
[----:B------:R-:W-:Y:S01]  /*d5d0*/  R2UR UR6, R12 ;  /* 0x000000000c0672ca */ /* 0x000fe200000e0000 */
[----:B------:R-:W-:Y:S01]  /*d5e0*/  IMAD R3, R18, 0x8, R17 ;  /* 0x0000000812037824 */ /* 0x000fe200078e0211 */
[----:B------:R-:W-:Y:S01]  /*d5f0*/  R2UR UR7, R13 ;  /* 0x000000000d0772ca */ /* 0x000fe200000e0000 */
[----:B------:R-:W-:Y:S01]  /*d600*/  UIADD3 UR4, UP0, UR38, 0x470, URZ ;  /* 0x0000047026047890 */ /* 0x000fe2000ff1e03f */
[----:B------:R-:W-:Y:S01]  /*d610*/  PLOP3.LUT P0, PT, PT, PT, PT, 0x80, 0x0 ;  /* 0x000000000000781c */ /* 0x000fe20003f0f070 */
[----:B------:R-:W-:Y:S02]  /*d620*/  IMAD R5, R22, 0xc0, R26 ;  /* 0x000000c016057824 */ /* 0x000fe400078e021a */
[----:B------:R-:W-:Y:S01]  /*d630*/  VIADD R2, R2, 0x400 ;  /* 0x0000040002027836 */ /* 0x000fe20000000000 */
[----:B------:R-:W-:Y:S01]  /*d640*/  UIADD3.X UR5, URZ, UR39, URZ, UP0, !UPT ;  /* 0x000000273f057290 */ /* 0x000fe200087fe43f */
[----:B------:R-:W-:-:S11]  /*d650*/  VIADD R3, R3, 0x30850 ;  /* 0x0003085003037836 */ /* 0x000fd60000000000 */
.L_x_252:
[----:B------:R-:W-:-:S13]  /*d660*/  @P0 ELECT P1, URZ, PT ;  /* 0x00000000003f082f */ /* 0x000fda0003820000 */
[----:B------:R-:W-:Y:S02]  /*d670*/  @P1 R2UR UR13, R19 ;  /* 0x00000000130d12ca */ /* 0x000fe400000e0000 */
        /* <DEDUP_REMOVED lines=8> */
[----:B------:R-:W-:Y:S02]  /*d700*/  IMAD.MOV.U32 R19, RZ, RZ, R4 ;  /* 0x000000ffff137224 */ /* 0x000fe400078e0004 */
[----:B------:R-:W-:-:S07]  /*d710*/  IMAD.MOV.U32 R22, RZ, RZ, R0 ;  /* 0x000000ffff167224 */ /* 0x000fce00078e0000 */
.L_x_241:
[----:B------:R-:W-:Y:S05]  /*d720*/  BSYNC B1 ;  /* 0x0000000000017941 */ /* 0x000fea0003800000 */
.L_x_240:
[----:B------:R-:W2:Y:S01]  /*d730*/  LDL.LU R0, [R1+0x1c] ;  /* 0x00001c0001007983 */ /* 0x000ea20000300800 */
[----:B------:R-:W-:Y:S02]  /*d740*/  IMAD.MOV.U32 R28, RZ, RZ, R10 ;  /* 0x000000ffff1c7224 */ /* 0x000fe400078e000a */
[----:B------:R-:W-:Y:S02]  /*d750*/  IMAD.MOV.U32 R18, RZ, RZ, R6 ;  /* 0x000000ffff127224 */ /* 0x000fe400078e0006 */
[----:B--2---:R-:W-:-:S07]  /*d760*/  VIADD R0, R0, 0xfffffffd ;  /* 0xfffffffd00007836 */ /* 0x004fce0000000000 */
.L_x_239:
[----:B------:R-:W-:Y:S05]  /*d770*/  BSYNC B2 ;  /* 0x0000000000027941 */ /* 0x000fea0003800000 */
.L_x_238:
[----:B------:R-:W-:Y:S01]  /*d780*/  VIADD R7, R7, 0xfffffffe ;  /* 0xfffffffe07077836 */ /* 0x000fe20000000000 */
[----:B------:R-:W-:-:S04]  /*d790*/  LOP3.LUT R2, RZ, R9, RZ, 0x33, !PT ;  /* 0x00000009ff027212 */ /* 0x000fc800078e33ff */
[----:B------:R-:W-:-:S13]  /*d7a0*/  ISETP.NE.AND P0, PT, R7, R2, PT ;  /* 0x000000020700720c */ /* 0x000fda0003f05270 */
[----:B------:R-:W-:Y:S05]  /*d7b0*/  @!P0 BRA `(.L_x_237) ;  /* 0x0000000c00a08947 */ /* 0x000fea0003800000 */
[----:B------:R-:W-:-:S07]  /*d7c0*/  IMAD.MOV.U32 R4, RZ, RZ, R19 ;  /* 0x000000ffff047224 */ /* 0x000fce00078e0013 */
.L_x_279:
[----:B------:R-:W-:Y:S01]  /*d7d0*/  LOP3.LUT P1, RZ, R29, 0x1, RZ, 0xc0, !PT ;  /* 0x000000011dff7812 */ /* 0x000fe2000782c0ff */
[----:B------:R-:W-:Y:S01]  /*d7e0*/  VIADD R6, R18, 0x1 ;  /* 0x0000000112067836 */ /* 0x000fe20000000000 */
[----:B------:R-:W-:Y:S05]  /*d7f0*/  YIELD ;  /* 0x0000000000007946 */ /* 0x000fea0003800000 */
[----:B------:R-:W-:Y:S01]  /*d800*/  ISETP.NE.AND P0, PT, R6, 0x2, PT ;  /* 0x000000020600780c */ /* 0x000fe20003f05270 */
[----:B------:R-:W-:Y:S03]  /*d810*/  BSSY B1, `(.L_x_253) ;  /* 0x000006c000017945 */ /* 0x000fe60003800000 */
[----:B------:R-:W-:-:S02]  /*d820*/  SEL R7, RZ, 0x1, P0 ;  /* 0x00000001ff077807 */ /* 0x000fc40000000000 */
        /* <DEDUP_REMOVED lines=26> */
.L_x_255:
[----:B------:R-:W-:Y:S01]  /*d9d0*/  IMAD R2, R6, 0x8, R17 ;  /* 0x0000000806027824 */ /* 0x000fe200078e0211 */
[----:B------:R-:W-:Y:S01]  /*d9e0*/  SHF.L.U32 R3, R7, 0x1f, RZ ;  /* 0x0000001f07037819 */ /* 0x000fe200000006ff */
[----:B------:R-:W-:Y:S03]  /*d9f0*/  BSSY B2, `(.L_x_256) ;  /* 0x0000003000027945 */ /* 0x000fe60003800000 */
[----:B------:R-:W1:Y:S02]  /*da00*/  SYNCS.PHASECHK.TRANS64.TRYWAIT P0, [R2+URZ+0x30840], R3 ;  /* 0x03084003020075a7 */ /* 0x000e64000800017f */
[----:B-1----:R-:W-:Y:S05]  /*da10*/  @!P0 BRA `(.L_x_257) ;  /* 0x0000003400048947 */ /* 0x002fea0003800000 */
.L_x_349:
[----:B------:R-:W-:Y:S05]  /*da20*/  BSYNC B2 ;  /* 0x0000000000027941 */ /* 0x000fea0003800000 */
.L_x_256:
        /* <DEDUP_REMOVED lines=12> */
.L_x_259:
[----:B------:R-:W-:Y:S05]  /*daf0*/  BSYNC B2 ;  /* 0x0000000000027941 */ /* 0x000fea0003800000 */
.L_x_258:
        /* <DEDUP_REMOVED lines=11> */
.L_x_260:
        /* <DEDUP_REMOVED lines=15> */
.L_x_350:
[----:B------:R-:W-:Y:S05]  /*dca0*/  BSYNC B2 ;  /* 0x0000000000027941 */ /* 0x000fea0003800000 */
.L_x_261:
[----:B------:R-:W-:Y:S01]  /*dcb0*/  BSSY B2, `(.L_x_263) ;  /* 0x000000b000027945 */ /* 0x000fe20003800000 */
[----:B------:R-:W-:Y:S02]  /*dcc0*/  IMAD.MOV.U32 R2, RZ, RZ, 0x0 ;  /* 0x00000000ff027424 */ /* 0x000fe400078e00ff */
[----:B------:R-:W-:Y:S01]  /*dcd0*/  IMAD.MOV.U32 R3, RZ, RZ, 0x14f00000 ;  /* 0x14f00000ff037424 */ /* 0x000fe200078e00ff */
[----:B------:R-:W-:Y:S06]  /*dce0*/  @P1 BRA `(.L_x_264) ;  /* 0x00000000001c1947 */ /* 0x000fec0003800000 */
[----:B------:R-:W1:Y:S02]  /*dcf0*/  S2R R11, SR_TID.X ;  /* 0x00000000000b7919 */ /* 0x000e640000002100 */
[----:B-1----:R-:W-:Y:S01]  /*dd00*/  LOP3.LUT R12, R11, 0x1f, RZ, 0xc0, !PT ;  /* 0x0000001f0b0c7812 */ /* 0x002fe200078ec0ff */
[----:B------:R-:W-:-:S03]  /*dd10*/  IMAD.MOV.U32 R11, RZ, RZ, 0x6000 ;  /* 0x00006000ff0b7424 */ /* 0x000fc600078e00ff */
[----:B------:R-:W-:Y:S01]  /*dd20*/  ISETP.NE.AND P0, PT, R12, RZ, PT ;  /* 0x000000ff0c00720c */ /* 0x000fe20003f05270 */
[----:B------:R1:W-:-:S12]  /*dd30*/  SYNCS.ARRIVE.TRANS64 RZ, [R10+URZ+0x50], R11 ;  /* 0x0000500b0aff79a7 */ /* 0x0003d8000800003f */
[----:B-1----:R-:W-:Y:S05]  /*dd40*/  @!P0 BRA `(.L_x_264) ;  /* 0x0000000000048947 */ /* 0x002fea0003800000 */
[----:B------:R-:W-:Y:S01]  /*dd50*/  BPT.TRAP 0x1 ;  /* 0x000000040000795c */ /* 0x000fe20000300000 */
.L_x_264:
[----:B------:R-:W-:Y:S05]  /*dd60*/  BSYNC B2 ;  /* 0x0000000000027941 */ /* 0x000fea0003800000 */
.L_x_263:
[----:B------:R-:W-:Y:S01]  /*dd70*/  R2UR UR10, R5 ;  /* 0x00000000050a72ca */ /* 0x000fe200000e0000 */
[----:B------:R-:W-:Y:S01]  /*dd80*/  IMAD R18, R18, 0x6000, R17 ;  /* 0x0000600012127824 */ /* 0x000fe200078e0211 */
[----:B------:R-:W-:Y:S01]  /*dd90*/  R2UR UR7, R3 ;  /* 0x00000000030772ca */ /* 0x000fe200000e0000 */
[----:B------:R-:W-:Y:S01]  /*dda0*/  UIADD3 UR4, UP0, UR38, 0x470, URZ ;  /* 0x0000047026047890 */ /* 0x000fe2000ff1e03f */
[----:B------:R-:W-:Y:S01]  /*ddb0*/  R2UR UR6, R2 ;  /* 0x00000000020672ca */ /* 0x000fe200000e0000 */
[----:B------:R-:W-:Y:S01]  /*ddc0*/  IMAD R2, R22, 0xc0, R26 ;  /* 0x000000c016027824 */ /* 0x000fe200078e021a */
[----:B------:R-:W-:Y:S01]  /*ddd0*/  PLOP3.LUT P0, PT, PT, PT, PT, 0x80, 0x0 ;  /* 0x000000000000781c */ /* 0x000fe20003f0f070 */
[----:B0-----:R-:W-:Y:S01]  /*dde0*/  VIADD R10, R10, 0x50 ;  /* 0x000000500a0a7836 */ /* 0x001fe20000000000 */
[----:B------:R-:W-:Y:S01]  /*ddf0*/  UIADD3.X UR5, URZ, UR39, URZ, UP0, !UPT ;  /* 0x000000273f057290 */ /* 0x000fe200087fe43f */
[----:B------:R-:W-:-:S11]  /*de00*/  VIADD R18, R18, 0x400 ;  /* 0x0000040012127836 */ /* 0x000fd60000000000 */
.L_x_265:
        /* <DEDUP_REMOVED lines=12> */
.L_x_254:
[----:B------:R-:W-:Y:S05]  /*ded0*/  BSYNC B1 ;  /* 0x0000000000017941 */ /* 0x000fea0003800000 */
.L_x_253:
[----:B------:R-:W-:Y:S01]  /*dee0*/  LOP3.LUT P1, RZ, R29, 0x1, RZ, 0xc0, !PT ;  /* 0x000000011dff7812 */ /* 0x000fe2000782c0ff */
[----:B------:R-:W-:Y:S01]  /*def0*/  VIADD R18, R6, 0x1 ;  /* 0x0000000106127836 */ /* 0x000fe20000000000 */
[----:B------:R-:W-:Y:S01]  /*df00*/  BSSY B1, `(.L_x_266) ;  /* 0x000006f000017945 */ /* 0x000fe20003800000 */
[----:B------:R-:W-:-:S03]  /*df10*/  VIADD R9, R0, 0xffffffff ;  /* 0xffffffff00097836 */ /* 0x000fc60000000000 */
        /* <DEDUP_REMOVED lines=28> */
.L_x_268:
[----:B------:R-:W-:Y:S01]  /*e0e0*/  IMAD R2, R18, 0x8, R17 ;  /* 0x0000000812027824 */ /* 0x000fe200078e0211 */
[----:B------:R-:W-:Y:S01]  /*e0f0*/  SHF.L.U32 R3, R28, 0x1f, RZ ;  /* 0x0000001f1c037819 */ /* 0x000fe200000006ff */
[----:B------:R-:W-:Y:S03]  /*e100*/  BSSY B2, `(.L_x_269) ;  /* 0x0000003000027945 */ /* 0x000fe60003800000 */
[----:B------:R-:W1:Y:S02]  /*e110*/  SYNCS.PHASECHK.TRANS64.TRYWAIT P0, [R2+URZ+0x30840], R3 ;  /* 0x03084003020075a7 */ /* 0x000e64000800017f */
[----:B-1----:R-:W-:Y:S05]  /*e120*/  @!P0 BRA `(.L_x_270) ;  /* 0x0000002c00688947 */ /* 0x002fea0003800000 */
.L_x_351:
[----:B------:R-:W-:Y:S05]  /*e130*/  BSYNC B2 ;  /* 0x0000000000027941 */ /* 0x000fea0003800000 */
.L_x_269:
        /* <DEDUP_REMOVED lines=12> */
.L_x_272:
[----:B------:R-:W-:Y:S05]  /*e200*/  BSYNC B2 ;  /* 0x0000000000027941 */ /* 0x000fea0003800000 */
.L_x_271:
[----:B------:R-:W-:Y:S01]  /*e210*/  IMAD.MOV.U32 R5, RZ, RZ, RZ ;  /* 0x000000ffff057224 */ /* 0x000fe200078e00ff */
[----:B------:R-:W-:Y:S01]  /*e220*/  UIADD3 UR4, UP0, UR38, 0x370, URZ ;  /* 0x0000037026047890 */ /* 0x000fe2000ff1e03f */
[C---:B-1----:R-:W-:Y:S01]  /*e230*/  IMAD R2, R18.reuse, 0x6000, R17 ;  /* 0x0000600012027824 */ /* 0x042fe200078e0211 */
[----:B------:R-:W-:Y:S01]  /*e240*/  PLOP3.LUT P0, PT, PT, PT, PT, 0x80, 0x0 ;  /* 0x000000000000781c */ /* 0x000fe20003f0f070 */
[----:B------:R-:W-:Y:S01]  /*e250*/  IMAD R3, R18, 0x8, R8 ;  /* 0x0000000812037824 */ /* 0x000fe200078e0208 */
[----:B------:R-:W-:Y:S01]  /*e260*/  R2UR UR10, R5 ;  /* 0x00000000050a72ca */ /* 0x000fe200000e0000 */
[----:B------:R-:W-:Y:S01]  /*e270*/  VIADD R2, R2, 0x12400 ;  /* 0x0001240002027836 */ /* 0x000fe20000000000 */
[----:B------:R-:W-:Y:S01]  /*e280*/  UIADD3.X UR5, URZ, UR39, URZ, UP0, !UPT ;  /* 0x000000273f057290 */ /* 0x000fe200087fe43f */
[----:B------:R-:W-:Y:S01]  /*e290*/  VIADD R3, R3, 0x30 ;  /* 0x0000003003037836 */ /* 0x000fe20000000000 */
[----:B------:R-:W-:Y:S01]  /*e2a0*/  UMOV UR6, 0x0 ;  /* 0x0000000000067882 */ /* 0x000fe20000000000 */
[----:B------:R-:W-:Y:S01]  /*e2b0*/  IMAD R11, R10, 0xc0, R26 ;  /* 0x000000c00a0b7824 */ /* 0x000fe200078e021a */
[----:B------:R-:W-:-:S09]  /*e2c0*/  UMOV UR7, 0x14f00000 ;  /* 0x14f0000000077882 */ /* 0x000fd20000000000 */
.L_x_273:
        /* <DEDUP_REMOVED lines=15> */
.L_x_352:
[----:B------:R-:W-:Y:S05]  /*e3c0*/  BSYNC B2 ;  /* 0x0000000000027941 */ /* 0x000fea0003800000 */
.L_x_274:
[----:B------:R-:W-:Y:S01]  /*e3d0*/  BSSY B2, `(.L_x_276) ;  /* 0x000000b000027945 */ /* 0x000fe20003800000 */
[----:B0-----:R-:W-:Y:S02]  /*e3e0*/  IMAD.MOV.U32 R2, RZ, RZ, 0x0 ;  /* 0x00000000ff027424 */ /* 0x001fe400078e00ff */
[----:B------:R-:W-:Y:S01]  /*e3f0*/  IMAD.MOV.U32 R3, RZ, RZ, 0x14f00000 ;  /* 0x14f00000ff037424 */ /* 0x000fe200078e00ff */
[----:B------:R-:W-:Y:S06]  /*e400*/  @P1 BRA `(.L_x_277) ;  /* 0x00000000001c1947 */ /* 0x000fec0003800000 */
[----:B------:R-:W0:Y:S02]  /*e410*/  S2R R11, SR_TID.X ;  /* 0x00000000000b7919 */ /* 0x000e240000002100 */
[----:B0-----:R-:W-:Y:S01]  /*e420*/  LOP3.LUT R12, R11, 0x1f, RZ, 0xc0, !PT ;  /* 0x0000001f0b0c7812 */ /* 0x001fe200078ec0ff */
[----:B------:R-:W-:-:S03]  /*e430*/  IMAD.MOV.U32 R11, RZ, RZ, 0x6000 ;  /* 0x00006000ff0b7424 */ /* 0x000fc600078e00ff */
[----:B------:R-:W-:Y:S01]  /*e440*/  ISETP.NE.AND P0, PT, R12, RZ, PT ;  /* 0x000000ff0c00720c */ /* 0x000fe20003f05270 */
[----:B------:R0:W-:-:S12]  /*e450*/  SYNCS.ARRIVE.TRANS64 RZ, [R7+URZ+0x50], R11 ;  /* 0x0000500b07ff79a7 */ /* 0x0001d8000800003f */
[----:B0-----:R-:W-:Y:S05]  /*e460*/  @!P0 BRA `(.L_x_277) ;  /* 0x0000000000048947 */ /* 0x001fea0003800000 */
[----:B------:R-:W-:Y:S01]  /*e470*/  BPT.TRAP 0x1 ;  /* 0x000000040000795c */ /* 0x000fe20000300000 */
.L_x_277:
[----:B------:R-:W-:Y:S05]  /*e480*/  BSYNC B2 ;  /* 0x0000000000027941 */ /* 0x000fea0003800000 */
.L_x_276:
[----:B------:R-:W-:Y:S01]  /*e490*/  R2UR UR10, R5 ;  /* 0x00000000050a72ca */ /* 0x000fe200000e0000 */
[----:B------:R-:W-:Y:S01]  /*e4a0*/  IMAD R6, R6, 0x6000, R17 ;  /* 0x0000600006067824 */ /* 0x000fe200078e0211 */
[----:B------:R-:W-:Y:S01]  /*e4b0*/  R2UR UR7, R3 ;  /* 0x00000000030772ca */ /* 0x000fe200000e0000 */
[----:B------:R-:W-:Y:S01]  /*e4c0*/  UIADD3 UR4, UP0, UR38, 0x470, URZ ;  /* 0x0000047026047890 */ /* 0x000fe2000ff1e03f */
[----:B------:R-:W-:Y:S01]  /*e4d0*/  R2UR UR6, R2 ;  /* 0x00000000020672ca */ /* 0x000fe200000e0000 */
[----:B------:R-:W-:Y:S01]  /*e4e0*/  IMAD R2, R22, 0xc0, R26 ;  /* 0x000000c016027824 */ /* 0x000fe200078e021a */
[----:B------:R-:W-:Y:S01]  /*e4f0*/  PLOP3.LUT P0, PT, PT, PT, PT, 0x80, 0x0 ;  /* 0x000000000000781c */ /* 0x000fe20003f0f070 */
[----:B------:R-:W-:Y:S01]  /*e500*/  VIADD R7, R7, 0x50 ;  /* 0x0000005007077836 */ /* 0x000fe20000000000 */
[----:B------:R-:W-:Y:S01]  /*e510*/  UIADD3.X UR5, URZ, UR39, URZ, UP0, !UPT ;  /* 0x000000273f057290 */ /* 0x000fe200087fe43f */
[----:B------:R-:W-:-:S11]  /*e520*/  VIADD R6, R6, 0x400 ;  /* 0x0000040006067836 */ /* 0x000fd60000000000 */
.L_x_278:
        /* <DEDUP_REMOVED lines=12> */
.L_x_267:
[----:B------:R-:W-:Y:S05]  /*e5f0*/  BSYNC B1 ;  /* 0x0000000000017941 */ /* 0x000fea0003800000 */
.L_x_266:
[----:B------:R-:W2:Y:S01]  /*e600*/  LDL R2, [R1+0x4] ;  /* 0x0000040001027983 */ /* 0x000ea20000100800 */
[----:B------:R-:W-:Y:S01]  /*e610*/  VIADD R0, R0, 0xfffffffe ;  /* 0xfffffffe00007836 */ /* 0x000fe20000000000 */
[----:B--2---:R-:W-:-:S13]  /*e620*/  ISETP.GT.AND P0, PT, R9, R2, PT ;  /* 0x000000020900720c */ /* 0x004fda0003f04270 */
[----:B------:R-:W-:Y:S05]  /*e630*/  @P0 BRA `(.L_x_279) ;  /* 0xfffffff000640947 */ /* 0x000fea000383ffff */
.L_x_237:
[----:B------:R-:W-:Y:S05]  /*e640*/  BSYNC B0 ;  /* 0x0000000000007941 */ /* 0x000fea0003800000 */
.L_x_236:
[----:B------:R-:W0:Y:S01]  /*e650*/  S2R R2, SR_TID.X ;  /* 0x0000000000027919 */ /* 0x000e220000002100 */
[----:B------:R-:W-:Y:S01]  /*e660*/  BSSY B0, `(.L_x_280) ;  /* 0x0000010000007945 */ /* 0x000fe20003800000 */
[----:B0-----:R-:W-:-:S04]  /*e670*/  LOP3.LUT R6, R2, 0x7f, RZ, 0xc0, !PT ;  /* 0x0000007f02067812 */ /* 0x001fc800078ec0ff */
[----:B------:R-:W-:-:S13]  /*e680*/  ISETP.NE.AND P0, PT, R6, RZ, PT ;  /* 0x000000ff0600720c */ /* 0x000fda0003f05270 */
[----:B------:R-:W-:Y:S05]  /*e690*/  @P0 BRA `(.L_x_281) ;  /* 0x0000000000300947 */ /* 0x000fea0003800000 */
[----:B------:R-:W0:Y:S01]  /*e6a0*/  S2R R5, SR_LANEID ;  /* 0x0000000000057919 */ /* 0x000e220000000000 */
[----:B------:R-:W-:Y:S01]  /*e6b0*/  VOTEU.ANY UR4, UPT, PT ;  /* 0x0000000000047886 */ /* 0x000fe200038e0100 */
[----:B------:R-:W1:Y:S01]  /*e6c0*/  LDC.64 R2, c[0x0][0xc60] ;  /* 0x00031800ff027b82 */ /* 0x000e620000000a00 */
[----:B------:R-:W0:Y:S02]  /*e6d0*/  FLO.U32 R0, UR4 ;  /* 0x0000000400007d00 */ /* 0x000e2400080e0000 */
[----:B0-----:R-:W-:-:S06]  /*e6e0*/  ISETP.EQ.U32.AND P0, PT, R0, R5, PT ;  /* 0x000000050000720c */ /* 0x001fcc0003f02070 */
[----:B------:R-:W1:Y:S07]  /*e6f0*/  POPC R5, UR4 ;  /* 0x0000000400057d09 */ /* 0x000e6e0008000000 */
[----:B-1----:R-:W2:Y:S01]  /*e700*/  @P0 ATOMG.E.ADD.STRONG.GPU PT, R3, desc[UR40][R2.64], R5 ;  /* 0x00000005020309a8 */ /* 0x002ea200081ee1e8 */
[----:B------:R-:W0:Y:S02]  /*e710*/  S2R R4, SR_LTMASK ;  /* 0x0000000000047919 */ /* 0x000e240000003900 */
[----:B0-----:R-:W-:-:S04]  /*e720*/  LOP3.LUT R4, R4, UR4, RZ, 0xc0, !PT ;  /* 0x0000000404047c12 */ /* 0x001fc8000f8ec0ff */
[----:B------:R-:W0:Y:S01]  /*e730*/  POPC R7, R4 ;  /* 0x0000000400077309 */ /* 0x000e220000000000 */
[----:B--2---:R-:W0:Y:S02]  /*e740*/  SHFL.IDX PT, R0, R3, R0, 0x1f ;  /* 0x00001f0003007589 */ /* 0x004e2400000e0000 */
[----:B0-----:R-:W-:-:S07]  /*e750*/  IADD3 R24, R0, UR36, R7 ;  /* 0x0000002400187c10 */ /* 0x001fce000fffe007 */
.L_x_281:
[----:B------:R-:W-:Y:S05]  /*e760*/  BSYNC B0 ;  /* 0x0000000000007941 */ /* 0x000fea0003800000 */
.L_x_280:
[----:B------:R-:W-:Y:S01]  /*e770*/  LOP3.LUT P0, RZ, R29, 0x1, RZ, 0xc0, !PT ;  /* 0x000000011dff7812 */ /* 0x000fe2000780c0ff */
[----:B------:R-:W-:-:S12]  /*e780*/  BSSY B0, `(.L_x_282) ;  /* 0x0000027000007945 */ /* 0x000fd80003800000 */
[----:B------:R-:W-:Y:S05]  /*e790*/  @!P0 BRA `(.L_x_283) ;  /* 0x0000000000948947 */ /* 0x000fea0003800000 */
[----:B------:R-:W-:Y:S01]  /*e7a0*/  IMAD R3, R18, 0x8, R17 ;  /* 0x0000000812037824 */ /* 0x000fe200078e0211 */
[----:B------:R-:W-:Y:S01]  /*e7b0*/  SHF.L.U32 R0, R28, 0x1f, RZ ;  /* 0x0000001f1c007819 */ /* 0x000fe200000006ff */
[----:B------:R-:W-:Y:S01]  /*e7c0*/  BSSY B1, `(.L_x_284) ;  /* 0x0000004000017945 */ /* 0x000fe20003800000 */
[----:B------:R-:W-:Y:S02]  /*e7d0*/  ISETP.NE.AND P1, PT, R6, RZ, PT ;  /* 0x000000ff0600720c */ /* 0x000fe40003f25270 */
[----:B------:R-:W0:Y:S02]  /*e7e0*/  SYNCS.PHASECHK.TRANS64.TRYWAIT P0, [R3+URZ+0x30860], R0 ;  /* 0x03086000030075a7 */ /* 0x000e24000800017f */
[----:B0-----:R-:W-:Y:S09]  /*e7f0*/  @!P0 BRA `(.L_x_285) ;  /* 0x0000002400dc8947 */ /* 0x001ff20003800000 */
.L_x_353:
[----:B------:R-:W-:Y:S05]  /*e800*/  BSYNC B1 ;  /* 0x0000000000017941 */ /* 0x000fea0003800000 */
.L_x_284:
[----:B------:R-:W-:Y:S04]  /*e810*/  BSSY B1, `(.L_x_286) ;  /* 0x0000009000017945 */ /* 0x000fe80003800000 */
[----:B------:R-:W-:Y:S05]  /*e820*/  @P1 BRA `(.L_x_287) ;  /* 0x00000000001c1947 */ /* 0x000fea0003800000 */
[----:B------:R-:W1:Y:S01]  /*e830*/  S2R R2, SR_TID.X ;  /* 0x0000000000027919 */ /* 0x000e620000002100 */
[----:B0-----:R-:W-:-:S04]  /*e840*/  IMAD.MOV.U32 R0, RZ, RZ, 0x6000 ;  /* 0x00006000ff007424 */ /* 0x001fc800078e00ff */
[----:B------:R2:W-:Y:S01]  /*e850*/  SYNCS.ARRIVE.TRANS64 RZ, [R3+URZ+0x30850], R0 ;  /* 0x0308500003ff79a7 */ /* 0x0005e2000800003f */
[----:B-1----:R-:W-:-:S04]  /*e860*/  LOP3.LUT R2, R2, 0x1f, RZ, 0xc0, !PT ;  /* 0x0000001f02027812 */ /* 0x002fc800078ec0ff */
[----:B------:R-:W-:-:S13]  /*e870*/  ISETP.NE.AND P0, PT, R2, RZ, PT ;  /* 0x000000ff0200720c */ /* 0x000fda0003f05270 */
[----:B--2---:R-:W-:Y:S05]  /*e880*/  @!P0 BRA `(.L_x_287) ;  /* 0x0000000000048947 */ /* 0x004fea0003800000 */
[----:B------:R-:W-:Y:S01]  /*e890*/  BPT.TRAP 0x1 ;  /* 0x000000040000795c */ /* 0x000fe20000300000 */
.L_x_287:
[----:B------:R-:W-:Y:S05]  /*e8a0*/  BSYNC B1 ;  /* 0x0000000000017941 */ /* 0x000fea0003800000 */
.L_x_286:
[----:B0-----:R-:W-:Y:S01]  /*e8b0*/  IMAD R0, R18, 0x6000, R17 ;  /* 0x0000600012007824 */ /* 0x001fe200078e0211 */
[----:B------:R-:W-:Y:S01]  /*e8c0*/  UIADD3 UR4, UP0, UR38, 0x470, URZ ;  /* 0x0000047026047890 */ /* 0x000fe2000ff1e03f */
[----:B------:R-:W-:Y:S01]  /*e8d0*/  IMAD R22, R22, 0xc0, R26 ;  /* 0x000000c016167824 */ /* 0x000fe200078e021a */
[----:B------:R-:W-:Y:S01]  /*e8e0*/  PLOP3.LUT P0, PT, PT, PT, PT, 0x80, 0x0 ;  /* 0x000000000000781c */ /* 0x000fe20003f0f070 */
[----:B------:R-:W-:Y:S01]  /*e8f0*/  VIADD R2, R3, 0x30850 ;  /* 0x0003085003027836 */ /* 0x000fe20000000000 */
[----:B------:R-:W-:Y:S01]  /*e900*/  UIADD3.X UR5, URZ, UR39, URZ, UP0, !UPT ;  /* 0x000000273f057290 */ /* 0x000fe200087fe43f */
[----:B------:R-:W-:Y:S01]  /*e910*/  VIADD R0, R0, 0x400 ;  /* 0x0000040000007836 */ /* 0x000fe20000000000 */
[----:B------:R-:W-:Y:S01]  /*e920*/  UMOV UR6, 0x0 ;  /* 0x0000000000067882 */ /* 0x000fe20000000000 */
[----:B------:R-:W-:Y:S01]  /*e930*/  UMOV UR7, 0x14f00000 ;  /* 0x14f0000000077882 */ /* 0x000fe20000000000 */
[----:B------:R-:W-:-:S08]  /*e940*/  UMOV UR10, URZ ;  /* 0x0000003f000a7c82 */ /* 0x000fd00008000000 */
.L_x_288:
        /* <DEDUP_REMOVED lines=10> */
.L_x_283:
[----:B------:R-:W-:Y:S05]  /*e9f0*/  BSYNC B0 ;  /* 0x0000000000007941 */ /* 0x000fea0003800000 */
.L_x_282:
[----:B------:R-:W-:-:S05]  /*ea00*/  VIADD R18, R18, 0x1 ;  /* 0x0000000112127836 */ /* 0x000fca0000000000 */
[----:B------:R-:W-:-:S04]  /*ea10*/  ISETP.NE.AND P0, PT, R18, 0x2, PT ;  /* 0x000000021200780c */ /* 0x000fc80003f05270 */
[----:B------:R-:W-:Y:S02]  /*ea20*/  SEL R3, RZ, 0x1, P0 ;  /* 0x00000001ff037807 */ /* 0x000fe40000000000 */
[----:B------:R-:W-:Y:S02]  /*ea30*/  SEL R18, R18, RZ, P0 ;  /* 0x000000ff12127207 */ /* 0x000fe40000000000 */
[----:B------:R-:W-:-:S07]  /*ea40*/  LOP3.LUT R28, R28, R3, RZ, 0x3c, !PT ;  /* 0x000000031c1c7212 */ /* 0x000fce00078e3cff */
.L_x_218:
[----:B------:R-:W-:Y:S05]  /*ea50*/  BSYNC B7 ;  /* 0x0000000000077941 */ /* 0x000fea0003800000 */
.L_x_216:
[----:B------:R-:W-:-:S13]  /*ea60*/  LOP3.LUT P0, RZ, R29, 0x2, RZ, 0xc0, !PT ;  /* 0x000000021dff7812 */ /* 0x000fda000780c0ff */
[----:B------:R-:W-:Y:S05]  /*ea70*/  @!P0 BRA `(.L_x_289) ;  /* 0x0000000000248947 */ /* 0x000fea0003800000 */
[----:B------:R-:W-:Y:S05]  /*ea80*/  WARPSYNC.ALL ;  /* 0x0000000000007948 */ /* 0x000fea0003800000 */
[----:B------:R-:W0:Y:S08]  /*ea90*/  S2UR UR5, SR_CgaCtaId ;  /* 0x00000000000579c3 */ /* 0x000e300000008800 */
[----:B------:R-:W-:Y:S06]  /*eaa0*/  BAR.SYNC.DEFER_BLOCKING 0x5, 0x200 ;  /* 0x0148000000007b1d */ /* 0x000fec0000010000 */
[----:B------:R-:W-:-:S02]  /*eab0*/  UMOV UR4, 0x400 ;  /* 0x0000040000047882 */ /* 0x000fc40000000000 */
[----:B0-----:R-:W-:-:S06]  /*eac0*/  ULEA UR4, UR5, UR4, 0x18 ;  /* 0x0000000405047291 */ /* 0x001fcc000f8ec03f */
[----:B------:R-:W-:-:S05]  /*ead0*/  IMAD.U32 R17, RZ, RZ, UR4 ;  /* 0x00000004ff117e24 */ /* 0x000fca000f8e00ff */
[----:B------:R2:W3:Y:S01]  /*eae0*/  LDS.128 R24, [R17+0x308d0] ;  /* 0x0308d00011187984 */ /* 0x0004e20000000c00 */
[----:B------:R-:W-:Y:S06]  /*eaf0*/  BAR.ARV 0x4, 0x200 ;  /* 0x0108000000007b1d */ /* 0x000fec0000002000 */
[----:B------:R-:W-:Y:S05]  /*eb00*/  BRA `(.L_x_290) ;  /* 0x0000000800d07947 */ /* 0x000fea0003800000 */
.L_x_289:
[----:B------:R-:W0:Y:S01]  /*eb10*/  S2R R0, SR_TID.X ;  /* 0x0000000000007919 */ /* 0x000e220000002100 */
[----:B------:R-:W-:Y:S01]  /*eb20*/  UMOV UR4, 0xffffffff ;  /* 0xffffffff00047882 */ /* 0x000fe20000000000 */
[----:B0-----:R-:W-:-:S04]  /*eb30*/  LOP3.LUT R9, R0, 0x1f, RZ, 0xc0, !PT ;  /* 0x0000001f00097812 */ /* 0x001fc800078ec0ff */
[----:B------:R-:W-:Y:S01]  /*eb40*/  ISETP.NE.AND P0, PT, R9, 0x1f, PT ;  /* 0x0000001f0900780c */ /* 0x000fe20003f05270 */
[----:B------:R-:W-:-:S12]  /*eb50*/  BRA.DIV UR4, `(.L_x_291) ;  /* 0x0000002604187947 */ /* 0x000fd8000b800000 */
[----:B-1----:R-:W-:Y:S01]  /*eb60*/  IMAD.IADD R7, R27, 0x1, R9 ;  /* 0x000000011b077824 */ /* 0x002fe200078e0209 */
[----:B------:R-:W-:-:S04]  /*eb70*/  ULDC UR4, c[0x0][0xc3c] ;  /* 0x00030f0000047ab9 */ /* 0x000fc80000000800 */
[----:B------:R-:W-:-:S13]  /*eb80*/  ISETP.GE.OR P1, PT, R7, UR4, !P0 ;  /* 0x0000000407007c0c */ /* 0x000fda000c726670 */
[----:B------:R-:W0:Y:S08]  /*eb90*/  @!P1 LDC.64 R2, c[0x0][0xc80] ;  /* 0x00032000ff029b82 */ /* 0x000e300000000a00 */
[----:B------:R-:W1:Y:S01]  /*eba0*/  @!P1 LDC.64 R4, c[0x0][0xc78] ;  /* 0x00031e00ff049b82 */ /* 0x000e620000000a00 */
[----:B0-----:R-:W-:-:S05]  /*ebb0*/  @!P1 IMAD.WIDE R2, R7, 0x4, R2 ;  /* 0x0000000407029825 */ /* 0x001fca00078e0202 */
[----:B------:R1:W2:Y:S02]  /*ebc0*/  @!P1 LDG.E R8, desc[UR40][R2.64] ;  /* 0x0000002802089981 */ /* 0x0002a4000c1e1900 */
[----:B-1----:R-:W-:-:S05]  /*ebd0*/  @!P1 IMAD.WIDE R2, R7, 0x4, R4 ;  /* 0x0000000407029825 */ /* 0x002fca00078e0204 */
[----:B------:R-:W3:Y:S01]  /*ebe0*/  @!P1 LDG.E R5, desc[UR40][R2.64] ;  /* 0x0000002802059981 */ /* 0x000ee2000c1e1900 */
[----:B------:R-:W-:Y:S01]  /*ebf0*/  IMAD.MOV.U32 R7, RZ, RZ, RZ ;  /* 0x000000ffff077224 */ /* 0x000fe200078e00ff */
[C---:B------:R-:W-:Y:S01]  /*ec00*/  ISETP.GE.U32.AND P2, PT, R9.reuse, 0x2, PT ;  /* 0x000000020900780c */ /* 0x040fe20003f46070 */
[----:B------:R-:W-:Y:S01]  /*ec10*/  IMAD.MOV.U32 R4, RZ, RZ, RZ ;  /* 0x000000ffff047224 */ /* 0x000fe200078e00ff */
[C---:B------:R-:W-:Y:S01]  /*ec20*/  ISETP.GE.U32.AND P3, PT, R9.reuse, 0x4, PT ;  /* 0x000000040900780c */ /* 0x040fe20003f66070 */
[----:B------:R-:W-:Y:S01]  /*ec30*/  SHFL.IDX PT, R0, R24, RZ, 0x1f ;  /* 0x00001fff18007589 */ /* 0x000fe200000e0000 */
[C---:B------:R-:W-:Y:S02]  /*ec40*/  ISETP.GE.U32.AND P4, PT, R9.reuse, 0x8, PT ;  /* 0x000000080900780c */ /* 0x040fe40003f86070 */
[----:B------:R-:W-:Y:S01]  /*ec50*/  ISETP.GE.U32.AND P5, PT, R9, 0x10, PT ;  /* 0x000000100900780c */ /* 0x000fe20003fa6070 */
[----:B------:R0:W-:Y:S02]  /*ec60*/  SHFL.IDX PT, R6, R24, 0x1, 0x1f ;  /* 0x00201f0018067f89 */ /* 0x0001e400000e0000 */
[----:B0-----:R-:W-:-:S02]  /*ec70*/  IMAD.MOV.U32 R24, RZ, RZ, RZ ;  /* 0x000000ffff187224 */ /* 0x001fc400078e00ff */
[----:B--2---:R-:W-:Y:S02]  /*ec80*/  @!P1 IMAD.MOV.U32 R7, RZ, RZ, R8 ;  /* 0x000000ffff079224 */ /* 0x004fe400078e0008 */
[----:B---3--:R-:W-:Y:S01]  /*ec90*/  @!P1 IMAD.MOV.U32 R4, RZ, RZ, R5 ;  /* 0x000000ffff049224 */ /* 0x008fe200078e0005 */
[----:B------:R-:W-:-:S03]  /*eca0*/  ISETP.NE.AND P1, PT, R9, RZ, PT ;  /* 0x000000ff0900720c */ /* 0x000fc60003f25270 */
[----:B------:R-:W-:-:S05]  /*ecb0*/  IMAD R13, R4, R7, RZ ;  /* 0x00000007040d7224 */ /* 0x000fca00078e02ff */
        /* <DEDUP_REMOVED lines=15> */
[----:B------:R0:W1:Y:S02]  /*edb0*/  SHFL.IDX PT, R14, R3, 0x1f, 0x1f ;  /* 0x03e01f00030e7f89 */ /* 0x00006400000e0000 */
.L_x_363:
[----:B------:R-:W-:Y:S02]  /*edc0*/  ULDC UR4, c[0x0][0xc38] ;  /* 0x00030e0000047ab9 */ /* 0x000fe40000000800 */
[----:B------:R-:W-:-:S04]  /*edd0*/  IMAD.U32 R2, RZ, RZ, UR4 ;  /* 0x00000004ff027e24 */ /* 0x000fc8000f8e00ff */
[----:B-1----:R-:W-:-:S04]  /*ede0*/  IMAD R5, R14, R2, RZ ;  /* 0x000000020e057224 */ /* 0x002fc800078e02ff */
[----:B------:R-:W-:-:S05]  /*edf0*/  IMAD.IADD R6, R6, 0x1, R5 ;  /* 0x0000000106067824 */ /* 0x000fca00078e0205 */
[----:B------:R-:W-:-:S13]  /*ee00*/  ISETP.GT.AND P6, PT, R6, R0, PT ;  /* 0x000000000600720c */ /* 0x000fda0003fc4270 */
[----:B------:R-:W-:Y:S05]  /*ee10*/  @P6 BRA `(.L_x_292) ;  /* 0x0000000000a46947 */ /* 0x000fea0003800000 */
.L_x_295:
[----:B------:R-:W1:Y:S01]  /*ee20*/  LDC R2, c[0x0][0xc3c] ;  /* 0x00030f00ff027b82 */ /* 0x000e620000000800 */
[----:B------:R-:W-:-:S05]  /*ee30*/  VIADD R27, R27, 0x1f ;  /* 0x0000001f1b1b7836 */ /* 0x000fca0000000000 */
[----:B-1----:R-:W-:-:S13]  /*ee40*/  ISETP.GE.AND P6, PT, R27, R2, PT ;  /* 0x000000021b00720c */ /* 0x002fda0003fc6270 */
[----:B------:R-:W-:Y:S05]  /*ee50*/  @P6 BRA `(.L_x_293) ;  /* 0x0000000400b86947 */ /* 0x000fea0003800000 */
[----:B0-----:R-:W0:Y:S01]  /*ee60*/  S2R R3, SR_TID.X ;  /* 0x0000000000037919 */ /* 0x001e220000002100 */
[----:B------:R-:W-:Y:S01]  /*ee70*/  IMAD.MOV.U32 R7, RZ, RZ, RZ ;  /* 0x000000ffff077224 */ /* 0x000fe200078e00ff */
[----:B0-----:R-:W-:-:S05]  /*ee80*/  LOP3.LUT R3, R3, 0x1f, RZ, 0xc0, !PT ;  /* 0x0000001f03037812 */ /* 0x001fca00078ec0ff */
[----:B------:R-:W-:-:S05]  /*ee90*/  IMAD.IADD R9, R27, 0x1, R3 ;  /* 0x000000011b097824 */ /* 0x000fca00078e0203 */
[----:B------:R-:W-:-:S13]  /*eea0*/  ISETP.GE.OR P6, PT, R9, R2, !P0 ;  /* 0x000000020900720c */ /* 0x000fda00047c6670 */
[----:B------:R-:W0:Y:S08]  /*eeb0*/  @!P6 LDC.64 R2, c[0x0][0xc80] ;  /* 0x00032000ff02eb82 */ /* 0x000e300000000a00 */
[----:B------:R-:W1:Y:S01]  /*eec0*/  @!P6 LDC.64 R4, c[0x0][0xc78] ;  /* 0x00031e00ff04eb82 */ /* 0x000e620000000a00 */
[----:B0-----:R-:W-:-:S05]  /*eed0*/  @!P6 IMAD.WIDE R2, R9, 0x4, R2 ;  /* 0x000000040902e825 */ /* 0x001fca00078e0202 */
[----:B------:R1:W2:Y:S02]  /*eee0*/  @!P6 LDG.E R7, desc[UR40][R2.64] ;  /* 0x000000280207e981 */ /* 0x0002a4000c1e1900 */
[----:B-1----:R-:W-:-:S04]  /*eef0*/  @!P6 IMAD.WIDE R2, R9, 0x4, R4 ;  /* 0x000000040902e825 */ /* 0x002fc800078e0204 */
[----:B------:R-:W-:-:S06]  /*ef00*/  IMAD.MOV.U32 R4, RZ, RZ, RZ ;  /* 0x000000ffff047224 */ /* 0x000fcc00078e00ff */
[----:B------:R-:W2:Y:S01]  /*ef10*/  @!P6 LDG.E R4, desc[UR40][R2.64] ;  /* 0x000000280204e981 */ /* 0x000ea2000c1e1900 */
[----:B------:R-:W-:Y:S01]  /*ef20*/  UMOV UR4, 0xffffffff ;  /* 0xffffffff00047882 */ /* 0x000fe20000000000 */
[----:B--2---:R-:W-:Y:S02]  /*ef30*/  IMAD R13, R4, R7, RZ ;  /* 0x00000007040d7224 */ /* 0x004fe400078e02ff */
[----:B------:R-:W-:Y:S05]  /*ef40*/  BRA.DIV UR4, `(.L_x_294) ;  /* 0x0000002604587947 */ /* 0x000fea000b800000 */
        /* <DEDUP_REMOVED lines=16> */
.L_x_371:
[----:B------:R-:W-:Y:S02]  /*f050*/  ULDC UR4, c[0x0][0xc38] ;  /* 0x00030e0000047ab9 */ /* 0x000fe40000000800 */
[----:B------:R-:W-:-:S04]  /*f060*/  IMAD.U32 R2, RZ, RZ, UR4 ;  /* 0x00000004ff027e24 */ /* 0x000fc8000f8e00ff */
[----:B-1----:R-:W-:-:S04]  /*f070*/  IMAD R5, R14, R2, RZ ;  /* 0x000000020e057224 */ /* 0x002fc800078e02ff */
[----:B------:R-:W-:-:S05]  /*f080*/  IMAD.IADD R6, R5, 0x1, R6 ;  /* 0x0000000105067824 */ /* 0x000fca00078e0206 */
[----:B------:R-:W-:-:S13]  /*f090*/  ISETP.GT.AND P6, PT, R6, R0, PT ;  /* 0x000000000600720c */ /* 0x000fda0003fc4270 */
[----:B------:R-:W-:Y:S05]  /*f0a0*/  @!P6 BRA `(.L_x_295) ;  /* 0xfffffffc005ce947 */ /* 0x000fea000383ffff */
.L_x_292:
[----:B------:R-:W-:Y:S01]  /*f0b0*/  IMAD.IADD R6, R6, 0x1, -R5 ;  /* 0x0000000106067824 */ /* 0x000fe200078e0a05 */
[----:B------:R-:W-:-:S03]  /*f0c0*/  UMOV UR4, 0xffffffff ;  /* 0xffffffff00047882 */ /* 0x000fc60000000000 */
[----:B------:R-:W-:-:S05]  /*f0d0*/  IMAD R5, R3, R2, R6 ;  /* 0x0000000203057224 */ /* 0x000fca00078e0206 */
[----:B------:R-:W-:Y:S01]  /*f0e0*/  ISETP.GT.AND P6, PT, R5, R0, PT ;  /* 0x000000000500720c */ /* 0x000fe20003fc4270 */
[----:B------:R-:W-:-:S12]  /*f0f0*/  BRA.DIV UR4, `(.L_x_296) ;  /* 0x0000002604a47947 */ /* 0x000fd8000b800000 */
[----:B------:R-:W-:-:S04]  /*f100*/  VOTE.ANY R8, PT, !P6 ;  /* 0x0000000000087806 */ /* 0x000fc800070e0100 */
[----:B------:R-:W1:Y:S02]  /*f110*/  POPC R5, R8 ;  /* 0x0000000800057309 */ /* 0x000e640000000000 */
[----:B-1----:R1:W2:Y:S04]  /*f120*/  SHFL.IDX PT, R7, R7, R5, 0x1f ;  /* 0x00001f0507077589 */ /* 0x0022a800000e0000 */
[----:B------:R1:W3:Y:S02]  /*f130*/  SHFL.IDX PT, R4, R4, R5, 0x1f ;  /* 0x00001f0504047589 */ /* 0x0002e400000e0000 */
.L_x_376:
[----:B------:R-:W-:-:S13]  /*f140*/  ISETP.NE.AND P0, PT, R8, RZ, PT ;  /* 0x000000ff0800720c */ /* 0x000fda0003f05270 */
[----:B------:R-:W-:Y:S05]  /*f150*/  @!P0 BRA `(.L_x_297) ;  /* 0x0000000000108947 */ /* 0x000fea0003800000 */
[----:B------:R-:W-:Y:S01]  /*f160*/  UMOV UR4, 0xffffffff ;  /* 0xffffffff00047882 */ /* 0x000fe20000000000 */
[----:B------:R-:W-:Y:S02]  /*f170*/  VIADD R12, R5, 0xffffffff ;  /* 0xffffffff050c7836 */ /* 0x000fe40000000000 */
[----:B------:R-:W-:Y:S05]  /*f180*/  BRA.DIV UR4, `(.L_x_298) ;  /* 0x0000002604dc7947 */ /* 0x000fea000b800000 */
[----:B------:R4:W0:Y:S02]  /*f190*/  SHFL.IDX PT, R24, R3, R12, 0x1f ;  /* 0x00001f0c03187589 */ /* 0x00082400000e0000 */
.L_x_297:
[----:B--2---:R-:W-:Y:S01]  /*f1a0*/  IABS R8, R7 ;  /* 0x0000000700087213 */ /* 0x004fe20000000000 */
[----:B0-----:R-:W-:Y:S01]  /*f1b0*/  IMAD R24, R24, R2, R6 ;  /* 0x0000000218187224 */ /* 0x001fe200078e0206 */
[----:B---3--:R-:W-:Y:S01]  /*f1c0*/  IABS R6, R4 ;  /* 0x0000000400067213 */ /* 0x008fe20000000000 */
[----:B------:R-:W-:Y:S01]  /*f1d0*/  IMAD.MOV.U32 R2, RZ, RZ, RZ ;  /* 0x000000ffff027224 */ /* 0x000fe200078e00ff */
[----:B------:R-:W0:Y:S01]  /*f1e0*/  I2F.RP R9, R8 ;  /* 0x0000000800097306 */ /* 0x000e220000209400 */
[----:B------:R-:W-:Y:S02]  /*f1f0*/  IMAD.IADD R0, R0, 0x1, -R24 ;  /* 0x0000000100007824 */ /* 0x000fe400078e0a18 */
[----:B------:R-:W-:-:S05]  /*f200*/  IMAD.IADD R27, R5, 0x1, R27 ;  /* 0x00000001051b7824 */ /* 0x000fca00078e021b */
[----:B----4-:R-:W-:Y:S08]  /*f210*/  I2F.RP R12, R6 ;  /* 0x00000006000c7306 */ /* 0x010ff00000209400 */
[----:B0-----:R-:W0:Y:S02]  /*f220*/  MUFU.RCP R9, R9 ;  /* 0x0000000900097308 */ /* 0x001e240000001000 */
[----:B0-----:R-:W-:Y:S01]  /*f230*/  VIADD R10, R9, 0xffffffe ;  /* 0x0ffffffe090a7836 */ /* 0x001fe20000000000 */
[----:B------:R-:W-:-:S05]  /*f240*/  IABS R9, R7 ;  /* 0x0000000700097213 */ /* 0x000fca0000000000 */
[----:B------:R0:W2:Y:S02]  /*f250*/  F2I.FTZ.U32.TRUNC.NTZ R3, R10 ;  /* 0x0000000a00037305 */ /* 0x0000a4000021f000 */
[----:B0-----:R-:W-:Y:S01]  /*f260*/  IABS R10, R0 ;  /* 0x00000000000a7213 */ /* 0x001fe20000000000 */
[----:B--2---:R-:W-:-:S04]  /*f270*/  IMAD.MOV R11, RZ, RZ, -R3 ;  /* 0x000000ffff0b7224 */ /* 0x004fc800078e0a03 */
[----:B------:R-:W-:-:S04]  /*f280*/  IMAD R11, R11, R8, RZ ;  /* 0x000000080b0b7224 */ /* 0x000fc800078e02ff */
[----:B------:R-:W-:Y:S02]  /*f290*/  IMAD.HI.U32 R3, R3, R11, R2 ;  /* 0x0000000b03037227 */ /* 0x000fe400078e0002 */
[----:B------:R-:W0:Y:S02]  /*f2a0*/  MUFU.RCP R2, R12 ;  /* 0x0000000c00027308 */ /* 0x000e240000001000 */
[----:B------:R-:W-:Y:S02]  /*f2b0*/  IMAD.MOV R11, RZ, RZ, -R9 ;  /* 0x000000ffff0b7224 */ /* 0x000fe400078e0a09 */
[----:B------:R-:W-:-:S04]  /*f2c0*/  IMAD.HI.U32 R9, R3, R10, RZ ;  /* 0x0000000a03097227 */ /* 0x000fc800078e00ff */
[----:B------:R-:W-:-:S05]  /*f2d0*/  IMAD R11, R9, R11, R10 ;  /* 0x0000000b090b7224 */ /* 0x000fca00078e020a */
[----:B------:R-:W-:Y:S01]  /*f2e0*/  ISETP.GT.U32.AND P1, PT, R8, R11, PT ;  /* 0x0000000b0800720c */ /* 0x000fe20003f24070 */
[----:B0-----:R-:W-:Y:S02]  /*f2f0*/  VIADD R3, R2, 0xffffffe ;  /* 0x0ffffffe02037836 */ /* 0x001fe40000000000 */
[----:B------:R-:W-:-:S04]  /*f300*/  IMAD.MOV.U32 R2, RZ, RZ, RZ ;  /* 0x000000ffff027224 */ /* 0x000fc800078e00ff */
[----:B------:R-:W0:Y:S06]  /*f310*/  F2I.FTZ.U32.TRUNC.NTZ R3, R3 ;  /* 0x0000000300037305 */ /* 0x000e2c000021f000 */
[----:B------:R-:W-:Y:S02]  /*f320*/  @!P1 IMAD.IADD R11, R11, 0x1, -R8 ;  /* 0x000000010b0b9824 */ /* 0x000fe400078e0a08 */
[----:B------:R-:W-:Y:S01]  /*f330*/  @!P1 VIADD R9, R9, 0x1 ;  /* 0x0000000109099836 */ /* 0x000fe20000000000 */
[----:B------:R-:W-:Y:S02]  /*f340*/  ISETP.NE.AND P1, PT, R7, RZ, PT ;  /* 0x000000ff0700720c */ /* 0x000fe40003f25270 */
[----:B------:R-:W-:Y:S01]  /*f350*/  ISETP.GE.U32.AND P0, PT, R11, R8, PT ;  /* 0x000000080b00720c */ /* 0x000fe20003f06070 */
[----:B0-----:R-:W-:-:S04]  /*f360*/  IMAD.MOV R11, RZ, RZ, -R3 ;  /* 0x000000ffff0b7224 */ /* 0x001fc800078e0a03 */
[----:B------:R-:W-:-:S08]  /*f370*/  IMAD R11, R11, R6, RZ ;  /* 0x000000060b0b7224 */ /* 0x000fd000078e02ff */
[----:B------:R-:W-:Y:S02]  /*f380*/  @P0 VIADD R9, R9, 0x1 ;  /* 0x0000000109090836 */ /* 0x000fe40000000000 */
[----:B------:R-:W-:Y:S01]  /*f390*/  IMAD.HI.U32 R8, R3, R11, R2 ;  /* 0x0000000b03087227 */ /* 0x000fe200078e0002 */
[----:B------:R-:W-:-:S04]  /*f3a0*/  LOP3.LUT R2, R0, R7, RZ, 0x3c, !PT ;  /* 0x0000000700027212 */ /* 0x000fc800078e3cff */
[----:B------:R-:W-:Y:S02]  /*f3b0*/  ISETP.GE.AND P2, PT, R2, RZ, PT ;  /* 0x000000ff0200720c */ /* 0x000fe40003f46270 */
[----:B------:R-:W-:-:S05]  /*f3c0*/  IABS R2, R4 ;  /* 0x0000000400027213 */ /* 0x000fca0000000000 */
[----:B------:R-:W-:-:S06]  /*f3d0*/  IMAD.MOV R2, RZ, RZ, -R2 ;  /* 0x000000ffff027224 */ /* 0x000fcc00078e0a02 */
[----:B------:R-:W-:Y:S01]  /*f3e0*/  @!P2 IMAD.MOV R9, RZ, RZ, -R9 ;  /* 0x000000ffff09a224 */ /* 0x000fe200078e0a09 */
[----:B------:R-:W-:-:S04]  /*f3f0*/  @!P1 LOP3.LUT R9, RZ, R7, RZ, 0x33, !PT ;  /* 0x00000007ff099212 */ /* 0x000fc800078e33ff */
[-C--:B------:R-:W-:Y:S01]  /*f400*/  IABS R3, R9.reuse ;  /* 0x0000000900037213 */ /* 0x080fe20000000000 */
[----:B------:R-:W-:-:S04]  /*f410*/  IMAD R7, R7, R9, RZ ;  /* 0x0000000907077224 */ /* 0x000fc800078e02ff */
        /* <DEDUP_REMOVED lines=18> */
.L_x_293:
[----:B------:R-:W-:Y:S01]  /*f540*/  UMOV UR4, URZ ;  /* 0x0000003f00047c82 */ /* 0x000fe20008000000 */
[----:B------:R-:W-:Y:S01]  /*f550*/  UMOV UR5, URZ ;  /* 0x0000003f00057c82 */ /* 0x000fe20008000000 */
[----:B------:R-:W-:Y:S01]  /*f560*/  ULDC UR6, c[0x0][0xc3c] ;  /* 0x00030f0000067ab9 */ /* 0x000fe20000000800 */
[----:B------:R-:W-:Y:S02]  /*f570*/  IMAD.MOV.U32 R24, RZ, RZ, R0 ;  /* 0x000000ffff187224 */ /* 0x000fe400078e0000 */
[----:B------:R-:W-:Y:S02]  /*f580*/  IMAD.U32 R25, RZ, RZ, UR4 ;  /* 0x00000004ff197e24 */ /* 0x000fe4000f8e00ff */
[----:B------:R-:W-:Y:S02]  /*f590*/  IMAD.U32 R26, RZ, RZ, UR5 ;  /* 0x00000005ff1a7e24 */ /* 0x000fe4000f8e00ff */
[----:B------:R-:W-:-:S07]  /*f5a0*/  IMAD.U32 R27, RZ, RZ, UR6 ;  /* 0x00000006ff1b7e24 */ /* 0x000fce000f8e00ff */
.L_x_299:
[----:B------:R-:W2:Y:S01]  /*f5b0*/  S2R R0, SR_TID.X ;  /* 0x0000000000007919 */ /* 0x000ea20000002100 */
[----:B------:R-:W-:Y:S05]  /*f5c0*/  WARPSYNC.ALL ;  /* 0x0000000000007948 */ /* 0x000fea0003800000 */
[----:B------:R-:W-:Y:S01]  /*f5d0*/  BAR.SYNC.DEFER_BLOCKING 0x4, 0x200 ;  /* 0x0108000000007b1d */ /* 0x000fe20000010000 */
[----:B--2---:R-:W-:-:S04]  /*f5e0*/  LOP3.LUT R0, R0, 0x1f, RZ, 0xc0, !PT ;  /* 0x0000001f00007812 */ /* 0x004fc800078ec0ff */
[----:B------:R-:W-:-:S13]  /*f5f0*/  ISETP.NE.AND P0, PT, R0, RZ, PT ;  /* 0x000000ff0000720c */ /* 0x000fda0003f05270 */
[----:B0-----:R-:W0:Y:S01]  /*f600*/  @!P0 S2R R3, SR_CgaCtaId ;  /* 0x0000000000038919 */ /* 0x001e220000008800 */
[----:B------:R-:W-:-:S04]  /*f610*/  @!P0 MOV R0, 0x400 ;  /* 0x0000040000008802 */ /* 0x000fc80000000f00 */
[----:B0-----:R-:W-:-:S05]  /*f620*/  @!P0 LEA R17, R3, R0, 0x18 ;  /* 0x0000000003118211 */ /* 0x001fca00078ec0ff */
[----:B------:R0:W-:Y:S01]  /*f630*/  @!P0 STS.128 [R17+0x308d0], R24 ;  /* 0x0308d01811008388 */ /* 0x0001e20000000c00 */
[----:B------:R-:W-:Y:S06]  /*f640*/  BAR.ARV 0x5, 0x200 ;  /* 0x0148000000007b1d */ /* 0x000fec0000002000 */
.L_x_290:
[----:B------:R-:W-:Y:S02]  /*f650*/  ULDC UR4, c[0x0][0xc3c] ;  /* 0x00030f0000047ab9 */ /* 0x000fe40000000800 */
[----:B---3--:R-:W-:-:S13]  /*f660*/  ISETP.GE.AND P0, PT, R27, UR4, PT ;  /* 0x000000041b007c0c */ /* 0x008fda000bf06270 */
[----:B------:R-:W-:Y:S05]  /*f670*/  @!P0 BRA `(.L_x_300) ;  /* 0xffffffb400b08947 */ /* 0x000fea000383ffff */
[----:B------:R-:W-:Y:S05]  /*f680*/  BSYNC B8 ;  /* 0x0000000000087941 */ /* 0x000fea0003800000 */
.L_x_210:
[----:B-1----:R-:W3:Y:S01]  /*f690*/  LDL.LU R0, [R1+0x34] ;  /* 0x0000340001007983 */ /* 0x002ee20000300800 */
[----:B------:R-:W-:Y:S01]  /*f6a0*/  BSSY B0, `(.L_x_301) ;  /* 0x000000b000007945 */ /* 0x000fe20003800000 */
[----:B------:R-:W1:Y:S01]  /*f6b0*/  S2R R5, SR_CgaCtaId ;  /* 0x0000000000057919 */ /* 0x000e620000008800 */
[----:B---3--:R-:W-:-:S05]  /*f6c0*/  VIADD R0, R0, 0x1 ;  /* 0x0000000100007836 */ /* 0x008fca0000000000 */
[----:B------:R-:W-:-:S04]  /*f6d0*/  LEA.HI R2, R0, R0, RZ, 0x1 ;  /* 0x0000000000027211 */ /* 0x000fc800078f08ff */
[----:B------:R-:W-:Y:S02]  /*f6e0*/  LOP3.LUT R3, R2, 0xfffffffe, RZ, 0xc0, !PT ;  /* 0xfffffffe02037812 */ /* 0x000fe400078ec0ff */
[----:B------:R-:W-:-:S03]  /*f6f0*/  MOV R2, 0x400 ;  /* 0x0000040000027802 */ /* 0x000fc60000000f00 */
[----:B------:R-:W-:Y:S01]  /*f700*/  IMAD.IADD R0, R0, 0x1, -R3 ;  /* 0x0000000100007824 */ /* 0x000fe200078e0a03 */
[----:B-1----:R-:W-:-:S04]  /*f710*/  LEA R9, R5, R2, 0x18 ;  /* 0x0000000205097211 */ /* 0x002fc800078ec0ff */
[----:B------:R-:W-:-:S04]  /*f720*/  SHF.L.U32 R0, R0, 0x1f, RZ ;  /* 0x0000001f00007819 */ /* 0x000fc800000006ff */
[----:B------:R-:W1:Y:S02]  /*f730*/  SYNCS.PHASECHK.TRANS64.TRYWAIT P0, [R9+URZ+0x30820], R0 ;  /* 0x03082000090075a7 */ /* 0x000e64000800017f */
[----:B-1----:R-:W-:Y:S05]  /*f740*/  @!P0 BRA `(.L_x_302) ;  /* 0x0000002000948947 */ /* 0x002fea0003800000 */
.L_x_379:
[----:B------:R-:W-:Y:S05]  /*f750*/  BSYNC B0 ;  /* 0x0000000000007941 */ /* 0x000fea0003800000 */
.L_x_301:
[----:B------:R-:W-:-:S03]  /*f760*/  UMOV UR4, 0xffffffff ;  /* 0xffffffff00047882 */ /* 0x000fc60000000000 */
[----:B------:R-:W-:Y:S05]  /*f770*/  BRA.DIV UR4, `(.L_x_303) ;  /* 0x00000022049c7947 */ /* 0x000fea000b800000 */
[----:B-1----:R-:W1:Y:S02]  /*f780*/  S2R R0, SR_TID.X ;  /* 0x0000000000007919 */ /* 0x002e640000002100 */
[----:B-1----:R-:W-:-:S04]  /*f790*/  SHF.R.U32.HI R0, RZ, 0x5, R0 ;  /* 0x00000005ff007819 */ /* 0x002fc80000011600 */
[----:B------:R-:W-:-:S05]  /*f7a0*/  LOP3.LUT R0, R0, 0x3, RZ, 0xc0, !PT ;  /* 0x0000000300007812 */ /* 0x000fca00078ec0ff */
[----:B------:R1:W3:Y:S02]  /*f7b0*/  SHFL.IDX PT, R14, R0, RZ, 0x1f ;  /* 0x00001fff000e7589 */ /* 0x0002e400000e0000 */
.L_x_382:
[----:B---3--:R-:W-:Y:S01]  /*f7c0*/  ISETP.NE.AND P0, PT, R14, RZ, PT ;  /* 0x000000ff0e00720c */ /* 0x008fe20003f05270 */
[----:B------:R-:W-:-:S12]  /*f7d0*/  BSSY B0, `(.L_x_304) ;  /* 0x0000024000007945 */ /* 0x000fd80003800000 */
[----:B------:R-:W-:Y:S05]  /*f7e0*/  @P0 BRA `(.L_x_305) ;  /* 0x0000000000880947 */ /* 0x000fea0003800000 */
[----:B------:R-:W-:-:S03]  /*f7f0*/  UMOV UR4, 0xffffffff ;  /* 0xffffffff00047882 */ /* 0x000fc60000000000 */
[----:B------:R-:W-:Y:S05]  /*f800*/  BRA.DIV UR4, `(.L_x_306) ;  /* 0x0000002204ac7947 */ /* 0x000fea000b800000 */
[----:B------:R-:W-:-:S13]  /*f810*/  ELECT P6, URZ, PT ;  /* 0x00000000003f782f */ /* 0x000fda00038c0000 */
.L_x_385:
[----:B------:R-:W-:Y:S05]  /*f820*/  @!P6 BRA `(.L_x_305) ;  /* 0x000000000078e947 */ /* 0x000fea0003800000 */
[----:B-1----:R-:W3:Y:S02]  /*f830*/  LDL.LU R0, [R1+0x44] ;  /* 0x0000440001007983 */ /* 0x002ee40000300800 */
[----:B---3--:R-:W-:-:S04]  /*f840*/  LOP3.LUT R0, R0, 0x2, RZ, 0xfc, !PT ;  /* 0x0000000200007812 */ /* 0x008fc800078efcff */
[----:B------:R-:W-:-:S13]  /*f850*/  ISETP.NE.AND P2, PT, R0, 0x3, PT ;  /* 0x000000030000780c */ /* 0x000fda0003f45270 */
[----:B------:R-:W-:Y:S05]  /*f860*/  @!P2 BRA `(.L_x_307) ;  /* 0x000000000004a947 */ /* 0x000fea0003800000 */
[----:B------:R-:W-:Y:S01]  /*f870*/  BPT.TRAP 0x1 ;  /* 0x000000040000795c */ /* 0x000fe20000300000 */
.L_x_307:
[----:B------:R-:W-:Y:S01]  /*f880*/  VIADD R3, R9, 0x30840 ;  /* 0x0003084009037836 */ /* 0x000fe20000000000 */
[----:B------:R-:W-:Y:S01]  /*f890*/  SHF.L.U32 R2, R28, 0x1f, RZ ;  /* 0x0000001f1c027819 */ /* 0x000fe200000006ff */
[C---:B------:R-:W-:Y:S02]  /*f8a0*/  VIADD R0, R18.reuse, 0x1 ;  /* 0x0000000112007836 */ /* 0x040fe40000000000 */
        /* <DEDUP_REMOVED lines=9> */
.L_x_386:
[----:B------:R-:W3:Y:S02]  /*f940*/  SYNCS.PHASECHK.TRANS64.TRYWAIT P0, [R3+URZ], R0 ;  /* 0x00000000030075a7 */ /* 0x000ee4000800017f */
[----:B---3--:R-:W-:Y:S05]  /*f950*/  @!P0 BRA `(.L_x_309) ;  /* 0x00000020008c8947 */ /* 0x008fea0003800000 */
.L_x_387:
[----:B------:R-:W-:Y:S05]  /*f960*/  @!P2 BRA `(.L_x_310) ;  /* 0x000000000004a947 */ /* 0x000fea0003800000 */
[----:B------:R-:W-:Y:S01]  /*f970*/  BPT.TRAP 0x1 ;  /* 0x000000040000795c */ /* 0x000fe20000300000 */
.L_x_310:
[----:B---3--:R-:W-:-:S04]  /*f980*/  VIADD R3, R9, 0x30860 ;  /* 0x0003086009037836 */ /* 0x008fc80000000000 */
[----:B------:R-:W-:-:S04]  /*f990*/  IMAD R5, R18, 0x8, R3 ;  /* 0x0000000812057824 */ /* 0x000fc800078e0203 */
[----:B------:R-:W3:Y:S02]  /*f9a0*/  SYNCS.PHASECHK.TRANS64.TRYWAIT P0, [R5+URZ], R2 ;  /* 0x00000002050075a7 */ /* 0x000ee4000800017f */
[----:B---3--:R-:W-:Y:S05]  /*f9b0*/  @!P0 BRA `(.L_x_311) ;  /* 0x0000002000888947 */ /* 0x008fea0003800000 */
.L_x_388:
[----:B------:R-:W-:-:S07]  /*f9c0*/  IMAD R3, R4, 0x8, R3 ;  /* 0x0000000804037824 */ /* 0x000fce00078e0203 */
.L_x_312:
[----:B----4-:R4:W0:Y:S02]  /*f9d0*/  SYNCS.PHASECHK.TRANS64.TRYWAIT P0, [R3+URZ], R0 ;  /* 0x00000000030075a7 */ /* 0x010824000800017f */
[----:B0-----:R-:W-:Y:S05]  /*f9e0*/  @!P0 NANOSLEEP.SYNCS 0x989680 ;  /* 0x009896800000895d */ /* 0x001fea0003900000 */
[----:B------:R-:W0:Y:S02]  /*f9f0*/  @!P0 SYNCS.PHASECHK.TRANS64 P0, [R3+URZ], R0 ;  /* 0x00000000030085a7 */ /* 0x000e24000800007f */
[----:B0-----:R-:W-:Y:S05]  /*fa00*/  @!P0 BRA `(.L_x_312) ;  /* 0xfffffffc00f08947 */ /* 0x001fea000383ffff */
.L_x_305:
[----:B------:R-:W-:Y:S05]  /*fa10*/  BSYNC B0 ;  /* 0x0000000000007941 */ /* 0x000fea0003800000 */
.L_x_304:
[----:B------:R-:W-:Y:S05]  /*fa20*/  EXIT ;  /* 0x000000000000794d */ /* 0x000fea0003800000 */
.L_x_173:
[----:B-1----:R-:W-:-:S04]  /*fa30*/  IMAD.U32 R3, RZ, RZ, UR37 ;  /* 0x00000025ff037e24 */ /* 0x002fc8000f8e00ff */
[----:B------:R1:W2:Y:S03]  /*fa40*/  SYNCS.PHASECHK.TRANS64.TRYWAIT P1, [R3+URZ+0x30800], R0 ;  /* 0x03080000030075a7 */ /* 0x0002a6000802017f */
[----:B--2---:R-:W-:Y:S05]  /*fa50*/  @!P1 NANOSLEEP.SYNCS 0x989680 ;  /* 0x009896800000995d */ /* 0x004fea0003900000 */
[----:B------:R-:W2:Y:S02]  /*fa60*/  @!P1 SYNCS.PHASECHK.TRANS64 P1, [R3+URZ+0x30800], R0 ;  /* 0x03080000030095a7 */ /* 0x000ea4000802007f */
[----:B--2---:R-:W-:Y:S05]  /*fa70*/  @!P1 BRA `(.L_x_173) ;  /* 0xfffffffc00ec9947 */ /* 0x004fea000383ffff */
[----:B------:R-:W-:Y:S05]  /*fa80*/  BRA `(.L_x_313) ;  /* 0xffffff2000087947 */ /* 0x000fea000383ffff */
.L_x_177:
[----:B--2---:R2:W3:Y:S02]  /*fa90*/  SYNCS.PHASECHK.TRANS64.TRYWAIT P2, [R4+URZ+0x30830], R3 ;  /* 0x03083003040075a7 */ /* 0x0044e4000804017f */
[----:B---3--:R-:W-:Y:S05]  /*faa0*/  @!P2 NANOSLEEP.SYNCS 0x989680 ;  /* 0x009896800000a95d */ /* 0x008fea0003900000 */
[----:B------:R-:W3:Y:S02]  /*fab0*/  @!P2 SYNCS.PHASECHK.TRANS64 P2, [R4+URZ+0x30830], R3 ;  /* 0x030830030400a5a7 */ /* 0x000ee4000804007f */
[----:B---3--:R-:W-:Y:S05]  /*fac0*/  @!P2 BRA `(.L_x_177) ;  /* 0xfffffffc00f0a947 */ /* 0x008fea000383ffff */
[----:B------:R-:W-:Y:S05]  /*fad0*/  BRA `(.L_x_176) ;  /* 0xffffff20002c7947 */ /* 0x000fea000383ffff */
.L_x_182:
[----:B-1----:R-:W-:-:S04]  /*fae0*/  IMAD.U32 R3, RZ, RZ, UR7 ;  /* 0x00000007ff037e24 */ /* 0x002fc8000f8e00ff */
[----:B------:R1:W2:Y:S03]  /*faf0*/  SYNCS.PHASECHK.TRANS64.TRYWAIT P2, [R3+URZ+0x30830], R0 ;  /* 0x03083000030075a7 */ /* 0x0002a6000804017f */
[----:B--2---:R-:W-:Y:S05]  /*fb00*/  @!P2 NANOSLEEP.SYNCS 0x989680 ;  /* 0x009896800000a95d */ /* 0x004fea0003900000 */
[----:B------:R-:W2:Y:S02]  /*fb10*/  @!P2 SYNCS.PHASECHK.TRANS64 P2, [R3+URZ+0x30830], R0 ;  /* 0x030830000300a5a7 */ /* 0x000ea4000804007f */
[----:B--2---:R-:W-:Y:S05]  /*fb20*/  @!P2 BRA `(.L_x_182) ;  /* 0xfffffffc00eca947 */ /* 0x004fea000383ffff */
[----:B------:R-:W-:Y:S05]  /*fb30*/  BRA `(.L_x_179) ;  /* 0xffffff4c00687947 */ /* 0x000fea000383ffff */
.L_x_186:
[----:B-1----:R-:W-:-:S04]  /*fb40*/  IMAD.U32 R3, RZ, RZ, UR7 ;  /* 0x00000007ff037e24 */ /* 0x002fc8000f8e00ff */
[----:B------:R1:W2:Y:S03]  /*fb50*/  SYNCS.PHASECHK.TRANS64.TRYWAIT P2, [R3+URZ+0x30850], R0 ;  /* 0x03085000030075a7 */ /* 0x0002a6000804017f */
[----:B--2---:R-:W-:Y:S05]  /*fb60*/  @!P2 NANOSLEEP.SYNCS 0x989680 ;  /* 0x009896800000a95d */ /* 0x004fea0003900000 */
[----:B------:R-:W2:Y:S02]  /*fb70*/  @!P2 SYNCS.PHASECHK.TRANS64 P2, [R3+URZ+0x30850], R0 ;  /* 0x030850000300a5a7 */ /* 0x000ea4000804007f */
[----:B--2---:R-:W-:Y:S05]  /*fb80*/  @!P2 BRA `(.L_x_186) ;  /* 0xfffffffc00eca947 */ /* 0x004fea000383ffff */
[----:B------:R-:W-:Y:S05]  /*fb90*/  BRA `(.L_x_183) ;  /* 0xffffff4c00e47947 */ /* 0x000fea000383ffff */
.L_x_191:
[----:B-1----:R-:W-:-:S04]  /*fba0*/  IMAD.U32 R7, RZ, RZ, UR12 ;  /* 0x0000000cff077e24 */ /* 0x002fc8000f8e00ff */
[----:B------:R1:W2:Y:S03]  /*fbb0*/  SYNCS.PHASECHK.TRANS64.TRYWAIT P0, [R7+URZ+0x30850], R4 ;  /* 0x03085004070075a7 */ /* 0x0002a6000800017f */
[----:B--2---:R-:W-:Y:S05]  /*fbc0*/  @!P0 NANOSLEEP.SYNCS 0x989680 ;  /* 0x009896800000895d */ /* 0x004fea0003900000 */
[----:B------:R-:W2:Y:S02]  /*fbd0*/  @!P0 SYNCS.PHASECHK.TRANS64 P0, [R7+URZ+0x30850], R4 ;  /* 0x03085004070085a7 */ /* 0x000ea4000800007f */
[----:B--2---:R-:W-:Y:S05]  /*fbe0*/  @!P0 BRA `(.L_x_191) ;  /* 0xfffffffc00ec8947 */ /* 0x004fea000383ffff */
[----:B------:R-:W-:Y:S05]  /*fbf0*/  BRA `(.L_x_190) ;  /* 0xffffff7400987947 */ /* 0x000fea000383ffff */
.L_x_224:
[----:B------:R-:W1:Y:S01]  /*fc00*/  S2R R20, SR_TID.X ;  /* 0x0000000000147919 */ /* 0x000e620000002100 */
[----:B------:R-:W-:Y:S01]  /*fc10*/  BSSY B0, `(.L_x_314) ;  /* 0x000000a000007945 */ /* 0x000fe20003800000 */
[----:B------:R-:W-:Y:S02]  /*fc20*/  IMAD.MOV.U32 R12, RZ, RZ, RZ ;  /* 0x000000ffff0c7224 */ /* 0x000fe400078e00ff */
[----:B------:R-:W-:Y:S02]  /*fc30*/  IMAD.MOV.U32 R11, RZ, RZ, 0x1f ;  /* 0x0000001fff0b7424 */ /* 0x000fe400078e00ff */
[----:B------:R-:W-:Y:S01]  /*fc40*/  IMAD.MOV.U32 R15, RZ, RZ, -0x1 ;  /* 0xffffffffff0f7424 */ /* 0x000fe200078e00ff */
[----:B-1----:R-:W-:-:S04]  /*fc50*/  SHF.R.U32.HI R20, RZ, 0x5, R20 ;  /* 0x00000005ff147819 */ /* 0x002fc80000011614 */
[----:B------:R-:W-:-:S05]  /*fc60*/  LOP3.LUT R20, R20, 0x3, RZ, 0xc0, !PT ;  /* 0x0000000314147812 */ /* 0x000fca00078ec0ff */
[----:B------:R-:W-:-:S07]  /*fc70*/  IMAD.MOV.U32 R13, RZ, RZ, R20 ;  /* 0x000000ffff0d7224 */ /* 0x000fce00078e0014 */
[----:B0-----:R-:W-:Y:S05]  /*fc80*/  WARPSYNC.COLLECTIVE R15, `(.L_x_315) ;  /* 0x000000000f087348 */ /* 0x001fea0003c00000 */
[----:B------:R1:W2:Y:S02]  /*fc90*/  SHFL.IDX P6, R14, R13, R12, R11 ;  /* 0x0000000c0d0e7389 */ /* 0x0002a400000c000b */
[----:B012---:R-:W-:Y:S01]  /*fca0*/  ENDCOLLECTIVE ;  /* 0x000000000000791b */ /* 0x007fe20003800000 */
.L_x_315:
[----:B------:R-:W-:Y:S05]  /*fcb0*/  BSYNC B0 ;  /* 0x0000000000007941 */ /* 0x000fea0003800000 */
.L_x_314:
[----:B------:R-:W-:Y:S05]  /*fcc0*/  BRA `(.L_x_316) ;  /* 0xffffffbc00947947 */ /* 0x000fea000383ffff */
.L_x_226:
[----:B------:R-:W-:Y:S01]  /*fcd0*/  BSSY B0, `(.L_x_317) ;  /* 0x0000006000007945 */ /* 0x000fe20003800000 */
[----:B------:R-:W-:-:S07]  /*fce0*/  IMAD.MOV.U32 R15, RZ, RZ, -0x1 ;  /* 0xffffffffff0f7424 */ /* 0x000fce00078e00ff */
[----:B01----:R-:W-:Y:S05]  /*fcf0*/  WARPSYNC.COLLECTIVE R15, `(.L_x_318) ;  /* 0x000000000f0c7348 */ /* 0x003fea0003c00000 */
[----:B------:R-:W-:Y:S02]  /*fd00*/  ELECT P6, UR62, PT ;  /* 0x00000000003e782f */ /* 0x000fe400038c0000 */
[----:B------:R-:W-:Y:S01]  /*fd10*/  MOV R14, UR62 ;  /* 0x0000003e000e7c02 */ /* 0x000fe20008000f00 */
[----:B01----:R-:W-:Y:S10]  /*fd20*/  ENDCOLLECTIVE ;  /* 0x000000000000791b */ /* 0x003ff40003800000 */
.L_x_318:
[----:B------:R-:W-:Y:S05]  /*fd30*/  BSYNC B0 ;  /* 0x0000000000007941 */ /* 0x000fea0003800000 */
.L_x_317:
[----:B------:R-:W-:Y:S05]  /*fd40*/  BRA `(.L_x_319) ;  /* 0xffffffbc00947947 */ /* 0x000fea000383ffff */
.L_x_228:
[----:B-1----:R1:W2:Y:S02]  /*fd50*/  SYNCS.PHASECHK.TRANS64.TRYWAIT P0, [R0+URZ+0x30840], R2 ;  /* 0x03084002000075a7 */ /* 0x0022a4000800017f */
[----:B--2---:R-:W-:Y:S05]  /*fd60*/  @!P0 NANOSLEEP.SYNCS 0x989680 ;  /* 0x009896800000895d */ /* 0x004fea0003900000 */
[----:B------:R-:W2:Y:S02]  /*fd70*/  @!P0 SYNCS.PHASECHK.TRANS64 P0, [R0+URZ+0x30840], R2 ;  /* 0x03084002000085a7 */ /* 0x000ea4000800007f */
[----:B--2---:R-:W-:Y:S05]  /*fd80*/  @!P0 BRA `(.L_x_228) ;  /* 0xfffffffc00f08947 */ /* 0x004fea000383ffff */
[----:B------:R-:W-:Y:S05]  /*fd90*/  BRA `(.L_x_320) ;  /* 0xffffffbc00e87947 */ /* 0x000fea000383ffff */
.L_x_232:
[----:B------:R-:W2:Y:S01]  /*fda0*/  LDL.LU R11, [R1+0x30] ;  /* 0x00003000010b7983 */ /* 0x000ea20000300800 */
[----:B------:R-:W-:Y:S02]  /*fdb0*/  IMAD.MOV.U32 R13, RZ, RZ, R4 ;  /* 0x000000ffff0d7224 */ /* 0x000fe400078e0004 */
[----:B------:R-:W-:Y:S02]  /*fdc0*/  IMAD.MOV.U32 R12, RZ, RZ, RZ ;  /* 0x000000ffff0c7224 */ /* 0x000fe400078e00ff */
[----:B------:R-:W-:Y:S02]  /*fdd0*/  IMAD.MOV.U32 R15, RZ, RZ, -0x1 ;  /* 0xffffffffff0f7424 */ /* 0x000fe400078e00ff */
[----:B------:R-:W-:-:S04]  /*fde0*/  IMAD R25, R25, 0xc0, R21 ;  /* 0x000000c019197824 */ /* 0x000fc800078e0215 */
[----:B------:R-:W-:Y:S02]  /*fdf0*/  VIADD R8, R25, 0x10 ;  /* 0x0000001019087836 */ /* 0x000fe40000000000 */
[----:B--2---:R-:W-:Y:S02]  /*fe00*/  IMAD R3, R11, R9, RZ ;  /* 0x000000090b037224 */ /* 0x004fe400078e02ff */
[----:B------:R-:W-:-:S03]  /*fe10*/  IMAD.MOV.U32 R11, RZ, RZ, 0x181f ;  /* 0x0000181fff0b7424 */ /* 0x000fc600078e00ff */
[----:B------:R-:W-:-:S13]  /*fe20*/  ISETP.GE.AND P1, PT, R25, R3, PT ;  /* 0x000000031900720c */ /* 0x000fda0003f26270 */
[----:B-----5:R-:W-:Y:S05]  /*fe30*/  WARPSYNC.COLLECTIVE R15, `(.L_x_321) ;  /* 0x000000000f087348 */ /* 0x020fea0003c00000 */
[----:B------:R0:W1:Y:S02]  /*fe40*/  SHFL.IDX P6, R14, R13, R12, R11 ;  /* 0x0000000c0d0e7389 */ /* 0x00006400000c000b */
[----:B01---5:R-:W-:Y:S01]  /*fe50*/  ENDCOLLECTIVE ;  /* 0x000000000000791b */ /* 0x023fe20003800000 */
.L_x_321:
[----:B------:R-:W-:Y:S02]  /*fe60*/  IMAD.MOV.U32 R13, RZ, RZ, R0 ;  /* 0x000000ffff0d7224 */ /* 0x000fe400078e0000 */
[----:B------:R-:W-:-:S07]  /*fe70*/  IMAD.MOV.U32 R6, RZ, RZ, R14 ;  /* 0x000000ffff067224 */ /* 0x000fce00078e000e */
[----:B------:R-:W-:Y:S05]  /*fe80*/  WARPSYNC.COLLECTIVE R15, `(.L_x_322) ;  /* 0x000000000f087348 */ /* 0x000fea0003c00000 */
[----:B------:R0:W1:Y:S02]  /*fe90*/  SHFL.IDX P6, R14, R13, R12, R11 ;  /* 0x0000000c0d0e7389 */ /* 0x00006400000c000b */
[----:B01----:R-:W-:Y:S01]  /*fea0*/  ENDCOLLECTIVE ;  /* 0x000000000000791b */ /* 0x003fe20003800000 */
.L_x_322:
[----:B------:R-:W-:Y:S02]  /*feb0*/  IMAD.MOV.U32 R13, RZ, RZ, R4 ;  /* 0x000000ffff0d7224 */ /* 0x000fe400078e0004 */
[----:B------:R-:W-:Y:S02]  /*fec0*/  IMAD.MOV.U32 R12, RZ, RZ, 0x1 ;  /* 0x00000001ff0c7424 */ /* 0x000fe400078e00ff */
[----:B------:R-:W-:-:S07]  /*fed0*/  IMAD.MOV.U32 R7, RZ, RZ, R14 ;  /* 0x000000ffff077224 */ /* 0x000fce00078e000e */
[----:B------:R-:W-:Y:S05]  /*fee0*/  WARPSYNC.COLLECTIVE R15, `(.L_x_323) ;  /* 0x000000000f087348 */ /* 0x000fea0003c00000 */
[----:B------:R0:W1:Y:S02]  /*fef0*/  SHFL.IDX P6, R14, R13, R12, R11 ;  /* 0x0000000c0d0e7389 */ /* 0x00006400000c000b */
[----:B01----:R-:W-:Y:S01]  /*ff00*/  ENDCOLLECTIVE ;  /* 0x000000000000791b */ /* 0x003fe20003800000 */
.L_x_323:
[----:B------:R-:W-:-:S05]  /*ff10*/  @!P1 LEA R7, P2, R20, R7, 0x1 ;  /* 0x0000000714079211 */ /* 0x000fca00078408ff */
[----:B------:R-:W-:-:S05]  /*ff20*/  @!P1 IMAD.X R6, RZ, RZ, R6, P2 ;  /* 0x000000ffff069224 */ /* 0x000fca00010e0606 */
[----:B------:R-:W-:Y:S01]  /*ff30*/  @!P1 LOP3.LUT R7, R7, R6, RZ, 0x3c, !PT ;  /* 0x0000000607079212 */ /* 0x000fe200078e3cff */
[----:B------:R-:W-:-:S03]  /*ff40*/  IMAD.MOV.U32 R13, RZ, RZ, R0 ;  /* 0x000000ffff0d7224 */ /* 0x000fc600078e0000 */
[----:B------:R-:W-:-:S04]  /*ff50*/  @!P1 LOP3.LUT R6, R7, R6, RZ, 0x3c, !PT ;  /* 0x0000000607069212 */ /* 0x000fc800078e3cff */
[----:B------:R-:W-:-:S05]  /*ff60*/  @!P1 LOP3.LUT R7, R7, R6, RZ, 0x3c, !PT ;  /* 0x0000000607079212 */ /* 0x000fca00078e3cff */
[----:B------:R-:W-:Y:S01]  /*ff70*/  @!PT LDS RZ, [RZ] ;  /* 0x00000000fffff984 */ /* 0x000fe20000000800 */
[----:B------:R-:W-:Y:S01]  /*ff80*/  @!PT LDS RZ, [RZ] ;  /* 0x00000000fffff984 */ /* 0x000fe20000000800 */
[----:B------:R-:W-:Y:S01]  /*ff90*/  @!PT LDS RZ, [RZ] ;  /* 0x00000000fffff984 */ /* 0x000fe20000000800 */
[----:B------:R0:W-:Y:S01]  /*ffa0*/  @!P1 LDGSTS.E.BYPASS.LTC128B.128 [R10+0xc400], desc[UR40][R6.64], !P0 ;  /* 0x0c400000060a9fae */ /* 0x0001e2000c101d68 */
[----:B------:R-:W-:Y:S01]  /*ffb0*/  ISETP.GE.AND P1, PT, R8, R3, PT ;  /* 0x000000030800720c */ /* 0x000fe20003f26270 */
[----:B0-----:R-:W-:-:S12]  /*ffc0*/  IMAD.MOV.U32 R6, RZ, RZ, R14 ;  /* 0x000000ffff067224 */ /* 0x001fd800078e000e */
[----:B------:R-:W-:Y:S05]  /*ffd0*/  WARPSYNC.COLLECTIVE R15, `(.L_x_324) ;  /* 0x000000000f087348 */ /* 0x000fea0003c00000 */
[----:B------:R0:W1:Y:S02]  /*ffe0*/  SHFL.IDX P6, R14, R13, R12, R11 ;  /* 0x0000000c0d0e7389 */ /* 0x00006400000c000b */
[----:B01----:R-:W-:Y:S01]  /*fff0*/  ENDCOLLECTIVE ;  /* 0x000000000000791b */ /* 0x003fe20003800000 */
.L_x_324:
[----:B------:R-:W-:Y:S02]  /*10000*/  IMAD.MOV.U32 R13, RZ, RZ, R4 ;  /* 0x000000ffff0d7224 */ /* 0x000fe400078e0004 */
[----:B------:R-:W-:Y:S02]  /*10010*/  IMAD.MOV.U32 R12, RZ, RZ, 0x2 ;  /* 0x00000002ff0c7424 */ /* 0x000fe400078e00ff */
[----:B------:R-:W-:-:S07]  /*10020*/  IMAD.MOV.U32 R7, RZ, RZ, R14 ;  /* 0x000000ffff077224 */ /* 0x000fce00078e000e */
[----:B------:R-:W-:Y:S05]  /*10030*/  WARPSYNC.COLLECTIVE R15, `(.L_x_325) ;  /* 0x000000000f087348 */ /* 0x000fea0003c00000 */
[----:B------:R0:W1:Y:S02]  /*10040*/  SHFL.IDX P6, R14, R13, R12, R11 ;  /* 0x0000000c0d0e7389 */ /* 0x00006400000c000b */
[----:B01----:R-:W-:Y:S01]  /*10050*/  ENDCOLLECTIVE ;  /* 0x000000000000791b */ /* 0x003fe20003800000 */
.L_x_325:
        /* <DEDUP_REMOVED lines=9> */
[----:B------:R0:W-:Y:S02]  /*100f0*/  @!P1 LDGSTS.E.BYPASS.LTC128B.128 [R10+0xcc00], desc[UR40][R6.64], !P0 ;  /* 0x0cc00000060a9fae */ /* 0x0001e4000c101d68 */
[----:B0-----:R-:W-:-:S05]  /*10100*/  VIADD R6, R25, 0x20 ;  /* 0x0000002019067836 */ /* 0x001fca0000000000 */
[----:B------:R-:W-:Y:S01]  /*10110*/  ISETP.GE.AND P1, PT, R6, R3, PT ;  /* 0x000000030600720c */ /* 0x000fe20003f26270 */
[----:B------:R-:W-:-:S12]  /*10120*/  IMAD.MOV.U32 R6, RZ, RZ, R14 ;  /* 0x000000ffff067224 */ /* 0x000fd800078e000e */
[----:B------:R-:W-:Y:S05]  /*10130*/  WARPSYNC.COLLECTIVE R15, `(.L_x_326) ;  /* 0x000000000f087348 */ /* 0x000fea0003c00000 */
[----:B------:R0:W1:Y:S02]  /*10140*/  SHFL.IDX P6, R14, R13, R12, R11 ;  /* 0x0000000c0d0e7389 */ /* 0x00006400000c000b */
[----:B01----:R-:W-:Y:S01]  /*10150*/  ENDCOLLECTIVE ;  /* 0x000000000000791b */ /* 0x003fe20003800000 */
.L_x_326:
[----:B------:R-:W-:Y:S02]  /*10160*/  IMAD.MOV.U32 R13, RZ, RZ, R4 ;  /* 0x000000ffff0d7224 */ /* 0x000fe400078e0004 */
[----:B------:R-:W-:Y:S02]  /*10170*/  IMAD.MOV.U32 R12, RZ, RZ, 0x3 ;  /* 0x00000003ff0c7424 */ /* 0x000fe400078e00ff */
[----:B------:R-:W-:-:S07]  /*10180*/  IMAD.MOV.U32 R7, RZ, RZ, R14 ;  /* 0x000000ffff077224 */ /* 0x000fce00078e000e */
[----:B------:R-:W-:Y:S05]  /*10190*/  WARPSYNC.COLLECTIVE R15, `(.L_x_327) ;  /* 0x000000000f087348 */ /* 0x000fea0003c00000 */
[----:B------:R0:W1:Y:S02]  /*101a0*/  SHFL.IDX P6, R14, R13, R12, R11 ;  /* 0x0000000c0d0e7389 */ /* 0x00006400000c000b */
[----:B01----:R-:W-:Y:S01]  /*101b0*/  ENDCOLLECTIVE ;  /* 0x000000000000791b */ /* 0x003fe20003800000 */
.L_x_327:
        /* <DEDUP_REMOVED lines=16> */
.L_x_328:
[----:B------:R-:W-:Y:S02]  /*102c0*/  IMAD.MOV.U32 R13, RZ, RZ, R4 ;  /* 0x000000ffff0d7224 */ /* 0x000fe400078e0004 */
[----:B------:R-:W-:Y:S02]  /*102d0*/  IMAD.MOV.U32 R12, RZ, RZ, 0x4 ;  /* 0x00000004ff0c7424 */ /* 0x000fe400078e00ff */
[----:B------:R-:W-:-:S07]  /*102e0*/  IMAD.MOV.U32 R7, RZ, RZ, R14 ;  /* 0x000000ffff077224 */ /* 0x000fce00078e000e */
[----:B------:R-:W-:Y:S05]  /*102f0*/  WARPSYNC.COLLECTIVE R15, `(.L_x_329) ;  /* 0x000000000f087348 */ /* 0x000fea0003c00000 */
[----:B------:R0:W1:Y:S02]  /*10300*/  SHFL.IDX P6, R14, R13, R12, R11 ;  /* 0x0000000c0d0e7389 */ /* 0x00006400000c000b */
[----:B01----:R-:W-:Y:S01]  /*10310*/  ENDCOLLECTIVE ;  /* 0x000000000000791b */ /* 0x003fe20003800000 */
.L_x_329:
        /* <DEDUP_REMOVED lines=16> */
.L_x_330:
[----:B------:R-:W-:Y:S02]  /*10420*/  IMAD.MOV.U32 R13, RZ, RZ, R4 ;  /* 0x000000ffff0d7224 */ /* 0x000fe400078e0004 */
[----:B------:R-:W-:Y:S02]  /*10430*/  IMAD.MOV.U32 R12, RZ, RZ, 0x5 ;  /* 0x00000005ff0c7424 */ /* 0x000fe400078e00ff */
[----:B------:R-:W-:-:S07]  /*10440*/  IMAD.MOV.U32 R7, RZ, RZ, R14 ;  /* 0x000000ffff077224 */ /* 0x000fce00078e000e */
[----:B------:R-:W-:Y:S05]  /*10450*/  WARPSYNC.COLLECTIVE R15, `(.L_x_331) ;  /* 0x000000000f087348 */ /* 0x000fea0003c00000 */
[----:B------:R0:W1:Y:S02]  /*10460*/  SHFL.IDX P6, R14, R13, R12, R11 ;  /* 0x0000000c0d0e7389 */ /* 0x00006400000c000b */
[----:B01----:R-:W-:Y:S01]  /*10470*/  ENDCOLLECTIVE ;  /* 0x000000000000791b */ /* 0x003fe20003800000 */
.L_x_331:
        /* <DEDUP_REMOVED lines=16> */
.L_x_332:
[----:B------:R-:W-:Y:S02]  /*10580*/  IMAD.MOV.U32 R13, RZ, RZ, R4 ;  /* 0x000000ffff0d7224 */ /* 0x000fe400078e0004 */
[----:B------:R-:W-:Y:S02]  /*10590*/  IMAD.MOV.U32 R12, RZ, RZ, 0x6 ;  /* 0x00000006ff0c7424 */ /* 0x000fe400078e00ff */
[----:B------:R-:W-:-:S07]  /*105a0*/  IMAD.MOV.U32 R7, RZ, RZ, R14 ;  /* 0x000000ffff077224 */ /* 0x000fce00078e000e */
[----:B------:R-:W-:Y:S05]  /*105b0*/  WARPSYNC.COLLECTIVE R15, `(.L_x_333) ;  /* 0x000000000f087348 */ /* 0x000fea0003c00000 */
[----:B------:R0:W1:Y:S02]  /*105c0*/  SHFL.IDX P6, R14, R13, R12, R11 ;  /* 0x0000000c0d0e7389 */ /* 0x00006400000c000b */
[----:B01----:R-:W-:Y:S01]  /*105d0*/  ENDCOLLECTIVE ;  /* 0x000000000000791b */ /* 0x003fe20003800000 */
.L_x_333:
        /* <DEDUP_REMOVED lines=16> */
.L_x_334:
[----:B------:R-:W-:Y:S02]  /*106e0*/  IMAD.MOV.U32 R13, RZ, RZ, R4 ;  /* 0x000000ffff0d7224 */ /* 0x000fe400078e0004 */
[----:B------:R-:W-:Y:S02]  /*106f0*/  IMAD.MOV.U32 R12, RZ, RZ, 0x7 ;  /* 0x00000007ff0c7424 */ /* 0x000fe400078e00ff */
[----:B------:R-:W-:-:S07]  /*10700*/  IMAD.MOV.U32 R7, RZ, RZ, R14 ;  /* 0x000000ffff077224 */ /* 0x000fce00078e000e */
[----:B------:R-:W-:Y:S05]  /*10710*/  WARPSYNC.COLLECTIVE R15, `(.L_x_335) ;  /* 0x000000000f087348 */ /* 0x000fea0003c00000 */
[----:B------:R0:W1:Y:S02]  /*10720*/  SHFL.IDX P6, R14, R13, R12, R11 ;  /* 0x0000000c0d0e7389 */ /* 0x00006400000c000b */
[----:B01----:R-:W-:Y:S01]  /*10730*/  ENDCOLLECTIVE ;  /* 0x000000000000791b */ /* 0x003fe20003800000 */
.L_x_335:
[----:B------:R-:W-:-:S05]  /*10740*/  @!P1 LEA R7, P2, R20, R7, 0x1 ;  /* 0x0000000714079211 */ /* 0x000fca00078408ff */
[----:B------:R-:W-:-:S05]  /*10750*/  @!P1 IMAD.X R6, RZ, RZ, R6, P2 ;  /* 0x000000ffff069224 */ /* 0x000fca00010e0606 */
[-C--:B------:R-:W-:Y:S01]  /*10760*/  @!P1 LOP3.LUT R7, R7, R6.reuse, RZ, 0x3c, !PT ;  /* 0x0000000607079212 */ /* 0x080fe200078e3cff */
[----:B------:R-:W-:Y:S02]  /*10770*/  IMAD.MOV.U32 R13, RZ, RZ, R0 ;  /* 0x000000ffff0d7224 */ /* 0x000fe400078e0000 */
[----:B------:R-:W-:Y:S01]  /*10780*/  VIADD R0, R25, 0x70 ;  /* 0x0000007019007836 */ /* 0x000fe20000000000 */
[----:B------:R-:W-:-:S04]  /*10790*/  @!P1 LOP3.LUT R6, R7, R6, RZ, 0x3c, !PT ;  /* 0x0000000607069212 */ /* 0x000fc800078e3cff */
[----:B------:R-:W-:Y:S01]  /*107a0*/  @!P1 LOP3.LUT R7, R7, R6, RZ, 0x3c, !PT ;  /* 0x0000000607079212 */ /* 0x000fe200078e3cff */
[----:B------:R-:W-:-:S07]  /*107b0*/  IMAD.MOV.U32 R4, RZ, RZ, R14 ;  /* 0x000000ffff047224 */ /* 0x000fce00078e000e */
[----:B------:R-:W-:Y:S05]  /*107c0*/  WARPSYNC.COLLECTIVE R15, `(.L_x_336) ;  /* 0x000000000f087348 */ /* 0x000fea0003c00000 */
[----:B------:R0:W1:Y:S02]  /*107d0*/  SHFL.IDX P6, R14, R13, R12, R11 ;  /* 0x0000000c0d0e7389 */ /* 0x00006400000c000b */
[----:B01----:R-:W-:Y:S01]  /*107e0*/  ENDCOLLECTIVE ;  /* 0x000000000000791b */ /* 0x003fe20003800000 */
.L_x_336:
[----:B------:R-:W-:Y:S01]  /*107f0*/  @!PT LDS RZ, [RZ] ;  /* 0x00000000fffff984 */ /* 0x000fe20000000800 */
[----:B------:R-:W-:Y:S01]  /*10800*/  @!PT LDS RZ, [RZ] ;  /* 0x00000000fffff984 */ /* 0x000fe20000000800 */
[----:B------:R-:W-:Y:S01]  /*10810*/  @!PT LDS RZ, [RZ] ;  /* 0x00000000fffff984 */ /* 0x000fe20000000800 */
[----:B------:R0:W-:Y:S01]  /*10820*/  @!P1 LDGSTS.E.BYPASS.LTC128B.128 [R10+0xf400], desc[UR40][R6.64], !P0 ;  /* 0x0f400000060a9fae */ /* 0x0001e2000c101d68 */
[----:B------:R-:W-:Y:S01]  /*10830*/  ISETP.GE.AND P1, PT, R0, R3, PT ;  /* 0x000000030000720c */ /* 0x000fe20003f26270 */
[----:B------:R-:W-:-:S05]  /*10840*/  VIADD R0, R25, 0x80 ;  /* 0x0000008019007836 */ /* 0x000fca0000000000 */
[----:B------:R-:W-:Y:S01]  /*10850*/  ISETP.GE.AND P2, PT, R0, R3, PT ;  /* 0x000000030000720c */ /* 0x000fe20003f46270 */
[----:B------:R-:W-:Y:S02]  /*10860*/  IMAD.MOV.U32 R13, RZ, RZ, R2 ;  /* 0x000000ffff0d7224 */ /* 0x000fe400078e0002 */
[----:B------:R-:W-:Y:S02]  /*10870*/  IMAD.MOV.U32 R12, RZ, RZ, RZ ;  /* 0x000000ffff0c7224 */ /* 0x000fe400078e00ff */
[----:B0-----:R-:W-:-:S08]  /*10880*/  IMAD.MOV.U32 R6, RZ, RZ, R14 ;  /* 0x000000ffff067224 */ /* 0x001fd000078e000e */
[----:B------:R-:W-:Y:S05]  /*10890*/  WARPSYNC.COLLECTIVE R15, `(.L_x_337) ;  /* 0x000000000f087348 */ /* 0x000fea0003c00000 */
[----:B------:R0:W1:Y:S02]  /*108a0*/  SHFL.IDX P6, R14, R13, R12, R11 ;  /* 0x0000000c0d0e7389 */ /* 0x00006400000c000b */
[----:B01----:R-:W-:Y:S01]  /*108b0*/  ENDCOLLECTIVE ;  /* 0x000000000000791b */ /* 0x003fe20003800000 */
.L_x_337:
[----:B------:R-:W-:-:S05]  /*108c0*/  @!P1 LEA R6, P3, R20, R6, 0x1 ;  /* 0x0000000614069211 */ /* 0x000fca00078608ff */
[----:B------:R-:W-:-:S04]  /*108d0*/  @!P1 IMAD.X R4, RZ, RZ, R4, P3 ;  /* 0x000000ffff049224 */ /* 0x000fc800018e0604 */
[----:B------:R-:W-:Y:S02]  /*108e0*/  @!P1 IMAD.MOV.U32 R7, RZ, RZ, R4 ;  /* 0x000000ffff079224 */ /* 0x000fe400078e0004 */
[----:B------:R-:W-:Y:S02]  /*108f0*/  IMAD.MOV.U32 R13, RZ, RZ, R5 ;  /* 0x000000ffff0d7224 */ /* 0x000fe400078e0005 */
[----:B------:R-:W-:Y:S01]  /*10900*/  VIADD R4, R25, 0xa0 ;  /* 0x000000a019047836 */ /* 0x000fe20000000000 */
        /* <DEDUP_REMOVED lines=8> */
.L_x_338:
[----:B------:R-:W-:Y:S02]  /*10990*/  IMAD.MOV.U32 R13, RZ, RZ, R2 ;  /* 0x000000ffff0d7224 */ /* 0x000fe400078e0002 */
[----:B------:R-:W-:Y:S02]  /*109a0*/  IMAD.MOV.U32 R12, RZ, RZ, 0x1 ;  /* 0x00000001ff0c7424 */ /* 0x000fe400078e00ff */
[----:B------:R-:W-:-:S07]  /*109b0*/  IMAD.MOV.U32 R8, RZ, RZ, R14 ;  /* 0x000000ffff087224 */ /* 0x000fce00078e000e */
[----:B------:R-:W-:Y:S05]  /*109c0*/  WARPSYNC.COLLECTIVE R15, `(.L_x_339) ;  /* 0x000000000f087348 */ /* 0x000fea0003c00000 */
[----:B------:R0:W1:Y:S02]  /*109d0*/  SHFL.IDX P6, R14, R13, R12, R11 ;  /* 0x0000000c0d0e7389 */ /* 0x00006400000c000b */
[----:B01----:R-:W-:Y:S01]  /*109e0*/  ENDCOLLECTIVE ;  /* 0x000000000000791b */ /* 0x003fe20003800000 */
.L_x_339:
[----:B------:R-:W-:-:S05]  /*109f0*/  @!P2 LEA R6, P1, R20, R8, 0x1 ;  /* 0x000000081406a211 */ /* 0x000fca00078208ff */
[----:B------:R-:W-:-:S04]  /*10a00*/  @!P2 IMAD.X R0, RZ, RZ, R0, P1 ;  /* 0x000000ffff00a224 */ /* 0x000fc800008e0600 */
[----:B------:R-:W-:Y:S02]  /*10a10*/  @!P2 IMAD.MOV.U32 R7, RZ, RZ, R0 ;  /* 0x000000ffff07a224 */ /* 0x000fe400078e0000 */
[----:B------:R-:W-:Y:S02]  /*10a20*/  VIADD R0, R25, 0x90 ;  /* 0x0000009019007836 */ /* 0x000fe40000000000 */
[----:B------:R-:W-:Y:S01]  /*10a30*/  IMAD.MOV.U32 R13, RZ, RZ, R5 ;  /* 0x000000ffff0d7224 */ /* 0x000fe200078e0005 */
[----:B------:R-:W-:Y:S01]  /*10a40*/  @!PT LDS RZ, [RZ] ;  /* 0x00000000fffff984 */ /* 0x000fe20000000800 */
[----:B------:R-:W-:Y:S01]  /*10a50*/  @!PT LDS RZ, [RZ] ;  /* 0x00000000fffff984 */ /* 0x000fe20000000800 */
[----:B------:R-:W-:Y:S01]  /*10a60*/  @!PT LDS RZ, [RZ] ;  /* 0x00000000fffff984 */ /* 0x000fe20000000800 */
[----:B------:R0:W-:Y:S02]  /*10a70*/  @!P2 LDGSTS.E.BYPASS.LTC128B.128 [R10+0x10400], desc[UR40][R6.64], !P0 ;  /* 0x10400000060aafae */ /* 0x0001e4000c101d68 */
[----:B------:R-:W-:Y:S01]  /*10a80*/  ISETP.GE.AND P1, PT, R0, R3, PT ;  /* 0x000000030000720c */ /* 0x000fe20003f26270 */
[----:B------:R-:W-:-:S12]  /*10a90*/  IMAD.MOV.U32 R0, RZ, RZ, R14 ;  /* 0x000000ffff007224 */ /* 0x000fd800078e000e */
[----:B0-----:R-:W-:Y:S05]  /*10aa0*/  WARPSYNC.COLLECTIVE R15, `(.L_x_340) ;  /* 0x000000000f087348 */ /* 0x001fea0003c00000 */
[----:B------:R1:W2:Y:S02]  /*10ab0*/  SHFL.IDX P6, R14, R13, R12, R11 ;  /* 0x0000000c0d0e7389 */ /* 0x0002a400000c000b */
[----:B012---:R-:W-:Y:S01]  /*10ac0*/  ENDCOLLECTIVE ;  /* 0x000000000000791b */ /* 0x007fe20003800000 */
.L_x_340:
[----:B------:R-:W-:Y:S02]  /*10ad0*/  IMAD.MOV.U32 R13, RZ, RZ, R2 ;  /* 0x000000ffff0d7224 */ /* 0x000fe400078e0002 */
[----:B------:R-:W-:Y:S02]  /*10ae0*/  IMAD.MOV.U32 R12, RZ, RZ, 0x2 ;  /* 0x00000002ff0c7424 */ /* 0x000fe400078e00ff */
[----:B------:R-:W-:-:S07]  /*10af0*/  IMAD.MOV.U32 R6, RZ, RZ, R14 ;  /* 0x000000ffff067224 */ /* 0x000fce00078e000e */
[----:B------:R-:W-:Y:S05]  /*10b00*/  WARPSYNC.COLLECTIVE R15, `(.L_x_341) ;  /* 0x000000000f087348 */ /* 0x000fea0003c00000 */
[----:B------:R0:W1:Y:S02]  /*10b10*/  SHFL.IDX P6, R14, R13, R12, R11 ;  /* 0x0000000c0d0e7389 */ /* 0x00006400000c000b */
[----:B01----:R-:W-:Y:S01]  /*10b20*/  ENDCOLLECTIVE ;  /* 0x000000000000791b */ /* 0x003fe20003800000 */
.L_x_341:
[----:B------:R-:W-:-:S05]  /*10b30*/  @!P1 LEA R6, P2, R20, R6, 0x1 ;  /* 0x0000000614069211 */ /* 0x000fca00078408ff */
[----:B------:R-:W-:-:S04]  /*10b40*/  @!P1 IMAD.X R0, RZ, RZ, R0, P2 ;  /* 0x000000ffff009224 */ /* 0x000fc800010e0600 */
[----:B------:R-:W-:Y:S02]  /*10b50*/  @!P1 IMAD.MOV.U32 R7, RZ, RZ, R0 ;  /* 0x000000ffff079224 */ /* 0x000fe400078e0000 */
[----:B------:R-:W-:-:S03]  /*10b60*/  IMAD.MOV.U32 R13, RZ, RZ, R5 ;  /* 0x000000ffff0d7224 */ /* 0x000fc600078e0005 */
[----:B------:R-:W-:Y:S01]  /*10b70*/  @!PT LDS RZ, [RZ] ;  /* 0x00000000fffff984 */ /* 0x000fe20000000800 */
[----:B------:R-:W-:Y:S01]  /*10b80*/  @!PT LDS RZ, [RZ] ;  /* 0x00000000fffff984 */ /* 0x000fe20000000800 */
[----:B------:R-:W-:Y:S01]  /*10b90*/  @!PT LDS RZ, [RZ] ;  /* 0x00000000fffff984 */ /* 0x000fe20000000800 */
[----:B------:R0:W-:Y:S01]  /*10ba0*/  @!P1 LDGSTS.E.BYPASS.LTC128B.128 [R10+0x10c00], desc[UR40][R6.64], !P0 ;  /* 0x10c00000060a9fae */ /* 0x0001e2000c101d68 */
[----:B------:R-:W-:Y:S01]  /*10bb0*/  ISETP.GE.AND P1, PT, R4, R3, PT ;  /* 0x000000030400720c */ /* 0x000fe20003f26270 */
[----:B------:R-:W-:-:S12]  /*10bc0*/  IMAD.MOV.U32 R0, RZ, RZ, R14 ;  /* 0x000000ffff007224 */ /* 0x000fd800078e000e */
[----:B0-----:R-:W-:Y:S05]  /*10bd0*/  WARPSYNC.COLLECTIVE R15, `(.L_x_342) ;  /* 0x000000000f087348 */ /* 0x001fea0003c00000 */
[----:B------:R1:W2:Y:S02]  /*10be0*/  SHFL.IDX P6, R14, R13, R12, R11 ;  /* 0x0000000c0d0e7389 */ /* 0x0002a400000c000b */
[----:B012---:R-:W-:Y:S01]  /*10bf0*/  ENDCOLLECTIVE ;  /* 0x000000000000791b */ /* 0x007fe20003800000 */
.L_x_342:
[----:B------:R-:W-:Y:S02]  /*10c00*/  IMAD.MOV.U32 R13, RZ, RZ, R2 ;  /* 0x000000ffff0d7224 */ /* 0x000fe400078e0002 */
[----:B------:R-:W-:Y:S02]  /*10c10*/  IMAD.MOV.U32 R12, RZ, RZ, 0x3 ;  /* 0x00000003ff0c7424 */ /* 0x000fe400078e00ff */
[----:B------:R-:W-:-:S07]  /*10c20*/  IMAD.MOV.U32 R6, RZ, RZ, R14 ;  /* 0x000000ffff067224 */ /* 0x000fce00078e000e */
[----:B------:R-:W-:Y:S05]  /*10c30*/  WARPSYNC.COLLECTIVE R15, `(.L_x_343) ;  /* 0x000000000f087348 */ /* 0x000fea0003c00000 */
[----:B------:R0:W1:Y:S02]  /*10c40*/  SHFL.IDX P6, R14, R13, R12, R11 ;  /* 0x0000000c0d0e7389 */ /* 0x00006400000c000b */
[----:B01----:R-:W-:Y:S01]  /*10c50*/  ENDCOLLECTIVE ;  /* 0x000000000000791b */ /* 0x003fe20003800000 */
.L_x_343:
        /* <DEDUP_REMOVED lines=12> */
.L_x_344:
[----:B------:R-:W-:Y:S01]  /*10d20*/  IMAD.MOV.U32 R2, RZ, RZ, R14 ;  /* 0x000000ffff027224 */ /* 0x000fe200078e000e */
[----:B------:R-:W-:Y:S06]  /*10d30*/  BRA `(.L_x_345) ;  /* 0xffffffbc00ec7947 */ /* 0x000fec000383ffff */
.L_x_235:
[----:B0-----:R0:W1:Y:S02]  /*10d40*/  SYNCS.PHASECHK.TRANS64.TRYWAIT P0, [R17+URZ+0x30820], R0 ;  /* 0x03082000110075a7 */ /* 0x001064000800017f */
[----:B-1----:R-:W-:Y:S05]  /*10d50*/  @!P0 NANOSLEEP.SYNCS 0x989680 ;  /* 0x009896800000895d */ /* 0x002fea0003900000 */
[----:B------:R-:W1:Y:S02]  /*10d60*/  @!P0 SYNCS.PHASECHK.TRANS64 P0, [R17+URZ+0x30820], R0 ;  /* 0x03082000110085a7 */ /* 0x000e64000800007f */
[----:B-1----:R-:W-:Y:S05]  /*10d70*/  @!P0 BRA `(.L_x_235) ;  /* 0xfffffffc00f08947 */ /* 0x002fea000383ffff */
[----:B------:R-:W-:Y:S05]  /*10d80*/  BRA `(.L_x_346) ;  /* 0xffffffc0004c7947 */ /* 0x000fea000383ffff */
.L_x_244:
[----:B-1----:R1:W2:Y:S02]  /*10d90*/  SYNCS.PHASECHK.TRANS64.TRYWAIT P0, [R2+URZ+0x30840], R3 ;  /* 0x03084003020075a7 */ /* 0x0022a4000800017f */
[----:B--2---:R-:W-:Y:S05]  /*10da0*/  @!P0 NANOSLEEP.SYNCS 0x989680 ;  /* 0x009896800000895d */ /* 0x004fea0003900000 */
[----:B------:R-:W2:Y:S02]  /*10db0*/  @!P0 SYNCS.PHASECHK.TRANS64 P0, [R2+URZ+0x30840], R3 ;  /* 0x03084003020085a7 */ /* 0x000ea4000800007f */
[----:B--2---:R-:W-:Y:S05]  /*10dc0*/  @!P0 BRA `(.L_x_244) ;  /* 0xfffffffc00f08947 */ /* 0x004fea000383ffff */
[----:B------:R-:W-:Y:S05]  /*10dd0*/  BRA `(.L_x_347) ;  /* 0xffffffc4001c7947 */ /* 0x000fea000383ffff */
.L_x_249:
[----:B0-----:R0:W1:Y:S02]  /*10de0*/  SYNCS.PHASECHK.TRANS64.TRYWAIT P0, [R3+URZ+0x60], R2 ;  /* 0x00006002030075a7 */ /* 0x001064000800017f */
[----:B-1----:R-:W-:Y:S05]  /*10df0*/  @!P0 NANOSLEEP.SYNCS 0x989680 ;  /* 0x009896800000895d */ /* 0x002fea0003900000 */
[----:B------:R-:W1:Y:S02]  /*10e00*/  @!P0 SYNCS.PHASECHK.TRANS64 P0, [R3+URZ+0x60], R2 ;  /* 0x00006002030085a7 */ /* 0x000e64000800007f */
[----:B-1----:R-:W-:Y:S05]  /*10e10*/  @!P0 BRA `(.L_x_249) ;  /* 0xfffffffc00f08947 */ /* 0x002fea000383ffff */
[----:B------:R-:W-:Y:S05]  /*10e20*/  BRA `(.L_x_348) ;  /* 0xffffffc400a87947 */ /* 0x000fea000383ffff */
.L_x_257:
[----:B-1----:R1:W2:Y:S02]  /*10e30*/  SYNCS.PHASECHK.TRANS64.TRYWAIT P0, [R2+URZ+0x30840], R3 ;  /* 0x03084003020075a7 */ /* 0x0022a4000800017f */
[----:B--2---:R-:W-:Y:S05]  /*10e40*/  @!P0 NANOSLEEP.SYNCS 0x989680 ;  /* 0x009896800000895d */ /* 0x004fea0003900000 */
[----:B------:R-:W2:Y:S02]  /*10e50*/  @!P0 SYNCS.PHASECHK.TRANS64 P0, [R2+URZ+0x30840], R3 ;  /* 0x03084003020085a7 */ /* 0x000ea4000800007f */
[----:B--2---:R-:W-:Y:S05]  /*10e60*/  @!P0 BRA `(.L_x_257) ;  /* 0xfffffffc00f08947 */ /* 0x004fea000383ffff */
[----:B------:R-:W-:Y:S05]  /*10e70*/  BRA `(.L_x_349) ;  /* 0xffffffc800e87947 */ /* 0x000fea000383ffff */
.L_x_262:
[----:B0-----:R0:W1:Y:S02]  /*10e80*/  SYNCS.PHASECHK.TRANS64.TRYWAIT P0, [R10+URZ+0x60], R28 ;  /* 0x0000601c0a0075a7 */ /* 0x001064000800017f */
[----:B-1----:R-:W-:Y:S05]  /*10e90*/  @!P0 NANOSLEEP.SYNCS 0x989680 ;  /* 0x009896800000895d */ /* 0x002fea0003900000 */
[----:B------:R-:W1:Y:S02]  /*10ea0*/  @!P0 SYNCS.PHASECHK.TRANS64 P0, [R10+URZ+0x60], R28 ;  /* 0x0000601c0a0085a7 */ /* 0x000e64000800007f */
[----:B-1----:R-:W-:Y:S05]  /*10eb0*/  @!P0 BRA `(.L_x_262) ;  /* 0xfffffffc00f08947 */ /* 0x002fea000383ffff */
[----:B------:R-:W-:Y:S05]  /*10ec0*/  BRA `(.L_x_350) ;  /* 0xffffffcc00747947 */ /* 0x000fea000383ffff */
.L_x_270:
[----:B-1----:R1:W2:Y:S02]  /*10ed0*/  SYNCS.PHASECHK.TRANS64.TRYWAIT P0, [R2+URZ+0x30840], R3 ;  /* 0x03084003020075a7 */ /* 0x0022a4000800017f */
[----:B--2---:R-:W-:Y:S05]  /*10ee0*/  @!P0 NANOSLEEP.SYNCS 0x989680 ;  /* 0x009896800000895d */ /* 0x004fea0003900000 */
[----:B------:R-:W2:Y:S02]  /*10ef0*/  @!P0 SYNCS.PHASECHK.TRANS64 P0, [R2+URZ+0x30840], R3 ;  /* 0x03084003020085a7 */ /* 0x000ea4000800007f */
[----:B--2---:R-:W-:Y:S05]  /*10f00*/  @!P0 BRA `(.L_x_270) ;  /* 0xfffffffc00f08947 */ /* 0x004fea000383ffff */
[----:B------:R-:W-:Y:S05]  /*10f10*/  BRA `(.L_x_351) ;  /* 0xffffffd000847947 */ /* 0x000fea000383ffff */
.L_x_275:
[----:B0-----:R0:W1:Y:S02]  /*10f20*/  SYNCS.PHASECHK.TRANS64.TRYWAIT P0, [R7+URZ+0x60], R2 ;  /* 0x00006002070075a7 */ /* 0x001064000800017f */
[----:B-1----:R-:W-:Y:S05]  /*10f30*/  @!P0 NANOSLEEP.SYNCS 0x989680 ;  /* 0x009896800000895d */ /* 0x002fea0003900000 */
[----:B------:R-:W1:Y:S02]  /*10f40*/  @!P0 SYNCS.PHASECHK.TRANS64 P0, [R7+URZ+0x60], R2 ;  /* 0x00006002070085a7 */ /* 0x000e64000800007f */
[----:B-1----:R-:W-:Y:S05]  /*10f50*/  @!P0 BRA `(.L_x_275) ;  /* 0xfffffffc00f08947 */ /* 0x002fea000383ffff */
[----:B------:R-:W-:Y:S05]  /*10f60*/  BRA `(.L_x_352) ;  /* 0xffffffd400147947 */ /* 0x000fea000383ffff */
.L_x_285:
[----:B0-----:R0:W1:Y:S02]  /*10f70*/  SYNCS.PHASECHK.TRANS64.TRYWAIT P0, [R3+URZ+0x30860], R0 ;  /* 0x03086000030075a7 */ /* 0x001064000800017f */
[----:B-1----:R-:W-:Y:S05]  /*10f80*/  @!P0 NANOSLEEP.SYNCS 0x989680 ;  /* 0x009896800000895d */ /* 0x002fea0003900000 */
[----:B------:R-:W1:Y:S02]  /*10f90*/  @!P0 SYNCS.PHASECHK.TRANS64 P0, [R3+URZ+0x30860], R0 ;  /* 0x03086000030085a7 */ /* 0x000e64000800007f */
[----:B-1----:R-:W-:Y:S05]  /*10fa0*/  @!P0 BRA `(.L_x_285) ;  /* 0xfffffffc00f08947 */ /* 0x002fea000383ffff */
[----:B------:R-:W-:Y:S05]  /*10fb0*/  BRA `(.L_x_353) ;  /* 0xffffffd800107947 */ /* 0x000fea000383ffff */
.L_x_291:
[----:B------:R-:W-:Y:S01]  /*10fc0*/  BSSY B0, `(.L_x_354) ;  /* 0x0000008000007945 */ /* 0x000fe20003800000 */
[----:B------:R-:W-:Y:S02]  /*10fd0*/  IMAD.MOV.U32 R13, RZ, RZ, R24 ;  /* 0x000000ffff0d7224 */ /* 0x000fe400078e0018 */
[----:B------:R-:W-:Y:S02]  /*10fe0*/  IMAD.MOV.U32 R12, RZ, RZ, RZ ;  /* 0x000000ffff0c7224 */ /* 0x000fe400078e00ff */
[----:B------:R-:W-:Y:S02]  /*10ff0*/  IMAD.MOV.U32 R11, RZ, RZ, 0x1f ;  /* 0x0000001fff0b7424 */ /* 0x000fe400078e00ff */
[----:B------:R-:W-:-:S07]  /*11000*/  IMAD.MOV.U32 R15, RZ, RZ, -0x1 ;  /* 0xffffffffff0f7424 */ /* 0x000fce00078e00ff */
[----:B-1----:R-:W-:Y:S05]  /*11010*/  WARPSYNC.COLLECTIVE R15, `(.L_x_355) ;  /* 0x000000000f087348 */ /* 0x002fea0003c00000 */
[----:B------:R0:W2:Y:S02]  /*11020*/  SHFL.IDX P6, R14, R13, R12, R11 ;  /* 0x0000000c0d0e7389 */ /* 0x0000a400000c000b */
[----:B012---:R-:W-:Y:S01]  /*11030*/  ENDCOLLECTIVE ;  /* 0x000000000000791b */ /* 0x007fe20003800000 */
.L_x_355:
[----:B------:R-:W-:Y:S05]  /*11040*/  BSYNC B0 ;  /* 0x0000000000007941 */ /* 0x000fea0003800000 */
.L_x_354:
[----:B------:R-:W-:Y:S02]  /*11050*/  IMAD.MOV.U32 R13, RZ, RZ, R24 ;  /* 0x000000ffff0d7224 */ /* 0x000fe400078e0018 */
[----:B------:R-:W-:Y:S02]  /*11060*/  IMAD.MOV.U32 R12, RZ, RZ, 0x1 ;  /* 0x00000001ff0c7424 */ /* 0x000fe400078e00ff */
[----:B------:R-:W-:Y:S02]  /*11070*/  IMAD.MOV.U32 R11, RZ, RZ, 0x1f ;  /* 0x0000001fff0b7424 */ /* 0x000fe400078e00ff */
[----:B------:R-:W-:Y:S02]  /*11080*/  IMAD.MOV.U32 R15, RZ, RZ, -0x1 ;  /* 0xffffffffff0f7424 */ /* 0x000fe400078e00ff */
[----:B------:R-:W-:Y:S02]  /*11090*/  IMAD.IADD R7, R27, 0x1, R9 ;  /* 0x000000011b077824 */ /* 0x000fe400078e0209 */
[----:B------:R-:W-:-:S07]  /*110a0*/  IMAD.MOV.U32 R0, RZ, RZ, R14 ;  /* 0x000000ffff007224 */ /* 0x000fce00078e000e */
[----:B------:R-:W-:Y:S05]  /*110b0*/  WARPSYNC.COLLECTIVE R15, `(.L_x_356) ;  /* 0x000000000f087348 */ /* 0x000fea0003c00000 */
[----:B------:R0:W1:Y:S02]  /*110c0*/  SHFL.IDX P6, R14, R13, R12, R11 ;  /* 0x0000000c0d0e7389 */ /* 0x00006400000c000b */
[----:B01----:R-:W-:Y:S01]  /*110d0*/  ENDCOLLECTIVE ;  /* 0x000000000000791b */ /* 0x003fe20003800000 */
.L_x_356:
[----:B------:R-:W-:Y:S02]  /*110e0*/  ULDC UR4, c[0x0][0xc3c] ;  /* 0x00030f0000047ab9 */ /* 0x000fe40000000800 */
[----:B------:R-:W-:-:S13]  /*110f0*/  ISETP.GE.OR P1, PT, R7, UR4, !P0 ;  /* 0x0000000407007c0c */ /* 0x000fda000c726670 */
[----:B------:R-:W0:Y:S08]  /*11100*/  @!P1 LDC.64 R2, c[0x0][0xc80] ;  /* 0x00032000ff029b82 */ /* 0x000e300000000a00 */
[----:B------:R-:W1:Y:S01]  /*11110*/  @!P1 LDC.64 R4, c[0x0][0xc78] ;  /* 0x00031e00ff049b82 */ /* 0x000e620000000a00 */
[----:B------:R-:W-:Y:S02]  /*11120*/  IMAD.MOV.U32 R11, RZ, RZ, RZ ;  /* 0x000000ffff0b7224 */ /* 0x000fe400078e00ff */
[----:B------:R-:W-:-:S02]  /*11130*/  IMAD.MOV.U32 R6, RZ, RZ, R14 ;  /* 0x000000ffff067224 */ /* 0x000fc400078e000e */
        /* <DEDUP_REMOVED lines=8> */
[----:B------:R-:W-:Y:S01]  /*111c0*/  IMAD.MOV.U32 R24, RZ, RZ, RZ ;  /* 0x000000ffff187224 */ /* 0x000fe200078e00ff */
[C---:B------:R-:W-:Y:S02]  /*111d0*/  ISETP.GE.U32.AND P4, PT, R9.reuse, 0x8, PT ;  /* 0x000000080900780c */ /* 0x040fe40003f86070 */
[C---:B------:R-:W-:Y:S01]  /*111e0*/  ISETP.GE.U32.AND P5, PT, R9.reuse, 0x10, PT ;  /* 0x000000100900780c */ /* 0x040fe20003fa6070 */
[----:B--2---:R-:W-:Y:S02]  /*111f0*/  @!P1 IMAD.MOV.U32 R7, RZ, RZ, R8 ;  /* 0x000000ffff079224 */ /* 0x004fe400078e0008 */
[----:B---3--:R-:W-:Y:S01]  /*11200*/  @!P1 IMAD.MOV.U32 R4, RZ, RZ, R5 ;  /* 0x000000ffff049224 */ /* 0x008fe200078e0005 */
[----:B------:R-:W-:-:S03]  /*11210*/  ISETP.NE.AND P1, PT, R9, RZ, PT ;  /* 0x000000ff0900720c */ /* 0x000fc60003f25270 */
[----:B------:R-:W-:-:S10]  /*11220*/  IMAD R13, R4, R7, RZ ;  /* 0x00000007040d7224 */ /* 0x000fd400078e02ff */
[----:B------:R-:W-:Y:S05]  /*11230*/  WARPSYNC.COLLECTIVE R15, `(.L_x_357) ;  /* 0x000000000f087348 */ /* 0x000fea0003c00000 */
[----:B------:R0:W1:Y:S02]  /*11240*/  SHFL.UP P6, R14, R13, R12, R11 ;  /* 0x0400000c0d0e7389 */ /* 0x00006400000c000b */
[----:B01----:R-:W-:Y:S01]  /*11250*/  ENDCOLLECTIVE ;  /* 0x000000000000791b */ /* 0x003fe20003800000 */
.L_x_357:
[----:B------:R-:W-:Y:S01]  /*11260*/  IMAD.MOV.U32 R12, RZ, RZ, 0x2 ;  /* 0x00000002ff0c7424 */ /* 0x000fe200078e00ff */
[----:B------:R-:W-:-:S05]  /*11270*/  SEL R14, R14, RZ, P1 ;  /* 0x000000ff0e0e7207 */ /* 0x000fca0000800000 */
[----:B------:R-:W-:-:S04]  /*11280*/  IMAD.IADD R5, R13, 0x1, R14 ;  /* 0x000000010d057824 */ /* 0x000fc800078e020e */
[----:B------:R-:W-:-:S07]  /*11290*/  IMAD.MOV.U32 R13, RZ, RZ, R5 ;  /* 0x000000ffff0d7224 */ /* 0x000fce00078e0005 */
[----:B------:R-:W-:Y:S05]  /*112a0*/  WARPSYNC.COLLECTIVE R15, `(.L_x_358) ;  /* 0x000000000f087348 */ /* 0x000fea0003c00000 */
[----:B------:R0:W1:Y:S02]  /*112b0*/  SHFL.UP P6, R14, R13, R12, R11 ;  /* 0x0400000c0d0e7389 */ /* 0x00006400000c000b */
[----:B01----:R-:W-:Y:S01]  /*112c0*/  ENDCOLLECTIVE ;  /* 0x000000000000791b */ /* 0x003fe20003800000 */
.L_x_358:
[----:B------:R-:W-:Y:S01]  /*112d0*/  IMAD.MOV.U32 R12, RZ, RZ, 0x4 ;  /* 0x00000004ff0c7424 */ /* 0x000fe200078e00ff */
[----:B------:R-:W-:-:S05]  /*112e0*/  SEL R2, R14, RZ, P2 ;  /* 0x000000ff0e027207 */ /* 0x000fca0001000000 */
[----:B------:R-:W-:-:S04]  /*112f0*/  IMAD.IADD R2, R5, 0x1, R2 ;  /* 0x0000000105027824 */ /* 0x000fc800078e0202 */
[----:B------:R-:W-:-:S07]  /*11300*/  IMAD.MOV.U32 R13, RZ, RZ, R2 ;  /* 0x000000ffff0d7224 */ /* 0x000fce00078e0002 */
[----:B------:R-:W-:Y:S05]  /*11310*/  WARPSYNC.COLLECTIVE R15, `(.L_x_359) ;  /* 0x000000000f087348 */ /* 0x000fea0003c00000 */
[----:B------:R0:W1:Y:S02]  /*11320*/  SHFL.UP P6, R14, R13, R12, R11 ;  /* 0x0400000c0d0e7389 */ /* 0x00006400000c000b */
[----:B01----:R-:W-:Y:S01]  /*11330*/  ENDCOLLECTIVE ;  /* 0x000000000000791b */ /* 0x003fe20003800000 */
.L_x_359:
[----:B------:R-:W-:Y:S01]  /*11340*/  IMAD.MOV.U32 R12, RZ, RZ, 0x8 ;  /* 0x00000008ff0c7424 */ /* 0x000fe200078e00ff */
[----:B------:R-:W-:-:S05]  /*11350*/  SEL R3, R14, RZ, P3 ;  /* 0x000000ff0e037207 */ /* 0x000fca0001800000 */
[----:B------:R-:W-:-:S04]  /*11360*/  IMAD.IADD R3, R2, 0x1, R3 ;  /* 0x0000000102037824 */ /* 0x000fc800078e0203 */
[----:B------:R-:W-:-:S07]  /*11370*/  IMAD.MOV.U32 R13, RZ, RZ, R3 ;  /* 0x000000ffff0d7224 */ /* 0x000fce00078e0003 */
[----:B------:R-:W-:Y:S05]  /*11380*/  WARPSYNC.COLLECTIVE R15, `(.L_x_360) ;  /* 0x000000000f087348 */ /* 0x000fea0003c00000 */
[----:B------:R0:W1:Y:S02]  /*11390*/  SHFL.UP P6, R14, R13, R12, R11 ;  /* 0x0400000c0d0e7389 */ /* 0x00006400000c000b */
[----:B01----:R-:W-:Y:S01]  /*113a0*/  ENDCOLLECTIVE ;  /* 0x000000000000791b */ /* 0x003fe20003800000 */
.L_x_360:
[----:B------:R-:W-:Y:S01]  /*113b0*/  IMAD.MOV.U32 R12, RZ, RZ, 0x10 ;  /* 0x00000010ff0c7424 */ /* 0x000fe200078e00ff */
[----:B------:R-:W-:-:S05]  /*113c0*/  SEL R14, R14, RZ, P4 ;  /* 0x000000ff0e0e7207 */ /* 0x000fca0002000000 */
[----:B------:R-:W-:-:S04]  /*113d0*/  IMAD.IADD R5, R3, 0x1, R14 ;  /* 0x0000000103057824 */ /* 0x000fc800078e020e */
[----:B------:R-:W-:-:S07]  /*113e0*/  IMAD.MOV.U32 R13, RZ, RZ, R5 ;  /* 0x000000ffff0d7224 */ /* 0x000fce00078e0005 */
[----:B------:R-:W-:Y:S05]  /*113f0*/  WARPSYNC.COLLECTIVE R15, `(.L_x_361) ;  /* 0x000000000f087348 */ /* 0x000fea0003c00000 */
[----:B------:R0:W1:Y:S02]  /*11400*/  SHFL.UP P6, R14, R13, R12, R11 ;  /* 0x0400000c0d0e7389 */ /* 0x00006400000c000b */
[----:B01----:R-:W-:Y:S01]  /*11410*/  ENDCOLLECTIVE ;  /* 0x000000000000791b */ /* 0x003fe20003800000 */
.L_x_361:
[----:B------:R-:W-:Y:S02]  /*11420*/  IMAD.MOV.U32 R12, RZ, RZ, 0x1f ;  /* 0x0000001fff0c7424 */ /* 0x000fe400078e00ff */
[----:B------:R-:W-:Y:S01]  /*11430*/  IMAD.MOV.U32 R11, RZ, RZ, 0x1f ;  /* 0x0000001fff0b7424 */ /* 0x000fe200078e00ff */
[----:B------:R-:W-:-:S05]  /*11440*/  SEL R14, R14, RZ, P5 ;  /* 0x000000ff0e0e7207 */ /* 0x000fca0002800000 */
[----:B------:R-:W-:-:S04]  /*11450*/  IMAD.IADD R3, R5, 0x1, R14 ;  /* 0x0000000105037824 */ /* 0x000fc800078e020e */
[----:B------:R-:W-:-:S07]  /*11460*/  IMAD.MOV.U32 R13, RZ, RZ, R3 ;  /* 0x000000ffff0d7224 */ /* 0x000fce00078e0003 */
[----:B------:R-:W-:Y:S05]  /*11470*/  WARPSYNC.COLLECTIVE R15, `(.L_x_362) ;  /* 0x000000000f087348 */ /* 0x000fea0003c00000 */
[----:B------:R0:W1:Y:S02]  /*11480*/  SHFL.IDX P6, R14, R13, R12, R11 ;  /* 0x0000000c0d0e7389 */ /* 0x00006400000c000b */
[----:B01----:R-:W-:Y:S01]  /*11490*/  ENDCOLLECTIVE ;  /* 0x000000000000791b */ /* 0x003fe20003800000 */
.L_x_362:
[----:B------:R-:W-:Y:S05]  /*114a0*/  BRA `(.L_x_363) ;  /* 0xffffffd800447947 */ /* 0x000fea000383ffff */
.L_x_294:
[----:B------:R-:W-:Y:S01]  /*114b0*/  BSSY B0, `(.L_x_364) ;  /* 0x0000007000007945 */ /* 0x000fe20003800000 */
[----:B------:R-:W-:Y:S02]  /*114c0*/  IMAD.MOV.U32 R12, RZ, RZ, 0x1 ;  /* 0x00000001ff0c7424 */ /* 0x000fe400078e00ff */
[----:B------:R-:W-:Y:S02]  /*114d0*/  IMAD.MOV.U32 R11, RZ, RZ, RZ ;  /* 0x000000ffff0b7224 */ /* 0x000fe400078e00ff */
[----:B------:R-:W-:-:S07]  /*114e0*/  IMAD.MOV.U32 R15, RZ, RZ, -0x1 ;  /* 0xffffffffff0f7424 */ /* 0x000fce00078e00ff */
[----:B------:R-:W-:Y:S05]  /*114f0*/  WARPSYNC.COLLECTIVE R15, `(.L_x_365) ;  /* 0x000000000f087348 */ /* 0x000fea0003c00000 */
[----:B------:R0:W1:Y:S02]  /*11500*/  SHFL.UP P6, R14, R13, R12, R11 ;  /* 0x0400000c0d0e7389 */ /* 0x00006400000c000b */
[----:B01----:R-:W-:Y:S01]  /*11510*/  ENDCOLLECTIVE ;  /* 0x000000000000791b */ /* 0x003fe20003800000 */
.L_x_365:
[----:B------:R-:W-:Y:S05]  /*11520*/  BSYNC B0 ;  /* 0x0000000000007941 */ /* 0x000fea0003800000 */
.L_x_364:
[----:B------:R-:W-:Y:S01]  /*11530*/  SEL R14, R14, RZ, P1 ;  /* 0x000000ff0e0e7207 */ /* 0x000fe20000800000 */
[----:B------:R-:W-:Y:S02]  /*11540*/  IMAD.MOV.U32 R12, RZ, RZ, 0x2 ;  /* 0x00000002ff0c7424 */ /* 0x000fe400078e00ff */
[----:B------:R-:W-:Y:S02]  /*11550*/  IMAD.MOV.U32 R11, RZ, RZ, RZ ;  /* 0x000000ffff0b7224 */ /* 0x000fe400078e00ff */
[----:B------:R-:W-:Y:S02]  /*11560*/  IMAD.IADD R13, R13, 0x1, R14 ;  /* 0x000000010d0d7824 */ /* 0x000fe400078e020e */
[----:B------:R-:W-:-:S07]  /*11570*/  IMAD.MOV.U32 R15, RZ, RZ, -0x1 ;  /* 0xffffffffff0f7424 */ /* 0x000fce00078e00ff */
[----:B------:R-:W-:Y:S05]  /*11580*/  WARPSYNC.COLLECTIVE R15, `(.L_x_366) ;  /* 0x000000000f087348 */ /* 0x000fea0003c00000 */
[----:B------:R0:W1:Y:S02]  /*11590*/  SHFL.UP P6, R14, R13, R12, R11 ;  /* 0x0400000c0d0e7389 */ /* 0x00006400000c000b */
[----:B01----:R-:W-:Y:S01]  /*115a0*/  ENDCOLLECTIVE ;  /* 0x000000000000791b */ /* 0x003fe20003800000 */
.L_x_366:
[----:B------:R-:W-:Y:S01]  /*115b0*/  IMAD.MOV.U32 R12, RZ, RZ, 0x4 ;  /* 0x00000004ff0c7424 */ /* 0x000fe200078e00ff */
[----:B------:R-:W-:-:S05]  /*115c0*/  SEL R2, R14, RZ, P2 ;  /* 0x000000ff0e027207 */ /* 0x000fca0001000000 */
[----:B------:R-:W-:-:S04]  /*115d0*/  IMAD.IADD R2, R13, 0x1, R2 ;  /* 0x000000010d027824 */ /* 0x000fc800078e0202 */
[----:B------:R-:W-:-:S07]  /*115e0*/  IMAD.MOV.U32 R13, RZ, RZ, R2 ;  /* 0x000000ffff0d7224 */ /* 0x000fce00078e0002 */
[----:B------:R-:W-:Y:S05]  /*115f0*/  WARPSYNC.COLLECTIVE R15, `(.L_x_367) ;  /* 0x000000000f087348 */ /* 0x000fea0003c00000 */
[----:B------:R0:W1:Y:S02]  /*11600*/  SHFL.UP P6, R14, R13, R12, R11 ;  /* 0x0400000c0d0e7389 */ /* 0x00006400000c000b */
[----:B01----:R-:W-:Y:S01]  /*11610*/  ENDCOLLECTIVE ;  /* 0x000000000000791b */ /* 0x003fe20003800000 */
.L_x_367:
[----:B------:R-:W-:Y:S01]  /*11620*/  IMAD.MOV.U32 R12, RZ, RZ, 0x8 ;  /* 0x00000008ff0c7424 */ /* 0x000fe200078e00ff */
[----:B------:R-:W-:-:S05]  /*11630*/  SEL R3, R14, RZ, P3 ;  /* 0x000000ff0e037207 */ /* 0x000fca0001800000 */
[----:B------:R-:W-:-:S04]  /*11640*/  IMAD.IADD R3, R2, 0x1, R3 ;  /* 0x0000000102037824 */ /* 0x000fc800078e0203 */
[----:B------:R-:W-:-:S07]  /*11650*/  IMAD.MOV.U32 R13, RZ, RZ, R3 ;  /* 0x000000ffff0d7224 */ /* 0x000fce00078e0003 */
[----:B------:R-:W-:Y:S05]  /*11660*/  WARPSYNC.COLLECTIVE R15, `(.L_x_368) ;  /* 0x000000000f087348 */ /* 0x000fea0003c00000 */
[----:B------:R0:W1:Y:S02]  /*11670*/  SHFL.UP P6, R14, R13, R12, R11 ;  /* 0x0400000c0d0e7389 */ /* 0x00006400000c000b */
[----:B01----:R-:W-:Y:S01]  /*11680*/  ENDCOLLECTIVE ;  /* 0x000000000000791b */ /* 0x003fe20003800000 */
.L_x_368:
[----:B------:R-:W-:Y:S01]  /*11690*/  IMAD.MOV.U32 R12, RZ, RZ, 0x10 ;  /* 0x00000010ff0c7424 */ /* 0x000fe200078e00ff */
[----:B------:R-:W-:-:S05]  /*116a0*/  SEL R14, R14, RZ, P4 ;  /* 0x000000ff0e0e7207 */ /* 0x000fca0002000000 */
[----:B------:R-:W-:-:S04]  /*116b0*/  IMAD.IADD R5, R3, 0x1, R14 ;  /* 0x0000000103057824 */ /* 0x000fc800078e020e */
[----:B------:R-:W-:-:S07]  /*116c0*/  IMAD.MOV.U32 R13, RZ, RZ, R5 ;  /* 0x000000ffff0d7224 */ /* 0x000fce00078e0005 */
[----:B------:R-:W-:Y:S05]  /*116d0*/  WARPSYNC.COLLECTIVE R15, `(.L_x_369) ;  /* 0x000000000f087348 */ /* 0x000fea0003c00000 */
[----:B------:R0:W1:Y:S02]  /*116e0*/  SHFL.UP P6, R14, R13, R12, R11 ;  /* 0x0400000c0d0e7389 */ /* 0x00006400000c000b */
[----:B01----:R-:W-:Y:S01]  /*116f0*/  ENDCOLLECTIVE ;  /* 0x000000000000791b */ /* 0x003fe20003800000 */
.L_x_369:
        /* <DEDUP_REMOVED lines=8> */
.L_x_370:
[----:B------:R-:W-:Y:S05]  /*11780*/  BRA `(.L_x_371) ;  /* 0xffffffd800307947 */ /* 0x000fea000383ffff */
.L_x_296:
[----:B------:R-:W-:Y:S01]  /*11790*/  BSSY B0, `(.L_x_372) ;  /* 0x0000006000007945 */ /* 0x000fe20003800000 */
[----:B------:R-:W-:Y:S01]  /*117a0*/  PLOP3.LUT P6, PT, P6, PT, PT, 0x8, 0x0 ;  /* 0x000000000000781c */ /* 0x000fe200037ce170 */
[----:B------:R-:W-:-:S12]  /*117b0*/  IMAD.MOV.U32 R15, RZ, RZ, -0x1 ;  /* 0xffffffffff0f7424 */ /* 0x000fd800078e00ff */
[----:B0-----:R-:W-:Y:S05]  /*117c0*/  WARPSYNC.COLLECTIVE R15, `(.L_x_373) ;  /* 0x000000000f087348 */ /* 0x001fea0003c00000 */
[----:B------:R-:W-:Y:S01]  /*117d0*/  VOTE.ANY R14, PT, P6 ;  /* 0x00000000000e7806 */ /* 0x000fe200030e0100 */
[----:B0-----:R-:W-:Y:S06]  /*117e0*/  ENDCOLLECTIVE ;  /* 0x000000000000791b */ /* 0x001fec0003800000 */
.L_x_373:
[----:B------:R-:W-:Y:S05]  /*117f0*/  BSYNC B0 ;  /* 0x0000000000007941 */ /* 0x000fea0003800000 */
.L_x_372:
[----:B------:R-:W-:Y:S02]  /*11800*/  IMAD.MOV.U32 R8, RZ, RZ, R14 ;  /* 0x000000ffff087224 */ /* 0x000fe400078e000e */
[----:B------:R-:W-:Y:S02]  /*11810*/  IMAD.MOV.U32 R13, RZ, RZ, R7 ;  /* 0x000000ffff0d7224 */ /* 0x000fe400078e0007 */
[----:B------:R-:W0:Y:S01]  /*11820*/  POPC R5, R8 ;  /* 0x0000000800057309 */ /* 0x000e220000000000 */
[----:B------:R-:W-:Y:S02]  /*11830*/  IMAD.MOV.U32 R11, RZ, RZ, 0x1f ;  /* 0x0000001fff0b7424 */ /* 0x000fe400078e00ff */
[----:B------:R-:W-:Y:S02]  /*11840*/  IMAD.MOV.U32 R15, RZ, RZ, -0x1 ;  /* 0xffffffffff0f7424 */ /* 0x000fe400078e00ff */
[----:B0-----:R-:W-:-:S07]  /*11850*/  IMAD.MOV.U32 R12, RZ, RZ, R5 ;  /* 0x000000ffff0c7224 */ /* 0x001fce00078e0005 */
[----:B------:R-:W-:Y:S05]  /*11860*/  WARPSYNC.COLLECTIVE R15, `(.L_x_374) ;  /* 0x000000000f087348 */ /* 0x000fea0003c00000 */
[----:B------:R0:W1:Y:S02]  /*11870*/  SHFL.IDX P6, R14, R13, R12, R11 ;  /* 0x0000000c0d0e7389 */ /* 0x00006400000c000b */
[----:B01----:R-:W-:Y:S01]  /*11880*/  ENDCOLLECTIVE ;  /* 0x000000000000791b */ /* 0x003fe20003800000 */
.L_x_374:
[----:B------:R-:W-:Y:S02]  /*11890*/  IMAD.MOV.U32 R13, RZ, RZ, R4 ;  /* 0x000000ffff0d7224 */ /* 0x000fe400078e0004 */
[----:B------:R-:W-:-:S07]  /*118a0*/  IMAD.MOV.U32 R7, RZ, RZ, R14 ;  /* 0x000000ffff077224 */ /* 0x000fce00078e000e */
[----:B------:R-:W-:Y:S05]  /*118b0*/  WARPSYNC.COLLECTIVE R15, `(.L_x_375) ;  /* 0x000000000f087348 */ /* 0x000fea0003c00000 */
[----:B------:R0:W1:Y:S02]  /*118c0*/  SHFL.IDX P6, R14, R13, R12, R11 ;  /* 0x0000000c0d0e7389 */ /* 0x00006400000c000b */
[----:B01----:R-:W-:Y:S01]  /*118d0*/  ENDCOLLECTIVE ;  /* 0x000000000000791b */ /* 0x003fe20003800000 */
.L_x_375:
[----:B------:R-:W-:Y:S01]  /*118e0*/  IMAD.MOV.U32 R4, RZ, RZ, R14 ;  /* 0x000000ffff047224 */ /* 0x000fe200078e000e */
[----:B------:R-:W-:Y:S06]  /*118f0*/  BRA `(.L_x_376) ;  /* 0xffffffd800107947 */ /* 0x000fec000383ffff */
.L_x_298:
[----:B------:R-:W-:Y:S01]  /*11900*/  BSSY B0, `(.L_x_377) ;  /* 0x0000007000007945 */ /* 0x000fe20003800000 */
[----:B------:R-:W-:Y:S02]  /*11910*/  IMAD.MOV.U32 R13, RZ, RZ, R3 ;  /* 0x000000ffff0d7224 */ /* 0x000fe400078e0003 */
[----:B------:R-:W-:Y:S02]  /*11920*/  IMAD.MOV.U32 R11, RZ, RZ, 0x1f ;  /* 0x0000001fff0b7424 */ /* 0x000fe400078e00ff */
[----:B------:R-:W-:-:S07]  /*11930*/  IMAD.MOV.U32 R15, RZ, RZ, -0x1 ;  /* 0xffffffffff0f7424 */ /* 0x000fce00078e00ff */
[----:B0123--:R-:W-:Y:S05]  /*11940*/  WARPSYNC.COLLECTIVE R15, `(.L_x_378) ;  /* 0x000000000f087348 */ /* 0x00ffea0003c00000 */
[----:B------:R4:W0:Y:S02]  /*11950*/  SHFL.IDX P6, R14, R13, R12, R11 ;  /* 0x0000000c0d0e7389 */ /* 0x00082400000c000b */
[----:B01234-:R-:W-:Y:S01]  /*11960*/  ENDCOLLECTIVE ;  /* 0x000000000000791b */ /* 0x01ffe20003800000 */
.L_x_378:
[----:B------:R-:W-:Y:S05]  /*11970*/  BSYNC B0 ;  /* 0x0000000000007941 */ /* 0x000fea0003800000 */
.L_x_377:
[----:B------:R-:W-:Y:S01]  /*11980*/  IMAD.MOV.U32 R24, RZ, RZ, R14 ;  /* 0x000000ffff187224 */ /* 0x000fe200078e000e */
[----:B------:R-:W-:Y:S06]  /*11990*/  BRA `(.L_x_297) ;  /* 0xffffffd800007947 */ /* 0x000fec000383ffff */
.L_x_302:
[----:B-1----:R1:W3:Y:S02]  /*119a0*/  SYNCS.PHASECHK.TRANS64.TRYWAIT P0, [R9+URZ+0x30820], R0 ;  /* 0x03082000090075a7 */ /* 0x0022e4000800017f */
[----:B---3--:R-:W-:Y:S05]  /*119b0*/  @!P0 NANOSLEEP.SYNCS 0x989680 ;  /* 0x009896800000895d */ /* 0x008fea0003900000 */
[----:B------:R-:W3:Y:S02]  /*119c0*/  @!P0 SYNCS.PHASECHK.TRANS64 P0, [R9+URZ+0x30820], R0 ;  /* 0x03082000090085a7 */ /* 0x000ee4000800007f */
[----:B---3--:R-:W-:Y:S05]  /*119d0*/  @!P0 BRA `(.L_x_302) ;  /* 0xfffffffc00f08947 */ /* 0x008fea000383ffff */
[----:B------:R-:W-:Y:S05]  /*119e0*/  BRA `(.L_x_379) ;  /* 0xffffffdc00587947 */ /* 0x000fea000383ffff */
.L_x_303:
[----:B------:R-:W3:Y:S01]  /*119f0*/  S2R R2, SR_TID.X ;  /* 0x0000000000027919 */ /* 0x000ee20000002100 */
[----:B------:R-:W-:Y:S01]  /*11a00*/  BSSY B0, `(.L_x_380) ;  /* 0x000000a000007945 */ /* 0x000fe20003800000 */
[----:B------:R-:W-:Y:S02]  /*11a10*/  IMAD.MOV.U32 R12, RZ, RZ, RZ ;  /* 0x000000ffff0c7224 */ /* 0x000fe400078e00ff */
[----:B------:R-:W-:Y:S02]  /*11a20*/  IMAD.MOV.U32 R11, RZ, RZ, 0x1f ;  /* 0x0000001fff0b7424 */ /* 0x000fe400078e00ff */
[----:B------:R-:W-:Y:S01]  /*11a30*/  IMAD.MOV.U32 R15, RZ, RZ, -0x1 ;  /* 0xffffffffff0f7424 */ /* 0x000fe200078e00ff */
[----:B---3--:R-:W-:-:S04]  /*11a40*/  SHF.R.U32.HI R2, RZ, 0x5, R2 ;  /* 0x00000005ff027819 */ /* 0x008fc80000011602 */
[----:B------:R-:W-:-:S05]  /*11a50*/  LOP3.LUT R2, R2, 0x3, RZ, 0xc0, !PT ;  /* 0x0000000302027812 */ /* 0x000fca00078ec0ff */
[----:B------:R-:W-:-:S07]  /*11a60*/  IMAD.MOV.U32 R13, RZ, RZ, R2 ;  /* 0x000000ffff0d7224 */ /* 0x000fce00078e0002 */
[----:B012---:R-:W-:Y:S05]  /*11a70*/  WARPSYNC.COLLECTIVE R15, `(.L_x_381) ;  /* 0x000000000f087348 */ /* 0x007fea0003c00000 */
[----:B------:R3:W4:Y:S02]  /*11a80*/  SHFL.IDX P6, R14, R13, R12, R11 ;  /* 0x0000000c0d0e7389 */ /* 0x00072400000c000b */
[----:B01234-:R-:W-:Y:S01]  /*11a90*/  ENDCOLLECTIVE ;  /* 0x000000000000791b */ /* 0x01ffe20003800000 */
.L_x_381:
[----:B------:R-:W-:Y:S05]  /*11aa0*/  BSYNC B0 ;  /* 0x0000000000007941 */ /* 0x000fea0003800000 */
.L_x_380:
[----:B------:R-:W-:Y:S05]  /*11ab0*/  BRA `(.L_x_382) ;  /* 0xffffffdc00407947 */ /* 0x000fea000383ffff */
.L_x_306:
[----:B------:R-:W-:Y:S01]  /*11ac0*/  BSSY B1, `(.L_x_383) ;  /* 0x0000006000017945 */ /* 0x000fe20003800000 */
[----:B------:R-:W-:-:S07]  /*11ad0*/  IMAD.MOV.U32 R15, RZ, RZ, -0x1 ;  /* 0xffffffffff0f7424 */ /* 0x000fce00078e00ff */
[----:B012---:R-:W-:Y:S05]  /*11ae0*/  WARPSYNC.COLLECTIVE R15, `(.L_x_384) ;  /* 0x000000000f0c7348 */ /* 0x007fea0003c00000 */
[----:B------:R-:W-:Y:S02]  /*11af0*/  ELECT P6, UR62, PT ;  /* 0x00000000003e782f */ /* 0x000fe400038c0000 */
[----:B------:R-:W-:Y:S01]  /*11b00*/  MOV R14, UR62 ;  /* 0x0000003e000e7c02 */ /* 0x000fe20008000f00 */
[----:B012---:R-:W-:Y:S10]  /*11b10*/  ENDCOLLECTIVE ;  /* 0x000000000000791b */ /* 0x007ff40003800000 */
.L_x_384:
[----:B------:R-:W-:Y:S05]  /*11b20*/  BSYNC B1 ;  /* 0x0000000000017941 */ /* 0x000fea0003800000 */
.L_x_383:
[----:B------:R-:W-:Y:S05]  /*11b30*/  BRA `(.L_x_385) ;  /* 0xffffffdc00387947 */ /* 0x000fea000383ffff */
.L_x_308:
[----:B-1----:R1:W3:Y:S02]  /*11b40*/  SYNCS.PHASECHK.TRANS64.TRYWAIT P0, [R7+URZ], R2 ;  /* 0x00000002070075a7 */ /* 0x0022e4000800017f */
[----:B---3--:R-:W-:Y:S05]  /*11b50*/  @!P0 NANOSLEEP.SYNCS 0x989680 ;  /* 0x009896800000895d */ /* 0x008fea0003900000 */
[----:B------:R-:W3:Y:S02]  /*11b60*/  @!P0 SYNCS.PHASECHK.TRANS64 P0, [R7+URZ], R2 ;  /* 0x00000002070085a7 */ /* 0x000ee4000800007f */
[----:B---3--:R-:W-:Y:S05]  /*11b70*/  @!P0 BRA `(.L_x_308) ;  /* 0xfffffffc00f08947 */ /* 0x008fea000383ffff */
[----:B------:R-:W-:Y:S05]  /*11b80*/  BRA `(.L_x_386) ;  /* 0xffffffdc006c7947 */ /* 0x000fea000383ffff */
.L_x_309:
[----:B---3--:R3:W4:Y:S02]  /*11b90*/  SYNCS.PHASECHK.TRANS64.TRYWAIT P0, [R3+URZ], R0 ;  /* 0x00000000030075a7 */ /* 0x008724000800017f */
[----:B----4-:R-:W-:Y:S05]  /*11ba0*/  @!P0 NANOSLEEP.SYNCS 0x989680 ;  /* 0x009896800000895d */ /* 0x010fea0003900000 */
[----:B------:R-:W4:Y:S02]  /*11bb0*/  @!P0 SYNCS.PHASECHK.TRANS64 P0, [R3+URZ], R0 ;  /* 0x00000000030085a7 */ /* 0x000f24000800007f */
[----:B----4-:R-:W-:Y:S05]  /*11bc0*/  @!P0 BRA `(.L_x_309) ;  /* 0xfffffffc00f08947 */ /* 0x010fea000383ffff */
[----:B------:R-:W-:Y:S05]  /*11bd0*/  BRA `(.L_x_387) ;  /* 0xffffffdc00607947 */ /* 0x000fea000383ffff */
.L_x_311:
[----:B---3--:R3:W4:Y:S02]  /*11be0*/  SYNCS.PHASECHK.TRANS64.TRYWAIT P0, [R5+URZ], R2 ;  /* 0x00000002050075a7 */ /* 0x008724000800017f */
[----:B----4-:R-:W-:Y:S05]  /*11bf0*/  @!P0 NANOSLEEP.SYNCS 0x989680 ;  /* 0x009896800000895d */ /* 0x010fea0003900000 */
[----:B------:R-:W4:Y:S02]  /*11c00*/  @!P0 SYNCS.PHASECHK.TRANS64 P0, [R5+URZ], R2 ;  /* 0x00000002050085a7 */ /* 0x000f24000800007f */
[----:B----4-:R-:W-:Y:S05]  /*11c10*/  @!P0 BRA `(.L_x_311) ;  /* 0xfffffffc00f08947 */ /* 0x010fea000383ffff */
[----:B------:R-:W-:Y:S05]  /*11c20*/  BRA `(.L_x_388) ;  /* 0xffffffdc00647947 */ /* 0x000fea000383ffff */
.L_x_389:
        /* <DEDUP_REMOVED lines=13> */
.L_x_2703:


//--------------------- .text._ZN7cutlass13device_kernelIN5flash11enable_sm90INS1_16FlashAttnFwdSm90INS1_25CollectiveMainloopFwdSm90ILi2EN4cute5tupleIJNS5_1CILi1EEES8_S8_EEENS6_IJNS7_ILi192EEESA_NS7_ILi64EEEEEELi64ENS_6half_tEfNS_4arch4Sm90ELb0ELb0ELb0ELb1ELb0ELb1ELb0ELb0ELb1ELb1ELb1ELb0EEENS1_21CollectiveEpilogueFwdINS6_IJSA_SB_SA_EEES9_SD_SF_Li384ELb1ELb1ELb1ELb0EEENS1_36VarlenDynamicPersistentTileSchedulerILi192ELi192ELi384ELi128ELb1ELb1ELb1ELb0ELb1ELb1EEEEEEEEEvNT_6ParamsE --------------------------
	.section	.text._ZN7cutlass13device_kernelIN5flash11enable_sm90INS1_16FlashAttnFwdSm90INS1_25CollectiveMainloopFwdSm90ILi2EN4cute5tupleIJNS5_1CILi1EEES8_S8_EEENS6_IJNS7_ILi192EEESA_NS7_ILi64EEEEEELi64ENS_6half_tEfNS_4arch4Sm90ELb0ELb0ELb0ELb1ELb0ELb1ELb0ELb0ELb1ELb1ELb1ELb0EEENS1_21CollectiveEpilogueFwdINS6_IJSA_SB_SA_EEES9_SD_SF_Li384ELb1ELb1ELb1ELb0EEENS1_36VarlenDynamicPersistentTileSchedulerILi192ELi192ELi384ELi128ELb1ELb1ELb1ELb0ELb1ELb1EEEEEEEEEvNT_6ParamsE,"ax",@progbits
	.align	128
.text._ZN7cutlass13device_kernelIN5flash11enable_sm90INS1_16FlashAttnFwdSm90INS1_25CollectiveMainloopFwdSm90ILi2EN4cute5tupleIJNS5_1CILi1EEES8_S8_EEENS6_IJNS7_ILi192EEESA_NS7_ILi64EEEEEELi64ENS_6half_tEfNS_4arch4Sm90ELb0ELb0ELb0ELb1ELb0ELb1ELb0ELb0ELb1ELb1ELb1ELb0EEENS1_21CollectiveEpilogueFwdINS6_IJSA_SB_SA_EEES9_SD_SF_Li384ELb1ELb1ELb1ELb0EEENS1_36VarlenDynamicPersistentTileSchedulerILi192ELi192ELi384ELi128ELb1ELb1ELb1ELb0ELb1ELb1EEEEEEEEEvNT_6ParamsE:
        .type           _ZN7cutlass13device_kernelIN5flash11enable_sm90INS1_16FlashAttnFwdSm90INS1_25CollectiveMainloopFwdSm90ILi2EN4cute5tupleIJNS5_1CILi1EEES8_S8_EEENS6_IJNS7_ILi192EEESA_NS7_ILi64EEEEEELi64ENS_6half_tEfNS_4arch4Sm90ELb0ELb0ELb0ELb1ELb0ELb1ELb0ELb0ELb1ELb1ELb1ELb0EEENS1_21CollectiveEpilogueFwdINS6_IJSA_SB_SA_EEES9_SD_SF_Li384ELb1ELb1ELb1ELb0EEENS1_36VarlenDynamicPersistentTileSchedulerILi192ELi192ELi384ELi128ELb1ELb1ELb1ELb0ELb1ELb1EEEEEEEEEvNT_6ParamsE,@function
        .size           _ZN7cutlass13device_kernelIN5flash11enable_sm90INS1_16FlashAttnFwdSm90INS1_25CollectiveMainloopFwdSm90ILi2EN4cute5tupleIJNS5_1CILi1EEES8_S8_EEENS6_IJNS7_ILi192EEESA_NS7_ILi64EEEEEELi64ENS_6half_tEfNS_4arch4Sm90ELb0ELb0ELb0ELb1ELb0ELb1ELb0ELb0ELb1ELb1ELb1ELb0EEENS1_21CollectiveEpilogueFwdINS6_IJSA_SB_SA_EEES9_SD_SF_Li384ELb1ELb1ELb1ELb0EEENS1_36VarlenDynamicPersistentTileSchedulerILi192ELi192ELi384ELi128ELb1ELb1ELb1ELb0ELb1ELb1EEEEEEEEEvNT_6ParamsE,(.L_x_2704 - _ZN7cutlass13device_kernelIN5flash11enable_sm90INS1_16FlashAttnFwdSm90INS1_25CollectiveMainloopFwdSm90ILi2EN4cute5tupleIJNS5_1CILi1EEES8_S8_EEENS6_IJNS7_ILi192EEESA_NS7_ILi64EEEEEELi64ENS_6half_tEfNS_4arch4Sm90ELb0ELb0ELb0ELb1ELb0ELb1ELb0ELb0ELb1ELb1ELb1ELb0EEENS1_21CollectiveEpilogueFwdINS6_IJSA_SB_SA_EEES9_SD_SF_Li384ELb1ELb1ELb1ELb0EEENS1_36VarlenDynamicPersistentTileSchedulerILi192ELi192ELi384ELi128ELb1ELb1ELb1ELb0ELb1ELb1EEEEEEEEEvNT_6ParamsE)
        .other          _ZN7cutlass13device_kernelIN5flash11enable_sm90INS1_16FlashAttnFwdSm90INS1_25CollectiveMainloopFwdSm90ILi2EN4cute5tupleIJNS5_1CILi1EEES8_S8_EEENS6_IJNS7_ILi192EEESA_NS7_ILi64EEEEEELi64ENS_6half_tEfNS_4arch4Sm90ELb0ELb0ELb0ELb1ELb0ELb1ELb0ELb0ELb1ELb1ELb1ELb0EEENS1_21CollectiveEpilogueFwdINS6_IJSA_SB_SA_EEES9_SD_SF_Li384ELb1ELb1ELb1ELb0EEENS1_36VarlenDynamicPersistentTileSchedulerILi192ELi192ELi384ELi128ELb1ELb1ELb1ELb0ELb1ELb1EEEEEEEEEvNT_6ParamsE,@"STO_CUDA_ENTRY STV_DEFAULT"
_ZN7cutlass13device_kernelIN5flash11enable_sm90INS1_16FlashAttnFwdSm90INS1_25CollectiveMainloopFwdSm90ILi2EN4cute5tupleIJNS5_1CILi1EEES8_S8_EEENS6_IJNS7_ILi192EEESA_NS7_ILi64EEEEEELi64ENS_6half_tEfNS_4arch4Sm90ELb0ELb0ELb0ELb1ELb0ELb1ELb0ELb0ELb1ELb1ELb1ELb0EEENS1_21CollectiveEpilogueFwdINS6_IJSA_SB_SA_EEES9_SD_SF_Li384ELb1ELb1ELb1ELb0EEENS1_36VarlenDynamicPersistentTileSchedulerILi192ELi192ELi384ELi128ELb1ELb1ELb1ELb0ELb1ELb1EEEEEEEEEvNT_6ParamsE:
        /* <DEDUP_REMOVED lines=12> */
[----:B------:R-:W-:Y:S02]  /*00c0*/  UIADD3 UR10, UP2, UR4, 0x570, URZ ;  /* 0x00000570040a7890 */ /* 0x000fe4000ff5e03f */
[----:B------:R-:W-:Y:S02]  /*00d0*/  UIADD3 UR4, UP3, UR4, 0x670, URZ ;  /* 0x0000067004047890 */ /* 0x000fe4000ff7e03f */
[----:B------:R-:W-:-:S02]  /*00e0*/  UIADD3.X UR7, URZ, UR5, URZ, UP0, !UPT ;  /* 0x000000053f077290 */ /* 0x000fc400087fe43f */
[----:B------:R-:W-:Y:S02]  /*00f0*/  UIADD3.X UR9, URZ, UR5, URZ, UP1, !UPT ;  /* 0x000000053f097290 */ /* 0x000fe40008ffe43f */
[----:B------:R-:W-:Y:S02]  /*0100*/  UIADD3.X UR11, URZ, UR5, URZ, UP2, !UPT ;  /* 0x000000053f0b7290 */ /* 0x000fe400097fe43f */
[----:B------:R-:W-:-:S03]  /*0110*/  UIADD3.X UR5, URZ, UR5, URZ, UP3, !UPT ;  /* 0x000000053f057290 */ /* 0x000fc60009ffe43f */
[----:B------:R0:W-:Y:S02]  /*0120*/  UTMACCTL.PF [UR6] ;  /* 0x00000000060079b9 */ /* 0x0001e40008040000 */
[----:B------:R0:W-:Y:S02]  /*0130*/  UTMACCTL.PF [UR8] ;  /* 0x00000000080079b9 */ /* 0x0001e40008040000 */
[----:B------:R0:W-:Y:S02]  /*0140*/  UTMACCTL.PF [UR10] ;  /* 0x000000000a0079b9 */ /* 0x0001e40008040000 */
[----:B------:R0:W-:Y:S02]  /*0150*/  UTMACCTL.PF [UR4] ;  /* 0x00000000040079b9 */ /* 0x0001e40008040000 */
[----:B0-----:R-:W-:Y:S01]  /*0160*/  NOP ;  /* 0x0000000000007918 */ /* 0x001fe20000000000 */
.L_x_391:
[----:B------:R-:W-:Y:S05]  /*0170*/  BSYNC B0 ;  /* 0x0000000000007941 */ /* 0x000fea0003800000 */
.L_x_390:
        /* <DEDUP_REMOVED lines=40> */
.L_x_392:
        /* <DEDUP_REMOVED lines=22> */
.L_x_393:
        /* <DEDUP_REMOVED lines=18> */
.L_x_394:
        /* <DEDUP_REMOVED lines=22> */
.L_x_395:
        /* <DEDUP_REMOVED lines=22> */
.L_x_396:
[----:B--2---:R-:W-:Y:S01]  /*0940*/  ISETP.NE.AND P0, PT, R2, RZ, PT ;  /* 0x000000ff0200720c */ /* 0x004fe20003f05270 */
[----:B------:R-:W-:Y:S01]  /*0950*/  IMAD.MOV.U32 R2, RZ, RZ, 0x1 ;  /* 0x00000001ff027424 */ /* 0x000fe200078e00ff */
[----:B------:R-:W-:Y:S01]  /*0960*/  NOP ;  /* 0x0000000000007918 */ /* 0x000fe20000000000 */
[----:B------:R-:W-:Y:S01]  /*0970*/  ULDC.64 UR56, c[0x0][0x208] ;  /* 0x0000820000387ab9 */ /* 0x000fe20000000a00 */
[----:B------:R-:W-:Y:S02]  /*0980*/  BSSY B9, `(.L_x_397) ;  /* 0x0001733000097945 */ /* 0x000fe40003800000 */
[----:B------:R-:W-:-:S05]  /*0990*/  SEL R2, R2, 0x2, !P0 ;  /* 0x0000000202027807 */ /* 0x000fca0004000000 */
[----:B------:R2:W-:Y:S01]  /*09a0*/  STL [R1+0x50], R2 ;  /* 0x0000500201007387 */ /* 0x0005e20000100800 */
[----:B01-34-:R-:W-:Y:S06]  /*09b0*/  BAR.SYNC.DEFER_BLOCKING 0x0 ;  /* 0x0000000000007b1d */ /* 0x01bfec0000010000 */
[----:B------:R-:W-:Y:S05]  /*09c0*/  @!P0 BRA `(.L_x_398) ;  /* 0x0000010400f08947 */ /* 0x000fea0003800000 */
.L_x_399:
[----:B------:R-:W-:-:S08]  /*09d0*/  NOP ;  /* 0x0000000000007918 */ /* 0x000fd00000000000 */
[----:B------:R-:W0:Y:S02]  /*09e0*/  USETMAXREG.TRY_ALLOC.CTAPOOL UP0, 0xa0 ;  /* 0x000000a0000079c8 */ /* 0x000e240008000600 */
[----:B0-----:R-:W-:-:S13]  /*09f0*/  PLOP3.LUT P0, PT, PT, PT, UP0, 0x80, 0x0 ;  /* 0x000000000000781c */ /* 0x001fda0003f0f008 */
[----:B------:R-:W-:Y:S05]  /*0a00*/  @!P0 BRA `(.L_x_399) ;  /* 0xfffffffc00f08947 */ /* 0x000fea000383ffff */
[----:B------:R-:W3:Y:S01]  /*0a10*/  LDL.LU R0, [R1] ;  /* 0x0000000001007983 */ /* 0x000ee20000300800 */
[----:B--2---:R-:W0:Y:S01]  /*0a20*/  S2R R2, SR_TID.X ;  /* 0x0000000000027919 */ /* 0x004e220000002100 */
[----:B------:R-:W1:Y:S01]  /*0a30*/  S2UR UR5, SR_CgaCtaId ;  /* 0x00000000000579c3 */ /* 0x000e620000008800 */
[----:B------:R-:W-:Y:S01]  /*0a40*/  UMOV UR4, 0x400 ;  /* 0x0000040000047882 */ /* 0x000fe20000000000 */
[----:B0-----:R-:W-:-:S06]  /*0a50*/  SHF.R.U32.HI R2, RZ, 0x7, R2 ;  /* 0x00000007ff027819 */ /* 0x001fcc0000011602 */
[----:B------:R-:W-:Y:S06]  /*0a60*/  BAR.ARV 0x8, 0x200 ;  /* 0x0208000000007b1d */ /* 0x000fec0000002000 */
[----:B------:R-:W-:-:S13]  /*0a70*/  ISETP.NE.AND P0, PT, R2, 0x1, PT ;  /* 0x000000010200780c */ /* 0x000fda0003f05270 */
[----:B------:R-:W-:Y:S08]  /*0a80*/  @!P0 BAR.ARV 0x9, 0x100 ;  /* 0x0244000000008b1d */ /* 0x000ff00000002000 */
[----:B------:R-:W-:Y:S01]  /*0a90*/  BAR.SYNC.DEFER_BLOCKING 0x5, 0x200 ;  /* 0x0148000000007b1d */ /* 0x000fe20000010000 */
[----:B-1----:R-:W-:-:S06]  /*0aa0*/  ULEA UR4, UR5, UR4, 0x18 ;  /* 0x0000000405047291 */ /* 0x002fcc000f8ec03f */
[----:B------:R-:W-:Y:S01]  /*0ab0*/  IMAD.U32 R2, RZ, RZ, UR4 ;  /* 0x00000004ff027e24 */ /* 0x000fe2000f8e00ff */
[----:B------:R-:W-:-:S04]  /*0ac0*/  ULDC UR4, c[0x0][0xc3c] ;  /* 0x00030f0000047ab9 */ /* 0x000fc80000000800 */
[----:B------:R-:W0:Y:S01]  /*0ad0*/  LDS.128 R32, [R2+0x308d0] ;  /* 0x0308d00002207984 */ /* 0x000e220000000c00 */
[----:B------:R-:W-:Y:S06]  /*0ae0*/  BAR.ARV 0x4, 0x200 ;  /* 0x0108000000007b1d */ /* 0x000fec0000002000 */
[----:B---3--:R-:W-:-:S04]  /*0af0*/  LOP3.LUT R0, R0, 0xffffffef, RZ, 0xc0, !PT ;  /* 0xffffffef00007812 */ /* 0x008fc800078ec0ff */
[----:B------:R-:W-:-:S05]  /*0b00*/  @P0 LOP3.LUT R0, R0, 0x10, RZ, 0xfc, !PT ;  /* 0x0000001000000812 */ /* 0x000fca00078efcff */
[----:B------:R1:W-:Y:S01]  /*0b10*/  STL [R1], R0 ;  /* 0x0000000001007387 */ /* 0x0003e20000100800 */
[----:B0-----:R-:W-:-:S13]  /*0b20*/  ISETP.GE.AND P0, PT, R35, UR4, PT ;  /* 0x0000000423007c0c */ /* 0x001fda000bf06270 */
[----:B-1----:R-:W-:Y:S05]  /*0b30*/  @P0 BRA `(.L_x_400) ;  /* 0x00000170005c0947 */ /* 0x002fea0003800000 */
[----:B------:R-:W2:Y:S01]  /*0b40*/  LDL.LU R14, [R1+0x50] ;  /* 0x00005000010e7983 */ /* 0x000ea20000300800 */
[----:B------:R-:W0:Y:S02]  /*0b50*/  S2R R0, SR_TID.X ;  /* 0x0000000000007919 */ /* 0x000e240000002100 */
[----:B0-----:R-:W-:-:S05]  /*0b60*/  VIADD R13, R0, 0xffffff80 ;  /* 0xffffff80000d7836 */ /* 0x001fca0000000000 */
[----:B------:R-:W-:-:S04]  /*0b70*/  SHF.R.S32.HI R0, RZ, 0x1f, R13 ;  /* 0x0000001fff007819 */ /* 0x000fc8000001140d */
[----:B------:R-:W-:-:S04]  /*0b80*/  LEA.HI R3, R0, R13, RZ, 0x7 ;  /* 0x0000000d00037211 */ /* 0x000fc800078f38ff */
[----:B------:R-:W-:Y:S02]  /*0b90*/  LOP3.LUT R5, R3, 0xffffff80, RZ, 0xc0, !PT ;  /* 0xffffff8003057812 */ /* 0x000fe400078ec0ff */
[----:B------:R-:W-:-:S03]  /*0ba0*/  LEA.HI R4, R0, R13, RZ, 0x4 ;  /* 0x0000000d00047211 */ /* 0x000fc600078f20ff */
[C---:B------:R-:W-:Y:S01]  /*0bb0*/  IMAD.IADD R12, R13.reuse, 0x1, -R5 ;  /* 0x000000010d0c7824 */ /* 0x040fe200078e0a05 */
[C---:B------:R-:W-:Y:S02]  /*0bc0*/  LOP3.LUT R5, R4.reuse, 0xfffffff0, RZ, 0xc0, !PT ;  /* 0xfffffff004057812 */ /* 0x040fe400078ec0ff */
[----:B------:R-:W-:Y:S02]  /*0bd0*/  SHF.R.S32.HI R7, RZ, 0x4, R4 ;  /* 0x00000004ff077819 */ /* 0x000fe40000011404 */
[----:B------:R-:W-:Y:S01]  /*0be0*/  SHF.R.S32.HI R9, RZ, 0x1f, R12 ;  /* 0x0000001fff097819 */ /* 0x000fe2000001140c */
[----:B------:R-:W-:Y:S01]  /*0bf0*/  IMAD.IADD R5, R13, 0x1, -R5 ;  /* 0x000000010d057824 */ /* 0x000fe200078e0a05 */
[----:B------:R-:W-:Y:S02]  /*0c00*/  LEA.HI R6, R4, R7, RZ, 0x1 ;  /* 0x0000000704067211 */ /* 0x000fe400078f08ff */
[----:B------:R-:W-:Y:S02]  /*0c10*/  LEA.HI R8, R9, R12, RZ, 0x2 ;  /* 0x0000000c09087211 */ /* 0x000fe400078f10ff */
[----:B------:R-:W-:-:S02]  /*0c20*/  SHF.R.S32.HI R4, RZ, 0x1f, R5 ;  /* 0x0000001fff047819 */ /* 0x000fc40000011405 */
[--C-:B------:R-:W-:Y:S02]  /*0c30*/  SHF.R.S32.HI R10, RZ, 0x2, R8.reuse ;  /* 0x00000002ff0a7819 */ /* 0x100fe40000011408 */
[----:B------:R-:W-:Y:S02]  /*0c40*/  SHF.R.S32.HI R11, RZ, 0x1f, R8 ;  /* 0x0000001fff0b7819 */ /* 0x000fe40000011408 */
[----:B------:R-:W-:Y:S02]  /*0c50*/  LOP3.LUT R6, R6, 0x1ffffffe, RZ, 0xc0, !PT ;  /* 0x1ffffffe06067812 */ /* 0x000fe400078ec0ff */
[----:B------:R-:W-:Y:S02]  /*0c60*/  LEA.HI R4, R4, R5, RZ, 0x3 ;  /* 0x0000000504047211 */ /* 0x000fe400078f18ff */
[----:B------:R-:W-:Y:S02]  /*0c70*/  LEA.HI R11, R11, R10, RZ, 0x3 ;  /* 0x0000000a0b0b7211 */ /* 0x000fe400078f18ff */
[----:B------:R-:W-:-:S02]  /*0c80*/  IADD3 R7, R7, -R6, RZ ;  /* 0x8000000607077210 */ /* 0x000fc40007ffe0ff */
[----:B------:R-:W-:Y:S02]  /*0c90*/  LOP3.LUT R6, R4, 0xfffffff8, RZ, 0xc0, !PT ;  /* 0xfffffff804067812 */ /* 0x000fe400078ec0ff */
[----:B------:R-:W-:Y:S02]  /*0ca0*/  LOP3.LUT R11, R11, 0xfffffff8, RZ, 0xc0, !PT ;  /* 0xfffffff80b0b7812 */ /* 0x000fe400078ec0ff */
[----:B------:R-:W-:Y:S02]  /*0cb0*/  SHF.R.S32.HI R15, RZ, 0x7, R3 ;  /* 0x00000007ff0f7819 */ /* 0x000fe40000011403 */
[----:B------:R-:W-:Y:S02]  /*0cc0*/  LEA.HI R9, R9, R12, RZ, 0x5 ;  /* 0x0000000c09097211 */ /* 0x000fe400078f28ff */
[----:B------:R-:W-:Y:S01]  /*0cd0*/  LEA.HI R8, R0, R13, RZ, 0x5 ;  /* 0x0000000d00087211 */ /* 0x000fe200078f28ff */
[----:B------:R-:W-:Y:S01]  /*0ce0*/  IMAD.IADD R6, R5, 0x1, -R6 ;  /* 0x0000000105067824 */ /* 0x000fe200078e0a06 */
[----:B------:R-:W-:Y:S01]  /*0cf0*/  SHF.R.S32.HI R9, RZ, 0x5, R9 ;  /* 0x00000005ff097819 */ /* 0x000fe20000011409 */
[----:B------:R-:W-:Y:S01]  /*0d00*/  IMAD.IADD R12, R10, 0x1, -R11 ;  /* 0x000000010a0c7824 */ /* 0x000fe200078e0a0b */
[----:B------:R-:W-:Y:S01]  /*0d10*/  SHF.R.S32.HI R16, RZ, 0x5, R8 ;  /* 0x00000005ff107819 */ /* 0x000fe20000011408 */
[----:B------:R-:W-:-:S04]  /*0d20*/  IMAD.HI R10, R15, 0x55555556, RZ ;  /* 0x555555560f0a7827 */ /* 0x000fc800078e02ff */
[----:B------:R-:W-:Y:S01]  /*0d30*/  IMAD.SHL.U32 R3, R6, 0x40, RZ ;  /* 0x0000004006037824 */ /* 0x000fe200078e00ff */
[----:B------:R-:W-:Y:S01]  /*0d40*/  LEA.HI R11, R10, R10, RZ, 0x1 ;  /* 0x0000000a0a0b7211 */ /* 0x000fe200078f08ff */
[----:B------:R-:W-:Y:S02]  /*0d50*/  IMAD R12, R9, 0x10, R12 ;  /* 0x00000010090c7824 */ /* 0x000fe400078e020c */
[----:B------:R-:W-:Y:S01]  /*0d60*/  IMAD.SHL.U32 R9, R16, 0x400, RZ ;  /* 0x0000040010097824 */ /* 0x000fe200078e00ff */
[----:B------:R-:W-:Y:S01]  /*0d70*/  LOP3.LUT R3, R3, 0x1c0, RZ, 0xc0, !PT ;  /* 0x000001c003037812 */ /* 0x000fe200078ec0ff */
[----:B------:R-:W-:Y:S01]  /*0d80*/  IMAD.SHL.U32 R8, R7, 0x8, RZ ;  /* 0x0000000807087824 */ /* 0x000fe200078e00ff */
[----:B------:R-:W-:Y:S01]  /*0d90*/  LEA.HI R0, R0, R13, RZ, 0x2 ;  /* 0x0000000d00007211 */ /* 0x000fe200078f10ff */
[----:B------:R-:W-:Y:S01]  /*0da0*/  IMAD R5, R5, 0x40, R9 ;  /* 0x0000004005057824 */ /* 0x000fe200078e0209 */
[----:B------:R-:W-:Y:S01]  /*0db0*/  SHF.R.U32.HI R10, RZ, 0x3, R3 ;  /* 0x00000003ff0a7819 */ /* 0x000fe20000011603 */
[----:B------:R-:W-:Y:S01]  /*0dc0*/  IMAD R11, R11, -0x3, R15 ;  /* 0xfffffffd0b0b7824 */ /* 0x000fe200078e020f */
[----:B------:R-:W-:-:S02]  /*0dd0*/  LOP3.LUT R7, R3, 0x8, R8, 0xf8, !PT ;  /* 0x0000000803077812 */ /* 0x000fc400078ef808 */
[----:B------:R-:W-:Y:S01]  /*0de0*/  SHF.L.U32 R4, R4, 0x6, RZ ;  /* 0x0000000604047819 */ /* 0x000fe200000006ff */
[----:B------:R-:W-:Y:S01]  /*0df0*/  IMAD.IADD R5, R8, 0x1, R5 ;  /* 0x0000000108057824 */ /* 0x000fe200078e0205 */
[----:B------:R-:W-:Y:S01]  /*0e00*/  SHF.R.S32.HI R18, RZ, 0x2, R0 ;  /* 0x00000002ff127819 */ /* 0x000fe20000011400 */
[----:B------:R-:W-:Y:S01]  /*0e10*/  IMAD R3, R11, 0x40, R12 ;  /* 0x000000400b037824 */ /* 0x000fe200078e020c */
[----:B------:R-:W-:Y:S02]  /*0e20*/  LOP3.LUT R7, R7, R10, RZ, 0x3c, !PT ;  /* 0x0000000a07077212 */ /* 0x000fe400078e3cff */
[----:B------:R-:W-:Y:S02]  /*0e30*/  LOP3.LUT R4, R4, 0x7ffffe00, RZ, 0xc0, !PT ;  /* 0x7ffffe0004047812 */ /* 0x000fe400078ec0ff */
[----:B------:R-:W-:Y:S01]  /*0e40*/  IADD3 R8, R18, 0x60, RZ ;  /* 0x0000006012087810 */ /* 0x000fe20007ffe0ff */
[----:B------:R0:W-:Y:S01]  /*0e50*/  STL [R1+0x78], R5 ;  /* 0x0000780501007387 */ /* 0x0001e20000100800 */
[----:B------:R-:W-:-:S02]  /*0e60*/  IADD3 R7, R7, R4, R9 ;  /* 0x0000000407077210 */ /* 0x000fc40007ffe009 */
[----:B------:R-:W-:Y:S01]  /*0e70*/  SHF.R.S32.HI R4, RZ, 0x1f, R8 ;  /* 0x0000001fff047819 */ /* 0x000fe20000011408 */
[----:B------:R1:W-:Y:S03]  /*0e80*/  STL [R1+0x74], R3 ;  /* 0x0000740301007387 */ /* 0x0003e60000100800 */
[----:B------:R-:W-:Y:S02]  /*0e90*/  LEA.HI R4, R4, R8, RZ, 0x3 ;  /* 0x0000000804047211 */ /* 0x000fe400078f18ff */
[----:B0-----:R-:W-:Y:S02]  /*0ea0*/  SHF.R.S32.HI R5, RZ, 0x1f, R0 ;  /* 0x0000001fff057819 */ /* 0x001fe40000011400 */
[----:B-1----:R-:W-:Y:S01]  /*0eb0*/  LOP3.LUT R3, R0, 0xfffffffc, RZ, 0xc0, !PT ;  /* 0xfffffffc00037812 */ /* 0x002fe200078ec0ff */
[----:B------:R-:W-:Y:S01]  /*0ec0*/  IMAD.SHL.U32 R0, R8, 0x40, RZ ;  /* 0x0000004008007824 */ /* 0x000fe200078e00ff */
[----:B------:R-:W-:-:S03]  /*0ed0*/  LEA.HI R5, R5, R18, RZ, 0x3 ;  /* 0x0000001205057211 */ /* 0x000fc600078f18ff */
[----:B------:R-:W-:Y:S01]  /*0ee0*/  IMAD.IADD R3, R13, 0x1, -R3 ;  /* 0x000000010d037824 */ /* 0x000fe200078e0a03 */
[----:B------:R-:W-:Y:S01]  /*0ef0*/  R2P PR, R6, 0x6 ;  /* 0x0000000606007804 */ /* 0x000fe20000000000 */
[----:B------:R-:W-:Y:S01]  /*0f00*/  IMAD.SHL.U32 R4, R4, 0x40, RZ ;  /* 0x0000004004047824 */ /* 0x000fe200078e00ff */
[----:B------:R-:W-:Y:S01]  /*0f10*/  LOP3.LUT R0, R0, 0x1c0, RZ, 0xc0, !PT ;  /* 0x000001c000007812 */ /* 0x000fe200078ec0ff */
[----:B------:R-:W-:Y:S01]  /*0f20*/  IMAD.SHL.U32 R16, R3, 0x8, RZ ;  /* 0x0000000803107824 */ /* 0x000fe200078e00ff */
[----:B------:R-:W-:Y:S01]  /*0f30*/  LOP3.LUT R5, R5, 0xfffffff8, RZ, 0xc0, !PT ;  /* 0xfffffff805057812 */ /* 0x000fe200078ec0ff */
[----:B------:R-:W-:Y:S01]  /*0f40*/  IMAD R157, R7, 0x2, R2 ;  /* 0x00000002079d7824 */ /* 0x000fe200078e0202 */
[----:B------:R-:W-:Y:S01]  /*0f50*/  SHF.R.U32.HI R8, RZ, 0x3, R0 ;  /* 0x00000003ff087819 */ /* 0x000fe20000011600 */
[----:B------:R-:W-:Y:S01]  /*0f60*/  IMAD.SHL.U32 R22, R3, 0x4, RZ ;  /* 0x0000000403167824 */ /* 0x000fe200078e00ff */
[----:B------:R-:W-:Y:S01]  /*0f70*/  LOP3.LUT R3, R0, 0x38, R16, 0xf8, !PT ;  /* 0x0000003800037812 */ /* 0x000fe200078ef810 */
[----:B------:R-:W-:Y:S01]  /*0f80*/  IMAD.MOV.U32 R6, RZ, RZ, 0x40 ;  /* 0x00000040ff067424 */ /* 0x000fe200078e00ff */
[----:B------:R-:W-:-:S02]  /*0f90*/  LOP3.LUT R4, R4, 0xfffffe00, RZ, 0xc0, !PT ;  /* 0xfffffe0004047812 */ /* 0x000fc400078ec0ff */
[----:B------:R-:W-:Y:S01]  /*0fa0*/  SHF.R.S32.HI R9, RZ, 0x1f, R18 ;  /* 0x0000001fff097819 */ /* 0x000fe20000011412 */
[----:B------:R-:W-:Y:S01]  /*0fb0*/  IMAD.IADD R9, R18, 0x1, -R5 ;  /* 0x0000000112097824 */ /* 0x000fe200078e0a05 */
[C---:B------:R-:W-:Y:S02]  /*0fc0*/  IADD3 R0, R157.reuse, 0x1e800, RZ ;  /* 0x0001e8009d007810 */ /* 0x040fe40007ffe0ff */
[----:B------:R-:W-:Y:S02]  /*0fd0*/  LOP3.LUT R5, R4, R3, R8, 0xf6, !PT ;  /* 0x0000000304057212 */ /* 0x000fe400078ef608 */
[----:B------:R-:W-:Y:S01]  /*0fe0*/  SEL R3, R6, 0xffffffc0, !P2 ;  /* 0xffffffc006037807 */ /* 0x000fe20005000000 */
[----:B------:R-:W-:Y:S01]  /*0ff0*/  STL [R1+0x64], RZ ;  /* 0x000064ff01007387 */ /* 0x000fe20000100800 */
[----:B------:R-:W-:Y:S02]  /*1000*/  VIADD R7, R157, 0x1e820 ;  /* 0x0001e8209d077836 */ /* 0x000fe40000000000 */
[C---:B------:R-:W-:Y:S01]  /*1010*/  @P1 VIADD R7, R0.reuse, 0xffffffe0 ;  /* 0xffffffe000071836 */ /* 0x040fe20000000000 */
[----:B------:R0:W-:Y:S01]  /*1020*/  STL [R1+0x48], R4 ;  /* 0x0000480401007387 */ /* 0x0001e20000100800 */
[----:B------:R-:W-:-:S03]  /*1030*/  IMAD.IADD R0, R0, 0x1, R3 ;  /* 0x0000000100007824 */ /* 0x000fc600078e0203 */
[----:B------:R-:W-:Y:S01]  /*1040*/  STL [R1+0x34], R9 ;  /* 0x0000340901007387 */ /* 0x000fe20000100800 */
[----:B0-----:R-:W-:-:S03]  /*1050*/  IMAD R4, R5, 0x2, R2 ;  /* 0x0000000205047824 */ /* 0x001fc600078e0202 */
[----:B------:R-:W-:Y:S04]  /*1060*/  STL [R1+0x4c], R7 ;  /* 0x00004c0701007387 */ /* 0x000fe80000100800 */
[----:B------:R0:W-:Y:S04]  /*1070*/  STL [R1+0x70], R4 ;  /* 0x0000700401007387 */ /* 0x0001e80000100800 */
[----:B------:R1:W-:Y:S01]  /*1080*/  STL [R1+0x8], R0 ;  /* 0x0000080001007387 */ /* 0x0003e20000100800 */
[----:B0-----:R-:W-:Y:S01]  /*1090*/  IADD3 R4, R3, R7, RZ ;  /* 0x0000000703047210 */ /* 0x001fe20007ffe0ff */
[----:B------:R-:W-:-:S02]  /*10a0*/  VIADD R3, R7, 0x6000 ;  /* 0x0000600007037836 */ /* 0x000fc40000000000 */
[----:B-1----:R-:W-:Y:S02]  /*10b0*/  VIADD R0, R7, 0xc000 ;  /* 0x0000c00007007836 */ /* 0x002fe40000000000 */
[----:B------:R0:W-:Y:S04]  /*10c0*/  STL [R1+0x4], R4 ;  /* 0x0000040401007387 */ /* 0x0001e80000100800 */
[----:B------:R0:W-:Y:S04]  /*10d0*/  STL [R1+0x50], R0 ;  /* 0x0000500001007387 */ /* 0x0001e80000100800 */
[----:B------:R0:W-:Y:S01]  /*10e0*/  STL [R1+0x54], R3 ;  /* 0x0000540301007387 */ /* 0x0001e20000100800 */
[----:B------:R-:W-:Y:S01]  /*10f0*/  IMAD.MOV.U32 R19, RZ, RZ, RZ ;  /* 0x000000ffff137224 */ /* 0x000fe200078e00ff */
[----:B------:R-:W-:Y:S01]  /*1100*/  CS2R R152, SRZ ;  /* 0x0000000000987805 */ /* 0x000fe2000001ff00 */
[----:B------:R-:W-:-:S02]  /*1110*/  IMAD.MOV.U32 R156, RZ, RZ, RZ ;  /* 0x000000ffff9c7224 */ /* 0x000fc400078e00ff */
[----:B------:R-:W-:Y:S01]  /*1120*/  VIADD R154, R22, 0x10 ;  /* 0x00000010169a7836 */ /* 0x000fe20000000000 */
[----:B0-2---:R-:W-:-:S07]  /*1130*/  LOP3.LUT R155, R14, 0x1, RZ, 0xfc, !PT ;  /* 0x000000010e9b7812 */ /* 0x005fce00078efcff */
.L_x_530:
[----:B01-3--:R-:W0:Y:S02]  /*1140*/  LDC.64 R4, c[0x0][0xc88] ;  /* 0x00032200ff047b82 */ /* 0x00be240000000a00 */
[----:B0-----:R-:W-:-:S05]  /*1150*/  IMAD.WIDE R4, R35, 0x4, R4 ;  /* 0x0000000423047825 */ /* 0x001fca00078e0204 */
[----:B--2-4-:R-:W2:Y:S01]  /*1160*/  LDG.E R38, desc[UR56][R4.64] ;  /* 0x0000003804267981 */ /* 0x014ea2000c1e1900 */
[----:B------:R-:W-:Y:S05]  /*1170*/  YIELD ;  /* 0x0000000000007946 */ /* 0x000fea0003800000 */
[----:B------:R-:W-:Y:S01]  /*1180*/  ULDC.64 UR4, c[0x0][0xa28] ;  /* 0x00028a0000047ab9 */ /* 0x000fe20000000a00 */
[----:B------:R-:W-:Y:S01]  /*1190*/  ULDC.64 UR8, c[0x0][0xa18] ;  /* 0x0002860000087ab9 */ /* 0x000fe20000000a00 */
[----:B------:R-:W-:Y:S01]  /*11a0*/  ISETP.NE.U32.AND P1, PT, RZ, UR4, PT ;  /* 0x00000004ff007c0c */ /* 0x000fe2000bf25070 */
[----:B------:R-:W-:Y:S01]  /*11b0*/  ULDC.64 UR6, c[0x0][0xa08] ;  /* 0x0002820000067ab9 */ /* 0x000fe20000000a00 */
[----:B------:R-:W-:Y:S01]  /*11c0*/  IMAD.MOV.U32 R11, RZ, RZ, RZ ;  /* 0x000000ffff0b7224 */ /* 0x000fe200078e00ff */
[----:B------:R-:W-:Y:S01]  /*11d0*/  ISETP.NE.U32.AND P0, PT, RZ, UR6, PT ;  /* 0x00000006ff007c0c */ /* 0x000fe2000bf05070 */
[----:B------:R-:W-:Y:S01]  /*11e0*/  IMAD.MOV.U32 R35, RZ, RZ, RZ ;  /* 0x000000ffff237224 */ /* 0x000fe200078e00ff */
[----:B------:R-:W-:-:S02]  /*11f0*/  ISETP.NE.AND.EX P1, PT, RZ, UR5, PT, P1 ;  /* 0x00000005ff007c0c */ /* 0x000fc4000bf25310 */
[----:B------:R-:W-:Y:S02]  /*1200*/  ISETP.NE.AND.EX P0, PT, RZ, UR7, PT, P0 ;  /* 0x00000007ff007c0c */ /* 0x000fe4000bf05300 */
[----:B--2---:R-:W-:Y:S01]  /*1210*/  SHF.R.S32.HI R0, RZ, 0x1f, R38 ;  /* 0x0000001fff007819 */ /* 0x004fe20000011426 */
[----:B------:R-:W-:-:S08]  /*1220*/  IMAD.SHL.U32 R36, R38, 0x4, RZ ;  /* 0x0000000426247824 */ /* 0x000fd000078e00ff */
[C---:B------:R-:W-:Y:S01]  /*1230*/  @P1 LEA R6, P2, R38.reuse, UR4, 0x2 ;  /* 0x0000000426061c11 */ /* 0x040fe2000f8410ff */
[----:B------:R0:W-:Y:S01]  /*1240*/  STL [R1+0x5c], R38 ;  /* 0x00005c2601007387 */ /* 0x0001e20000100800 */
[C-C-:B------:R-:W-:Y:S02]  /*1250*/  SHF.L.U64.HI R37, R38.reuse, 0x2, R0.reuse ;  /* 0x0000000226257819 */ /* 0x140fe40000010200 */
[----:B------:R-:W-:Y:S02]  /*1260*/  @P1 LEA.HI.X R7, R38, UR5, R0, 0x2, P2 ;  /* 0x0000000526071c11 */ /* 0x000fe400090f1400 */
[----:B------:R-:W-:Y:S01]  /*1270*/  ISETP.NE.U32.AND P2, PT, RZ, UR8, PT ;  /* 0x00000008ff007c0c */ /* 0x000fe2000bf45070 */
[----:B------:R-:W-:Y:S01]  /*1280*/  ULDC UR4, c[0x0][0x288] ;  /* 0x0000a20000047ab9 */ /* 0x000fe20000000800 */
[----:B------:R-:W-:Y:S01]  /*1290*/  IADD3 R8, P3, R36, UR6, RZ ;  /* 0x0000000624087c10 */ /* 0x000fe2000ff7e0ff */
[----:B------:R0:W5:Y:S01]  /*12a0*/  @P1 LDG.E R11, desc[UR56][R6.64] ;  /* 0x00000038060b1981 */ /* 0x000162000c1e1900 */
[----:B------:R-:W-:Y:S01]  /*12b0*/  ISETP.NE.AND.EX P2, PT, RZ, UR9, PT, P2 ;  /* 0x00000009ff007c0c */ /* 0x000fe2000bf45320 */
[----:B------:R-:W-:Y:S01]  /*12c0*/  IMAD.U32 R24, RZ, RZ, UR4 ;  /* 0x00000004ff187e24 */ /* 0x000fe2000f8e00ff */
[----:B------:R-:W-:Y:S01]  /*12d0*/  IADD3.X R9, R37, UR7, RZ, P3, !PT ;  /* 0x0000000725097c10 */ /* 0x000fe20009ffe4ff */
[----:B------:R-:W-:-:S04]  /*12e0*/  ULDC.64 UR4, c[0x0][0x418] ;  /* 0x0001060000047ab9 */ /* 0x000fc80000000a00 */
[----:B------:R0:W5:Y:S06]  /*12f0*/  @P0 LDG.E R35, desc[UR56][R8.64] ;  /* 0x0000003808230981 */ /* 0x00016c000c1e1900 */
[----:B------:R-:W-:-:S04]  /*1300*/  @P2 IADD3 R4, P1, R36, UR8, RZ ;  /* 0x0000000824042c10 */ /* 0x000fc8000ff3e0ff */
[----:B------:R-:W-:-:S05]  /*1310*/  @P2 IADD3.X R5, R37, UR9, RZ, P1, !PT ;  /* 0x0000000925052c10 */ /* 0x000fca0008ffe4ff */
[----:B------:R0:W5:Y:S01]  /*1320*/  @P2 LDG.E R24, desc[UR56][R4.64] ;  /* 0x0000003804182981 */ /* 0x000162000c1e1900 */
[----:B------:R-:W-:-:S03]  /*1330*/  UISETP.NE.U32.AND UP0, UPT, UR4, URZ, UPT ;  /* 0x0000003f0400728c */ /* 0x000fc6000bf05070 */
[----:B------:R-:W-:Y:S01]  /*1340*/  ULDC UR4, c[0x0][0x424] ;  /* 0x0001090000047ab9 */ /* 0x000fe20000000800 */
[----:B------:R-:W-:-:S03]  /*1350*/  UISETP.NE.AND.EX UP0, UPT, UR5, URZ, UPT, UP0 ;  /* 0x0000003f0500728c */ /* 0x000fc6000bf05300 */
[----:B------:R-:W-:Y:S01]  /*1360*/  ULDC UR5, c[0x0][0x2f0] ;  /* 0x0000bc0000057ab9 */ /* 0x000fe20000000800 */
[----:B------:R-:W-:-:S04]  /*1370*/  USEL UR4, UR4, 0x1, UP0 ;  /* 0x0000000104047887 */ /* 0x000fc80008000000 */
[----:B------:R-:W-:-:S03]  /*1380*/  UIMAD UR4, UR4, UR5, URZ ;  /* 0x00000005040472a4 */ /* 0x000fc6000f8e023f */
[----:B------:R-:W-:Y:S02]  /*1390*/  ULDC UR5, c[0x0][0x348] ;  /* 0x0000d20000057ab9 */ /* 0x000fe40000000800 */
[----:B------:R-:W-:Y:S01]  /*13a0*/  MOV R27, UR5 ;  /* 0x00000005001b7c02 */ /* 0x000fe20008000f00 */
[----:B------:R-:W-:Y:S01]  /*13b0*/  IMAD.U32 R32, RZ, RZ, UR4 ;  /* 0x00000004ff207e24 */ /* 0x000fe2000f8e00ff */
[----:B0-----:R-:W-:Y:S06]  /*13c0*/  @P2 BRA `(.L_x_401) ;  /* 0x0000000000242947 */ /* 0x001fec0003800000 */
[----:B------:R-:W-:Y:S02]  /*13d0*/  ULDC.64 UR4, c[0x0][0xa00] ;  /* 0x0002800000047ab9 */ /* 0x000fe40000000a00 */
[----:B------:R-:W-:-:S04]  /*13e0*/  ISETP.NE.U32.AND P1, PT, RZ, UR4, PT ;  /* 0x00000004ff007c0c */ /* 0x000fc8000bf25070 */
[----:B------:R-:W-:-:S13]  /*13f0*/  ISETP.NE.AND.EX P1, PT, RZ, UR5, PT, P1 ;  /* 0x00000005ff007c0c */ /* 0x000fda000bf25310 */
[----:B------:R-:W-:Y:S05]  /*1400*/  @!P1 BRA `(.L_x_401) ;  /* 0x0000000000149947 */ /* 0x000fea0003800000 */
[----:B------:R-:W0:Y:S02]  /*1410*/  LDC.64 R4, c[0x0][0xa00] ;  /* 0x00028000ff047b82 */ /* 0x000e240000000a00 */
[----:B0-----:R-:W-:-:S05]  /*1420*/  IMAD.WIDE R4, R38, 0x4, R4 ;  /* 0x0000000426047825 */ /* 0x001fca00078e0204 */
[----:B-----5:R-:W2:Y:S04]  /*1430*/  LDG.E R24, desc[UR56][R4.64] ;  /* 0x0000003804187981 */ /* 0x020ea8000c1e1900 */
[----:B------:R-:W2:Y:S02]  /*1440*/  LDG.E R3, desc[UR56][R4.64+0x4] ;  /* 0x0000043804037981 */ /* 0x000ea4000c1e1900 */
[----:B--2---:R-:W-:-:S07]  /*1450*/  IMAD.IADD R24, R3, 0x1, -R24 ;  /* 0x0000000103187824 */ /* 0x004fce00078e0a18 */
.L_x_401:
[C---:B------:R-:W-:Y:S01]  /*1460*/  LOP3.LUT R42, R34.reuse, 0xffff, RZ, 0xc0, !PT ;  /* 0x0000ffff222a7812 */ /* 0x040fe200078ec0ff */
[----:B------:R-:W-:Y:S01]  /*1470*/  ULDC.64 UR4, c[0x0][0xa20] ;  /* 0x0002880000047ab9 */ /* 0x000fe20000000a00 */
[----:B------:R0:W-:Y:S01]  /*1480*/  STL [R1+0x68], R33 ;  /* 0x0000682101007387 */ /* 0x0001e20000100800 */
[----:B------:R-:W-:Y:S02]  /*1490*/  ISETP.NE.U32.AND P1, PT, RZ, UR4, PT ;  /* 0x00000004ff007c0c */ /* 0x000fe4000bf25070 */
[C---:B------:R-:W-:Y:S01]  /*14a0*/  LOP3.LUT R3, R34.reuse, 0xff000000, RZ, 0xc0, !PT ;  /* 0xff00000022037812 */ /* 0x040fe200078ec0ff */
[----:B------:R0:W-:Y:S01]  /*14b0*/  STL [R1+0x58], R42 ;  /* 0x0000582a01007387 */ /* 0x0001e20000100800 */
[----:B------:R-:W-:Y:S02]  /*14c0*/  ISETP.NE.AND.EX P1, PT, RZ, UR5, PT, P1 ;  /* 0x00000005ff007c0c */ /* 0x000fe4000bf25310 */
[----:B------:R-:W-:Y:S02]  /*14d0*/  LOP3.LUT R0, R34, 0xff0000, RZ, 0xc0, !PT ;  /* 0x00ff000022007812 */ /* 0x000fe400078ec0ff */
[----:B------:R-:W-:-:S04]  /*14e0*/  SHF.R.U32.HI R3, RZ, 0x8, R3 ;  /* 0x00000008ff037819 */ /* 0x000fc80000011603 */
[----:B------:R-:W-:-:S05]  /*14f0*/  LEA.HI R10, R0, R3, RZ, 0x10 ;  /* 0x00000003000a7211 */ /* 0x000fca00078f80ff */
[----:B0-----:R-:W-:Y:S05]  /*1500*/  @!P1 BRA `(.L_x_402) ;  /* 0x0000000000109947 */ /* 0x001fea0003800000 */
[----:B------:R-:W-:-:S04]  /*1510*/  IADD3 R4, P0, R36, UR4, RZ ;  /* 0x0000000424047c10 */ /* 0x000fc8000ff1e0ff */
[----:B------:R-:W-:-:S05]  /*1520*/  IADD3.X R5, R37, UR5, RZ, P0, !PT ;  /* 0x0000000525057c10 */ /* 0x000fca00087fe4ff */
[----:B------:R0:W5:Y:S01]  /*1530*/  LDG.E R32, desc[UR56][R4.64] ;  /* 0x0000003804207981 */ /* 0x000162000c1e1900 */
[----:B------:R-:W-:Y:S05]  /*1540*/  BRA `(.L_x_403) ;  /* 0x0000000000107947 */ /* 0x000fea0003800000 */
.L_x_402:
[----:B------:R-:W-:Y:S05]  /*1550*/  @!P0 BRA `(.L_x_403) ;  /* 0x00000000000c8947 */ /* 0x000fea0003800000 */
[----:B------:R-:W2:Y:S04]  /*1560*/  LDG.E R3, desc[UR56][R8.64] ;  /* 0x0000003808037981 */ /* 0x000ea8000c1e1900 */
[----:B------:R-:W2:Y:S02]  /*1570*/  LDG.E R32, desc[UR56][R8.64+0x4] ;  /* 0x0000043808207981 */ /* 0x000ea4000c1e1900 */
[----:B--2---:R-:W-:-:S07]  /*1580*/  IMAD.IADD R32, R32, 0x1, -R3 ;  /* 0x0000000120207824 */ /* 0x004fce00078e0a03 */
.L_x_403:
[----:B------:R-:W-:Y:S01]  /*1590*/  ULDC.64 UR4, c[0x0][0xa10] ;  /* 0x0002840000047ab9 */ /* 0x000fe20000000a00 */
[----:B------:R-:W2:Y:S01]  /*15a0*/  LDL.LU R34, [R1] ;  /* 0x0000000001227983 */ /* 0x000ea20000300800 */
[----:B------:R-:W-:-:S04]  /*15b0*/  ISETP.NE.U32.AND P0, PT, RZ, UR4, PT ;  /* 0x00000004ff007c0c */ /* 0x000fc8000bf05070 */
[----:B------:R-:W-:Y:S01]  /*15c0*/  ISETP.NE.AND.EX P0, PT, RZ, UR5, PT, P0 ;  /* 0x00000005ff007c0c */ /* 0x000fe2000bf05300 */
[----:B------:R-:W-:-:S12]  /*15d0*/  ULDC.64 UR4, c[0x0][0xa30] ;  /* 0x00028c0000047ab9 */ /* 0x000fd80000000a00 */
[----:B0-----:R-:W0:Y:S02]  /*15e0*/  @P0 LDC.64 R4, c[0x0][0xa10] ;  /* 0x00028400ff040b82 */ /* 0x001e240000000a00 */
[----:B0-----:R-:W-:-:S05]  /*15f0*/  @P0 IMAD.WIDE R4, R38, 0x4, R4 ;  /* 0x0000000426040825 */ /* 0x001fca00078e0204 */
[----:B------:R-:W3:Y:S04]  /*1600*/  @P0 LDG.E R0, desc[UR56][R4.64] ;  /* 0x0000003804000981 */ /* 0x000ee8000c1e1900 */
[----:B------:R-:W3:Y:S01]  /*1610*/  @P0 LDG.E R3, desc[UR56][R4.64+0x4] ;  /* 0x0000043804030981 */ /* 0x000ee2000c1e1900 */
[----:B------:R-:W-:Y:S01]  /*1620*/  ISETP.NE.U32.AND P1, PT, RZ, UR4, PT ;  /* 0x00000004ff007c0c */ /* 0x000fe2000bf25070 */
[----:B-----5:R-:W-:-:S03]  /*1630*/  IMAD.MOV.U32 R25, RZ, RZ, R32 ;  /* 0x000000ffff197224 */ /* 0x020fc600078e0020 */
[----:B------:R-:W-:-:S13]  /*1640*/  ISETP.NE.AND.EX P1, PT, RZ, UR5, PT, P1 ;  /* 0x00000005ff007c0c */ /* 0x000fda000bf25310 */
[----:B------:R-:W-:-:S04]  /*1650*/  @P1 IADD3 R6, P2, R36, UR4, RZ ;  /* 0x0000000424061c10 */ /* 0x000fc8000ff5e0ff */
[----:B------:R-:W-:-:S05]  /*1660*/  @P1 IADD3.X R7, R37, UR5, RZ, P2, !PT ;  /* 0x0000000525071c10 */ /* 0x000fca00097fe4ff */
[----:B------:R0:W5:Y:S01]  /*1670*/  @P1 LDG.E R25, desc[UR56][R6.64] ;  /* 0x0000003806191981 */ /* 0x000162000c1e1900 */
[----:B------:R-:W-:Y:S01]  /*1680*/  IMAD.IADD R12, R32, 0x1, -R11 ;  /* 0x00000001200c7824 */ /* 0x000fe200078e0a0b */
[----:B------:R-:W-:Y:S01]  /*1690*/  LOP3.LUT R13, R10, 0xff, RZ, 0xc0, !PT ;  /* 0x000000ff0a0d7812 */ /* 0x000fe200078ec0ff */
[----:B------:R-:W-:Y:S01]  /*16a0*/  BSSY B0, `(.L_x_404) ;  /* 0x000002d000007945 */ /* 0x000fe20003800000 */
[----:B------:R-:W-:-:S03]  /*16b0*/  SHF.R.U32.HI R8, RZ, 0x10, R10 ;  /* 0x00000010ff087819 */ /* 0x000fc6000001160a */
[----:B------:R0:W-:Y:S01]  /*16c0*/  STL [R1+0x6c], R13 ;  /* 0x00006c0d01007387 */ /* 0x0001e20000100800 */
[----:B--2---:R-:W-:Y:S01]  /*16d0*/  LOP3.LUT R34, R34, 0xfffffff7, RZ, 0xc0, !PT ;  /* 0xfffffff722227812 */ /* 0x004fe200078ec0ff */
[----:B---3--:R-:W-:-:S05]  /*16e0*/  @P0 IMAD.IADD R27, R3, 0x1, -R0 ;  /* 0x00000001031b0824 */ /* 0x008fca00078e0a00 */
[----:B------:R-:W-:-:S04]  /*16f0*/  IADD3 R120, R12, R27, RZ ;  /* 0x0000001b0c787210 */ /* 0x000fc80007ffe0ff */
[C---:B------:R-:W-:Y:S01]  /*1700*/  ISETP.GE.AND P3, PT, R120.reuse, 0x1, PT ;  /* 0x000000017800780c */ /* 0x040fe20003f66270 */
[----:B------:R-:W-:-:S04]  /*1710*/  VIADD R0, R120, 0xbf ;  /* 0x000000bf78007836 */ /* 0x000fc80000000000 */
[----:B------:R-:W-:-:S05]  /*1720*/  IMAD.HI R0, R0, 0x2aaaaaab, RZ ;  /* 0x2aaaaaab00007827 */ /* 0x000fca00078e02ff */
[----:B------:R-:W-:-:S03]  /*1730*/  SHF.R.U32.HI R3, RZ, 0x1f, R0 ;  /* 0x0000001fff037819 */ /* 0x000fc60000011600 */
[----:B------:R-:W-:Y:S02]  /*1740*/  @P3 LOP3.LUT R34, R34, 0x8, RZ, 0xfc, !PT ;  /* 0x0000000822223812 */ /* 0x000fe400078efcff */
[----:B------:R-:W-:Y:S01]  /*1750*/  LEA.HI.SX32 R26, R0, R3, 0x1b ;  /* 0x00000003001a7211 */ /* 0x000fe200078fdaff */
[----:B------:R-:W-:Y:S02]  /*1760*/  IMAD.MOV.U32 R3, RZ, RZ, RZ ;  /* 0x000000ffff037224 */ /* 0x000fe400078e00ff */
[----:B------:R0:W-:Y:S04]  /*1770*/  STL [R1], R34 ;  /* 0x0000002201007387 */ /* 0x0001e80000100800 */
[----:B------:R0:W-:Y:S01]  /*1780*/  STL [R1+0x60], R8 ;  /* 0x0000600801007387 */ /* 0x0001e20000100800 */
[----:B------:R-:W-:Y:S05]  /*1790*/  @!P3 BRA `(.L_x_405) ;  /* 0x000000000074b947 */ /* 0x000fea0003800000 */
[----:B------:R-:W-:Y:S01]  /*17a0*/  ISETP.NE.AND P0, PT, R8, RZ, PT ;  /* 0x000000ff0800720c */ /* 0x000fe20003f05270 */
[----:B------:R-:W-:-:S03]  /*17b0*/  ULDC UR4, c[0x0][0x9f0] ;  /* 0x00027c0000047ab9 */ /* 0x000fc60000000800 */
[----:B------:R-:W-:-:S04]  /*17c0*/  SEL R9, R8, UR4, P0 ;  /* 0x0000000408097c07 */ /* 0x000fc80008000000 */
[-C--:B0-----:R-:W-:Y:S02]  /*17d0*/  IABS R6, R9.reuse ;  /* 0x0000000900067213 */ /* 0x081fe40000000000 */
[----:B------:R-:W-:Y:S02]  /*17e0*/  IADD3 R0, R26, -0x1, R9 ;  /* 0xffffffff1a007810 */ /* 0x000fe40007ffe009 */
[----:B------:R-:W0:Y:S01]  /*17f0*/  I2F.RP R3, R6 ;  /* 0x0000000600037306 */ /* 0x000e220000209400 */
[-C--:B------:R-:W-:Y:S02]  /*1800*/  IABS R10, R9.reuse ;  /* 0x00000009000a7213 */ /* 0x080fe40000000000 */
[----:B------:R-:W-:Y:S02]  /*1810*/  IABS R8, R0 ;  /* 0x0000000000087213 */ /* 0x000fe40000000000 */
[----:B------:R-:W-:-:S04]  /*1820*/  LOP3.LUT R0, R0, R9, RZ, 0x3c, !PT ;  /* 0x0000000900007212 */ /* 0x000fc800078e3cff */
[----:B------:R-:W-:Y:S01]  /*1830*/  ISETP.GE.AND P2, PT, R0, RZ, PT ;  /* 0x000000ff0000720c */ /* 0x000fe20003f46270 */
[----:B0-----:R-:W0:Y:S02]  /*1840*/  MUFU.RCP R3, R3 ;  /* 0x0000000300037308 */ /* 0x001e240000001000 */
[----:B0-----:R-:W-:Y:S02]  /*1850*/  VIADD R4, R3, 0xffffffe ;  /* 0x0ffffffe03047836 */ /* 0x001fe40000000000 */
[----:B------:R-:W-:-:S04]  /*1860*/  IMAD.MOV R3, RZ, RZ, -R10 ;  /* 0x000000ffff037224 */ /* 0x000fc800078e0a0a */
[----:B------:R0:W1:Y:S02]  /*1870*/  F2I.FTZ.U32.TRUNC.NTZ R5, R4 ;  /* 0x0000000400057305 */ /* 0x000064000021f000 */
[----:B0-----:R-:W-:Y:S02]  /*1880*/  IMAD.MOV.U32 R4, RZ, RZ, RZ ;  /* 0x000000ffff047224 */ /* 0x001fe400078e00ff */
[----:B-1----:R-:W-:-:S04]  /*1890*/  IMAD.MOV R7, RZ, RZ, -R5 ;  /* 0x000000ffff077224 */ /* 0x002fc800078e0a05 */
[----:B------:R-:W-:-:S04]  /*18a0*/  IMAD R7, R7, R6, RZ ;  /* 0x0000000607077224 */ /* 0x000fc800078e02ff */
[----:B------:R-:W-:-:S06]  /*18b0*/  IMAD.HI.U32 R5, R5, R7, R4 ;  /* 0x0000000705057227 */ /* 0x000fcc00078e0004 */
[----:B------:R-:W-:-:S04]  /*18c0*/  IMAD.HI.U32 R5, R5, R8, RZ ;  /* 0x0000000805057227 */ /* 0x000fc800078e00ff */
[----:B------:R-:W-:-:S05]  /*18d0*/  IMAD R3, R5, R3, R8 ;  /* 0x0000000305037224 */ /* 0x000fca00078e0208 */
[----:B------:R-:W-:-:S13]  /*18e0*/  ISETP.GT.U32.AND P1, PT, R6, R3, PT ;  /* 0x000000030600720c */ /* 0x000fda0003f24070 */
[-C--:B------:R-:W-:Y:S01]  /*18f0*/  @!P1 IADD3 R3, R3, -R6.reuse, RZ ;  /* 0x8000000603039210 */ /* 0x080fe20007ffe0ff */
[----:B------:R-:W-:Y:S01]  /*1900*/  @!P1 VIADD R5, R5, 0x1 ;  /* 0x0000000105059836 */ /* 0x000fe20000000000 */
[----:B------:R-:W-:Y:S02]  /*1910*/  ISETP.NE.AND P1, PT, R9, RZ, PT ;  /* 0x000000ff0900720c */ /* 0x000fe40003f25270 */
[----:B------:R-:W-:-:S13]  /*1920*/  ISETP.GE.U32.AND P0, PT, R3, R6, PT ;  /* 0x000000060300720c */ /* 0x000fda0003f06070 */
[----:B------:R-:W-:-:S04]  /*1930*/  @P0 VIADD R5, R5, 0x1 ;  /* 0x0000000105050836 */ /* 0x000fc80000000000 */
[----:B------:R-:W-:-:S04]  /*1940*/  IMAD.MOV.U32 R3, RZ, RZ, R5 ;  /* 0x000000ffff037224 */ /* 0x000fc800078e0005 */
[----:B------:R-:W-:Y:S01]  /*1950*/  @!P2 IMAD.MOV R3, RZ, RZ, -R3 ;  /* 0x000000ffff03a224 */ /* 0x000fe200078e0a03 */
[----:B------:R-:W-:-:S07]  /*1960*/  @!P1 LOP3.LUT R3, RZ, R9, RZ, 0x33, !PT ;  /* 0x00000009ff039212 */ /* 0x000fce00078e33ff */
.L_x_405:
[----:B------:R-:W-:Y:S05]  /*1970*/  BSYNC B0 ;  /* 0x0000000000007941 */ /* 0x000fea0003800000 */
.L_x_404:
[----:B------:R-:W-:-:S05]  /*1980*/  IMAD R0, R13, R3, RZ ;  /* 0x000000030d007224 */ /* 0x000fca00078e02ff */
[C---:B------:R-:W-:Y:S01]  /*1990*/  VIADDMNMX R3, R0.reuse, R3, R26, PT ;  /* 0x0000000300037246 */ /* 0x040fe2000380011a */
[----:B------:R-:W-:-:S04]  /*19a0*/  IMAD R0, R0, 0xc0, -R12 ;  /* 0x000000c000007824 */ /* 0x000fc800078e0a0c */
[----:B------:R-:W-:Y:S01]  /*19b0*/  IMAD R4, R3, 0xc0, -R12 ;  /* 0x000000c003047824 */ /* 0x000fe200078e0a0c */
[----:B------:R-:W-:-:S04]  /*19c0*/  VIMNMX R0, RZ, R0, !PT ;  /* 0x00000000ff007248 */ /* 0x000fc80007fe0100 */
[----:B------:R-:W-:Y:S01]  /*19d0*/  VIMNMX R3, R4, R27, PT ;  /* 0x0000001b04037248 */ /* 0x000fe20003fe0100 */
[----:B------:R-:W-:-:S03]  /*19e0*/  IMAD.WIDE.U32 R30, R0, -0x55555555, RZ ;  /* 0xaaaaaaab001e7825 */ /* 0x000fc600078e00ff */
[----:B------:R-:W-:Y:S02]  /*19f0*/  ISETP.GT.AND P0, PT, R3, R0, PT ;  /* 0x000000000300720c */ /* 0x000fe40003f04270 */
[----:B------:R-:W-:-:S05]  /*1a00*/  SHF.R.U32.HI R30, RZ, 0x7, R31 ;  /* 0x00000007ff1e7819 */ /* 0x000fca000001161f */
[----:B------:R-:W-:-:S06]  /*1a10*/  IMAD.MOV.U32 R29, RZ, RZ, R30 ;  /* 0x000000ffff1d7224 */ /* 0x000fcc00078e001e */
[----:B------:R-:W-:-:S04]  /*1a20*/  @P0 VIADD R0, R3, 0xbf ;  /* 0x000000bf03000836 */ /* 0x000fc80000000000 */
[----:B------:R-:W-:-:S05]  /*1a30*/  @P0 IMAD.HI R0, R0, 0x2aaaaaab, RZ ;  /* 0x2aaaaaab00000827 */ /* 0x000fca00078e02ff */
[----:B------:R-:W-:-:S04]  /*1a40*/  @P0 SHF.R.U32.HI R3, RZ, 0x1f, R0 ;  /* 0x0000001fff030819 */ /* 0x000fc80000011600 */
[----:B------:R-:W-:Y:S02]  /*1a50*/  @P0 LEA.HI.SX32 R29, R0, R3, 0x1b ;  /* 0x00000003001d0211 */ /* 0x000fe400078fdaff */
[----:B------:R-:W-:Y:S02]  /*1a60*/  PLOP3.LUT P0, PT, PT, PT, PT, 0x80, 0x0 ;  /* 0x000000000000781c */ /* 0x000fe40003f0f070 */
[----:B------:R-:W-:-:S13]  /*1a70*/  ISETP.GT.AND P1, PT, R29, R30, PT ;  /* 0x0000001e1d00720c */ /* 0x000fda0003f24270 */
[----:B------:R-:W-:Y:S05]  /*1a80*/  @!P1 BRA `(.L_x_406) ;  /* 0x0000003c006c9947 */ /* 0x000fea0003800000 */
[----:B------:R-:W-:Y:S01]  /*1a90*/  IADD3 R0, R2, 0x12400, RZ ;  /* 0x0001240002007810 */ /* 0x000fe20007ffe0ff */
[----:B------:R-:W-:Y:S03]  /*1aa0*/  BSSY B6, `(.L_x_407) ;  /* 0x0000013000067945 */ /* 0x000fe60003800000 */
[----:B------:R-:W-:-:S13]  /*1ab0*/  LOP3.LUT P0, RZ, R0, 0x3ff, RZ, 0xc0, !PT ;  /* 0x000003ff00ff7812 */ /* 0x000fda000780c0ff */
[----:B------:R-:W-:Y:S05]  /*1ac0*/  @!P0 BRA `(.L_x_408) ;  /* 0x0000000000408947 */ /* 0x000fea0003800000 */
[----:B------:R-:W-:Y:S01]  /*1ad0*/  MOV R0, 0x0 ;  /* 0x0000000000007802 */ /* 0x000fe20000000f00 */
[----:B------:R-:W-:Y:S01]  /*1ae0*/  ULDC.64 UR4, c[0x4][0xa8] ;  /* 0x01002a0000047ab9 */ /* 0x000fe20000000a00 */
[----:B------:R-:W-:Y:S01]  /*1af0*/  ULDC.64 UR6, c[0x4][0x40] ;  /* 0x0100100000067ab9 */ /* 0x000fe20000000a00 */
[----:B------:R-:W-:Y:S01]  /*1b00*/  IMAD.U32 R4, RZ, RZ, UR4 ;  /* 0x00000004ff047e24 */ /* 0x000fe2000f8e00ff */
[----:B------:R1:W2:Y:S01]  /*1b10*/  LDC.64 R14, c[0x4][R0] ;  /* 0x01000000000e7b82 */ /* 0x0002a20000000a00 */
[----:B------:R-:W-:Y:S01]  /*1b20*/  IMAD.U32 R5, RZ, RZ, UR5 ;  /* 0x00000005ff057e24 */ /* 0x000fe2000f8e00ff */
[----:B------:R-:W-:Y:S01]  /*1b30*/  ULDC.64 UR4, c[0x4][0xb0] ;  /* 0x01002c0000047ab9 */ /* 0x000fe20000000a00 */
[----:B------:R-:W-:Y:S01]  /*1b40*/  IMAD.U32 R10, RZ, RZ, UR6 ;  /* 0x00000006ff0a7e24 */ /* 0x000fe2000f8e00ff */
[----:B0-----:R-:W-:Y:S01]  /*1b50*/  MOV R8, 0x70 ;  /* 0x0000007000087802 */ /* 0x001fe20000000f00 */
[----:B------:R-:W-:Y:S02]  /*1b60*/  IMAD.U32 R6, RZ, RZ, UR4 ;  /* 0x00000004ff067e24 */ /* 0x000fe4000f8e00ff */
[----:B------:R-:W-:-:S02]  /*1b70*/  IMAD.U32 R7, RZ, RZ, UR5 ;  /* 0x00000005ff077e24 */ /* 0x000fc4000f8e00ff */
[----:B------:R-:W-:Y:S02]  /*1b80*/  IMAD.U32 R11, RZ, RZ, UR7 ;  /* 0x00000007ff0b7e24 */ /* 0x000fe4000f8e00ff */
[----:B------:R-:W-:Y:S02]  /*1b90*/  IMAD.MOV.U32 R12, RZ, RZ, 0x1 ;  /* 0x00000001ff0c7424 */ /* 0x000fe400078e00ff */
[----:B-1----:R-:W-:-:S07]  /*1ba0*/  IMAD.MOV.U32 R13, RZ, RZ, RZ ;  /* 0x000000ffff0d7224 */ /* 0x002fce00078e00ff */
[----:B------:R-:W-:-:S07]  /*1bb0*/  LEPC R20, `(.L_x_408) ;  /* 0x000000001014794e */ /* 0x000fce0000000000 */
[----:B--2--5:R-:W-:Y:S05]  /*1bc0*/  CALL.ABS.NOINC R14 ;  /* 0x000000000e007343 */ /* 0x024fea0003c00000 */
.L_x_408:
[----:B------:R-:W-:Y:S05]  /*1bd0*/  BSYNC B6 ;  /* 0x0000000000067941 */ /* 0x000fea0003800000 */
.L_x_407:
[----:B------:R-:W-:Y:S01]  /*1be0*/  VIADD R28, R2, 0x400 ;  /* 0x00000400021c7836 */ /* 0x000fe20000000000 */
[----:B------:R-:W-:Y:S04]  /*1bf0*/  BSSY B6, `(.L_x_409) ;  /* 0x0000013000067945 */ /* 0x000fe80003800000 */
        /* <DEDUP_REMOVED lines=10> */
[----:B0-----:R-:W-:Y:S01]  /*1ca0*/  MOV R7, UR5 ;  /* 0x0000000500077c02 */ /* 0x001fe20008000f00 */
[----:B------:R-:W-:Y:S02]  /*1cb0*/  IMAD.U32 R6, RZ, RZ, UR4 ;  /* 0x00000004ff067e24 */ /* 0x000fe4000f8e00ff */
[----:B------:R-:W-:-:S02]  /*1cc0*/  IMAD.U32 R11, RZ, RZ, UR7 ;  /* 0x00000007ff0b7e24 */ /* 0x000fc4000f8e00ff */
[----:B------:R-:W-:Y:S02]  /*1cd0*/  IMAD.MOV.U32 R8, RZ, RZ, 0x70 ;  /* 0x00000070ff087424 */ /* 0x000fe400078e00ff */
[----:B------:R-:W-:Y:S02]  /*1ce0*/  IMAD.MOV.U32 R12, RZ, RZ, 0x1 ;  /* 0x00000001ff0c7424 */ /* 0x000fe400078e00ff */
[----:B-1----:R-:W-:-:S07]  /*1cf0*/  IMAD.MOV.U32 R13, RZ, RZ, RZ ;  /* 0x000000ffff0d7224 */ /* 0x002fce00078e00ff */
[----:B------:R-:W-:-:S07]  /*1d00*/  LEPC R20, `(.L_x_410) ;  /* 0x000000001014794e */ /* 0x000fce0000000000 */
[----:B--2--5:R-:W-:Y:S05]  /*1d10*/  CALL.ABS.NOINC R14 ;  /* 0x000000000e007343 */ /* 0x024fea0003c00000 */
.L_x_410:
[----:B------:R-:W-:Y:S05]  /*1d20*/  BSYNC B6 ;  /* 0x0000000000067941 */ /* 0x000fea0003800000 */
.L_x_409:
[----:B------:R-:W-:Y:S01]  /*1d30*/  ULDC.64 UR4, c[0x0][0x9f8] ;  /* 0x00027e0000047ab9 */ /* 0x000fe20000000a00 */
[----:B------:R-:W-:Y:S01]  /*1d40*/  IMAD.MOV.U32 R0, RZ, RZ, R38 ;  /* 0x000000ffff007224 */ /* 0x000fe200078e0026 */
[----:B------:R-:W-:Y:S01]  /*1d50*/  ISETP.NE.U32.AND P0, PT, RZ, UR4, PT ;  /* 0x00000004ff007c0c */ /* 0x000fe2000bf05070 */
[----:B------:R-:W2:Y:S01]  /*1d60*/  LDL R12, [R1+0x34] ;  /* 0x00003400010c7983 */ /* 0x000ea20000100800 */
[----:B------:R-:W0:Y:S02]  /*1d70*/  LDC.64 R58, c[0x0][0x300] ;  /* 0x0000c000ff3a7b82 */ /* 0x000e240000000a00 */
[----:B------:R-:W-:Y:S01]  /*1d80*/  ISETP.NE.AND.EX P0, PT, RZ, UR5, PT, P0 ;  /* 0x00000005ff007c0c */ /* 0x000fe2000bf05300 */
[----:B------:R-:W3:Y:S01]  /*1d90*/  LDL R14, [R1+0x48] ;  /* 0x00004800010e7983 */ /* 0x000ee20000100800 */
[----:B------:R-:W1:Y:S01]  /*1da0*/  S2R R31, SR_TID.X ;  /* 0x00000000001f7919 */ /* 0x000e620000002100 */
[----:B------:R-:W-:-:S03]  /*1db0*/  IADD3 R41, R35, R32, RZ ;  /* 0x0000002023297210 */ /* 0x000fc60007ffe0ff */
[----:B------:R-:W4:Y:S07]  /*1dc0*/  LDC R39, c[0x0][0x3f4] ;  /* 0x0000fd00ff277b82 */ /* 0x000f2e0000000800 */
[----:B------:R-:W-:Y:S01]  /*1dd0*/  @P0 IADD3 R4, P1, R36, UR4, RZ ;  /* 0x0000000424040c10 */ /* 0x000fe2000ff3e0ff */
[----:B------:R-:W4:Y:S03]  /*1de0*/  LDC.64 R20, c[0x0][0x3f8] ;  /* 0x0000fe00ff147b82 */ /* 0x000f260000000a00 */
[----:B------:R-:W-:Y:S01]  /*1df0*/  @P0 IADD3.X R5, R37, UR5, RZ, P1, !PT ;  /* 0x0000000525050c10 */ /* 0x000fe20008ffe4ff */
[----:B------:R-:W-:-:S04]  /*1e00*/  ULDC.64 UR4, c[0x0][0xa08] ;  /* 0x0002820000047ab9 */ /* 0x000fc80000000a00 */
[----:B------:R1:W3:Y:S01]  /*1e10*/  @P0 LDG.E R0, desc[UR56][R4.64] ;  /* 0x0000003804000981 */ /* 0x0002e2000c1e1900 */
[----:B------:R-:W-:Y:S01]  /*1e20*/  SHF.R.S32.HI R43, RZ, 0x1f, R41 ;  /* 0x0000001fff2b7819 */ /* 0x000fe20000011429 */
[-C--:B0-----:R-:W-:Y:S01]  /*1e30*/  IMAD.WIDE.U32 R6, R41, R58.reuse, RZ ;  /* 0x0000003a29067225 */ /* 0x081fe200078e00ff */
[----:B------:R-:W-:Y:S02]  /*1e40*/  ISETP.NE.U32.AND P0, PT, RZ, UR4, PT ;  /* 0x00000004ff007c0c */ /* 0x000fe4000bf05070 */
[----:B------:R-:W-:Y:S01]  /*1e50*/  SHF.R.S32.HI R40, RZ, 0x1f, R18 ;  /* 0x0000001fff287819 */ /* 0x000fe20000011412 */
[----:B------:R-:W-:Y:S01]  /*1e60*/  IMAD R8, R43, R58, RZ ;  /* 0x0000003a2b087224 */ /* 0x000fe200078e02ff */
[----:B------:R-:W-:Y:S01]  /*1e70*/  ISETP.NE.AND.EX P0, PT, RZ, UR5, PT, P0 ;  /* 0x00000005ff007c0c */ /* 0x000fe2000bf05300 */
[----:B------:R-:W-:Y:S01]  /*1e80*/  ULDC.64 UR4, c[0x0][0x308] ;  /* 0x0000c20000047ab9 */ /* 0x000fe20000000a00 */
[----:B------:R-:W-:Y:S01]  /*1e90*/  SHF.R.S32.HI R17, RZ, 0x1f, R16 ;  /* 0x0000001fff117819 */ /* 0x000fe20000011410 */
[----:B------:R-:W-:-:S04]  /*1ea0*/  IMAD R3, R41, R59, R8 ;  /* 0x0000003b29037224 */ /* 0x000fc800078e0208 */
[----:B------:R-:W-:Y:S01]  /*1eb0*/  IMAD.IADD R7, R7, 0x1, R3 ;  /* 0x0000000107077824 */ /* 0x000fe200078e0203 */
[----:B-1----:R-:W-:Y:S01]  /*1ec0*/  SHF.R.U32.HI R38, RZ, 0x7, R31 ;  /* 0x00000007ff267819 */ /* 0x002fe2000001161f */
[----:B------:R-:W-:-:S03]  /*1ed0*/  IMAD.WIDE.U32 R4, R42, UR4, R6 ;  /* 0x000000042a047c25 */ /* 0x000fc6000f8e0006 */
[----:B------:R-:W-:Y:S01]  /*1ee0*/  ISETP.NE.AND P6, PT, R38, 0x1, PT ;  /* 0x000000012600780c */ /* 0x000fe20003fc5270 */
[----:B------:R-:W0:Y:S01]  /*1ef0*/  LDC.64 R6, c[0x0][0x408] ;  /* 0x00010200ff067b82 */ /* 0x000e220000000a00 */
[----:B------:R-:W-:Y:S01]  /*1f00*/  IMAD R5, R42, UR5, R5 ;  /* 0x000000052a057c24 */ /* 0x000fe2000f8e0205 */
[----:B------:R-:W-:Y:S01]  /*1f10*/  ULDC.64 UR4, c[0x0][0x310] ;  /* 0x0000c40000047ab9 */ /* 0x000fe20000000a00 */
[----:B------:R-:W-:-:S03]  /*1f20*/  SHF.R.S32.HI R23, RZ, 0x1f, R22 ;  /* 0x0000001fff177819 */ /* 0x000fc60000011416 */
[----:B----4-:R-:W-:-:S04]  /*1f30*/  IMAD.WIDE.U32 R56, R18, R20, R22 ;  /* 0x0000001412387225 */ /* 0x010fc800078e0016 */
[----:B------:R-:W-:Y:S02]  /*1f40*/  VIADD R95, R38, 0x8 ;  /* 0x00000008265f7836 */ /* 0x000fe40000000000 */
[----:B------:R-:W-:-:S04]  /*1f50*/  VIADD R32, R18, 0x60 ;  /* 0x0000006012207836 */ /* 0x000fc80000000000 */
[----:B------:R-:W-:-:S05]  /*1f60*/  IMAD.SHL.U32 R32, R32, 0x40, RZ ;  /* 0x0000004020207824 */ /* 0x000fca00078e00ff */
[----:B------:R-:W-:Y:S01]  /*1f70*/  LOP3.LUT R32, R32, 0x1c0, RZ, 0xc0, !PT ;  /* 0x000001c020207812 */ /* 0x000fe200078ec0ff */
[----:B------:R-:W-:-:S03]  /*1f80*/  IMAD R31, R21, 0xc0, RZ ;  /* 0x000000c0151f7824 */ /* 0x000fc600078e02ff */
[----:B------:R-:W-:Y:S01]  /*1f90*/  SHF.R.U32.HI R32, RZ, 0x3, R32 ;  /* 0x00000003ff207819 */ /* 0x000fe20000011620 */
[----:B------:R-:W-:Y:S02]  /*1fa0*/  IMAD R73, R59, 0xc0, RZ ;  /* 0x000000c03b497824 */ /* 0x000fe400078e02ff */
[----:B0-----:R-:W-:Y:S02]  /*1fb0*/  IMAD R71, R7, 0xc0, RZ ;  /* 0x000000c007477824 */ /* 0x001fe400078e02ff */
[----:B------:R-:W-:Y:S01]  /*1fc0*/  VIADD R77, R16, 0x20 ;  /* 0x00000020104d7836 */ /* 0x000fe20000000000 */
[----:B------:R-:W-:Y:S01]  /*1fd0*/  SHF.L.U32 R74, R39, 0x1, RZ ;  /* 0x00000001274a7819 */ /* 0x000fe200000006ff */
[C---:B--2---:R-:W-:Y:S01]  /*1fe0*/  IMAD.SHL.U32 R78, R12.reuse, 0x40, RZ ;  /* 0x000000400c4e7824 */ /* 0x044fe200078e00ff */
[----:B------:R-:W-:Y:S01]  /*1ff0*/  LOP3.LUT P1, RZ, R12, 0x4, RZ, 0xc0, !PT ;  /* 0x000000040cff7812 */ /* 0x000fe2000782c0ff */
[----:B------:R-:W-:-:S05]  /*2000*/  VIADD R12, R18, 0x60 ;  /* 0x00000060120c7836 */ /* 0x000fca0000000000 */
[----:B------:R-:W-:Y:S02]  /*2010*/  SHF.R.S32.HI R76, RZ, 0x1f, R12 ;  /* 0x0000001fff4c7819 */ /* 0x000fe4000001140c */
[----:B------:R-:W0:Y:S01]  /*2020*/  S2R R12, SR_TID.X ;  /* 0x00000000000c7919 */ /* 0x000e220000002100 */
[----:B---3--:R-:W-:Y:S02]  /*2030*/  SHF.R.S32.HI R3, RZ, 0x1f, R0 ;  /* 0x0000001fff037819 */ /* 0x008fe40000011400 */
[----:B------:R-:W-:Y:S02]  /*2040*/  SEL R61, R0, RZ, !P0 ;  /* 0x000000ff003d7207 */ /* 0x000fe40004000000 */
[----:B------:R-:W-:-:S03]  /*2050*/  SEL R10, R3, RZ, !P0 ;  /* 0x000000ff030a7207 */ /* 0x000fc60004000000 */
[----:B------:R-:W-:-:S04]  /*2060*/  IMAD.WIDE.U32 R62, R61, UR4, R4 ;  /* 0x000000043d3e7c25 */ /* 0x000fc8000f8e0004 */
[----:B------:R-:W-:Y:S02]  /*2070*/  IMAD R0, R10, UR4, RZ ;  /* 0x000000040a007c24 */ /* 0x000fe4000f8e02ff */
[----:B------:R-:W-:-:S04]  /*2080*/  IMAD.WIDE.U32 R4, R18, R58, R16 ;  /* 0x0000003a12047225 */ /* 0x000fc800078e0010 */
[----:B------:R-:W-:Y:S01]  /*2090*/  IMAD R3, R61, UR5, R0 ;  /* 0x000000053d037c24 */ /* 0x000fe2000f8e0200 */
[----:B------:R-:W-:Y:S05]  /*20a0*/  @!P6 WARPSYNC.ALL ;  /* 0x000000000000e948 */ /* 0x000fea0003800000 */
[----:B------:R-:W-:Y:S01]  /*20b0*/  IMAD R0, R40, R58, RZ ;  /* 0x0000003a28007224 */ /* 0x000fe200078e02ff */
[----:B------:R-:W-:Y:S01]  /*20c0*/  ULDC.64 UR4, c[0x0][0x330] ;  /* 0x0000cc0000047ab9 */ /* 0x000fe20000000a00 */
[----:B------:R-:W-:Y:S01]  /*20d0*/  IMAD.IADD R80, R63, 0x1, R3 ;  /* 0x000000013f507824 */ /* 0x000fe200078e0203 */
[----:B------:R-:W-:Y:S01]  /*20e0*/  @!P6 BAR.SYNC.DEFER_BLOCKING 0x9, 0x100 ;  /* 0x024400000000eb1d */ /* 0x000fe20000010000 */
[----:B------:R-:W-:Y:S01]  /*20f0*/  IMAD.WIDE.U32 R8, R42, UR4, R16 ;  /* 0x000000042a087c25 */ /* 0x000fe2000f8e0010 */
[----:B------:R-:W-:-:S03]  /*2100*/  IADD3 R81, P0, R62, R4, RZ ;  /* 0x000000043e517210 */ /* 0x000fc60007f1e0ff */
[----:B------:R-:W-:Y:S02]  /*2110*/  IMAD R79, R18, R59, R0 ;  /* 0x0000003b124f7224 */ /* 0x000fe400078e0200 */
[----:B------:R-:W-:Y:S01]  /*2120*/  IMAD R9, R42, UR5, R9 ;  /* 0x000000052a097c24 */ /* 0x000fe2000f8e0209 */
[----:B------:R-:W-:Y:S01]  /*2130*/  ULDC.64 UR4, c[0x0][0x338] ;  /* 0x0000ce0000047ab9 */ /* 0x000fe20000000a00 */
[----:B------:R-:W-:Y:S01]  /*2140*/  IMAD R0, R40, R20, RZ ;  /* 0x0000001428007224 */ /* 0x000fe200078e02ff */
[----:B------:R-:W-:Y:S01]  /*2150*/  IADD3.X R79, R80, R5, R79, P0, !PT ;  /* 0x00000005504f7210 */ /* 0x000fe200007fe44f */
[----:B------:R-:W-:Y:S01]  /*2160*/  IMAD R3, R10, UR4, RZ ;  /* 0x000000040a037c24 */ /* 0x000fe2000f8e02ff */
[----:B------:R-:W-:Y:S01]  /*2170*/  ISETP.GE.AND P0, PT, R16, R39, PT ;  /* 0x000000271000720c */ /* 0x000fe20003f06270 */
[----:B------:R-:W-:Y:S02]  /*2180*/  IMAD.MOV.U32 R42, RZ, RZ, R34 ;  /* 0x000000ffff2a7224 */ /* 0x000fe400078e0022 */
[----:B------:R-:W-:Y:S01]  /*2190*/  IMAD R37, R61, UR5, R3 ;  /* 0x000000053d257c24 */ /* 0x000fe2000f8e0203 */
[----:B------:R-:W-:Y:S01]  /*21a0*/  SEL R3, R39, RZ, P0 ;  /* 0x000000ff27037207 */ /* 0x000fe20000000000 */
[----:B------:R-:W-:-:S02]  /*21b0*/  IMAD R5, R18, R21, R0 ;  /* 0x0000001512057224 */ /* 0x000fc400078e0200 */
[----:B------:R-:W-:Y:S01]  /*21c0*/  IMAD R0, R40, R6, RZ ;  /* 0x0000000628007224 */ /* 0x000fe200078e02ff */
[----:B------:R-:W-:Y:S01]  /*21d0*/  IADD3 R3, R16, R3, RZ ;  /* 0x0000000310037210 */ /* 0x000fe20007ffe0ff */
[----:B------:R-:W-:Y:S01]  /*21e0*/  IMAD.WIDE.U32 R34, R18, R20, R16 ;  /* 0x0000001412227225 */ /* 0x000fe200078e0010 */
[----:B------:R-:W-:-:S03]  /*21f0*/  LOP3.LUT R42, R42, 0xfffffffb, RZ, 0xc0, !PT ;  /* 0xfffffffb2a2a7812 */ /* 0x000fc600078ec0ff */
[----:B------:R-:W-:Y:S02]  /*2200*/  IMAD.IADD R57, R57, 0x1, R5 ;  /* 0x0000000139397824 */ /* 0x000fe400078e0205 */
[----:B------:R-:W-:Y:S01]  /*2210*/  IMAD R13, R18, R7, R0 ;  /* 0x00000007120d7224 */ /* 0x000fe200078e0200 */
[----:B------:R-:W-:Y:S01]  /*2220*/  SHF.R.S32.HI R0, RZ, 0x1f, R3 ;  /* 0x0000001fff007819 */ /* 0x000fe20000011403 */
[----:B------:R-:W-:Y:S01]  /*2230*/  IMAD.IADD R35, R5, 0x1, R35 ;  /* 0x0000000105237824 */ /* 0x000fe200078e0223 */
[----:B-----5:R-:W-:Y:S01]  /*2240*/  SHF.R.S32.HI R5, RZ, 0x1f, R25 ;  /* 0x0000001fff057819 */ /* 0x020fe20000011419 */
[----:B0-----:R-:W-:Y:S01]  /*2250*/  VIADD R38, R12, 0xffffff80 ;  /* 0xffffff800c267836 */ /* 0x001fe20000000000 */
[----:B------:R-:W-:Y:S02]  /*2260*/  LEA.HI R3, R0, R3, RZ, 0x3 ;  /* 0x0000000300037211 */ /* 0x000fe400078f18ff */
[----:B------:R-:W-:Y:S01]  /*2270*/  @P1 LOP3.LUT R42, R42, 0x4, RZ, 0xfc, !PT ;  /* 0x000000042a2a1812 */ /* 0x000fe200078efcff */
[----:B------:R-:W-:Y:S01]  /*2280*/  IMAD R0, R5, R6, RZ ;  /* 0x0000000605007224 */ /* 0x000fe200078e02ff */
[----:B------:R-:W-:Y:S01]  /*2290*/  LOP3.LUT R78, R78, 0x1c0, RZ, 0xc0, !PT ;  /* 0x000001c04e4e7812 */ /* 0x000fe200078ec0ff */
[----:B------:R-:W-:Y:S01]  /*22a0*/  VIADD R12, R18, 0x60 ;  /* 0x00000060120c7836 */ /* 0x000fe20000000000 */
[----:B------:R-:W-:Y:S01]  /*22b0*/  SHF.R.S32.HI R36, RZ, 0x1f, R38 ;  /* 0x0000001fff247819 */ /* 0x000fe20000011426 */
[----:B------:R-:W-:Y:S01]  /*22c0*/  IMAD R15, R25, R7, R0 ;  /* 0x00000007190f7224 */ /* 0x000fe200078e0200 */
[----:B------:R0:W-:Y:S01]  /*22d0*/  STL [R1], R42 ;  /* 0x0000002a01007387 */ /* 0x0001e20000100800 */
[----:B------:R-:W-:Y:S01]  /*22e0*/  SHF.R.U32.HI R75, RZ, 0x3, R78 ;  /* 0x00000003ff4b7819 */ /* 0x000fe2000001164e */
[----:B------:R-:W-:Y:S01]  /*22f0*/  IMAD.SHL.U32 R12, R12, 0x40, RZ ;  /* 0x000000400c0c7824 */ /* 0x000fe200078e00ff */
[----:B------:R-:W-:-:S02]  /*2300*/  LOP3.LUT R0, R78, 0x18, R16, 0xf8, !PT ;  /* 0x000000184e007812 */ /* 0x000fc400078ef810 */
[----:B------:R-:W-:Y:S01]  /*2310*/  LEA.HI R36, R36, R38, RZ, 0x5 ;  /* 0x0000002624247211 */ /* 0x000fe200078f28ff */
[----:B------:R-:W-:Y:S01]  /*2320*/  IMAD.WIDE.U32 R60, R61, UR4, R8 ;  /* 0x000000043d3c7c25 */ /* 0x000fe2000f8e0008 */
[----:B------:R-:W-:Y:S01]  /*2330*/  LOP3.LUT R0, R0, R75, RZ, 0x3c, !PT ;  /* 0x0000004b00007212 */ /* 0x000fe200078e3cff */
[----:B------:R-:W-:Y:S01]  /*2340*/  ULDC UR4, c[0x0][0x2f4] ;  /* 0x0000bd0000047ab9 */ /* 0x000fe20000000800 */
[----:B------:R-:W-:Y:S01]  /*2350*/  SHF.R.S32.HI R36, RZ, 0x5, R36 ;  /* 0x00000005ff247819 */ /* 0x000fe20000011424 */
[----:B------:R-:W-:Y:S01]  /*2360*/  IMAD.WIDE.U32 R10, R18, R6, R22 ;  /* 0x00000006120a7225 */ /* 0x000fe200078e0016 */
[----:B------:R-:W-:-:S03]  /*2370*/  LOP3.LUT R12, R12, 0x1c0, RZ, 0xc0, !PT ;  /* 0x000001c00c0c7812 */ /* 0x000fc600078ec0ff */
[----:B------:R-:W-:Y:S01]  /*2380*/  IMAD.WIDE.U32 R8, R18, R6, R16 ;  /* 0x0000000612087225 */ /* 0x000fe200078e0010 */
[----:B------:R-:W-:-:S03]  /*2390*/  LOP3.LUT R12, R12, 0x38, R3, 0xf8, !PT ;  /* 0x000000380c0c7812 */ /* 0x000fc600078ef803 */
[-C--:B------:R-:W-:Y:S02]  /*23a0*/  IMAD R4, R5, R20.reuse, RZ ;  /* 0x0000001405047224 */ /* 0x080fe400078e02ff */
[----:B------:R-:W-:Y:S01]  /*23b0*/  IMAD R70, R36, 0x200, R0 ;  /* 0x0000020024467824 */ /* 0x000fe200078e0200 */
[----:B------:R-:W-:Y:S01]  /*23c0*/  LOP3.LUT R0, R78, 0x38, R3, 0xf8, !PT ;  /* 0x000000384e007812 */ /* 0x000fe200078ef803 */
[----:B------:R-:W-:Y:S02]  /*23d0*/  IMAD.IADD R11, R11, 0x1, R13 ;  /* 0x000000010b0b7824 */ /* 0x000fe400078e020d */
[----:B------:R-:W-:Y:S02]  /*23e0*/  IMAD.IADD R9, R13, 0x1, R9 ;  /* 0x000000010d097824 */ /* 0x000fe400078e0209 */
[C---:B------:R-:W-:Y:S01]  /*23f0*/  IMAD R13, R25.reuse, R21, R4 ;  /* 0x00000015190d7224 */ /* 0x040fe200078e0204 */
[----:B------:R-:W-:Y:S01]  /*2400*/  IADD3 R4, P1, R18, R41, RZ ;  /* 0x0000002912047210 */ /* 0x000fe20007f3e0ff */
[----:B------:R-:W-:Y:S01]  /*2410*/  IMAD.WIDE.U32 R56, R25, R20, R56 ;  /* 0x0000001419387225 */ /* 0x000fe200078e0038 */
[----:B------:R-:W-:-:S03]  /*2420*/  LOP3.LUT R0, R0, R75, RZ, 0x3c, !PT ;  /* 0x0000004b00007212 */ /* 0x000fc600078e3cff */
[----:B------:R-:W-:Y:S01]  /*2430*/  IMAD.WIDE.U32 R34, R25, R20, R34 ;  /* 0x0000001419227225 */ /* 0x000fe200078e0022 */
[----:B------:R-:W-:-:S03]  /*2440*/  LOP3.LUT R12, R12, R32, RZ, 0x3c, !PT ;  /* 0x000000200c0c7212 */ /* 0x000fc600078e3cff */
[----:B------:R-:W-:Y:S01]  /*2450*/  IMAD.WIDE.U32 R20, R20, 0xc0, RZ ;  /* 0x000000c014147825 */ /* 0x000fe200078e00ff */
[----:B------:R-:W-:-:S03]  /*2460*/  LOP3.LUT R65, R3, 0xfffffff8, RZ, 0xc0, !PT ;  /* 0xfffffff803417812 */ /* 0x000fc600078ec0ff */
[----:B------:R-:W-:-:S04]  /*2470*/  IMAD.WIDE.U32 R10, R25, R6, R10 ;  /* 0x00000006190a7225 */ /* 0x000fc800078e000a */
[----:B------:R-:W-:Y:S01]  /*2480*/  IMAD.WIDE.U32 R8, R25, R6, R8 ;  /* 0x0000000619087225 */ /* 0x000fe200078e0008 */
[----:B------:R-:W-:-:S03]  /*2490*/  SHF.R.S32.HI R64, RZ, 0x3, R3 ;  /* 0x00000003ff407819 */ /* 0x000fc60000011403 */
[----:B------:R-:W-:-:S04]  /*24a0*/  IMAD.WIDE.U32 R58, R58, 0xc0, RZ ;  /* 0x000000c03a3a7825 */ /* 0x000fc800078e00ff */
[----:B------:R-:W-:Y:S01]  /*24b0*/  IMAD.WIDE.U32 R6, R6, 0xc0, RZ ;  /* 0x000000c006067825 */ /* 0x000fe200078e00ff */
[----:B------:R-:W-:-:S03]  /*24c0*/  IADD3 R68, R13, R35, RZ ;  /* 0x000000230d447210 */ /* 0x000fc60007ffe0ff */
[----:B------:R-:W-:Y:S01]  /*24d0*/  IMAD.IADD R72, R21, 0x1, R31 ;  /* 0x0000000115487824 */ /* 0x000fe200078e021f */
[----:B------:R-:W-:Y:S01]  /*24e0*/  LEA R31, R36, R0, 0x9 ;  /* 0x00000000241f7211 */ /* 0x000fe200078e48ff */
[----:B------:R-:W-:Y:S01]  /*24f0*/  IMAD.X R5, R40, 0x1, R43, P1 ;  /* 0x0000000128057824 */ /* 0x000fe200008e062b */
[----:B------:R-:W-:Y:S01]  /*2500*/  ISETP.GE.AND P1, PT, R16, UR4, PT ;  /* 0x0000000410007c0c */ /* 0x000fe2000bf26270 */
[----:B------:R-:W-:Y:S01]  /*2510*/  IMAD.IADD R73, R59, 0x1, R73 ;  /* 0x000000013b497824 */ /* 0x000fe200078e0249 */
[----:B------:R-:W-:Y:S01]  /*2520*/  ISETP.GE.AND P2, PT, R77, UR4, PT ;  /* 0x000000044d007c0c */ /* 0x000fe2000bf46270 */
[----:B------:R-:W-:Y:S01]  /*2530*/  IMAD.IADD R71, R7, 0x1, R71 ;  /* 0x0000000107477824 */ /* 0x000fe200078e0247 */
[----:B------:R-:W-:Y:S01]  /*2540*/  SHF.R.S32.HI R32, RZ, 0x1f, R65 ;  /* 0x0000001fff207819 */ /* 0x000fe20000011441 */
[----:B------:R-:W-:Y:S02]  /*2550*/  IMAD.IADD R69, R57, 0x1, R13 ;  /* 0x0000000139457824 */ /* 0x000fe400078e020d */
[----:B------:R-:W-:-:S02]  /*2560*/  IMAD.IADD R67, R11, 0x1, R15 ;  /* 0x000000010b437824 */ /* 0x000fc400078e020f */
[----:B------:R-:W-:Y:S02]  /*2570*/  IMAD.IADD R66, R15, 0x1, R9 ;  /* 0x000000010f427824 */ /* 0x000fe400078e0209 */
[----:B------:R-:W-:Y:S02]  /*2580*/  IMAD.IADD R3, R14, 0x1, R12 ;  /* 0x000000010e037824 */ /* 0x000fe400078e020c */
[----:B0-----:R-:W-:-:S07]  /*2590*/  IMAD.IADD R0, R61, 0x1, R37 ;  /* 0x000000013d007824 */ /* 0x001fce00078e0225 */
.L_x_460:
[----:B------:R-:W2:Y:S01]  /*25a0*/  LDL R39, [R1+0x34] ;  /* 0x0000340001277983 */ /* 0x000ea20000100800 */
[----:B------:R-:W0:Y:S03]  /*25b0*/  LDC.64 R90, c[0x0][0x300] ;  /* 0x0000c000ff5a7b82 */ /* 0x000e260000000a00 */
[----:B------:R-:W3:Y:S01]  /*25c0*/  LDL.LU R38, [R1] ;  /* 0x0000000001267983 */ /* 0x000ee20000300800 */
[----:B------:R-:W-:Y:S01]  /*25d0*/  VIADD R37, R29, 0xffffffff ;  /* 0xffffffff1d257836 */ /* 0x000fe20000000000 */
[----:B------:R-:W-:Y:S05]  /*25e0*/  YIELD ;  /* 0x0000000000007946 */ /* 0x000fea0003800000 */
[----:B------:R-:W1:Y:S01]  /*25f0*/  LDC.64 R84, c[0x0][0x2e8] ;  /* 0x0000ba00ff547b82 */ /* 0x000e620000000a00 */
[----:B------:R-:W-:Y:S01]  /*2600*/  SHF.R.S32.HI R36, RZ, 0x1f, R37 ;  /* 0x0000001fff247819 */ /* 0x000fe20000011425 */
[-C--:B------:R-:W-:Y:S01]  /*2610*/  IMAD R13, R73, R37.reuse, RZ ;  /* 0x00000025490d7224 */ /* 0x080fe200078e02ff */
[----:B------:R-:W-:Y:S01]  /*2620*/  BSSY B0, `(.L_x_411) ;  /* 0x00002c9000007945 */ /* 0x000fe20003800000 */
[----:B------:R-:W-:-:S04]  /*2630*/  IMAD.WIDE.U32 R88, R58, R37, RZ ;  /* 0x000000253a587225 */ /* 0x000fc800078e00ff */
[----:B------:R-:W-:Y:S01]  /*2640*/  IMAD R13, R36, R58, R13 ;  /* 0x0000003a240d7224 */ /* 0x000fe200078e020d */
[----:B------:R-:W-:Y:S01]  /*2650*/  IADD3 R14, P3, R81, R88, RZ ;  /* 0x00000058510e7210 */ /* 0x000fe20007f7e0ff */
[----:B------:R-:W4:Y:S01]  /*2660*/  LDC R92, c[0x0][0x3f4] ;  /* 0x0000fd00ff5c7b82 */ /* 0x000f220000000800 */
[----:B------:R-:W-:Y:S02]  /*2670*/  IMAD R87, R19, 0x3000, R70 ;  /* 0x0000300013577824 */ /* 0x000fe400078e0246 */
[----:B------:R-:W-:Y:S02]  /*2680*/  IMAD.IADD R89, R89, 0x1, R13 ;  /* 0x0000000159597824 */ /* 0x000fe400078e020d */
[----:B0-----:R-:W-:Y:S02]  /*2690*/  IMAD R29, R91, 0x60, RZ ;  /* 0x000000605b1d7824 */ /* 0x001fe400078e02ff */
[----:B------:R-:W-:-:S04]  /*26a0*/  IMAD.WIDE.U32 R12, R90, 0x60, R88 ;  /* 0x000000605a0c7825 */ /* 0x000fc800078e0058 */
[----:B------:R-:W-:Y:S01]  /*26b0*/  IMAD.X R15, R89, 0x1, R79, P3 ;  /* 0x00000001590f7824 */ /* 0x000fe200018e064f */
[----:B------:R-:W-:Y:S01]  /*26c0*/  IADD3 R12, P3, R81, R12, RZ ;  /* 0x0000000c510c7210 */ /* 0x000fe20007f7e0ff */
[----:B------:R-:W-:-:S03]  /*26d0*/  VIADD R83, R87, 0x20 ;  /* 0x0000002057537836 */ /* 0x000fc60000000000 */
[----:B------:R-:W-:Y:S01]  /*26e0*/  IADD3.X R13, R79, R13, R29, P3, !PT ;  /* 0x0000000d4f0d7210 */ /* 0x000fe20001ffe41d */
[----:B------:R-:W-:Y:S01]  /*26f0*/  IMAD.MOV.U32 R29, RZ, RZ, R37 ;  /* 0x000000ffff1d7224 */ /* 0x000fe200078e0025 */
[----:B-1----:R-:W-:-:S04]  /*2700*/  LEA R42, P3, R14, R84, 0x1 ;  /* 0x000000540e2a7211 */ /* 0x002fc800078608ff */
[----:B------:R-:W-:Y:S02]  /*2710*/  LEA.HI.X R43, R14, R85, R15, 0x1, P3 ;  /* 0x000000550e2b7211 */ /* 0x000fe400018f0c0f */
[----:B------:R-:W-:-:S04]  /*2720*/  LEA R40, P3, R12, R84, 0x1 ;  /* 0x000000540c287211 */ /* 0x000fc800078608ff */
[----:B------:R-:W-:Y:S02]  /*2730*/  LEA.HI.X R41, R12, R85, R13, 0x1, P3 ;  /* 0x000000550c297211 */ /* 0x000fe400018f0c0d */
[----:B------:R-:W-:Y:S02]  /*2740*/  ISETP.GT.AND P3, PT, R37, R30, PT ;  /* 0x0000001e2500720c */ /* 0x000fe40003f64270 */
[----:B--2---:R-:W-:Y:S02]  /*2750*/  LOP3.LUT P4, RZ, R39, 0x4, RZ, 0xc0, !PT ;  /* 0x0000000427ff7812 */ /* 0x004fe4000788c0ff */
[----:B---3--:R-:W-:-:S09]  /*2760*/  LOP3.LUT R38, R38, 0xfffffffd, RZ, 0xc0, !PT ;  /* 0xfffffffd26267812 */ /* 0x008fd200078ec0ff */
[----:B------:R-:W-:Y:S02]  /*2770*/  @P3 LOP3.LUT R38, R38, 0x2, RZ, 0xfc, !PT ;  /* 0x0000000226263812 */ /* 0x000fe400078efcff */
[----:B----4-:R-:W-:-:S03]  /*2780*/  ISETP.GE.AND P3, PT, R92, 0x1, PT ;  /* 0x000000015c00780c */ /* 0x010fc60003f66270 */
[----:B------:R0:W-:Y:S01]  /*2790*/  STL [R1], R38 ;  /* 0x0000002601007387 */ /* 0x0001e20000100800 */
[C---:B------:R-:W-:Y:S01]  /*27a0*/  @P4 IADD3 R83, R87.reuse, -0x20, RZ ;  /* 0xffffffe057534810 */ /* 0x040fe20007ffe0ff */
[----:B------:R-:W-:-:S04]  /*27b0*/  IMAD R87, R87, 0x2, R28 ;  /* 0x0000000257577824 */ /* 0x000fc800078e021c */
[----:B------:R-:W-:-:S04]  /*27c0*/  IMAD R83, R83, 0x2, R28 ;  /* 0x0000000253537824 */ /* 0x000fc800078e021c */
[----:B0-----:R-:W-:Y:S05]  /*27d0*/  @!P3 BRA `(.L_x_412) ;  /* 0x00000028004cb947 */ /* 0x001fea0003800000 */
[----:B------:R-:W-:Y:S01]  /*27e0*/  ULDC.U8 UR4, c[0x0][0x410] ;  /* 0x0001040000047ab9 */ /* 0x000fe20000000000 */
[-C--:B------:R-:W-:Y:S01]  /*27f0*/  IMAD R13, R72, R37.reuse, RZ ;  /* 0x00000025480d7224 */ /* 0x080fe200078e02ff */
[----:B------:R-:W-:Y:S01]  /*2800*/  ISETP.NE.AND P3, PT, RZ, UR4, PT ;  /* 0x00000004ff007c0c */ /* 0x000fe2000bf65270 */
[-C--:B------:R-:W-:Y:S02]  /*2810*/  IMAD R15, R71, R37.reuse, RZ ;  /* 0x00000025470f7224 */ /* 0x080fe400078e02ff */
[----:B------:R-:W-:Y:S02]  /*2820*/  IMAD R86, R29, -0xc0, R27 ;  /* 0xffffff401d567824 */ /* 0x000fe400078e021b */
[C---:B------:R-:W-:Y:S02]  /*2830*/  IMAD R13, R36.reuse, R20, R13 ;  /* 0x00000014240d7224 */ /* 0x040fe400078e020d */
[----:B------:R-:W-:Y:S01]  /*2840*/  IMAD R15, R36, R6, R15 ;  /* 0x00000006240f7224 */ /* 0x000fe200078e020f */
[----:B------:R-:W-:Y:S01]  /*2850*/  VIMNMX R86, R86, 0xc0, PT ;  /* 0x000000c056567848 */ /* 0x000fe20003fe0100 */
[----:B------:R-:W-:-:S04]  /*2860*/  IMAD.WIDE.U32 R50, R20, R37, RZ ;  /* 0x0000002514327225 */ /* 0x000fc800078e00ff */
[----:B------:R-:W-:-:S04]  /*2870*/  IMAD.WIDE.U32 R48, R6, R37, RZ ;  /* 0x0000002506307225 */ /* 0x000fc800078e00ff */
[----:B------:R-:W-:Y:S02]  /*2880*/  IMAD.IADD R93, R51, 0x1, R13 ;  /* 0x00000001335d7824 */ /* 0x000fe400078e020d */
[----:B------:R-:W-:Y:S01]  /*2890*/  IMAD.IADD R82, R49, 0x1, R15 ;  /* 0x0000000131527824 */ /* 0x000fe200078e020f */
[----:B------:R-:W-:Y:S06]  /*28a0*/  @!P3 BRA `(.L_x_413) ;  /* 0x0000001000b0b947 */ /* 0x000fec0003800000 */
[----:B------:R-:W-:Y:S01]  /*28b0*/  ISETP.GE.AND P4, PT, R18, R86, PT ;  /* 0x000000561200720c */ /* 0x000fe20003f86270 */
[----:B------:R-:W-:Y:S01]  /*28c0*/  BSSY B1, `(.L_x_414) ;  /* 0x000001e000017945 */ /* 0x000fe20003800000 */
[----:B------:R-:W-:Y:S02]  /*28d0*/  CS2R R36, SRZ ;  /* 0x0000000000247805 */ /* 0x000fe4000001ff00 */
[----:B------:R-:W-:Y:S02]  /*28e0*/  CS2R R52, SRZ ;  /* 0x0000000000347805 */ /* 0x000fe4000001ff00 */
[----:B------:R-:W-:Y:S02]  /*28f0*/  CS2R R84, SRZ ;  /* 0x0000000000547805 */ /* 0x000fe4000001ff00 */
[----:B------:R-:W-:Y:S02]  /*2900*/  CS2R R54, SRZ ;  /* 0x0000000000367805 */ /* 0x000fe4000001ff00 */
[----:B------:R-:W-:-:S02]  /*2910*/  CS2R R88, SRZ ;  /* 0x0000000000587805 */ /* 0x000fc4000001ff00 */
[----:B------:R-:W-:Y:S02]  /*2920*/  CS2R R44, SRZ ;  /* 0x00000000002c7805 */ /* 0x000fe4000001ff00 */
[----:B------:R-:W-:Y:S02]  /*2930*/  CS2R R38, SRZ ;  /* 0x0000000000267805 */ /* 0x000fe4000001ff00 */
[----:B------:R-:W-:Y:S01]  /*2940*/  CS2R R46, SRZ ;  /* 0x00000000002e7805 */ /* 0x000fe2000001ff00 */
[----:B------:R-:W-:Y:S06]  /*2950*/  @P4 BRA `(.L_x_415) ;  /* 0x0000000000504947 */ /* 0x000fec0003800000 */
[----:B------:R-:W-:Y:S01]  /*2960*/  IADD3 R13, P3, R56, R50, RZ ;  /* 0x00000032380d7210 */ /* 0x000fe20007f7e0ff */
[----:B------:R-:W-:Y:S01]  /*2970*/  ULDC.64 UR4, c[0x0][0x3e8] ;  /* 0x0000fa0000047ab9 */ /* 0x000fe20000000a00 */
[----:B------:R-:W-:Y:S02]  /*2980*/  CS2R R84, SRZ ;  /* 0x0000000000547805 */ /* 0x000fe4000001ff00 */
[----:B------:R-:W-:Y:S01]  /*2990*/  CS2R R88, SRZ ;  /* 0x0000000000587805 */ /* 0x000fe2000001ff00 */
[----:B------:R-:W-:Y:S01]  /*29a0*/  IMAD.X R14, R93, 0x1, R69, P3 ;  /* 0x000000015d0e7824 */ /* 0x000fe200018e0645 */
[----:B------:R-:W-:-:S04]  /*29b0*/  IADD3 R15, P3, R10, R48, RZ ;  /* 0x000000300a0f7210 */ /* 0x000fc80007f7e0ff */
[----:B------:R-:W-:Y:S02]  /*29c0*/  IADD3.X R52, R82, R67, RZ, P3, !PT ;  /* 0x0000004352347210 */ /* 0x000fe40001ffe4ff */
[----:B------:R-:W-:-:S04]  /*29d0*/  LEA R12, P3, R13, UR4, 0x1 ;  /* 0x000000040d0c7c11 */ /* 0x000fc8000f8608ff */
[----:B------:R-:W-:Y:S01]  /*29e0*/  LEA.HI.X R13, R13, UR5, R14, 0x1, P3 ;  /* 0x000000050d0d7c11 */ /* 0x000fe200098f0c0e */
[----:B------:R-:W-:Y:S02]  /*29f0*/  ULDC.64 UR4, c[0x0][0x400] ;  /* 0x0001000000047ab9 */ /* 0x000fe40000000a00 */
[----:B------:R-:W-:-:S04]  /*2a00*/  LEA R14, P3, R15, UR4, 0x1 ;  /* 0x000000040f0e7c11 */ /* 0x000fc8000f8608ff */
[----:B------:R-:W-:Y:S02]  /*2a10*/  LEA.HI.X R15, R15, UR5, R52, 0x1, P3 ;  /* 0x000000050f0f7c11 */ /* 0x000fe400098f0c34 */
[----:B------:R-:W-:Y:S02]  /*2a20*/  ISETP.GE.AND P3, PT, R22, R92, PT ;  /* 0x0000005c1600720c */ /* 0x000fe40003f66270 */
[----:B------:R-:W-:Y:S02]  /*2a30*/  CS2R R52, SRZ ;  /* 0x0000000000347805 */ /* 0x000fe4000001ff00 */
[----:B------:R-:W-:-:S09]  /*2a40*/  CS2R R54, SRZ ;  /* 0x0000000000367805 */ /* 0x000fd2000001ff00 */
[----:B------:R0:W5:Y:S04]  /*2a50*/  @!P3 LDG.E.64 R84, desc[UR56][R12.64] ;  /* 0x000000380c54b981 */ /* 0x000168000c1e1b00 */
[----:B------:R0:W5:Y:S01]  /*2a60*/  @!P3 LDG.E.64 R88, desc[UR56][R14.64] ;  /* 0x000000380e58b981 */ /* 0x000162000c1e1b00 */
[----:B------:R-:W-:-:S13]  /*2a70*/  ISETP.GE.AND P3, PT, R154, R92, PT ;  /* 0x0000005c9a00720c */ /* 0x000fda0003f66270 */
[----:B------:R0:W5:Y:S04]  /*2a80*/  @!P3 LDG.E.64 R52, desc[UR56][R12.64+0x20] ;  /* 0x000020380c34b981 */ /* 0x000168000c1e1b00 */
[----:B------:R0:W5:Y:S02]  /*2a90*/  @!P3 LDG.E.64 R54, desc[UR56][R14.64+0x20] ;  /* 0x000020380e36b981 */ /* 0x000164000c1e1b00 */
.L_x_415:
[----:B------:R-:W-:Y:S05]  /*2aa0*/  BSYNC B1 ;  /* 0x0000000000017941 */ /* 0x000fea0003800000 */
.L_x_414:
[----:B0-----:R-:W-:Y:S01]  /*2ab0*/  VIADD R12, R18, 0x60 ;  /* 0x00000060120c7836 */ /* 0x001fe20000000000 */
[----:B------:R-:W-:Y:S01]  /*2ac0*/  BSSY B1, `(.L_x_416) ;  /* 0x0000021000017945 */ /* 0x000fe20003800000 */
[----:B-----5:R-:W-:Y:S02]  /*2ad0*/  IMAD.MOV.U32 R90, RZ, RZ, R52 ;  /* 0x000000ffff5a7224 */ /* 0x020fe400078e0034 */
[----:B------:R-:W-:Y:S01]  /*2ae0*/  IMAD.MOV.U32 R91, RZ, RZ, R53 ;  /* 0x000000ffff5b7224 */ /* 0x000fe200078e0035 */
[----:B------:R-:W-:-:S13]  /*2af0*/  ISETP.GE.AND P5, PT, R12, R86, PT ;  /* 0x000000560c00720c */ /* 0x000fda0003fa6270 */
[----:B------:R-:W-:Y:S05]  /*2b00*/  @P5 BRA `(.L_x_417) ;  /* 0x0000000000705947 */ /* 0x000fea0003800000 */
[----:B------:R-:W0:Y:S01]  /*2b10*/  LDC.64 R12, c[0x0][0x3f8] ;  /* 0x0000fe00ff0c7b82 */ /* 0x000e220000000a00 */
[----:B------:R-:W-:Y:S01]  /*2b20*/  IMAD.MOV.U32 R51, RZ, RZ, R93 ;  /* 0x000000ffff337224 */ /* 0x000fe200078e005d */
[----:B------:R-:W-:Y:S01]  /*2b30*/  ULDC.64 UR4, c[0x0][0x3e8] ;  /* 0x0000fa0000047ab9 */ /* 0x000fe20000000a00 */
[----:B------:R-:W-:Y:S01]  /*2b40*/  IMAD.MOV.U32 R49, RZ, RZ, R82 ;  /* 0x000000ffff317224 */ /* 0x000fe200078e0052 */
[----:B------:R-:W-:Y:S02]  /*2b50*/  CS2R R44, SRZ ;  /* 0x00000000002c7805 */ /* 0x000fe4000001ff00 */
[----:B------:R-:W-:Y:S01]  /*2b60*/  CS2R R46, SRZ ;  /* 0x00000000002e7805 */ /* 0x000fe2000001ff00 */
[----:B0-----:R-:W-:-:S04]  /*2b70*/  IMAD.WIDE.U32 R50, R12, 0x60, R50 ;  /* 0x000000600c327825 */ /* 0x001fc800078e0032 */
[----:B------:R-:W-:Y:S01]  /*2b80*/  IMAD R13, R13, 0x60, RZ ;  /* 0x000000600d0d7824 */ /* 0x000fe200078e02ff */
[----:B------:R-:W-:-:S04]  /*2b90*/  IADD3 R14, P3, R56, R50, RZ ;  /* 0x00000032380e7210 */ /* 0x000fc80007f7e0ff */
[----:B------:R-:W-:Y:S02]  /*2ba0*/  IADD3.X R51, R69, R51, R13, P3, !PT ;  /* 0x0000003345337210 */ /* 0x000fe40001ffe40d */
[----:B------:R-:W0:Y:S02]  /*2bb0*/  LDC.64 R12, c[0x0][0x408] ;  /* 0x00010200ff0c7b82 */ /* 0x000e240000000a00 */
[----:B0-----:R-:W-:-:S04]  /*2bc0*/  IMAD.WIDE.U32 R48, R12, 0x60, R48 ;  /* 0x000000600c307825 */ /* 0x001fc800078e0030 */
[----:B------:R-:W-:Y:S01]  /*2bd0*/  IMAD R13, R13, 0x60, RZ ;  /* 0x000000600d0d7824 */ /* 0x000fe200078e02ff */
[----:B------:R-:W-:-:S04]  /*2be0*/  IADD3 R15, P3, R10, R48, RZ ;  /* 0x000000300a0f7210 */ /* 0x000fc80007f7e0ff */
[----:B------:R-:W-:Y:S02]  /*2bf0*/  IADD3.X R48, R67, R49, R13, P3, !PT ;  /* 0x0000003143307210 */ /* 0x000fe40001ffe40d */
        /* <DEDUP_REMOVED lines=13> */
.L_x_417:
[----:B------:R-:W-:Y:S05]  /*2cd0*/  BSYNC B1 ;  /* 0x0000000000017941 */ /* 0x000fea0003800000 */
.L_x_416:
[----:B0-----:R-:W-:Y:S01]  /*2ce0*/  IMAD.MOV.U32 R12, RZ, RZ, R84 ;  /* 0x000000ffff0c7224 */ /* 0x001fe200078e0054 */
[----:B------:R-:W-:Y:S01]  /*2cf0*/  MOV R13, R85 ;  /* 0x00000055000d7202 */ /* 0x000fe20000000f00 */
[----:B------:R-:W-:Y:S01]  /*2d00*/  IMAD.MOV.U32 R14, RZ, RZ, R88 ;  /* 0x000000ffff0e7224 */ /* 0x000fe200078e0058 */
[----:B------:R-:W-:Y:S01]  /*2d10*/  PRMT R91, R91, 0x5410, R90 ;  /* 0x000054105b5b7816 */ /* 0x000fe2000000005a */
[----:B------:R-:W-:Y:S01]  /*2d20*/  IMAD.MOV.U32 R15, RZ, RZ, R89 ;  /* 0x000000ffff0f7224 */ /* 0x000fe200078e0059 */
[----:B------:R-:W-:Y:S01]  /*2d30*/  PRMT R97, R12, 0x5410, R13 ;  /* 0x000054100c617816 */ /* 0x000fe2000000000d */
[----:B------:R-:W-:Y:S01]  /*2d40*/  IMAD.MOV.U32 R12, RZ, RZ, R54 ;  /* 0x000000ffff0c7224 */ /* 0x000fe200078e0036 */
[----:B------:R-:W-:Y:S01]  /*2d50*/  PRMT R90, R91, 0x7610, R90 ;  /* 0x000076105b5a7816 */ /* 0x000fe2000000005a */
[----:B------:R-:W-:Y:S01]  /*2d60*/  IMAD.MOV.U32 R13, RZ, RZ, R55 ;  /* 0x000000ffff0d7224 */ /* 0x000fe200078e0037 */
[----:B------:R-:W-:Y:S02]  /*2d70*/  ISETP.NE.AND P3, PT, R155, 0x3, PT ;  /* 0x000000039b00780c */ /* 0x000fe40003f65270 */
[----:B------:R-:W-:Y:S01]  /*2d80*/  PRMT R91, R12, 0x7610, R91 ;  /* 0x000076100c5b7816 */ /* 0x000fe2000000005b */
[----:B-----5:R-:W-:Y:S01]  /*2d90*/  IMAD.MOV.U32 R12, RZ, RZ, R36 ;  /* 0x000000ffff0c7224 */ /* 0x020fe200078e0024 */
[----:B------:R-:W-:Y:S01]  /*2da0*/  PRMT R90, R90, 0x5410, R13 ;  /* 0x000054105a5a7816 */ /* 0x000fe2000000000d */
[----:B------:R-:W-:Y:S01]  /*2db0*/  IMAD.MOV.U32 R13, RZ, RZ, R37 ;  /* 0x000000ffff0d7224 */ /* 0x000fe200078e0025 */
[----:B------:R-:W-:Y:S01]  /*2dc0*/  PRMT R101, R14, 0x5410, R15 ;  /* 0x000054100e657816 */ /* 0x000fe2000000000f */
[----:B------:R-:W-:Y:S01]  /*2dd0*/  IMAD.MOV.U32 R15, RZ, RZ, R45 ;  /* 0x000000ffff0f7224 */ /* 0x000fe200078e002d */
[----:B------:R-:W-:-:S02]  /*2de0*/  MOV R14, R44 ;  /* 0x0000002c000e7202 */ /* 0x000fc40000000f00 */
[----:B------:R-:W-:Y:S01]  /*2df0*/  PRMT R48, R12, 0x5410, R13 ;  /* 0x000054100c307816 */ /* 0x000fe2000000000d */
[----:B------:R-:W-:Y:S01]  /*2e00*/  IMAD.MOV.U32 R12, RZ, RZ, R38 ;  /* 0x000000ffff0c7224 */ /* 0x000fe200078e0026 */
[----:B------:R-:W-:Y:S01]  /*2e10*/  PRMT R50, R14, 0x5410, R15 ;  /* 0x000054100e327816 */ /* 0x000fe2000000000f */
[----:B------:R-:W-:Y:S02]  /*2e20*/  IMAD.MOV.U32 R13, RZ, RZ, R39 ;  /* 0x000000ffff0d7224 */ /* 0x000fe400078e0027 */
[----:B------:R-:W-:Y:S02]  /*2e30*/  IMAD.MOV.U32 R14, RZ, RZ, R46 ;  /* 0x000000ffff0e7224 */ /* 0x000fe400078e002e */
[----:B------:R-:W-:Y:S01]  /*2e40*/  IMAD.MOV.U32 R15, RZ, RZ, R47 ;  /* 0x000000ffff0f7224 */ /* 0x000fe200078e002f */
[----:B------:R-:W-:-:S04]  /*2e50*/  PRMT R49, R12, 0x5410, R13 ;  /* 0x000054100c317816 */ /* 0x000fc8000000000d */
[----:B------:R-:W-:Y:S01]  /*2e60*/  PRMT R51, R14, 0x5410, R15 ;  /* 0x000054100e337816 */ /* 0x000fe2000000000f */
[----:B------:R-:W-:Y:S06]  /*2e70*/  @!P3 BRA `(.L_x_418) ;  /* 0x000000000004b947 */ /* 0x000fec0003800000 */
[----:B------:R-:W-:Y:S01]  /*2e80*/  BPT.TRAP 0x1 ;  /* 0x000000040000795c */ /* 0x000fe20000300000 */
.L_x_418:
[----:B------:R-:W-:Y:S01]  /*2e90*/  IMAD R82, R19, 0x8, R2 ;  /* 0x0000000813527824 */ /* 0x000fe200078e0202 */
[----:B------:R-:W-:Y:S01]  /*2ea0*/  SHF.L.U32 R94, R153, 0x1f, RZ ;  /* 0x0000001f995e7819 */ /* 0x000fe200000006ff */
[----:B------:R-:W-:Y:S03]  /*2eb0*/  BSSY B1, `(.L_x_419) ;  /* 0x0000003000017945 */ /* 0x000fe60003800000 */
[----:B------:R-:W0:Y:S02]  /*2ec0*/  SYNCS.PHASECHK.TRANS64.TRYWAIT P6, [R82+URZ+0x30890], R94 ;  /* 0x0308905e520075a7 */ /* 0x000e2400080c017f */
[----:B0-----:R-:W-:Y:S05]  /*2ed0*/  @!P6 BRA `(.L_x_420) ;  /* 0x0000014c007ce947 */ /* 0x001fea0003800000 */
.L_x_673:
[----:B------:R-:W-:Y:S05]  /*2ee0*/  BSYNC B1 ;  /* 0x0000000000017941 */ /* 0x000fea0003800000 */
.L_x_419:
[----:B------:R-:W-:Y:S04]  /*2ef0*/  BSSY B1, `(.L_x_421) ;  /* 0x0000063000017945 */ /* 0x000fe80003800000 */
[----:B------:R-:W-:Y:S05]  /*2f00*/  @P4 BRA `(.L_x_422) ;  /* 0x0000000400844947 */ /* 0x000fea0003800000 */
[----:B------:R-:W-:Y:S04]  /*2f10*/  BSSY B2, `(.L_x_423) ;  /* 0x0000030000027945 */ /* 0x000fe80003800000 */
[----:B------:R-:W-:Y:S05]  /*2f20*/  @P1 BRA `(.L_x_424) ;  /* 0x0000000000b81947 */ /* 0x000fea0003800000 */
[----:B------:R1:W2:Y:S01]  /*2f30*/  LDS.128 R12, [R87+0x12000] ;  /* 0x01200000570c7984 */ /* 0x0002a20000000c00 */
[----:B------:R-:W-:Y:S01]  /*2f40*/  ISETP.GE.AND P4, PT, R22, R92, PT ;  /* 0x0000005c1600720c */ /* 0x000fe20003f86270 */
[----:B------:R-:W-:-:S12]  /*2f50*/  BSSY B3, `(.L_x_425) ;  /* 0x000002a000037945 */ /* 0x000fd80003800000 */
[----:B-1----:R-:W-:Y:S05]  /*2f60*/  @P4 BRA `(.L_x_426) ;  /* 0x0000000000a04947 */ /* 0x002fea0003800000 */
[----:B------:R-:W-:Y:S02]  /*2f70*/  SHF.R.U32.HI R98, RZ, 0x10, R89 ;  /* 0x00000010ff627819 */ /* 0x000fe40000011659 */
[----:B------:R-:W-:Y:S02]  /*2f80*/  SHF.R.U64 R93, R84, 0x10, R85 ;  /* 0x00000010545d7819 */ /* 0x000fe40000001255 */
[----:B------:R-:W-:Y:S01]  /*2f90*/  SHF.R.U64 R84, R88, 0x10, R89 ;  /* 0x0000001058547819 */ /* 0x000fe20000001259 */
[----:B------:R-:W-:Y:S01]  /*2fa0*/  HADD2.F32 R98, -RZ, R98.H0_H0 ;  /* 0x20000062ff627230 */ /* 0x000fe20000004100 */
[----:B------:R-:W-:Y:S01]  /*2fb0*/  SHF.R.U32.HI R96, RZ, 0x10, R85 ;  /* 0x00000010ff607819 */ /* 0x000fe20000011655 */
[--C-:B--2---:R-:W-:Y:S02]  /*2fc0*/  HADD2.F32 R85, -RZ, R15.reuse.H1_H1 ;  /* 0x3000000fff557230 */ /* 0x104fe40000004100 */
[----:B------:R-:W-:Y:S02]  /*2fd0*/  HADD2.F32 R15, -RZ, R15.H0_H0 ;  /* 0x2000000fff0f7230 */ /* 0x000fe40000004100 */
[----:B------:R-:W-:-:S02]  /*2fe0*/  HADD2.F32 R89, -RZ, R84.H0_H0 ;  /* 0x20000054ff597230 */ /* 0x000fc40000004100 */
[-C--:B------:R-:W-:Y:S01]  /*2ff0*/  FMUL.FTZ R102, R85, R98.reuse ;  /* 0x0000006255667220 */ /* 0x080fe20000410000 */
[--C-:B------:R-:W-:Y:S02]  /*3000*/  HADD2.F32 R84, -RZ, R13.reuse.H1_H1 ;  /* 0x3000000dff547230 */ /* 0x100fe40000004100 */
[C---:B------:R-:W-:Y:S01]  /*3010*/  FMUL.FTZ R98, R15.reuse, R98 ;  /* 0x000000620f627220 */ /* 0x040fe20000410000 */
[----:B------:R-:W-:Y:S02]  /*3020*/  HADD2.F32 R96, -RZ, R96.H0_H0 ;  /* 0x20000060ff607230 */ /* 0x000fe40000004100 */
[----:B------:R-:W-:Y:S02]  /*3030*/  HADD2.F32 R13, -RZ, R13.H0_H0 ;  /* 0x2000000dff0d7230 */ /* 0x000fe40000004100 */
[----:B------:R-:W-:Y:S01]  /*3040*/  FMUL.FTZ R100, R84, R89 ;  /* 0x0000005954647220 */ /* 0x000fe20000410000 */
[----:B------:R-:W-:Y:S02]  /*3050*/  HADD2.F32 R88, -RZ, R93.H0_H0 ;  /* 0x2000005dff587230 */ /* 0x000fe40000004100 */
[----:B------:R-:W-:Y:S01]  /*3060*/  FFMA.FTZ R102, R15, R96, -R102 ;  /* 0x000000600f667223 */ /* 0x000fe20000010866 */
[----:B------:R-:W-:-:S02]  /*3070*/  HADD2.F32 R15, -RZ, R12.H1_H1 ;  /* 0x3000000cff0f7230 */ /* 0x000fc40000004100 */
[----:B------:R-:W-:Y:S01]  /*3080*/  FMUL.FTZ R89, R13, R89 ;  /* 0x000000590d597220 */ /* 0x000fe20000410000 */
[----:B------:R-:W-:Y:S01]  /*3090*/  FFMA.FTZ R99, R85, R96, R98 ;  /* 0x0000006055637223 */ /* 0x000fe20000010062 */
[--C-:B------:R-:W-:Y:S02]  /*30a0*/  HADD2.F32 R93, -RZ, R101.reuse.H0_H0 ;  /* 0x20000065ff5d7230 */ /* 0x100fe40000004100 */
[-C--:B------:R-:W-:Y:S01]  /*30b0*/  FFMA.FTZ R13, R13, R88.reuse, -R100 ;  /* 0x000000580d0d7223 */ /* 0x080fe20000010864 */
[----:B------:R-:W-:Y:S02]  /*30c0*/  HADD2.F32 R12, -RZ, R12.H0_H0 ;  /* 0x2000000cff0c7230 */ /* 0x000fe40000004100 */
[----:B------:R-:W-:Y:S01]  /*30d0*/  FFMA.FTZ R84, R84, R88, R89 ;  /* 0x0000005854547223 */ /* 0x000fe20000010059 */
[----:B------:R-:W-:Y:S02]  /*30e0*/  HADD2.F32 R96, -RZ, R101.H1_H1 ;  /* 0x30000065ff607230 */ /* 0x000fe40000004100 */
[----:B------:R-:W-:-:S02]  /*30f0*/  HADD2.F32 R85, -RZ, R14.H1_H1 ;  /* 0x3000000eff557230 */ /* 0x000fc40000004100 */
[----:B------:R-:W-:Y:S01]  /*3100*/  FMUL.FTZ R98, R12, R93 ;  /* 0x0000005d0c627220 */ /* 0x000fe20000410000 */
[----:B------:R-:W-:Y:S01]  /*3110*/  HADD2.F32 R14, -RZ, R14.H0_H0 ;  /* 0x2000000eff0e7230 */ /* 0x000fe20000004100 */
[----:B------:R-:W-:Y:S01]  /*3120*/  F2FP.F16.F32.PACK_AB R13, R84, R13 ;  /* 0x0000000d540d723e */ /* 0x000fe200000000ff */
[--C-:B------:R-:W-:Y:S02]  /*3130*/  HADD2.F32 R88, -RZ, R97.reuse.H0_H0 ;  /* 0x20000061ff587230 */ /* 0x100fe40000004100 */
[----:B------:R-:W-:Y:S02]  /*3140*/  HADD2.F32 R89, -RZ, R97.H1_H1 ;  /* 0x30000061ff597230 */ /* 0x000fe40000004100 */
[----:B------:R-:W-:Y:S01]  /*3150*/  FMUL.FTZ R97, R15, R93 ;  /* 0x0000005d0f617220 */ /* 0x000fe20000410000 */
[-C--:B------:R-:W-:Y:S01]  /*3160*/  FMUL.FTZ R93, R85, R96.reuse ;  /* 0x00000060555d7220 */ /* 0x080fe20000410000 */
[----:B------:R-:W-:Y:S01]  /*3170*/  FMUL.FTZ R96, R14, R96 ;  /* 0x000000600e607220 */ /* 0x000fe20000410000 */
[-C--:B------:R-:W-:Y:S01]  /*3180*/  FFMA.FTZ R98, R15, R88.reuse, R98 ;  /* 0x000000580f627223 */ /* 0x080fe20000010062 */
[----:B------:R-:W-:Y:S01]  /*3190*/  FFMA.FTZ R97, R12, R88, -R97 ;  /* 0x000000580c617223 */ /* 0x000fe20000010861 */
[-C--:B------:R-:W-:Y:S01]  /*31a0*/  FFMA.FTZ R93, R14, R89.reuse, -R93 ;  /* 0x000000590e5d7223 */ /* 0x080fe2000001085d */
[----:B------:R-:W-:Y:S01]  /*31b0*/  FFMA.FTZ R96, R85, R89, R96 ;  /* 0x0000005955607223 */ /* 0x000fe20000010060 */
[----:B------:R-:W-:-:S02]  /*31c0*/  F2FP.F16.F32.PACK_AB R15, R99, R102 ;  /* 0x00000066630f723e */ /* 0x000fc400000000ff */
[----:B------:R-:W-:Y:S02]  /*31d0*/  F2FP.F16.F32.PACK_AB R12, R98, R97 ;  /* 0x00000061620c723e */ /* 0x000fe400000000ff */
[----:B------:R-:W-:-:S07]  /*31e0*/  F2FP.F16.F32.PACK_AB R14, R96, R93 ;  /* 0x0000005d600e723e */ /* 0x000fce00000000ff */
.L_x_426:
[----:B------:R-:W-:Y:S05]  /*31f0*/  BSYNC B3 ;  /* 0x0000000000037941 */ /* 0x000fea0003800000 */
.L_x_425:
[----:B--2---:R1:W-:Y:S02]  /*3200*/  STG.E.128 desc[UR56][R42.64], R12 ;  /* 0x0000000c2a007986 */ /* 0x0043e4000c101d38 */
.L_x_424:
[----:B------:R-:W-:Y:S05]  /*3210*/  BSYNC B2 ;  /* 0x0000000000027941 */ /* 0x000fea0003800000 */
.L_x_423:
[----:B------:R-:W-:Y:S05]  /*3220*/  @P2 BRA `(.L_x_422) ;  /* 0x0000000000bc2947 */ /* 0x000fea0003800000 */
[----:B-1----:R1:W2:Y:S01]  /*3230*/  LDS.128 R12, [R83+0x12000] ;  /* 0x01200000530c7984 */ /* 0x0022a20000000c00 */
[----:B------:R-:W-:Y:S01]  /*3240*/  ISETP.GE.AND P4, PT, R154, R92, PT ;  /* 0x0000005c9a00720c */ /* 0x000fe20003f86270 */
[----:B------:R-:W-:-:S12]  /*3250*/  BSSY B2, `(.L_x_427) ;  /* 0x000002b000027945 */ /* 0x000fd80003800000 */
[----:B-1----:R-:W-:Y:S05]  /*3260*/  @P4 BRA `(.L_x_428) ;  /* 0x0000000000a44947 */ /* 0x002fea0003800000 */
[--C-:B------:R-:W-:Y:S02]  /*3270*/  SHF.R.U64 R85, R52, 0x10, R53.reuse ;  /* 0x0000001034557819 */ /* 0x100fe40000001235 */
[----:B------:R-:W-:Y:S02]  /*3280*/  SHF.R.U32.HI R84, RZ, 0x10, R53 ;  /* 0x00000010ff547819 */ /* 0x000fe40000011635 */
[--C-:B------:R-:W-:Y:S01]  /*3290*/  SHF.R.U64 R53, R54, 0x10, R55.reuse ;  /* 0x0000001036357819 */ /* 0x100fe20000001237 */
[----:B------:R-:W-:Y:S01]  /*32a0*/  HADD2.F32 R54, -RZ, R85.H0_H0 ;  /* 0x20000055ff367230 */ /* 0x000fe20000004100 */
[----:B------:R-:W-:Y:S01]  /*32b0*/  SHF.R.U32.HI R88, RZ, 0x10, R55 ;  /* 0x00000010ff587819 */ /* 0x000fe20000011637 */
[----:B------:R-:W-:Y:S01]  /*32c0*/  HADD2.F32 R84, -RZ, R84.H0_H0 ;  /* 0x20000054ff547230 */ /* 0x000fe20000004100 */
[----:B--2---:R-:W-:Y:S01]  /*32d0*/  MOV R52, R14 ;  /* 0x0000000e00347202 */ /* 0x004fe20000000f00 */
[----:B------:R-:W-:Y:S02]  /*32e0*/  HADD2.F32 R55, -RZ, R53.H0_H0 ;  /* 0x20000035ff377230 */ /* 0x000fe40000004100 */
[----:B------:R-:W-:-:S02]  /*32f0*/  HADD2.F32 R88, -RZ, R88.H0_H0 ;  /* 0x20000058ff587230 */ /* 0x000fc40000004100 */
[----:B------:R-:W-:Y:S02]  /*3300*/  HADD2.F32 R14, -RZ, R13.H1_H1 ;  /* 0x3000000dff0e7230 */ /* 0x000fe40000004100 */
[----:B------:R-:W-:Y:S02]  /*3310*/  HADD2.F32 R53, -RZ, R15.H1_H1 ;  /* 0x3000000fff357230 */ /* 0x000fe40000004100 */
[----:B------:R-:W-:Y:S02]  /*3320*/  HADD2.F32 R13, -RZ, R13.H0_H0 ;  /* 0x2000000dff0d7230 */ /* 0x000fe40000004100 */
[-C--:B------:R-:W-:Y:S01]  /*3330*/  FMUL.FTZ R96, R14, R55.reuse ;  /* 0x000000370e607220 */ /* 0x080fe20000410000 */
[----:B------:R-:W-:Y:S02]  /*3340*/  HADD2.F32 R15, -RZ, R15.H0_H0 ;  /* 0x2000000fff0f7230 */ /* 0x000fe40000004100 */
[----:B------:R-:W-:Y:S01]  /*3350*/  FMUL.FTZ R98, R53, R88 ;  /* 0x0000005835627220 */ /* 0x000fe20000410000 */
[C---:B------:R-:W-:Y:S01]  /*3360*/  FMUL.FTZ R55, R13.reuse, R55 ;  /* 0x000000370d377220 */ /* 0x040fe20000410000 */
[----:B------:R-:W-:Y:S01]  /*3370*/  FFMA.FTZ R96, R13, R54, -R96 ;  /* 0x000000360d607223 */ /* 0x000fe20000010860 */
[C---:B------:R-:W-:Y:S01]  /*3380*/  FMUL.FTZ R88, R15.reuse, R88 ;  /* 0x000000580f587220 */ /* 0x040fe20000410000 */
[----:B------:R-:W-:Y:S01]  /*3390*/  FFMA.FTZ R98, R15, R84, -R98 ;  /* 0x000000540f627223 */ /* 0x000fe20000010862 */
[----:B------:R-:W-:-:S02]  /*33a0*/  HADD2.F32 R15, -RZ, R91.H1_H1 ;  /* 0x3000005bff0f7230 */ /* 0x000fc40000004100 */
[----:B------:R-:W-:Y:S01]  /*33b0*/  FFMA.FTZ R89, R14, R54, R55 ;  /* 0x000000360e597223 */ /* 0x000fe20000010037 */
[--C-:B------:R-:W-:Y:S02]  /*33c0*/  HADD2.F32 R13, -RZ, R12.reuse.H1_H1 ;  /* 0x3000000cff0d7230 */ /* 0x100fe40000004100 */
[----:B------:R-:W-:Y:S01]  /*33d0*/  FFMA.FTZ R93, R53, R84, R88 ;  /* 0x00000054355d7223 */ /* 0x000fe20000010058 */
[----:B------:R-:W-:Y:S02]  /*33e0*/  HADD2.F32 R91, -RZ, R91.H0_H0 ;  /* 0x2000005bff5b7230 */ /* 0x000fe40000004100 */
[----:B------:R-:W-:Y:S02]  /*33f0*/  HADD2.F32 R12, -RZ, R12.H0_H0 ;  /* 0x2000000cff0c7230 */ /* 0x000fe40000004100 */
[----:B------:R-:W-:Y:S02]  /*3400*/  HADD2.F32 R55, -RZ, R90.H1_H1 ;  /* 0x3000005aff377230 */ /* 0x000fe40000004100 */
[----:B------:R-:W-:Y:S01]  /*3410*/  FMUL.FTZ R85, R13, R91 ;  /* 0x0000005b0d557220 */ /* 0x000fe20000410000 */
[----:B------:R-:W-:-:S02]  /*3420*/  HADD2.F32 R14, -RZ, R52.H1_H1 ;  /* 0x30000034ff0e7230 */ /* 0x000fc40000004100 */
[C---:B------:R-:W-:Y:S01]  /*3430*/  FMUL.FTZ R54, R12.reuse, R91 ;  /* 0x0000005b0c367220 */ /* 0x040fe20000410000 */
[----:B------:R-:W-:Y:S02]  /*3440*/  HADD2.F32 R52, -RZ, R52.H0_H0 ;  /* 0x20000034ff347230 */ /* 0x000fe40000004100 */
[----:B------:R-:W-:Y:S01]  /*3450*/  FFMA.FTZ R85, R12, R15, -R85 ;  /* 0x0000000f0c557223 */ /* 0x000fe20000010855 */
[----:B------:R-:W-:Y:S02]  /*3460*/  HADD2.F32 R53, -RZ, R90.H0_H0 ;  /* 0x2000005aff357230 */ /* 0x000fe40000004100 */
[----:B------:R-:W-:Y:S01]  /*3470*/  FMUL.FTZ R91, R14, R55 ;  /* 0x000000370e5b7220 */ /* 0x000fe20000410000 */
[----:B------:R-:W-:Y:S01]  /*3480*/  FFMA.FTZ R54, R13, R15, R54 ;  /* 0x0000000f0d367223 */ /* 0x000fe20000010036 */
[C---:B------:R-:W-:Y:S01]  /*3490*/  FMUL.FTZ R55, R52.reuse, R55 ;  /* 0x0000003734377220 */ /* 0x040fe20000410000 */
[----:B------:R-:W-:Y:S01]  /*34a0*/  F2FP.F16.F32.PACK_AB R13, R89, R96 ;  /* 0x00000060590d723e */ /* 0x000fe200000000ff */
[-C--:B------:R-:W-:Y:S01]  /*34b0*/  FFMA.FTZ R91, R52, R53.reuse, -R91 ;  /* 0x00000035345b7223 */ /* 0x080fe2000001085b */
[----:B------:R-:W-:Y:S01]  /*34c0*/  F2FP.F16.F32.PACK_AB R15, R93, R98 ;  /* 0x000000625d0f723e */ /* 0x000fe200000000ff */
[----:B------:R-:W-:Y:S01]  /*34d0*/  FFMA.FTZ R14, R14, R53, R55 ;  /* 0x000000350e0e7223 */ /* 0x000fe20000010037 */
[----:B------:R-:W-:-:S04]  /*34e0*/  F2FP.F16.F32.PACK_AB R12, R54, R85 ;  /* 0x00000055360c723e */ /* 0x000fc800000000ff */
[----:B------:R-:W-:-:S07]  /*34f0*/  F2FP.F16.F32.PACK_AB R14, R14, R91 ;  /* 0x0000005b0e0e723e */ /* 0x000fce00000000ff */
.L_x_428:
[----:B------:R-:W-:Y:S05]  /*3500*/  BSYNC B2 ;  /* 0x0000000000027941 */ /* 0x000fea0003800000 */
.L_x_427:
[----:B--2---:R2:W-:Y:S02]  /*3510*/  STG.E.128 desc[UR56][R42.64+0x40], R12 ;  /* 0x0000400c2a007986 */ /* 0x0045e4000c101d38 */
.L_x_422:
[----:B------:R-:W-:Y:S05]  /*3520*/  BSYNC B1 ;  /* 0x0000000000017941 */ /* 0x000fea0003800000 */
.L_x_421:
[----:B------:R-:W-:Y:S05]  /*3530*/  @P5 BRA `(.L_x_429) ;  /* 0x0000001c005c5947 */ /* 0x000fea0003800000 */
[----:B------:R-:W-:Y:S04]  /*3540*/  BSSY B1, `(.L_x_430) ;  /* 0x0000031000017945 */ /* 0x000fe80003800000 */
[----:B------:R-:W-:Y:S05]  /*3550*/  @P1 BRA `(.L_x_431) ;  /* 0x0000000000bc1947 */ /* 0x000fea0003800000 */
[----:B-12---:R1:W2:Y:S01]  /*3560*/  LDS.128 R12, [R87+0x15000] ;  /* 0x01500000570c7984 */ /* 0x0062a20000000c00 */
[----:B------:R-:W-:Y:S01]  /*3570*/  ISETP.GE.AND P4, PT, R22, R92, PT ;  /* 0x0000005c1600720c */ /* 0x000fe20003f86270 */
[----:B------:R-:W-:-:S12]  /*3580*/  BSSY B2, `(.L_x_432) ;  /* 0x000002b000027945 */ /* 0x000fd80003800000 */
[----:B-1----:R-:W-:Y:S05]  /*3590*/  @P4 BRA `(.L_x_433) ;  /* 0x0000000000a44947 */ /* 0x002fea0003800000 */
[--C-:B------:R-:W-:Y:S01]  /*35a0*/  SHF.R.U64 R44, R44, 0x10, R45.reuse ;  /* 0x000000102c2c7819 */ /* 0x100fe2000000122d */
[----:B--2---:R-:W-:Y:S01]  /*35b0*/  IMAD.MOV.U32 R42, RZ, RZ, R14 ;  /* 0x000000ffff2a7224 */ /* 0x004fe200078e000e */
[----:B------:R-:W-:Y:S01]  /*35c0*/  SHF.R.U32.HI R53, RZ, 0x10, R45 ;  /* 0x00000010ff357819 */ /* 0x000fe2000001162d */
[--C-:B------:R-:W-:Y:S01]  /*35d0*/  HADD2.F32 R14, -RZ, R13.reuse.H1_H1 ;  /* 0x3000000dff0e7230 */ /* 0x100fe20000004100 */
[--C-:B------:R-:W-:Y:S01]  /*35e0*/  SHF.R.U64 R45, R46, 0x10, R47.reuse ;  /* 0x000000102e2d7819 */ /* 0x100fe2000000122f */
[----:B------:R-:W-:Y:S01]  /*35f0*/  HADD2.F32 R13, -RZ, R13.H0_H0 ;  /* 0x2000000dff0d7230 */ /* 0x000fe20000004100 */
[----:B------:R-:W-:Y:S01]  /*3600*/  SHF.R.U32.HI R52, RZ, 0x10, R47 ;  /* 0x00000010ff347819 */ /* 0x000fe2000001162f */
[----:B------:R-:W-:Y:S02]  /*3610*/  HADD2.F32 R44, -RZ, R44.H0_H0 ;  /* 0x2000002cff2c7230 */ /* 0x000fe40000004100 */
[----:B------:R-:W-:Y:S02]  /*3620*/  HADD2.F32 R45, -RZ, R45.H0_H0 ;  /* 0x2000002dff2d7230 */ /* 0x000fe40000004100 */
[----:B------:R-:W-:-:S02]  /*3630*/  HADD2.F32 R52, -RZ, R52.H0_H0 ;  /* 0x20000034ff347230 */ /* 0x000fc40000004100 */
[--C-:B------:R-:W-:Y:S02]  /*3640*/  HADD2.F32 R43, -RZ, R15.reuse.H1_H1 ;  /* 0x3000000fff2b7230 */ /* 0x100fe40000004100 */
[CC--:B------:R-:W-:Y:S01]  /*3650*/  FMUL.FTZ R54, R14.reuse, R45.reuse ;  /* 0x0000002d0e367220 */ /* 0x0c0fe20000410000 */
[C---:B------:R-:W-:Y:S01]  /*3660*/  FMUL.FTZ R45, R13.reuse, R45 ;  /* 0x0000002d0d2d7220 */ /* 0x040fe20000410000 */
[----:B------:R-:W-:Y:S02]  /*3670*/  HADD2.F32 R15, -RZ, R15.H0_H0 ;  /* 0x2000000fff0f7230 */ /* 0x000fe40000004100 */
[-C--:B------:R-:W-:Y:S01]  /*3680*/  FFMA.FTZ R54, R13, R44.reuse, -R54 ;  /* 0x0000002c0d367223 */ /* 0x080fe20000010836 */
[----:B------:R-:W-:Y:S01]  /*3690*/  FFMA.FTZ R47, R14, R44, R45 ;  /* 0x0000002c0e2f7223 */ /* 0x000fe2000001002d */
[----:B------:R-:W-:Y:S02]  /*36a0*/  HADD2.F32 R46, -RZ, R53.H0_H0 ;  /* 0x20000035ff2e7230 */ /* 0x000fe40000004100 */
[----:B------:R-:W-:Y:S01]  /*36b0*/  FMUL.FTZ R84, R43, R52 ;  /* 0x000000342b547220 */ /* 0x000fe20000410000 */
[----:B------:R-:W-:-:S02]  /*36c0*/  HADD2.F32 R44, -RZ, R51.H0_H0 ;  /* 0x20000033ff2c7230 */ /* 0x000fc40000004100 */
[C---:B------:R-:W-:Y:S01]  /*36d0*/  FMUL.FTZ R52, R15.reuse, R52 ;  /* 0x000000340f347220 */ /* 0x040fe20000410000 */
[----:B------:R-:W-:Y:S02]  /*36e0*/  HADD2.F32 R51, -RZ, R51.H1_H1 ;  /* 0x30000033ff337230 */ /* 0x000fe40000004100 */
[-C--:B------:R-:W-:Y:S01]  /*36f0*/  FFMA.FTZ R84, R15, R46.reuse, -R84 ;  /* 0x0000002e0f547223 */ /* 0x080fe20000010854 */
[----:B------:R-:W-:Y:S02]  /*3700*/  HADD2.F32 R13, -RZ, R12.H1_H1 ;  /* 0x3000000cff0d7230 */ /* 0x000fe40000004100 */
[----:B------:R-:W-:Y:S01]  /*3710*/  FFMA.FTZ R55, R43, R46, R52 ;  /* 0x0000002e2b377223 */ /* 0x000fe20000010034 */
[----:B------:R-:W-:Y:S02]  /*3720*/  HADD2.F32 R14, -RZ, R42.H1_H1 ;  /* 0x3000002aff0e7230 */ /* 0x000fe40000004100 */
[----:B------:R-:W-:Y:S02]  /*3730*/  HADD2.F32 R12, -RZ, R12.H0_H0 ;  /* 0x2000000cff0c7230 */ /* 0x000fe40000004100 */
[----:B------:R-:W-:Y:S01]  /*3740*/  FMUL.FTZ R45, R13, R44 ;  /* 0x0000002c0d2d7220 */ /* 0x000fe20000410000 */
[----:B------:R-:W-:-:S02]  /*3750*/  HADD2.F32 R42, -RZ, R42.H0_H0 ;  /* 0x2000002aff2a7230 */ /* 0x000fc40000004100 */
[-C--:B------:R-:W-:Y:S01]  /*3760*/  FMUL.FTZ R53, R14, R51.reuse ;  /* 0x000000330e357220 */ /* 0x080fe20000410000 */
[--C-:B------:R-:W-:Y:S02]  /*3770*/  HADD2.F32 R15, -RZ, R50.reuse.H0_H0 ;  /* 0x20000032ff0f7230 */ /* 0x100fe40000004100 */
[----:B------:R-:W-:Y:S01]  /*3780*/  FMUL.FTZ R44, R12, R44 ;  /* 0x0000002c0c2c7220 */ /* 0x000fe20000410000 */
[----:B------:R-:W-:Y:S02]  /*3790*/  HADD2.F32 R43, -RZ, R50.H1_H1 ;  /* 0x30000032ff2b7230 */ /* 0x000fe40000004100 */
[----:B------:R-:W-:Y:S01]  /*37a0*/  FMUL.FTZ R51, R42, R51 ;  /* 0x000000332a337220 */ /* 0x000fe20000410000 */
[-C--:B------:R-:W-:Y:S01]  /*37b0*/  FFMA.FTZ R45, R12, R15.reuse, -R45 ;  /* 0x0000000f0c2d7223 */ /* 0x080fe2000001082d */
[----:B------:R-:W-:Y:S01]  /*37c0*/  FFMA.FTZ R44, R13, R15, R44 ;  /* 0x0000000f0d2c7223 */ /* 0x000fe2000001002c */
[-C--:B------:R-:W-:Y:S01]  /*37d0*/  FFMA.FTZ R53, R42, R43.reuse, -R53 ;  /* 0x0000002b2a357223 */ /* 0x080fe20000010835 */
[----:B------:R-:W-:Y:S01]  /*37e0*/  FFMA.FTZ R14, R14, R43, R51 ;  /* 0x0000002b0e0e7223 */ /* 0x000fe20000010033 */
[----:B------:R-:W-:-:S02]  /*37f0*/  F2FP.F16.F32.PACK_AB R13, R47, R54 ;  /* 0x000000362f0d723e */ /* 0x000fc400000000ff */
[----:B------:R-:W-:Y:S02]  /*3800*/  F2FP.F16.F32.PACK_AB R15, R55, R84 ;  /* 0x00000054370f723e */ /* 0x000fe400000000ff */
[----:B------:R-:W-:Y:S02]  /*3810*/  F2FP.F16.F32.PACK_AB R12, R44, R45 ;  /* 0x0000002d2c0c723e */ /* 0x000fe400000000ff */
[----:B------:R-:W-:-:S07]  /*3820*/  F2FP.F16.F32.PACK_AB R14, R14, R53 ;  /* 0x000000350e0e723e */ /* 0x000fce00000000ff */
.L_x_433:
[----:B------:R-:W-:Y:S05]  /*3830*/  BSYNC B2 ;  /* 0x0000000000027941 */ /* 0x000fea0003800000 */
.L_x_432:
[----:B--2---:R3:W-:Y:S02]  /*3840*/  STG.E.128 desc[UR56][R40.64], R12 ;  /* 0x0000000c28007986 */ /* 0x0047e4000c101d38 */
.L_x_431:
[----:B------:R-:W-:Y:S05]  /*3850*/  BSYNC B1 ;  /* 0x0000000000017941 */ /* 0x000fea0003800000 */
.L_x_430:
[----:B------:R-:W-:Y:S05]  /*3860*/  @P2 BRA `(.L_x_429) ;  /* 0x0000001800902947 */ /* 0x000fea0003800000 */
[----:B-123--:R1:W2:Y:S01]  /*3870*/  LDS.128 R12, [R83+0x15000] ;  /* 0x01500000530c7984 */ /* 0x00e2a20000000c00 */
        /* <DEDUP_REMOVED lines=44> */
.L_x_435:
[----:B------:R-:W-:Y:S05]  /*3b40*/  BSYNC B1 ;  /* 0x0000000000017941 */ /* 0x000fea0003800000 */
.L_x_434:
[----:B--2---:R4:W-:Y:S01]  /*3b50*/  STG.E.128 desc[UR56][R40.64+0x40], R12 ;  /* 0x0000400c28007986 */ /* 0x0049e2000c101d38 */
[----:B------:R-:W-:Y:S05]  /*3b60*/  BRA `(.L_x_429) ;  /* 0x0000001400d07947 */ /* 0x000fea0003800000 */
.L_x_413:
[C---:B------:R-:W-:Y:S02]  /*3b70*/  ISETP.GE.AND P3, PT, R18.reuse, R86, PT ;  /* 0x000000561200720c */ /* 0x040fe40003f66270 */
[----:B------:R-:W-:Y:S02]  /*3b80*/  CS2R R38, SRZ ;  /* 0x0000000000267805 */ /* 0x000fe4000001ff00 */
[----:B------:R-:W-:Y:S01]  /*3b90*/  CS2R R36, SRZ ;  /* 0x0000000000247805 */ /* 0x000fe2000001ff00 */
[----:B------:R-:W-:Y:S01]  /*3ba0*/  VIADD R44, R18, 0x60 ;  /* 0x00000060122c7836 */ /* 0x000fe20000000000 */
[----:B------:R-:W-:-:S13]  /*3bb0*/  ISETP.GE.OR P3, PT, R16, R92, P3 ;  /* 0x0000005c1000720c */ /* 0x000fda0001f66670 */
[----:B------:R-:W0:Y:S01]  /*3bc0*/  @!P3 LDC.64 R40, c[0x0][0x3e8] ;  /* 0x0000fa00ff28bb82 */ /* 0x000e220000000a00 */
[----:B------:R-:W-:-:S05]  /*3bd0*/  @!P3 IADD3 R14, P4, R34, R50, RZ ;  /* 0x00000032220eb210 */ /* 0x000fca0007f9e0ff */
[----:B------:R-:W-:Y:S01]  /*3be0*/  @!P3 IMAD.X R15, R93, 0x1, R68, P4 ;  /* 0x000000015d0fb824 */ /* 0x000fe200020e0644 */
[----:B------:R-:W-:Y:S01]  /*3bf0*/  @!P3 IADD3 R12, P4, R8, R48, RZ ;  /* 0x00000030080cb210 */ /* 0x000fe20007f9e0ff */
[----:B------:R-:W1:Y:S04]  /*3c00*/  @!P3 LDC.64 R42, c[0x0][0x400] ;  /* 0x00010000ff2abb82 */ /* 0x000e680000000a00 */
[----:B------:R-:W-:Y:S01]  /*3c10*/  @!P3 IMAD.X R13, R82, 0x1, R66, P4 ;  /* 0x00000001520db824 */ /* 0x000fe200020e0642 */
[----:B0-----:R-:W-:-:S04]  /*3c20*/  @!P3 LEA R40, P4, R14, R40, 0x1 ;  /* 0x000000280e28b211 */ /* 0x001fc800078808ff */
[----:B------:R-:W-:Y:S02]  /*3c30*/  @!P3 LEA.HI.X R41, R14, R41, R15, 0x1, P4 ;  /* 0x000000290e29b211 */ /* 0x000fe400020f0c0f */
[----:B------:R-:W-:Y:S02]  /*3c40*/  CS2R R14, SRZ ;  /* 0x00000000000e7805 */ /* 0x000fe4000001ff00 */
[----:B-1----:R-:W-:-:S04]  /*3c50*/  @!P3 LEA R42, P4, R12, R42, 0x1 ;  /* 0x0000002a0c2ab211 */ /* 0x002fc800078808ff */
[----:B------:R-:W-:Y:S02]  /*3c60*/  @!P3 LEA.HI.X R43, R12, R43, R13, 0x1, P4 ;  /* 0x0000002b0c2bb211 */ /* 0x000fe400020f0c0d */
[----:B------:R-:W-:-:S03]  /*3c70*/  CS2R R12, SRZ ;  /* 0x00000000000c7805 */ /* 0x000fc6000001ff00 */
[----:B------:R0:W5:Y:S04]  /*3c80*/  @!P3 LDG.E.128 R36, desc[UR56][R42.64] ;  /* 0x000000382a24b981 */ /* 0x000168000c1e1d00 */
[----:B------:R1:W5:Y:S01]  /*3c90*/  @!P3 LDG.E.128 R12, desc[UR56][R40.64] ;  /* 0x00000038280cb981 */ /* 0x000362000c1e1d00 */
[----:B------:R-:W-:-:S04]  /*3ca0*/  ISETP.GE.AND P3, PT, R44, R86, PT ;  /* 0x000000562c00720c */ /* 0x000fc80003f66270 */
[----:B------:R-:W-:Y:S01]  /*3cb0*/  ISETP.GE.OR P3, PT, R16, R92, P3 ;  /* 0x0000005c1000720c */ /* 0x000fe20001f66670 */
[----:B------:R-:W-:Y:S01]  /*3cc0*/  BSSY B1, `(.L_x_436) ;  /* 0x000001a000017945 */ /* 0x000fe20003800000 */
[----:B0-----:R-:W-:Y:S02]  /*3cd0*/  CS2R R42, SRZ ;  /* 0x00000000002a7805 */ /* 0x001fe4000001ff00 */
[----:B------:R-:W-:Y:S02]  /*3ce0*/  CS2R R46, SRZ ;  /* 0x00000000002e7805 */ /* 0x000fe4000001ff00 */
[----:B------:R-:W-:Y:S02]  /*3cf0*/  CS2R R44, SRZ ;  /* 0x00000000002c7805 */ /* 0x000fe4000001ff00 */
[----:B-1----:R-:W-:-:S05]  /*3d00*/  CS2R R40, SRZ ;  /* 0x0000000000287805 */ /* 0x002fca000001ff00 */
[----:B------:R-:W-:Y:S05]  /*3d10*/  @P3 BRA `(.L_x_437) ;  /* 0x0000000000503947 */ /* 0x000fea0003800000 */
[----:B------:R-:W0:Y:S01]  /*3d20*/  LDC.64 R40, c[0x0][0x3f8] ;  /* 0x0000fe00ff287b82 */ /* 0x000e220000000a00 */
[----:B------:R-:W-:Y:S01]  /*3d30*/  IMAD.MOV.U32 R51, RZ, RZ, R93 ;  /* 0x000000ffff337224 */ /* 0x000fe200078e005d */
[----:B------:R-:W-:Y:S01]  /*3d40*/  MOV R49, R82 ;  /* 0x0000005200317202 */ /* 0x000fe20000000f00 */
[----:B------:R-:W-:Y:S01]  /*3d50*/  ULDC.64 UR4, c[0x0][0x3e8] ;  /* 0x0000fa0000047ab9 */ /* 0x000fe20000000a00 */
        /* <DEDUP_REMOVED lines=14> */
[----:B------:R-:W5:Y:S04]  /*3e40*/  LDG.E.128 R40, desc[UR56][R40.64] ;  /* 0x0000003828287981 */ /* 0x000f68000c1e1d00 */
[----:B------:R-:W5:Y:S03]  /*3e50*/  LDG.E.128 R44, desc[UR56][R44.64] ;  /* 0x000000382c2c7981 */ /* 0x000f66000c1e1d00 */
.L_x_437:
[----:B------:R-:W-:Y:S05]  /*3e60*/  BSYNC B1 ;  /* 0x0000000000017941 */ /* 0x000fea0003800000 */
.L_x_436:
[----:B-----5:R-:W-:Y:S01]  /*3e70*/  IMAD.MOV.U32 R48, RZ, RZ, R42 ;  /* 0x000000ffff307224 */ /* 0x020fe200078e002a */
[----:B------:R-:W-:Y:S01]  /*3e80*/  ISETP.NE.AND P3, PT, R155, 0x3, PT ;  /* 0x000000039b00780c */ /* 0x000fe20003f65270 */
[----:B------:R-:W-:Y:S01]  /*3e90*/  IMAD.MOV.U32 R49, RZ, RZ, R43 ;  /* 0x000000ffff317224 */ /* 0x000fe200078e002b */
[----:B------:R-:W-:Y:S01]  /*3ea0*/  ISETP.GE.AND P4, PT, R16, R92, PT ;  /* 0x0000005c1000720c */ /* 0x000fe20003f86270 */
[----:B------:R-:W-:Y:S02]  /*3eb0*/  IMAD.MOV.U32 R50, RZ, RZ, R40 ;  /* 0x000000ffff327224 */ /* 0x000fe400078e0028 */
[----:B------:R-:W-:Y:S01]  /*3ec0*/  IMAD.MOV.U32 R51, RZ, RZ, R41 ;  /* 0x000000ffff337224 */ /* 0x000fe200078e0029 */
[----:B------:R-:W-:Y:S01]  /*3ed0*/  PRMT R102, R48, 0x5410, R49 ;  /* 0x0000541030667816 */ /* 0x000fe20000000031 */
[----:B------:R-:W-:Y:S02]  /*3ee0*/  IMAD.MOV.U32 R48, RZ, RZ, R46 ;  /* 0x000000ffff307224 */ /* 0x000fe400078e002e */
        /* <DEDUP_REMOVED lines=8> */
[----:B------:R-:W-:Y:S01]  /*3f70*/  IMAD.MOV.U32 R51, RZ, RZ, R13 ;  /* 0x000000ffff337224 */ /* 0x000fe200078e000d */
[----:B------:R-:W-:Y:S01]  /*3f80*/  PRMT R107, R107, 0x5410, R48 ;  /* 0x000054106b6b7816 */ /* 0x000fe20000000030 */
[----:B------:R-:W-:Y:S01]  /*3f90*/  IMAD.MOV.U32 R49, RZ, RZ, R15 ;  /* 0x000000ffff317224 */ /* 0x000fe200078e000f */
[----:B------:R-:W-:Y:S01]  /*3fa0*/  PRMT R109, R109, 0x5410, R50 ;  /* 0x000054106d6d7816 */ /* 0x000fe20000000032 */
[----:B------:R-:W-:Y:S01]  /*3fb0*/  IMAD.MOV.U32 R48, RZ, RZ, R38 ;  /* 0x000000ffff307224 */ /* 0x000fe200078e0026 */
[----:B------:R-:W-:Y:S01]  /*3fc0*/  PRMT R111, R51, 0x7610, R111 ;  /* 0x00007610336f7816 */ /* 0x000fe2000000006f */
[----:B------:R-:W-:Y:S01]  /*3fd0*/  IMAD.MOV.U32 R50, RZ, RZ, R36 ;  /* 0x000000ffff327224 */ /* 0x000fe200078e0024 */
[----:B------:R-:W-:Y:S01]  /*3fe0*/  PRMT R112, R49, 0x7610, R112 ;  /* 0x0000761031707816 */ /* 0x000fe20000000070 */
[----:B------:R-:W-:Y:S01]  /*3ff0*/  IMAD.MOV.U32 R51, RZ, RZ, R37 ;  /* 0x000000ffff337224 */ /* 0x000fe200078e0025 */
[----:B------:R-:W-:-:S02]  /*4000*/  MOV R49, R39 ;  /* 0x0000002700317202 */ /* 0x000fc40000000f00 */
[----:B------:R-:W-:Y:S02]  /*4010*/  PRMT R107, R48, 0x7610, R107 ;  /* 0x00007610306b7816 */ /* 0x000fe4000000006b */
[----:B------:R-:W-:Y:S02]  /*4020*/  PRMT R112, R112, 0x5410, R49 ;  /* 0x0000541070707816 */ /* 0x000fe40000000031 */
[----:B------:R-:W-:Y:S02]  /*4030*/  PRMT R109, R50, 0x7610, R109 ;  /* 0x00007610326d7816 */ /* 0x000fe4000000006d */
[----:B------:R-:W-:Y:S01]  /*4040*/  PRMT R113, R51, 0x7610, R113 ;  /* 0x0000761033717816 */ /* 0x000fe20000000071 */
[----:B------:R-:W-:Y:S06]  /*4050*/  @!P3 BRA `(.L_x_438) ;  /* 0x000000000004b947 */ /* 0x000fec0003800000 */
[----:B------:R-:W-:Y:S01]  /*4060*/  BPT.TRAP 0x1 ;  /* 0x000000040000795c */ /* 0x000fe20000300000 */
.L_x_438:
[----:B------:R-:W-:Y:S01]  /*4070*/  IMAD R82, R19, 0x8, R2 ;  /* 0x0000000813527824 */ /* 0x000fe200078e0202 */
[----:B------:R-:W-:Y:S01]  /*4080*/  SHF.L.U32 R94, R153, 0x1f, RZ ;  /* 0x0000001f995e7819 */ /* 0x000fe200000006ff */
[----:B------:R-:W0:Y:S01]  /*4090*/  LDC R97, c[0x0][0x2f4] ;  /* 0x0000bd00ff617b82 */ /* 0x000e220000000800 */
[----:B------:R-:W-:Y:S02]  /*40a0*/  BSSY B1, `(.L_x_439) ;  /* 0x0000004000017945 */ /* 0x000fe40003800000 */
[----:B------:R-:W1:Y:S01]  /*40b0*/  SYNCS.PHASECHK.TRANS64.TRYWAIT P5, [R82+URZ+0x30890], R94 ;  /* 0x0308905e520075a7 */ /* 0x000e6200080a017f */
[----:B0-----:R-:W-:Y:S01]  /*40c0*/  IMAD.IADD R99, R97, 0x1, -R74 ;  /* 0x0000000161637824 */ /* 0x001fe200078e0a4a */
[----:B-1----:R-:W-:Y:S06]  /*40d0*/  @!P5 BRA `(.L_x_440) ;  /* 0x0000013c0010d947 */ /* 0x002fec0003800000 */
.L_x_674:
[----:B------:R-:W-:Y:S05]  /*40e0*/  BSYNC B1 ;  /* 0x0000000000017941 */ /* 0x000fea0003800000 */
.L_x_439:
[----:B------:R-:W-:Y:S01]  /*40f0*/  ISETP.GE.OR P5, PT, R18, R86, P1 ;  /* 0x000000561200720c */ /* 0x000fe20000fa6670 */
[----:B------:R-:W-:-:S12]  /*4100*/  BSSY B1, `(.L_x_441) ;  /* 0x000007e000017945 */ /* 0x000fd80003800000 */
[----:B------:R-:W-:Y:S05]  /*4110*/  @P5 BRA `(.L_x_442) ;  /* 0x0000000400f05947 */ /* 0x000fea0003800000 */
[----:B------:R-:W1:Y:S01]  /*4120*/  S2R R49, SR_TID.X ;  /* 0x0000000000317919 */ /* 0x000e620000002100 */
[----:B------:R-:W-:Y:S01]  /*4130*/  SHF.R.S32.HI R48, RZ, 0x1f, R18 ;  /* 0x0000001fff307819 */ /* 0x000fe20000011412 */
[-C--:B------:R-:W-:Y:S01]  /*4140*/  IMAD.WIDE.U32 R92, R18, R90.reuse, R88 ;  /* 0x0000005a125c7225 */ /* 0x080fe200078e0058 */
[----:B------:R-:W-:Y:S03]  /*4150*/  BSSY B2, `(.L_x_443) ;  /* 0x000006c000027945 */ /* 0x000fe60003800000 */
[----:B------:R-:W-:Y:S01]  /*4160*/  IMAD R48, R48, R90, RZ ;  /* 0x0000005a30307224 */ /* 0x000fe200078e02ff */
[----:B------:R-:W-:-:S03]  /*4170*/  IADD3 R96, P5, P6, R62, R92, R65 ;  /* 0x0000005c3e607210 */ /* 0x000fc60007ebe041 */
[----:B------:R-:W-:Y:S01]  /*4180*/  IMAD R101, R18, R91, R48 ;  /* 0x0000005b12657224 */ /* 0x000fe200078e0230 */
[----:B------:R-:W-:-:S03]  /*4190*/  SEL R48, R74, R99, !P0 ;  /* 0x000000634a307207 */ /* 0x000fc60004000000 */
[----:B------:R-:W-:-:S05]  /*41a0*/  IMAD.IADD R101, R101, 0x1, R93 ;  /* 0x0000000165657824 */ /* 0x000fca00078e025d */
[----:B------:R-:W-:Y:S01]  /*41b0*/  IADD3.X R98, R80, R101, R32, P5, P6 ;  /* 0x0000006550627210 */ /* 0x000fe20002fec420 */
[----:B-1----:R-:W-:Y:S01]  /*41c0*/  VIADD R51, R49, 0xffffff80 ;  /* 0xffffff8031337836 */ /* 0x002fe20000000000 */
[----:B------:R-:W-:-:S04]  /*41d0*/  SHF.R.S32.HI R49, RZ, 0x1f, R48 ;  /* 0x0000001fff317819 */ /* 0x000fc80000011430 */
[----:B------:R-:W-:Y:S02]  /*41e0*/  LEA.HI R49, R49, R48, RZ, 0x4 ;  /* 0x0000003031317211 */ /* 0x000fe400078f20ff */
[----:B------:R-:W-:Y:S02]  /*41f0*/  SHF.R.S32.HI R50, RZ, 0x1f, R51 ;  /* 0x0000001fff327819 */ /* 0x000fe40000011433 */
[----:B------:R-:W-:Y:S02]  /*4200*/  LEA.HI.SX32 R49, R49, R64, 0x1c ;  /* 0x0000004031317211 */ /* 0x000fe400078fe2ff */
[----:B------:R-:W-:Y:S02]  /*4210*/  LEA.HI R50, R50, R51, RZ, 0x5 ;  /* 0x0000003332327211 */ /* 0x000fe400078f28ff */
[----:B------:R-:W-:Y:S01]  /*4220*/  SHF.L.U32 R103, R49, 0x3, RZ ;  /* 0x0000000331677819 */ /* 0x000fe200000006ff */
[----:B------:R-:W-:Y:S01]  /*4230*/  IMAD R49, R19, 0x3000, R31 ;  /* 0x0000300013317824 */ /* 0x000fe200078e021f */
[----:B------:R-:W-:-:S02]  /*4240*/  SHF.R.S32.HI R50, RZ, 0x5, R50 ;  /* 0x00000005ff327819 */ /* 0x000fc40000011432 */
[----:B------:R-:W-:Y:S01]  /*4250*/  LOP3.LUT R48, R78, 0x38, R103, 0xf8, !PT ;  /* 0x000000384e307812 */ /* 0x000fe200078ef867 */
[----:B------:R-:W-:-:S03]  /*4260*/  IMAD R49, R49, 0x2, R2 ;  /* 0x0000000231317824 */ /* 0x000fc600078e0202 */
[----:B------:R-:W-:-:S05]  /*4270*/  LOP3.LUT R48, R48, R75, RZ, 0x3c, !PT ;  /* 0x0000004b30307212 */ /* 0x000fca00078e3cff */
[----:B------:R-:W-:-:S04]  /*4280*/  IMAD R48, R50, 0x200, R48 ;  /* 0x0000020032307824 */ /* 0x000fc800078e0230 */
[----:B------:R-:W-:-:S04]  /*4290*/  IMAD R51, R19, 0x3000, R48 ;  /* 0x0000300013337824 */ /* 0x000fc800078e0230 */
[----:B------:R-:W-:Y:S02]  /*42a0*/  IMAD R52, R51, 0x2, R2 ;  /* 0x0000000233347824 */ /* 0x000fe400078e0202 */
[----:B------:R-:W1:Y:S04]  /*42b0*/  LDS.128 R48, [R49+0x12400] ;  /* 0x0124000031307984 */ /* 0x000e680000000c00 */
[----:B------:R-:W2:Y:S01]  /*42c0*/  LDS.128 R52, [R52+0x12400] ;  /* 0x0124000034347984 */ /* 0x000ea20000000c00 */
[----:B------:R-:W-:Y:S05]  /*42d0*/  @P4 BRA `(.L_x_444) ;  /* 0x00000004004c4947 */ /* 0x000fea0003800000 */
[--C-:B------:R-:W-:Y:S01]  /*42e0*/  SHF.R.U64 R12, R12, 0x10, R13.reuse ;  /* 0x000000100c0c7819 */ /* 0x100fe2000000120d */
[----:B------:R-:W-:Y:S01]  /*42f0*/  HADD2.F32 R113, -RZ, R113.H0_H0 ;  /* 0x20000071ff717230 */ /* 0x000fe20000004100 */
[----:B------:R-:W-:Y:S01]  /*4300*/  SHF.R.U32.HI R100, RZ, 0x10, R13 ;  /* 0x00000010ff647819 */ /* 0x000fe2000001160d */
[----:B--2---:R-:W-:Y:S01]  /*4310*/  HADD2.F32 R108, -RZ, R53.H0_H0 ;  /* 0x20000035ff6c7230 */ /* 0x004fe20000004100 */
[----:B------:R-:W-:Y:S01]  /*4320*/  SHF.R.U64 R13, R36, 0x10, R37 ;  /* 0x00000010240d7819 */ /* 0x000fe20000001225 */
[----:B-1----:R-:W-:Y:S01]  /*4330*/  HADD2.F32 R110, -RZ, R49.H0_H0 ;  /* 0x20000031ff6e7230 */ /* 0x002fe20000004100 */
[--C-:B------:R-:W-:Y:S01]  /*4340*/  SHF.R.U64 R14, R14, 0x10, R15.reuse ;  /* 0x000000100e0e7819 */ /* 0x100fe2000000120f */
[----:B------:R-:W-:Y:S01]  /*4350*/  HADD2.F32 R111, -RZ, R111.H0_H0 ;  /* 0x2000006fff6f7230 */ /* 0x000fe20000004100 */
[----:B------:R-:W-:Y:S01]  /*4360*/  SHF.R.U32.HI R36, RZ, 0x10, R15 ;  /* 0x00000010ff247819 */ /* 0x000fe2000001160f */
[----:B------:R-:W-:Y:S01]  /*4370*/  HADD2.F32 R53, -RZ, R53.H1_H1 ;  /* 0x30000035ff357230 */ /* 0x000fe20000004100 */
[--C-:B------:R-:W-:Y:S01]  /*4380*/  SHF.R.U64 R15, R38, 0x10, R39.reuse ;  /* 0x00000010260f7819 */ /* 0x100fe20000001227 */
[----:B------:R-:W-:Y:S01]  /*4390*/  HADD2.F32 R49, -RZ, R49.H1_H1 ;  /* 0x30000031ff317230 */ /* 0x000fe20000004100 */
[----:B------:R-:W-:Y:S01]  /*43a0*/  SHF.R.U32.HI R38, RZ, 0x10, R39 ;  /* 0x00000010ff267819 */ /* 0x000fe20000011627 */
[-C--:B------:R-:W-:Y:S01]  /*43b0*/  FMUL.FTZ R39, R108, R113.reuse ;  /* 0x000000716c277220 */ /* 0x080fe20000410000 */
[----:B------:R-:W-:Y:S01]  /*43c0*/  SHF.R.U32.HI R37, RZ, 0x10, R37 ;  /* 0x00000010ff257819 */ /* 0x000fe20000011625 */
[----:B------:R-:W-:Y:S01]  /*43d0*/  FMUL.FTZ R113, R110, R113 ;  /* 0x000000716e717220 */ /* 0x000fe20000410000 */
[----:B------:R-:W-:-:S02]  /*43e0*/  HADD2.F32 R13, -RZ, R13.H0_H0 ;  /* 0x2000000dff0d7230 */ /* 0x000fc40000004100 */
[-C--:B------:R-:W-:Y:S01]  /*43f0*/  FFMA.FTZ R39, R110, R111.reuse, -R39 ;  /* 0x0000006f6e277223 */ /* 0x080fe20000010827 */
[----:B------:R-:W-:Y:S02]  /*4400*/  HADD2.F32 R110, -RZ, R37.H0_H0 ;  /* 0x20000025ff6e7230 */ /* 0x000fe40000004100 */
[----:B------:R-:W-:Y:S01]  /*4410*/  FFMA.FTZ R37, R108, R111, R113 ;  /* 0x0000006f6c257223 */ /* 0x000fe20000010071 */
[----:B------:R-:W-:Y:S02]  /*4420*/  HADD2.F32 R108, -RZ, R100.H0_H0 ;  /* 0x20000064ff6c7230 */ /* 0x000fe40000004100 */
[-C--:B------:R-:W-:Y:S01]  /*4430*/  FMUL.FTZ R100, R53, R110.reuse ;  /* 0x0000006e35647220 */ /* 0x080fe20000410000 */
[C---:B------:R-:W-:Y:S01]  /*4440*/  FMUL.FTZ R114, R49.reuse, R110 ;  /* 0x0000006e31727220 */ /* 0x040fe20000410000 */
[----:B------:R-:W-:Y:S02]  /*4450*/  HADD2.F32 R110, -RZ, R112.H1_H1 ;  /* 0x30000070ff6e7230 */ /* 0x000fe40000004100 */
[----:B------:R-:W-:Y:S01]  /*4460*/  FFMA.FTZ R100, R49, R108, -R100 ;  /* 0x0000006c31647223 */ /* 0x000fe20000010864 */
[----:B------:R-:W-:-:S02]  /*4470*/  HADD2.F32 R49, -RZ, R55.H0_H0 ;  /* 0x20000037ff317230 */ /* 0x000fc40000004100 */
[----:B------:R-:W-:Y:S01]  /*4480*/  FFMA.FTZ R108, R53, R108, R114 ;  /* 0x0000006c356c7223 */ /* 0x000fe20000010072 */
[----:B------:R-:W-:Y:S02]  /*4490*/  HADD2.F32 R53, -RZ, R51.H0_H0 ;  /* 0x20000033ff357230 */ /* 0x000fe40000004100 */
[----:B------:R-:W-:Y:S02]  /*44a0*/  HADD2.F32 R112, -RZ, R112.H0_H0 ;  /* 0x20000070ff707230 */ /* 0x000fe40000004100 */
[-C--:B------:R-:W-:Y:S01]  /*44b0*/  FMUL.FTZ R116, R49, R110.reuse ;  /* 0x0000006e31747220 */ /* 0x080fe20000410000 */
[----:B------:R-:W-:Y:S02]  /*44c0*/  HADD2.F32 R55, -RZ, R55.H1_H1 ;  /* 0x30000037ff377230 */ /* 0x000fe40000004100 */
[C---:B------:R-:W-:Y:S01]  /*44d0*/  FMUL.FTZ R118, R53.reuse, R110 ;  /* 0x0000006e35767220 */ /* 0x040fe20000410000 */
[----:B------:R-:W-:Y:S02]  /*44e0*/  HADD2.F32 R114, -RZ, R38.H0_H0 ;  /* 0x20000026ff727230 */ /* 0x000fe40000004100 */
[----:B------:R-:W-:Y:S01]  /*44f0*/  FFMA.FTZ R38, R53, R112, -R116 ;  /* 0x0000007035267223 */ /* 0x000fe20000010874 */
[----:B------:R-:W-:Y:S01]  /*4500*/  HADD2.F32 R51, -RZ, R51.H1_H1 ;  /* 0x30000033ff337230 */ /* 0x000fe20000004100 */
[----:B------:R-:W-:Y:S01]  /*4510*/  F2FP.F16.F32.PACK_AB R39, R100, R39 ;  /* 0x000000276427723e */ /* 0x000fe200000000ff */
[----:B------:R-:W-:-:S02]  /*4520*/  HADD2.F32 R110, -RZ, R36.H0_H0 ;  /* 0x20000024ff6e7230 */ /* 0x000fc40000004100 */
[----:B------:R-:W-:Y:S01]  /*4530*/  FMUL.FTZ R116, R55, R114 ;  /* 0x0000007237747220 */ /* 0x000fe20000410000 */
[----:B------:R-:W-:Y:S01]  /*4540*/  FFMA.FTZ R36, R49, R112, R118 ;  /* 0x0000007031247223 */ /* 0x000fe20000010076 */
[C---:B------:R-:W-:Y:S01]  /*4550*/  FMUL.FTZ R114, R51.reuse, R114 ;  /* 0x0000007233727220 */ /* 0x040fe20000410000 */
[--C-:B------:R-:W-:Y:S02]  /*4560*/  HADD2.F32 R53, -RZ, R109.reuse.H1_H1 ;  /* 0x3000006dff357230 */ /* 0x100fe40000004100 */
[-C--:B------:R-:W-:Y:S01]  /*4570*/  FFMA.FTZ R49, R51, R110.reuse, -R116 ;  /* 0x0000006e33317223 */ /* 0x080fe20000010874 */
[----:B------:R-:W-:Y:S02]  /*4580*/  HADD2.F32 R109, -RZ, R109.H0_H0 ;  /* 0x2000006dff6d7230 */ /* 0x000fe40000004100 */
[----:B------:R-:W-:Y:S01]  /*4590*/  FFMA.FTZ R51, R55, R110, R114 ;  /* 0x0000006e37337223 */ /* 0x000fe20000010072 */
[----:B------:R-:W-:Y:S01]  /*45a0*/  HADD2.F32 R110, -RZ, R52.H0_H0 ;  /* 0x20000034ff6e7230 */ /* 0x000fe20000004100 */
[----:B------:R-:W-:Y:S01]  /*45b0*/  F2FP.F16.F32.PACK_AB R37, R108, R37 ;  /* 0x000000256c25723e */ /* 0x000fe200000000ff */
[----:B------:R-:W-:Y:S01]  /*45c0*/  HADD2.F32 R112, -RZ, R48.H0_H0 ;  /* 0x20000030ff707230 */ /* 0x000fe20000004100 */
[----:B------:R-:W-:Y:S01]  /*45d0*/  F2FP.F16.F32.PACK_AB R38, R49, R38 ;  /* 0x000000263126723e */ /* 0x000fe200000000ff */
[----:B------:R-:W-:-:S02]  /*45e0*/  HADD2.F32 R52, -RZ, R52.H1_H1 ;  /* 0x30000034ff347230 */ /* 0x000fc40000004100 */
[-C--:B------:R-:W-:Y:S01]  /*45f0*/  FMUL.FTZ R111, R110, R109.reuse ;  /* 0x0000006d6e6f7220 */ /* 0x080fe20000410000 */
[----:B------:R-:W-:Y:S02]  /*4600*/  HADD2.F32 R48, -RZ, R48.H1_H1 ;  /* 0x30000030ff307230 */ /* 0x000fe40000004100 */
[----:B------:R-:W-:Y:S01]  /*4610*/  FMUL.FTZ R109, R112, R109 ;  /* 0x0000006d706d7220 */ /* 0x000fe20000410000 */
[----:B------:R-:W-:Y:S02]  /*4620*/  HADD2.F32 R55, -RZ, R12.H0_H0 ;  /* 0x2000000cff377230 */ /* 0x000fe40000004100 */
[----:B------:R-:W-:Y:S01]  /*4630*/  FMUL.FTZ R113, R52, R13 ;  /* 0x0000000d34717220 */ /* 0x000fe20000410000 */
[----:B------:R-:W-:Y:S01]  /*4640*/  FFMA.FTZ R12, R112, R53, -R111 ;  /* 0x00000035700c7223 */ /* 0x000fe2000001086f */
[----:B------:R-:W-:Y:S01]  /*4650*/  FMUL.FTZ R115, R48, R13 ;  /* 0x0000000d30737220 */ /* 0x000fe20000410000 */
[----:B------:R-:W-:Y:S01]  /*4660*/  FFMA.FTZ R13, R110, R53, R109 ;  /* 0x000000356e0d7223 */ /* 0x000fe2000001006d */
[----:B------:R-:W-:Y:S01]  /*4670*/  FFMA.FTZ R53, R48, R55, -R113 ;  /* 0x0000003730357223 */ /* 0x000fe20000010871 */
[----:B------:R-:W-:-:S02]  /*4680*/  HADD2.F32 R109, -RZ, R15.H0_H0 ;  /* 0x2000000fff6d7230 */ /* 0x000fc40000004100 */
[----:B------:R-:W-:Y:S01]  /*4690*/  FFMA.FTZ R52, R52, R55, R115 ;  /* 0x0000003734347223 */ /* 0x000fe20000010073 */
[----:B------:R-:W-:Y:S02]  /*46a0*/  HADD2.F32 R55, -RZ, R54.H0_H0 ;  /* 0x20000036ff377230 */ /* 0x000fe40000004100 */
[--C-:B------:R-:W-:Y:S02]  /*46b0*/  HADD2.F32 R110, -RZ, R107.reuse.H0_H0 ;  /* 0x2000006bff6e7230 */ /* 0x100fe40000004100 */
[----:B------:R-:W-:Y:S01]  /*46c0*/  HADD2.F32 R15, -RZ, R50.H0_H0 ;  /* 0x20000032ff0f7230 */ /* 0x000fe20000004100 */
[----:B------:R-:W-:Y:S01]  /*46d0*/  F2FP.F16.F32.PACK_AB R52, R52, R13 ;  /* 0x0000000d3434723e */ /* 0x000fe200000000ff */
[----:B------:R-:W-:Y:S02]  /*46e0*/  HADD2.F32 R54, -RZ, R54.H1_H1 ;  /* 0x30000036ff367230 */ /* 0x000fe40000004100 */
[----:B------:R-:W-:Y:S02]  /*46f0*/  HADD2.F32 R50, -RZ, R50.H1_H1 ;  /* 0x30000032ff327230 */ /* 0x000fe40000004100 */
[----:B------:R-:W-:-:S02]  /*4700*/  HADD2.F32 R48, -RZ, R107.H1_H1 ;  /* 0x3000006bff307230 */ /* 0x000fc40000004100 */
[-C--:B------:R-:W-:Y:S01]  /*4710*/  FMUL.FTZ R111, R54, R109.reuse ;  /* 0x0000006d366f7220 */ /* 0x080fe20000410000 */
[----:B------:R-:W-:Y:S02]  /*4720*/  HADD2.F32 R107, -RZ, R14.H0_H0 ;  /* 0x2000000eff6b7230 */ /* 0x000fe40000004100 */
[-C--:B------:R-:W-:Y:S01]  /*4730*/  FMUL.FTZ R14, R55, R110.reuse ;  /* 0x0000006e370e7220 */ /* 0x080fe20000410000 */
[C---:B------:R-:W-:Y:S01]  /*4740*/  FMUL.FTZ R110, R15.reuse, R110 ;  /* 0x0000006e0f6e7220 */ /* 0x040fe20000410000 */
[C---:B------:R-:W-:Y:S01]  /*4750*/  FMUL.FTZ R109, R50.reuse, R109 ;  /* 0x0000006d326d7220 */ /* 0x040fe20000410000 */
[----:B------:R-:W-:Y:S02]  /*4760*/  IMAD.MOV.U32 R49, RZ, RZ, R39 ;  /* 0x000000ffff317224 */ /* 0x000fe400078e0027 */
[-C--:B------:R-:W-:Y:S01]  /*4770*/  FFMA.FTZ R14, R15, R48.reuse, -R14 ;  /* 0x000000300f0e7223 */ /* 0x080fe2000001080e */
[----:B------:R-:W-:Y:S01]  /*4780*/  FFMA.FTZ R110, R55, R48, R110 ;  /* 0x00000030376e7223 */ /* 0x000fe2000001006e */
[-C--:B------:R-:W-:Y:S01]  /*4790*/  FFMA.FTZ R111, R50, R107.reuse, -R111 ;  /* 0x0000006b326f7223 */ /* 0x080fe2000001086f */
[----:B------:R-:W-:Y:S01]  /*47a0*/  FFMA.FTZ R109, R54, R107, R109 ;  /* 0x0000006b366d7223 */ /* 0x000fe2000001006d */
[----:B------:R-:W-:Y:S01]  /*47b0*/  F2FP.F16.F32.PACK_AB R55, R51, R36 ;  /* 0x000000243337723e */ /* 0x000fe200000000ff */
[----:B------:R-:W-:Y:S01]  /*47c0*/  IMAD.MOV.U32 R51, RZ, RZ, R38 ;  /* 0x000000ffff337224 */ /* 0x000fe200078e0026 */
[----:B------:R-:W-:Y:S01]  /*47d0*/  F2FP.F16.F32.PACK_AB R48, R53, R12 ;  /* 0x0000000c3530723e */ /* 0x000fe200000000ff */
[----:B------:R-:W-:Y:S01]  /*47e0*/  IMAD.MOV.U32 R53, RZ, RZ, R37 ;  /* 0x000000ffff357224 */ /* 0x000fe200078e0025 */
[----:B------:R-:W-:-:S02]  /*47f0*/  F2FP.F16.F32.PACK_AB R50, R111, R14 ;  /* 0x0000000e6f32723e */ /* 0x000fc400000000ff */
[----:B------:R-:W-:-:S07]  /*4800*/  F2FP.F16.F32.PACK_AB R54, R109, R110 ;  /* 0x0000006e6d36723e */ /* 0x000fce00000000ff */
.L_x_444:
[----:B------:R-:W-:Y:S05]  /*4810*/  BSYNC B2 ;  /* 0x0000000000027941 */ /* 0x000fea0003800000 */
.L_x_443:
[----:B------:R-:W-:Y:S02]  /*4820*/  ISETP.GE.AND P5, PT, R103, R97, PT ;  /* 0x000000616700720c */ /* 0x000fe40003fa6270 */
[----:B------:R-:W-:-:S11]  /*4830*/  P2R R13, PR, RZ, 0x1 ;  /* 0x00000001ff0d7803 */ /* 0x000fd60000000000 */
[--C-:B------:R-:W-:Y:S02]  /*4840*/  @!P5 SHF.R.S32.HI R12, RZ, 0x1f, R103.reuse ;  /* 0x0000001fff0cd819 */ /* 0x100fe40000011467 */
[----:B------:R-:W-:-:S04]  /*4850*/  @!P5 IADD3 R92, P0, P6, R62, R92, R103 ;  /* 0x0000005c3e5cd210 */ /* 0x000fc80007e1e067 */
[----:B------:R-:W-:Y:S02]  /*4860*/  @!P5 IADD3.X R101, R80, R101, R12, P0, P6 ;  /* 0x000000655065d210 */ /* 0x000fe400007ec40c */
[CC--:B------:R-:W-:Y:S02]  /*4870*/  LEA R12, P6, R96.reuse, R84.reuse, 0x1 ;  /* 0x00000054600c7211 */ /* 0x0c0fe400078c08ff */
[----:B------:R-:W-:Y:S02]  /*4880*/  ISETP.NE.AND P0, PT, R13, RZ, PT ;  /* 0x000000ff0d00720c */ /* 0x000fe40003f05270 */
[----:B------:R-:W-:Y:S02]  /*4890*/  LEA.HI.X R13, R96, R85, R98, 0x1, P6 ;  /* 0x00000055600d7211 */ /* 0x000fe400030f0c62 */
[----:B------:R-:W-:-:S03]  /*48a0*/  @!P5 LEA R14, P6, R92, R84, 0x1 ;  /* 0x000000545c0ed211 */ /* 0x000fc600078c08ff */
[----:B-1----:R1:W-:Y:S01]  /*48b0*/  STG.E.128 desc[UR56][R12.64], R48 ;  /* 0x000000300c007986 */ /* 0x0023e2000c101d38 */
[----:B------:R-:W-:-:S05]  /*48c0*/  @!P5 LEA.HI.X R15, R92, R85, R101, 0x1, P6 ;  /* 0x000000555c0fd211 */ /* 0x000fca00030f0c65 */
[----:B--2---:R1:W-:Y:S04]  /*48d0*/  @!P5 STG.E.128 desc[UR56][R14.64], R52 ;  /* 0x000000340e00d986 */ /* 0x0043e8000c101d38 */
.L_x_442:
[----:B------:R-:W-:Y:S05]  /*48e0*/  BSYNC B1 ;  /* 0x0000000000017941 */ /* 0x000fea0003800000 */
.L_x_441:
[----:B-1----:R-:W-:Y:S01]  /*48f0*/  IADD3 R13, R18, 0x60, RZ ;  /* 0x00000060120d7810 */ /* 0x002fe20007ffe0ff */
[----:B------:R-:W-:-:S03]  /*4900*/  IMAD R12, R76, R90, RZ ;  /* 0x0000005a4c0c7224 */ /* 0x000fc600078e02ff */
[C---:B------:R-:W-:Y:S01]  /*4910*/  ISETP.GE.OR P5, PT, R13.reuse, R86, P1 ;  /* 0x000000560d00720c */ /* 0x040fe20000fa6670 */
[----:B------:R-:W-:-:S04]  /*4920*/  IMAD.WIDE.U32 R88, R13, R90, R88 ;  /* 0x0000005a0d587225 */ /* 0x000fc800078e0058 */
[----:B------:R-:W-:-:S08]  /*4930*/  IMAD R51, R13, R91, R12 ;  /* 0x0000005b0d337224 */ /* 0x000fd000078e020c */
[----:B------:R-:W-:Y:S05]  /*4940*/  @P5 BRA `(.L_x_429) ;  /* 0x0000000800585947 */ /* 0x000fea0003800000 */
[----:B------:R-:W2:Y:S01]  /*4950*/  LDL R14, [R1+0x48] ;  /* 0x00004800010e7983 */ /* 0x000ea20000100800 */
[----:B------:R-:W-:Y:S01]  /*4960*/  IMAD.IADD R51, R89, 0x1, R51 ;  /* 0x0000000159337824 */ /* 0x000fe200078e0233 */
[----:B------:R-:W-:Y:S01]  /*4970*/  IADD3 R12, P5, P6, R62, R88, R65 ;  /* 0x000000583e0c7210 */ /* 0x000fe20007ebe041 */
[----:B------:R-:W-:Y:S01]  /*4980*/  VIADD R15, R18, 0x60 ;  /* 0x00000060120f7836 */ /* 0x000fe20000000000 */
[----:B------:R-:W-:Y:S01]  /*4990*/  SEL R99, R74, R99, !P0 ;  /* 0x000000634a637207 */ /* 0x000fe20004000000 */
[----:B------:R-:W-:Y:S01]  /*49a0*/  VIADD R36, R18, 0x60 ;  /* 0x0000006012247836 */ /* 0x000fe20000000000 */
[----:B------:R-:W-:Y:S01]  /*49b0*/  IADD3.X R13, R80, R51, R32, P5, P6 ;  /* 0x00000033500d7210 */ /* 0x000fe20002fec420 */
[----:B------:R-:W-:Y:S01]  /*49c0*/  IMAD.SHL.U32 R15, R15, 0x40, RZ ;  /* 0x000000400f0f7824 */ /* 0x000fe200078e00ff */
[----:B------:R-:W-:Y:S01]  /*49d0*/  LEA R48, P5, R12, R84, 0x1 ;  /* 0x000000540c307211 */ /* 0x000fe200078a08ff */
[----:B------:R-:W-:Y:S01]  /*49e0*/  IMAD.SHL.U32 R36, R36, 0x40, RZ ;  /* 0x0000004024247824 */ /* 0x000fe200078e00ff */
[----:B------:R-:W-:Y:S02]  /*49f0*/  BSSY B1, `(.L_x_445) ;  /* 0x0000067000017945 */ /* 0x000fe40003800000 */
[----:B------:R-:W-:Y:S01]  /*4a00*/  LEA.HI.X R49, R12, R85, R13, 0x1, P5 ;  /* 0x000000550c317211 */ /* 0x000fe200028f0c0d */
[----:B------:R-:W-:Y:S01]  /*4a10*/  IMAD R13, R19, 0x3000, R3 ;  /* 0x00003000130d7824 */ /* 0x000fe200078e0203 */
[----:B------:R-:W-:-:S02]  /*4a20*/  SHF.R.S32.HI R12, RZ, 0x1f, R99 ;  /* 0x0000001fff0c7819 */ /* 0x000fc40000011463 */
[----:B------:R-:W-:Y:S01]  /*4a30*/  LOP3.LUT R15, R15, 0x1c0, RZ, 0xc0, !PT ;  /* 0x000001c00f0f7812 */ /* 0x000fe200078ec0ff */
[----:B------:R-:W-:Y:S01]  /*4a40*/  IMAD R13, R13, 0x2, R2 ;  /* 0x000000020d0d7824 */ /* 0x000fe200078e0202 */
[----:B------:R-:W-:Y:S02]  /*4a50*/  LEA.HI R99, R12, R99, RZ, 0x4 ;  /* 0x000000630c637211 */ /* 0x000fe400078f20ff */
[----:B------:R-:W-:Y:S02]  /*4a60*/  LOP3.LUT R36, R36, 0x1c0, RZ, 0xc0, !PT ;  /* 0x000001c024247812 */ /* 0x000fe400078ec0ff */
[----:B------:R-:W-:Y:S02]  /*4a70*/  LEA.HI.SX32 R53, R99, R64, 0x1c ;  /* 0x0000004063357211 */ /* 0x000fe400078fe2ff */
[----:B------:R-:W-:-:S03]  /*4a80*/  SHF.R.U32.HI R15, RZ, 0x3, R15 ;  /* 0x00000003ff0f7819 */ /* 0x000fc6000001160f */
[----:B------:R-:W-:-:S05]  /*4a90*/  IMAD.SHL.U32 R53, R53, 0x8, RZ ;  /* 0x0000000835357824 */ /* 0x000fca00078e00ff */
[----:B------:R-:W-:-:S04]  /*4aa0*/  LOP3.LUT R12, R36, 0x38, R53, 0xf8, !PT ;  /* 0x00000038240c7812 */ /* 0x000fc800078ef835 */
[----:B------:R-:W-:-:S04]  /*4ab0*/  LOP3.LUT R12, R12, R15, RZ, 0x3c, !PT ;  /* 0x0000000f0c0c7212 */ /* 0x000fc800078e3cff */
[----:B--2---:R-:W-:-:S05]  /*4ac0*/  IADD3 R12, R14, R12, RZ ;  /* 0x0000000c0e0c7210 */ /* 0x004fca0007ffe0ff */
[----:B------:R-:W-:-:S04]  /*4ad0*/  IMAD R15, R19, 0x3000, R12 ;  /* 0x00003000130f7824 */ /* 0x000fc800078e020c */
[----:B------:R-:W-:Y:S02]  /*4ae0*/  IMAD R36, R15, 0x2, R2 ;  /* 0x000000020f247824 */ /* 0x000fe400078e0202 */
[----:B------:R-:W1:Y:S04]  /*4af0*/  LDS.128 R12, [R13+0x12400] ;  /* 0x012400000d0c7984 */ /* 0x000e680000000c00 */
[----:B------:R-:W2:Y:S01]  /*4b00*/  LDS.128 R36, [R36+0x12400] ;  /* 0x0124000024247984 */ /* 0x000ea20000000c00 */
[----:B------:R-:W-:Y:S05]  /*4b10*/  @P4 BRA `(.L_x_446) ;  /* 0x0000000400504947 */ /* 0x000fea0003800000 */
[----:B------:R-:W-:Y:S01]  /*4b20*/  SHF.R.U64 R44, R44, 0x10, R45 ;  /* 0x000000102c2c7819 */ /* 0x000fe2000000122d */
[----:B--2---:R-:W-:Y:S01]  /*4b30*/  IMAD.MOV.U32 R52, RZ, RZ, R39 ;  /* 0x000000ffff347224 */ /* 0x004fe200078e0027 */
[----:B------:R-:W-:Y:S01]  /*4b40*/  SHF.R.U32.HI R55, RZ, 0x10, R45 ;  /* 0x00000010ff377819 */ /* 0x000fe2000001162d */
[----:B------:R-:W-:Y:S01]  /*4b50*/  IMAD.MOV.U32 R45, RZ, RZ, R37 ;  /* 0x000000ffff2d7224 */ /* 0x000fe200078e0025 */
[----:B------:R-:W-:Y:S01]  /*4b60*/  SHF.R.U64 R40, R40, 0x10, R41 ;  /* 0x0000001028287819 */ /* 0x000fe20000001229 */
[----:B-1----:R-:W-:Y:S01]  /*4b70*/  IMAD.MOV.U32 R37, RZ, RZ, R15 ;  /* 0x000000ffff257224 */ /* 0x002fe200078e000f */
[----:B------:R-:W-:Y:S01]  /*4b80*/  SHF.R.U32.HI R54, RZ, 0x10, R41 ;  /* 0x00000010ff367819 */ /* 0x000fe20000011629 */
[----:B------:R-:W-:Y:S01]  /*4b90*/  HADD2.F32 R90, -RZ, R106.H1_H1 ;  /* 0x3000006aff5a7230 */ /* 0x000fe20000004100 */
[----:B------:R-:W-:Y:S01]  /*4ba0*/  SHF.R.U64 R41, R42, 0x10, R43 ;  /* 0x000000102a297819 */ /* 0x000fe2000000122b */
[----:B------:R-:W-:Y:S01]  /*4bb0*/  HADD2.F32 R39, -RZ, R45.H0_H0 ;  /* 0x2000002dff277230 */ /* 0x000fe20000004100 */
[--C-:B------:R-:W-:Y:S01]  /*4bc0*/  SHF.R.U64 R42, R46, 0x10, R47.reuse ;  /* 0x000000102e2a7819 */ /* 0x100fe2000000122f */
[----:B------:R-:W-:Y:S01]  /*4bd0*/  HADD2.F32 R15, -RZ, R13.H0_H0 ;  /* 0x2000000dff0f7230 */ /* 0x000fe20000004100 */
[----:B------:R-:W-:Y:S01]  /*4be0*/  SHF.R.U32.HI R47, RZ, 0x10, R47 ;  /* 0x00000010ff2f7819 */ /* 0x000fe2000001162f */
[----:B------:R-:W-:-:S02]  /*4bf0*/  HADD2.F32 R45, -RZ, R45.H1_H1 ;  /* 0x3000002dff2d7230 */ /* 0x000fc40000004100 */
[-C--:B------:R-:W-:Y:S01]  /*4c00*/  FMUL.FTZ R92, R39, R90.reuse ;  /* 0x0000005a275c7220 */ /* 0x080fe20000410000 */
[----:B------:R-:W-:Y:S02]  /*4c10*/  HADD2.F32 R55, -RZ, R55.H0_H0 ;  /* 0x20000037ff377230 */ /* 0x000fe40000004100 */
[----:B------:R-:W-:Y:S01]  /*4c20*/  FMUL.FTZ R90, R15, R90 ;  /* 0x0000005a0f5a7220 */ /* 0x000fe20000410000 */
[----:B------:R-:W-:Y:S01]  /*4c30*/  HADD2.F32 R46, -RZ, R13.H1_H1 ;  /* 0x3000000dff2e7230 */ /* 0x000fe20000004100 */
[----:B------:R-:W-:Y:S01]  /*4c40*/  SHF.R.U32.HI R43, RZ, 0x10, R43 ;  /* 0x00000010ff2b7819 */ /* 0x000fe2000001162b */
[----:B------:R-:W-:Y:S02]  /*4c50*/  HADD2.F32 R50, -RZ, R104.H1_H1 ;  /* 0x30000068ff327230 */ /* 0x000fe40000004100 */
[-C--:B------:R-:W-:Y:S01]  /*4c60*/  FMUL.FTZ R91, R45, R55.reuse ;  /* 0x000000372d5b7220 */ /* 0x080fe20000410000 */
[----:B------:R-:W-:Y:S02]  /*4c70*/  HADD2.F32 R54, -RZ, R54.H0_H0 ;  /* 0x20000036ff367230 */ /* 0x000fe40000004100 */
[----:B------:R-:W-:Y:S01]  /*4c80*/  FMUL.FTZ R96, R46, R55 ;  /* 0x000000372e607220 */ /* 0x000fe20000410000 */
[----:B------:R-:W-:-:S02]  /*4c90*/  HADD2.F32 R47, -RZ, R47.H0_H0 ;  /* 0x2000002fff2f7230 */ /* 0x000fc40000004100 */
[-C--:B------:R-:W-:Y:S01]  /*4ca0*/  FFMA.FTZ R13, R15, R50.reuse, -R92 ;  /* 0x000000320f0d7223 */ /* 0x080fe2000001085c */
[----:B------:R-:W-:Y:S01]  /*4cb0*/  FFMA.FTZ R15, R39, R50, R90 ;  /* 0x00000032270f7223 */ /* 0x000fe2000001005a */
[-C--:B------:R-:W-:Y:S01]  /*4cc0*/  FFMA.FTZ R46, R46, R54.reuse, -R91 ;  /* 0x000000362e2e7223 */ /* 0x080fe2000001085b */
[----:B------:R-:W-:Y:S01]  /*4cd0*/  FFMA.FTZ R50, R45, R54, R96 ;  /* 0x000000362d327223 */ /* 0x000fe20000010060 */
[--C-:B------:R-:W-:Y:S02]  /*4ce0*/  HADD2.F32 R45, -RZ, R52.reuse.H0_H0 ;  /* 0x20000034ff2d7230 */ /* 0x100fe40000004100 */
[----:B------:R-:W-:Y:S01]  /*4cf0*/  HADD2.F32 R54, -RZ, R52.H1_H1 ;  /* 0x30000034ff367230 */ /* 0x000fe20000004100 */
[----:B------:R-:W-:Y:S01]  /*4d00*/  F2FP.F16.F32.PACK_AB R13, R46, R13 ;  /* 0x0000000d2e0d723e */ /* 0x000fe200000000ff */
[----:B------:R-:W-:Y:S02]  /*4d10*/  HADD2.F32 R52, -RZ, R37.H1_H1 ;  /* 0x30000025ff347230 */ /* 0x000fe40000004100 */
[----:B------:R-:W-:-:S02]  /*4d20*/  HADD2.F32 R43, -RZ, R43.H0_H0 ;  /* 0x2000002bff2b7230 */ /* 0x000fc40000004100 */
[-C--:B------:R-:W-:Y:S01]  /*4d30*/  FMUL.FTZ R55, R54, R47.reuse ;  /* 0x0000002f36377220 */ /* 0x080fe20000410000 */
[----:B------:R-:W-:Y:S02]  /*4d40*/  HADD2.F32 R92, -RZ, R105.H1_H1 ;  /* 0x30000069ff5c7230 */ /* 0x000fe40000004100 */
[C---:B------:R-:W-:Y:S01]  /*4d50*/  FMUL.FTZ R47, R52.reuse, R47 ;  /* 0x0000002f342f7220 */ /* 0x040fe20000410000 */
[----:B------:R-:W-:Y:S02]  /*4d60*/  HADD2.F32 R39, -RZ, R37.H0_H0 ;  /* 0x20000025ff277230 */ /* 0x000fe40000004100 */
[-C--:B------:R-:W-:Y:S01]  /*4d70*/  FFMA.FTZ R52, R52, R43.reuse, -R55 ;  /* 0x0000002b34347223 */ /* 0x080fe20000010837 */
[----:B------:R-:W-:Y:S02]  /*4d80*/  HADD2.F32 R90, -RZ, R102.H1_H1 ;  /* 0x30000066ff5a7230 */ /* 0x000fe40000004100 */
[----:B------:R-:W-:Y:S01]  /*4d90*/  FFMA.FTZ R54, R54, R43, R47 ;  /* 0x0000002b36367223 */ /* 0x000fe2000001002f */
[----:B------:R-:W-:-:S02]  /*4da0*/  HADD2.F32 R47, -RZ, R44.H0_H0 ;  /* 0x2000002cff2f7230 */ /* 0x000fc40000004100 */
[-C--:B------:R-:W-:Y:S01]  /*4db0*/  FMUL.FTZ R96, R45, R92.reuse ;  /* 0x0000005c2d607220 */ /* 0x080fe20000410000 */
[----:B------:R-:W-:Y:S02]  /*4dc0*/  HADD2.F32 R44, -RZ, R36.H0_H0 ;  /* 0x20000024ff2c7230 */ /* 0x000fe40000004100 */
[C---:B------:R-:W-:Y:S01]  /*4dd0*/  FMUL.FTZ R92, R39.reuse, R92 ;  /* 0x0000005c275c7220 */ /* 0x040fe20000410000 */
[----:B------:R-:W-:Y:S02]  /*4de0*/  HADD2.F32 R106, -RZ, R106.H0_H0 ;  /* 0x2000006aff6a7230 */ /* 0x000fe40000004100 */
[-C--:B------:R-:W-:Y:S01]  /*4df0*/  FFMA.FTZ R37, R39, R90.reuse, -R96 ;  /* 0x0000005a27257223 */ /* 0x080fe20000010860 */
[----:B------:R-:W-:Y:S02]  /*4e00*/  HADD2.F32 R43, -RZ, R12.H0_H0 ;  /* 0x2000000cff2b7230 */ /* 0x000fe40000004100 */
[----:B------:R-:W-:Y:S01]  /*4e10*/  FFMA.FTZ R39, R45, R90, R92 ;  /* 0x0000005a2d277223 */ /* 0x000fe2000001005c */
[----:B------:R-:W-:-:S02]  /*4e20*/  HADD2.F32 R36, -RZ, R36.H1_H1 ;  /* 0x30000024ff247230 */ /* 0x000fc40000004100 */
[----:B------:R-:W-:Y:S02]  /*4e30*/  HADD2.F32 R12, -RZ, R12.H1_H1 ;  /* 0x3000000cff0c7230 */ /* 0x000fe40000004100 */
[-C--:B------:R-:W-:Y:S01]  /*4e40*/  FMUL.FTZ R55, R43, R106.reuse ;  /* 0x0000006a2b377220 */ /* 0x080fe20000410000 */
[----:B------:R-:W-:Y:S02]  /*4e50*/  HADD2.F32 R104, -RZ, R104.H0_H0 ;  /* 0x20000068ff687230 */ /* 0x000fe40000004100 */
[-C--:B------:R-:W-:Y:S01]  /*4e60*/  FMUL.FTZ R91, R36, R47.reuse ;  /* 0x0000002f245b7220 */ /* 0x080fe20000410000 */
[----:B------:R-:W-:Y:S02]  /*4e70*/  HADD2.F32 R45, -RZ, R40.H0_H0 ;  /* 0x20000028ff2d7230 */ /* 0x000fe40000004100 */
[----:B------:R-:W-:Y:S01]  /*4e80*/  FMUL.FTZ R47, R12, R47 ;  /* 0x0000002f0c2f7220 */ /* 0x000fe20000410000 */
[C---:B------:R-:W-:Y:S01]  /*4e90*/  FMUL.FTZ R40, R44.reuse, R106 ;  /* 0x0000006a2c287220 */ /* 0x040fe20000410000 */
[----:B------:R-:W-:Y:S01]  /*4ea0*/  FFMA.FTZ R55, R44, R104, R55 ;  /* 0x000000682c377223 */ /* 0x000fe20000010037 */
[----:B------:R-:W-:-:S02]  /*4eb0*/  HADD2.F32 R105, -RZ, R105.H0_H0 ;  /* 0x20000069ff697230 */ /* 0x000fc40000004100 */
[-C--:B------:R-:W-:Y:S01]  /*4ec0*/  FFMA.FTZ R44, R36, R45.reuse, R47 ;  /* 0x0000002d242c7223 */ /* 0x080fe2000001002f */
[----:B------:R-:W-:Y:S01]  /*4ed0*/  FFMA.FTZ R91, R12, R45, -R91 ;  /* 0x0000002d0c5b7223 */ /* 0x000fe2000001085b */
[----:B------:R-:W-:Y:S02]  /*4ee0*/  HADD2.F32 R36, -RZ, R38.H0_H0 ;  /* 0x20000026ff247230 */ /* 0x000fe40000004100 */
[----:B------:R-:W-:Y:S01]  /*4ef0*/  FFMA.FTZ R40, R43, R104, -R40 ;  /* 0x000000682b287223 */ /* 0x000fe20000010828 */
[----:B------:R-:W-:Y:S01]  /*4f00*/  HADD2.F32 R45, -RZ, R42.H0_H0 ;  /* 0x2000002aff2d7230 */ /* 0x000fe20000004100 */
[----:B------:R-:W-:Y:S01]  /*4f10*/  F2FP.F16.F32.PACK_AB R52, R52, R37 ;  /* 0x000000253434723e */ /* 0x000fe200000000ff */
[----:B------:R-:W-:Y:S02]  /*4f20*/  HADD2.F32 R12, -RZ, R14.H0_H0 ;  /* 0x2000000eff0c7230 */ /* 0x000fe40000004100 */
[----:B------:R-:W-:Y:S01]  /*4f30*/  FMUL.FTZ R47, R36, R105 ;  /* 0x00000069242f7220 */ /* 0x000fe20000410000 */
[----:B------:R-:W-:Y:S01]  /*4f40*/  HADD2.F32 R38, -RZ, R38.H1_H1 ;  /* 0x30000026ff267230 */ /* 0x000fe20000004100 */
[----:B------:R-:W-:Y:S01]  /*4f50*/  F2FP.F16.F32.PACK_AB R37, R50, R15 ;  /* 0x0000000f3225723e */ /* 0x000fe200000000ff */
[----:B------:R-:W-:-:S02]  /*4f60*/  HADD2.F32 R14, -RZ, R14.H1_H1 ;  /* 0x3000000eff0e7230 */ /* 0x000fc40000004100 */
[----:B------:R-:W-:Y:S01]  /*4f70*/  FMUL.FTZ R105, R12, R105 ;  /* 0x000000690c697220 */ /* 0x000fe20000410000 */
[----:B------:R-:W-:Y:S02]  /*4f80*/  HADD2.F32 R43, -RZ, R102.H0_H0 ;  /* 0x20000066ff2b7230 */ /* 0x000fe40000004100 */
[-C--:B------:R-:W-:Y:S01]  /*4f90*/  FMUL.FTZ R93, R38, R45.reuse ;  /* 0x0000002d265d7220 */ /* 0x080fe20000410000 */
[----:B------:R-:W-:Y:S02]  /*4fa0*/  HADD2.F32 R41, -RZ, R41.H0_H0 ;  /* 0x20000029ff297230 */ /* 0x000fe40000004100 */
[----:B------:R-:W-:Y:S01]  /*4fb0*/  FMUL.FTZ R45, R14, R45 ;  /* 0x0000002d0e2d7220 */ /* 0x000fe20000410000 */
[----:B------:R-:W-:Y:S01]  /*4fc0*/  F2FP.F16.F32.PACK_AB R39, R54, R39 ;  /* 0x000000273627723e */ /* 0x000fe200000000ff */
[-C--:B------:R-:W-:Y:S01]  /*4fd0*/  FFMA.FTZ R47, R12, R43.reuse, -R47 ;  /* 0x0000002b0c2f7223 */ /* 0x080fe2000001082f */
[----:B------:R-:W-:Y:S01]  /*4fe0*/  FFMA.FTZ R105, R36, R43, R105 ;  /* 0x0000002b24697223 */ /* 0x000fe20000010069 */
[-C--:B------:R-:W-:Y:S01]  /*4ff0*/  FFMA.FTZ R14, R14, R41.reuse, -R93 ;  /* 0x000000290e0e7223 */ /* 0x080fe2000001085d */
[----:B------:R-:W-:Y:S01]  /*5000*/  FFMA.FTZ R38, R38, R41, R45 ;  /* 0x0000002926267223 */ /* 0x000fe2000001002d */
[----:B------:R-:W-:Y:S01]  /*5010*/  F2FP.F16.F32.PACK_AB R12, R91, R40 ;  /* 0x000000285b0c723e */ /* 0x000fe200000000ff */
[----:B------:R-:W-:Y:S01]  /*5020*/  IMAD.MOV.U32 R15, RZ, RZ, R52 ;  /* 0x000000ffff0f7224 */ /* 0x000fe200078e0034 */
[----:B------:R-:W-:-:S02]  /*5030*/  F2FP.F16.F32.PACK_AB R36, R44, R55 ;  /* 0x000000372c24723e */ /* 0x000fc400000000ff */
[----:B------:R-:W-:Y:S02]  /*5040*/  F2FP.F16.F32.PACK_AB R14, R14, R47 ;  /* 0x0000002f0e0e723e */ /* 0x000fe400000000ff */
[----:B------:R-:W-:-:S07]  /*5050*/  F2FP.F16.F32.PACK_AB R38, R38, R105 ;  /* 0x000000692626723e */ /* 0x000fce00000000ff */
.L_x_446:
[----:B------:R-:W-:Y:S05]  /*5060*/  BSYNC B1 ;  /* 0x0000000000017941 */ /* 0x000fea0003800000 */
.L_x_445:
[----:B-1----:R1:W-:Y:S01]  /*5070*/  STG.E.128 desc[UR56][R48.64], R12 ;  /* 0x0000000c30007986 */ /* 0x0023e2000c101d38 */
[----:B------:R-:W-:-:S13]  /*5080*/  ISETP.GE.AND P4, PT, R53, R97, PT ;  /* 0x000000613500720c */ /* 0x000fda0003f86270 */
[----:B------:R-:W-:Y:S05]  /*5090*/  @P4 BRA `(.L_x_429) ;  /* 0x0000000000844947 */ /* 0x000fea0003800000 */
[--C-:B-1----:R-:W-:Y:S02]  /*50a0*/  SHF.R.S32.HI R12, RZ, 0x1f, R53.reuse ;  /* 0x0000001fff0c7819 */ /* 0x102fe40000011435 */
[----:B------:R-:W-:-:S04]  /*50b0*/  IADD3 R53, P4, P5, R62, R88, R53 ;  /* 0x000000583e357210 */ /* 0x000fc80007d9e035 */
[----:B------:R-:W-:Y:S02]  /*50c0*/  IADD3.X R12, R80, R51, R12, P4, P5 ;  /* 0x00000033500c7210 */ /* 0x000fe400027ea40c */
[----:B------:R-:W-:-:S04]  /*50d0*/  LEA R84, P4, R53, R84, 0x1 ;  /* 0x0000005435547211 */ /* 0x000fc800078808ff */
[----:B------:R-:W-:-:S05]  /*50e0*/  LEA.HI.X R85, R53, R85, R12, 0x1, P4 ;  /* 0x0000005535557211 */ /* 0x000fca00020f0c0c */
[----:B--2---:R1:W-:Y:S01]  /*50f0*/  STG.E.128 desc[UR56][R84.64], R36 ;  /* 0x0000002454007986 */ /* 0x0043e2000c101d38 */
[----:B------:R-:W-:Y:S05]  /*5100*/  BRA `(.L_x_429) ;  /* 0x0000000000687947 */ /* 0x000fea0003800000 */
.L_x_412:
[----:B------:R-:W-:-:S13]  /*5110*/  ISETP.NE.AND P3, PT, R155, 0x3, PT ;  /* 0x000000039b00780c */ /* 0x000fda0003f65270 */
[----:B------:R-:W-:Y:S05]  /*5120*/  @!P3 BRA `(.L_x_447) ;  /* 0x000000000004b947 */ /* 0x000fea0003800000 */
[----:B------:R-:W-:Y:S01]  /*5130*/  BPT.TRAP 0x1 ;  /* 0x000000040000795c */ /* 0x000fe20000300000 */
.L_x_447:
[----:B------:R-:W-:Y:S01]  /*5140*/  LEA R82, R19, R2, 0x3 ;  /* 0x0000000213527211 */ /* 0x000fe200078e18ff */
[----:B------:R-:W-:Y:S01]  /*5150*/  IMAD R86, R29, -0xc0, R27 ;  /* 0xffffff401d567824 */ /* 0x000fe200078e021b */
[----:B------:R-:W-:Y:S01]  /*5160*/  SHF.L.U32 R94, R153, 0x1f, RZ ;  /* 0x0000001f995e7819 */ /* 0x000fe200000006ff */
[----:B------:R-:W-:Y:S03]  /*5170*/  BSSY B1, `(.L_x_448) ;  /* 0x0000004000017945 */ /* 0x000fe60003800000 */
[----:B------:R-:W0:Y:S01]  /*5180*/  SYNCS.PHASECHK.TRANS64.TRYWAIT P4, [R82+URZ+0x30890], R94 ;  /* 0x0308905e520075a7 */ /* 0x000e22000808017f */
[----:B------:R-:W-:Y:S01]  /*5190*/  VIMNMX R86, R86, 0xc0, PT ;  /* 0x000000c056567848 */ /* 0x000fe20003fe0100 */
[----:B0-----:R-:W-:Y:S06]  /*51a0*/  @!P4 BRA `(.L_x_449) ;  /* 0x0000012800f0c947 */ /* 0x001fec0003800000 */
.L_x_675:
[----:B------:R-:W-:Y:S05]  /*51b0*/  BSYNC B1 ;  /* 0x0000000000017941 */ /* 0x000fea0003800000 */
.L_x_448:
[----:B------:R-:W-:Y:S01]  /*51c0*/  ISETP.GE.AND P4, PT, R18, R86, PT ;  /* 0x000000561200720c */ /* 0x000fe20003f86270 */
[----:B------:R-:W-:-:S12]  /*51d0*/  BSSY B1, `(.L_x_450) ;  /* 0x0000006000017945 */ /* 0x000fd80003800000 */
[----:B------:R-:W-:Y:S05]  /*51e0*/  @P4 BRA `(.L_x_451) ;  /* 0x0000000000104947 */ /* 0x000fea0003800000 */
[----:B------:R-:W1:Y:S04]  /*51f0*/  @!P1 LDS.128 R12, [R87+0x12000] ;  /* 0x01200000570c9984 */ /* 0x000e680000000c00 */
[----:B------:R-:W2:Y:S04]  /*5200*/  @!P2 LDS.128 R36, [R83+0x12000] ;  /* 0x012000005324a984 */ /* 0x000ea80000000c00 */
[----:B-1----:R1:W-:Y:S04]  /*5210*/  @!P1 STG.E.128 desc[UR56][R42.64], R12 ;  /* 0x0000000c2a009986 */ /* 0x0023e8000c101d38 */
[----:B--2---:R1:W-:Y:S02]  /*5220*/  @!P2 STG.E.128 desc[UR56][R42.64+0x40], R36 ;  /* 0x000040242a00a986 */ /* 0x0043e4000c101d38 */
.L_x_451:
[----:B------:R-:W-:Y:S05]  /*5230*/  BSYNC B1 ;  /* 0x0000000000017941 */ /* 0x000fea0003800000 */
.L_x_450:
[----:B-1----:R-:W-:-:S05]  /*5240*/  VIADD R12, R18, 0x60 ;  /* 0x00000060120c7836 */ /* 0x002fca0000000000 */
[----:B------:R-:W-:-:S13]  /*5250*/  ISETP.GE.AND P4, PT, R12, R86, PT ;  /* 0x000000560c00720c */ /* 0x000fda0003f86270 */
[----:B------:R-:W-:Y:S05]  /*5260*/  @P4 BRA `(.L_x_429) ;  /* 0x0000000000104947 */ /* 0x000fea0003800000 */
[----:B------:R-:W1:Y:S04]  /*5270*/  @!P1 LDS.128 R12, [R87+0x15000] ;  /* 0x01500000570c9984 */ /* 0x000e680000000c00 */
[----:B------:R-:W2:Y:S04]  /*5280*/  @!P2 LDS.128 R36, [R83+0x15000] ;  /* 0x015000005324a984 */ /* 0x000ea80000000c00 */
[----:B-1----:R1:W-:Y:S04]  /*5290*/  @!P1 STG.E.128 desc[UR56][R40.64], R12 ;  /* 0x0000000c28009986 */ /* 0x0023e8000c101d38 */
[----:B--2---:R1:W-:Y:S02]  /*52a0*/  @!P2 STG.E.128 desc[UR56][R40.64+0x40], R36 ;  /* 0x000040242800a986 */ /* 0x0043e4000c101d38 */
.L_x_429:
[----:B------:R-:W-:Y:S05]  /*52b0*/  BSYNC B0 ;  /* 0x0000000000007941 */ /* 0x000fea0003800000 */
.L_x_411:
[----:B-1234-:R-:W1:Y:S01]  /*52c0*/  S2R R12, SR_TID.X ;  /* 0x00000000000c7919 */ /* 0x01ee620000002100 */
[----:B------:R-:W-:Y:S01]  /*52d0*/  @!PT LDS RZ, [RZ] ;  /* 0x00000000fffff984 */ /* 0x000fe20000000800 */
[----:B------:R-:W-:Y:S01]  /*52e0*/  @!PT LDS RZ, [RZ] ;  /* 0x00000000fffff984 */ /* 0x000fe20000000800 */
[----:B------:R-:W-:Y:S01]  /*52f0*/  @!PT LDS RZ, [RZ] ;  /* 0x00000000fffff984 */ /* 0x000fe20000000800 */
[----:B------:R-:W-:Y:S01]  /*5300*/  @!PT LDS RZ, [RZ] ;  /* 0x00000000fffff984 */ /* 0x000fe20000000800 */
[----:B------:R2:W-:Y:S06]  /*5310*/  MEMBAR.ALL.CTA ;  /* 0x0000000000007992 */ /* 0x0005ec0000008000 */
[----:B--2---:R-:W2:Y:S01]  /*5320*/  FENCE.VIEW.ASYNC.S ;  /* 0x00000000000073c6 */ /* 0x004ea20000000000 */
[----:B------:R-:W-:Y:S05]  /*5330*/  WARPSYNC.ALL ;  /* 0x0000000000007948 */ /* 0x000fea0003800000 */
[----:B------:R-:W-:Y:S01]  /*5340*/  BSSY B0, `(.L_x_452) ;  /* 0x0000009000007945 */ /* 0x000fe20003800000 */
[----:B-1----:R-:W-:Y:S01]  /*5350*/  LOP3.LUT R12, R12, 0x7f, RZ, 0xc0, !PT ;  /* 0x0000007f0c0c7812 */ /* 0x002fe200078ec0ff */
[----:B--2---:R1:W-:Y:S03]  /*5360*/  BAR.SYNC.DEFER_BLOCKING R95, 0x80 ;  /* 0x0002005f0000751d */ /* 0x0043e60000010000 */
[----:B------:R-:W-:-:S13]  /*5370*/  ISETP.NE.AND P4, PT, R12, RZ, PT ;  /* 0x000000ff0c00720c */ /* 0x000fda0003f85270 */
[----:B------:R-:W-:-:S05]  /*5380*/  @!P4 VIADD R12, R82, 0x308a0 ;  /* 0x000308a0520cc836 */ /* 0x000fca0000000000 */
[----:B------:R-:W-:-:S04]  /*5390*/  @!P4 PRMT R12, RZ, 0x654, R12 ;  /* 0x00000654ff0cc816 */ /* 0x000fc8000000000c */
[----:B------:R1:W-:Y:S01]  /*53a0*/  @!P4 SYNCS.ARRIVE.TRANS64.RED.A1T0 RZ, [R12+URZ], RZ ;  /* 0x000000ff0cffc9a7 */ /* 0x0003e2000810043f */
[----:B------:R-:W-:Y:S05]  /*53b0*/  @!P3 BRA `(.L_x_453) ;  /* 0x000000000004b947 */ /* 0x000fea0003800000 */
[----:B------:R-:W-:Y:S01]  /*53c0*/  BPT.TRAP 0x1 ;  /* 0x000000040000795c */ /* 0x000fe20000300000 */
.L_x_453:
[----:B------:R-:W-:Y:S05]  /*53d0*/  BSYNC B0 ;  /* 0x0000000000007941 */ /* 0x000fea0003800000 */
.L_x_452:
[----:B------:R-:W2:Y:S01]  /*53e0*/  SYNCS.PHASECHK.TRANS64.TRYWAIT P3, [R82+URZ+0x308b0], R94 ;  /* 0x0308b05e520075a7 */ /* 0x000ea2000806017f */
[----:B------:R-:W-:Y:S01]  /*53f0*/  ULDC UR58, c[0x0][0x2f4] ;  /* 0x0000bd00003a7ab9 */ /* 0x000fe20000000800 */
[----:B------:R-:W-:Y:S01]  /*5400*/  ULDC.64 UR38, c[0x0][0x328] ;  /* 0x0000ca0000267ab9 */ /* 0x000fe20000000a00 */
[----:B------:R-:W-:Y:S01]  /*5410*/  ULDC.64 UR36, c[0x0][0x318] ;  /* 0x0000c60000247ab9 */ /* 0x000fe20000000a00 */
[----:B------:R-:W-:Y:S01]  /*5420*/  BSSY B0, `(.L_x_454) ;  /* 0x0000003000007945 */ /* 0x000fe20003800000 */
[----:B------:R-:W-:-:S03]  /*5430*/  IMAD.WIDE R36, R29, 0xc0, R4 ;  /* 0x000000c01d247825 */ /* 0x000fc600078e0204 */
[----:B--2---:R-:W-:Y:S05]  /*5440*/  @!P3 BRA `(.L_x_455) ;  /* 0x00000128005cb947 */ /* 0x004fea0003800000 */
.L_x_676:
[----:B------:R-:W-:Y:S05]  /*5450*/  BSYNC B0 ;  /* 0x0000000000007941 */ /* 0x000fea0003800000 */
.L_x_454:
[----:B------:R-:W-:Y:S01]  /*5460*/  ISETP.GE.AND P3, PT, R18, R86, PT ;  /* 0x000000561200720c */ /* 0x000fe20003f66270 */
[----:B------:R-:W-:-:S12]  /*5470*/  BSSY B0, `(.L_x_456) ;  /* 0x0000010000007945 */ /* 0x000fd80003800000 */
[----:B------:R-:W-:Y:S05]  /*5480*/  @P3 BRA `(.L_x_457) ;  /* 0x0000000000383947 */ /* 0x000fea0003800000 */
[----:B------:R-:W-:Y:S02]  /*5490*/  IMAD R15, R37, UR38, RZ ;  /* 0x00000026250f7c24 */ /* 0x000fe4000f8e02ff */
[----:B-1----:R-:W-:Y:S02]  /*54a0*/  IMAD.MOV.U32 R12, RZ, RZ, R60 ;  /* 0x000000ffff0c7224 */ /* 0x002fe400078e003c */
[----:B------:R-:W-:Y:S02]  /*54b0*/  IMAD.MOV.U32 R13, RZ, RZ, R0 ;  /* 0x000000ffff0d7224 */ /* 0x000fe400078e0000 */
[C---:B------:R-:W-:Y:S02]  /*54c0*/  IMAD R15, R36.reuse, UR39, R15 ;  /* 0x00000027240f7c24 */ /* 0x040fe4000f8e020f */
[----:B------:R-:W-:-:S04]  /*54d0*/  IMAD.WIDE.U32 R12, R36, UR38, R12 ;  /* 0x00000026240c7c25 */ /* 0x000fc8000f8e000c */
[----:B------:R-:W-:Y:S01]  /*54e0*/  IMAD.IADD R13, R13, 0x1, R15 ;  /* 0x000000010d0d7824 */ /* 0x000fe200078e020f */
[----:B------:R-:W-:-:S04]  /*54f0*/  LEA R38, P3, R12, UR36, 0x1 ;  /* 0x000000240c267c11 */ /* 0x000fc8000f8608ff */
[----:B------:R-:W-:Y:S02]  /*5500*/  LEA.HI.X R39, R12, UR37, R13, 0x1, P3 ;  /* 0x000000250c277c11 */ /* 0x000fe400098f0c0d */
[----:B------:R-:W-:-:S13]  /*5510*/  ISETP.GE.AND P3, PT, R16, UR58, PT ;  /* 0x0000003a10007c0c */ /* 0x000fda000bf66270 */
[----:B------:R-:W1:Y:S04]  /*5520*/  @!P3 LDS.128 R12, [R87] ;  /* 0x00000000570cb984 */ /* 0x000e680000000c00 */
[----:B-1----:R-:W-:Y:S01]  /*5530*/  @!P3 STG.E.128 desc[UR56][R38.64], R12 ;  /* 0x0000000c2600b986 */ /* 0x002fe2000c101d38 */
[----:B------:R-:W-:-:S13]  /*5540*/  ISETP.GE.AND P3, PT, R77, UR58, PT ;  /* 0x0000003a4d007c0c */ /* 0x000fda000bf66270 */
[----:B------:R-:W1:Y:S04]  /*5550*/  @!P3 LDS.128 R12, [R83] ;  /* 0x00000000530cb984 */ /* 0x000e680000000c00 */
[----:B-1----:R3:W-:Y:S02]  /*5560*/  @!P3 STG.E.128 desc[UR56][R38.64+0x40], R12 ;  /* 0x0000400c2600b986 */ /* 0x0027e4000c101d38 */
.L_x_457:
[----:B------:R-:W-:Y:S05]  /*5570*/  BSYNC B0 ;  /* 0x0000000000007941 */ /* 0x000fea0003800000 */
.L_x_456:
[----:B-1-3--:R-:W-:Y:S01]  /*5580*/  VIADD R12, R18, 0x60 ;  /* 0x00000060120c7836 */ /* 0x00afe20000000000 */
[----:B------:R-:W-:Y:S04]  /*5590*/  BSSY B0, `(.L_x_458) ;  /* 0x0000013000007945 */ /* 0x000fe80003800000 */
[----:B------:R-:W-:-:S13]  /*55a0*/  ISETP.GE.AND P3, PT, R12, R86, PT ;  /* 0x000000560c00720c */ /* 0x000fda0003f66270 */
[----:B------:R-:W-:Y:S05]  /*55b0*/  @P3 BRA `(.L_x_459) ;  /* 0x0000000000403947 */ /* 0x000fea0003800000 */
[----:B------:R-:W-:Y:S01]  /*55c0*/  IADD3 R15, P3, R36, 0x60, RZ ;  /* 0x00000060240f7810 */ /* 0x000fe20007f7e0ff */
[----:B------:R-:W-:Y:S02]  /*55d0*/  IMAD.MOV.U32 R12, RZ, RZ, R60 ;  /* 0x000000ffff0c7224 */ /* 0x000fe400078e003c */
[----:B------:R-:W-:Y:S01]  /*55e0*/  IMAD.MOV.U32 R13, RZ, RZ, R0 ;  /* 0x000000ffff0d7224 */ /* 0x000fe200078e0000 */
[----:B------:R-:W-:Y:S01]  /*55f0*/  IADD3.X R36, RZ, R37, RZ, P3, !PT ;  /* 0x00000025ff247210 */ /* 0x000fe20001ffe4ff */
[----:B------:R-:W-:-:S04]  /*5600*/  IMAD.WIDE.U32 R12, R15, UR38, R12 ;  /* 0x000000260f0c7c25 */ /* 0x000fc8000f8e000c */
[----:B------:R-:W-:-:S04]  /*5610*/  IMAD R36, R36, UR38, RZ ;  /* 0x0000002624247c24 */ /* 0x000fc8000f8e02ff */
[----:B------:R-:W-:Y:S01]  /*5620*/  IMAD R15, R15, UR39, R36 ;  /* 0x000000270f0f7c24 */ /* 0x000fe2000f8e0224 */
[----:B------:R-:W-:-:S03]  /*5630*/  LEA R36, P3, R12, UR36, 0x1 ;  /* 0x000000240c247c11 */ /* 0x000fc6000f8608ff */
[----:B------:R-:W-:-:S05]  /*5640*/  IMAD.IADD R13, R13, 0x1, R15 ;  /* 0x000000010d0d7824 */ /* 0x000fca00078e020f */
[----:B------:R-:W-:Y:S02]  /*5650*/  LEA.HI.X R37, R12, UR37, R13, 0x1, P3 ;  /* 0x000000250c257c11 */ /* 0x000fe400098f0c0d */
[----:B------:R-:W-:-:S13]  /*5660*/  ISETP.GE.AND P3, PT, R16, UR58, PT ;  /* 0x0000003a10007c0c */ /* 0x000fda000bf66270 */
[----:B------:R-:W1:Y:S04]  /*5670*/  @!P3 LDS.128 R12, [R87+0x3000] ;  /* 0x00300000570cb984 */ /* 0x000e680000000c00 */
[----:B-1----:R-:W-:Y:S01]  /*5680*/  @!P3 STG.E.128 desc[UR56][R36.64], R12 ;  /* 0x0000000c2400b986 */ /* 0x002fe2000c101d38 */
[----:B------:R-:W-:-:S13]  /*5690*/  ISETP.GE.AND P3, PT, R77, UR58, PT ;  /* 0x0000003a4d007c0c */ /* 0x000fda000bf66270 */
[----:B------:R-:W1:Y:S04]  /*56a0*/  @!P3 LDS.128 R12, [R83+0x3000] ;  /* 0x00300000530cb984 */ /* 0x000e680000000c00 */
[----:B-1----:R1:W-:Y:S02]  /*56b0*/  @!P3 STG.E.128 desc[UR56][R36.64+0x40], R12 ;  /* 0x0000400c2400b986 */ /* 0x0023e4000c101d38 */
.L_x_459:
[----:B------:R-:W-:Y:S05]  /*56c0*/  BSYNC B0 ;  /* 0x0000000000007941 */ /* 0x000fea0003800000 */
.L_x_458:
[----:B-1----:R-:W3:Y:S01]  /*56d0*/  LDL R12, [R1] ;  /* 0x00000000010c7983 */ /* 0x002ee20000100800 */
[----:B------:R-:W-:Y:S02]  /*56e0*/  VIADD R19, R19, 0x1 ;  /* 0x0000000113137836 */ /* 0x000fe40000000000 */
[----:B0-2---:R-:W-:Y:S01]  /*56f0*/  @!P4 VIADD R82, R82, 0x308c0 ;  /* 0x000308c05252c836 */ /* 0x005fe20000000000 */
[----:B------:R-:W-:Y:S01]  /*5700*/  @!PT LDS RZ, [RZ] ;  /* 0x00000000fffff984 */ /* 0x000fe20000000800 */
[----:B------:R-:W-:Y:S01]  /*5710*/  @!PT LDS RZ, [RZ] ;  /* 0x00000000fffff984 */ /* 0x000fe20000000800 */
[----:B------:R-:W-:Y:S01]  /*5720*/  @!PT LDS RZ, [RZ] ;  /* 0x00000000fffff984 */ /* 0x000fe20000000800 */
[----:B------:R-:W-:Y:S01]  /*5730*/  @!PT LDS RZ, [RZ] ;  /* 0x00000000fffff984 */ /* 0x000fe20000000800 */
[----:B------:R0:W-:Y:S06]  /*5740*/  MEMBAR.ALL.CTA ;  /* 0x0000000000007992 */ /* 0x0001ec0000008000 */
[----:B0-----:R-:W0:Y:S02]  /*5750*/  FENCE.VIEW.ASYNC.S ;  /* 0x00000000000073c6 */ /* 0x001e240000000000 */
[----:B0-----:R0:W-:Y:S01]  /*5760*/  BAR.SYNC.DEFER_BLOCKING R95, 0x80 ;  /* 0x0002005f0000751d */ /* 0x0011e20000010000 */
[----:B------:R-:W-:-:S02]  /*5770*/  ISETP.NE.AND P3, PT, R19, 0x2, PT ;  /* 0x000000021300780c */ /* 0x000fc40003f65270 */
[----:B------:R-:W-:Y:S02]  /*5780*/  @!P4 PRMT R82, RZ, 0x654, R82 ;  /* 0x00000654ff52c816 */ /* 0x000fe40000000052 */
[----:B------:R-:W-:Y:S02]  /*5790*/  SEL R19, R19, RZ, P3 ;  /* 0x000000ff13137207 */ /* 0x000fe40001800000 */
[----:B------:R0:W-:Y:S01]  /*57a0*/  @!P4 SYNCS.ARRIVE.TRANS64.RED.A1T0 RZ, [R82+URZ], RZ ;  /* 0x000000ff52ffc9a7 */ /* 0x0001e2000810043f */
[----:B---3--:R-:W-:Y:S02]  /*57b0*/  LOP3.LUT P5, RZ, R12, 0x2, RZ, 0xc0, !PT ;  /* 0x000000020cff7812 */ /* 0x008fe400078ac0ff */
[----:B------:R-:W-:-:S04]  /*57c0*/  SEL R12, RZ, 0x1, P3 ;  /* 0x00000001ff0c7807 */ /* 0x000fc80001800000 */
[----:B------:R-:W-:-:S07]  /*57d0*/  LOP3.LUT R153, R153, R12, RZ, 0x3c, !PT ;  /* 0x0000000c99997212 */ /* 0x000fce00078e3cff */
[----:B0-----:R-:W-:Y:S05]  /*57e0*/  @P5 BRA `(.L_x_460) ;  /* 0xffffffcc006c5947 */ /* 0x001fea000383ffff */
[----:B------:R-:W0:Y:S01]  /*57f0*/  S2R R13, SR_TID.X ;  /* 0x00000000000d7919 */ /* 0x000e220000002100 */
[----:B------:R-:W-:Y:S02]  /*5800*/  PLOP3.LUT P0, PT, PT, PT, PT, 0x8, 0x0 ;  /* 0x000000000000781c */ /* 0x000fe40003f0e170 */
[----:B0-----:R-:W-:-:S04]  /*5810*/  SHF.R.U32.HI R13, RZ, 0x7, R13 ;  /* 0x00000007ff0d7819 */ /* 0x001fc8000001160d */
[----:B------:R-:W-:-:S13]  /*5820*/  ISETP.NE.AND P5, PT, R13, 0x1, PT ;  /* 0x000000010d00780c */ /* 0x000fda0003fa5270 */
[----:B------:R-:W-:Y:S06]  /*5830*/  @!P5 BAR.ARV 0x9, 0x100 ;  /* 0x024400000000db1d */ /* 0x000fec0000002000 */
.L_x_406:
[----:B------:R-:W-:Y:S01]  /*5840*/  IMAD.MOV.U32 R3, RZ, RZ, RZ ;  /* 0x000000ffff037224 */ /* 0x000fe200078e00ff */
[----:B------:R-:W-:Y:S06]  /*5850*/  @P0 BRA `(.L_x_461) ;  /* 0x00000000000c0947 */ /* 0x000fec0003800000 */
[----:B------:R-:W1:Y:S01]  /*5860*/  FENCE.VIEW.ASYNC.G ;  /* 0x00000000000073c6 */ /* 0x000e620000000100 */
[----:B------:R-:W-:Y:S05]  /*5870*/  WARPSYNC.ALL ;  /* 0x0000000000007948 */ /* 0x000fea0003800000 */
[----:B-1----:R-:W-:Y:S06]  /*5880*/  BAR.ARV 0xc, 0x200 ;  /* 0x0308000000007b1d */ /* 0x002fec0000002000 */
.L_x_461:
[----:B------:R-:W2:Y:S01]  /*5890*/  LDL R0, [R1] ;  /* 0x0000000001007983 */ /* 0x000ea20000100800 */
[----:B------:R-:W-:Y:S01]  /*58a0*/  BSSY B0, `(.L_x_462) ;  /* 0x0000021000007945 */ /* 0x000fe20003800000 */
[----:B--2---:R-:W-:-:S13]  /*58b0*/  LOP3.LUT P0, RZ, R0, 0x8, RZ, 0xc0, !PT ;  /* 0x0000000800ff7812 */ /* 0x004fda000780c0ff */
[----:B------:R-:W-:Y:S05]  /*58c0*/  @!P0 BRA `(.L_x_463) ;  /* 0x0000000000788947 */ /* 0x000fea0003800000 */
[----:B------:R-:W2:Y:S01]  /*58d0*/  LDL R0, [R1+0x60] ;  /* 0x0000600001007983 */ /* 0x000ea20000100800 */
[----:B------:R-:W-:Y:S01]  /*58e0*/  ULDC UR4, c[0x0][0x9f0] ;  /* 0x00027c0000047ab9 */ /* 0x000fe20000000800 */
[----:B--2---:R-:W-:-:S04]  /*58f0*/  ISETP.NE.AND P0, PT, R0, RZ, PT ;  /* 0x000000ff0000720c */ /* 0x004fc80003f05270 */
        /* <DEDUP_REMOVED lines=9> */
[----:B0-----:R-:W-:Y:S01]  /*5990*/  IADD3 R4, R3, 0xffffffe, RZ ;  /* 0x0ffffffe03047810 */ /* 0x001fe20007ffe0ff */
[----:B------:R-:W-:-:S05]  /*59a0*/  IMAD.MOV R3, RZ, RZ, -R10 ;  /* 0x000000ffff037224 */ /* 0x000fca00078e0a0a */
        /* <DEDUP_REMOVED lines=13> */
[----:B------:R-:W-:-:S05]  /*5a80*/  MOV R3, R5 ;  /* 0x0000000500037202 */ /* 0x000fca0000000f00 */
[----:B------:R-:W-:Y:S01]  /*5a90*/  @!P2 IMAD.MOV R3, RZ, RZ, -R3 ;  /* 0x000000ffff03a224 */ /* 0x000fe200078e0a03 */
[----:B------:R-:W-:-:S07]  /*5aa0*/  @!P1 LOP3.LUT R3, RZ, R9, RZ, 0x33, !PT ;  /* 0x00000009ff039212 */ /* 0x000fce00078e33ff */
.L_x_463:
[----:B------:R-:W-:Y:S05]  /*5ab0*/  BSYNC B0 ;  /* 0x0000000000007941 */ /* 0x000fea0003800000 */
.L_x_462:
[----:B------:R-:W2:Y:S01]  /*5ac0*/  LDL R0, [R1+0x6c] ;  /* 0x00006c0001007983 */ /* 0x000ea20000100800 */
[----:B------:R-:W-:Y:S02]  /*5ad0*/  PLOP3.LUT P0, PT, PT, PT, PT, 0x80, 0x0 ;  /* 0x000000000000781c */ /* 0x000fe40003f0f070 */
        /* <DEDUP_REMOVED lines=16> */
[----:B--2---:R-:W-:-:S05]  /*5be0*/  IMAD R0, R0, R3, RZ ;  /* 0x0000000300007224 */ /* 0x004fca00078e02ff */
[----:B------:R1:W-:Y:S01]  /*5bf0*/  STL [R1+0x38], R0 ;  /* 0x0000380001007387 */ /* 0x0003e20000100800 */
[----:B------:R-:W-:Y:S02]  /*5c00*/  VIADDMNMX R136, R0, R3, R26, PT ;  /* 0x0000000300887246 */ /* 0x000fe4000380011a */
[----:B------:R-:W-:Y:S02]  /*5c10*/  CS2R R26, SRZ ;  /* 0x00000000001a7805 */ /* 0x000fe4000001ff00 */
[----:B------:R-:W-:-:S13]  /*5c20*/  ISETP.GT.AND P1, PT, R136, R0, PT ;  /* 0x000000008800720c */ /* 0x000fda0003f24270 */
[----:B-1----:R-:W-:Y:S05]  /*5c30*/  @!P1 BRA `(.L_x_464) ;  /* 0x0000009000089947 */ /* 0x002fea0003800000 */
[----:B------:R-:W-:-:S03]  /*5c40*/  UMOV UR4, 0xffffffff ;  /* 0xffffffff00047882 */ /* 0x000fc60000000000 */
[----:B------:R-:W-:Y:S05]  /*5c50*/  BRA.DIV UR4, `(.L_x_465) ;  /* 0x00000122046c7947 */ /* 0x000fea000b800000 */
[----:B------:R-:W1:Y:S02]  /*5c60*/  S2R R0, SR_TID.X ;  /* 0x0000000000007919 */ /* 0x000e640000002100 */
[----:B-1----:R-:W-:-:S05]  /*5c70*/  VIADD R3, R0, 0xffffff80 ;  /* 0xffffff8000037836 */ /* 0x002fca0000000000 */
[----:B------:R-:W-:-:S04]  /*5c80*/  SHF.R.S32.HI R0, RZ, 0x1f, R3 ;  /* 0x0000001fff007819 */ /* 0x000fc80000011403 */
[----:B------:R-:W-:-:S04]  /*5c90*/  LEA.HI R0, R0, R3, RZ, 0x7 ;  /* 0x0000000300007211 */ /* 0x000fc800078f38ff */
[----:B------:R-:W-:-:S06]  /*5ca0*/  SHF.R.S32.HI R0, RZ, 0x7, R0 ;  /* 0x00000007ff007819 */ /* 0x000fcc0000011400 */
[----:B------:R-:W1:Y:S04]  /*5cb0*/  SHFL.IDX PT, R0, R0, RZ, 0x1f ;  /* 0x00001fff00007589 */ /* 0x000e6800000e0000 */
[----:B-1----:R1:W-:Y:S02]  /*5cc0*/  STL [R1+0x40], R0 ;  /* 0x0000400001007387 */ /* 0x0023e40000100800 */
.L_x_679:
[----:B------:R-:W1:Y:S01]  /*5cd0*/  LDL R3, [R1+0x40] ;  /* 0x0000400001037983 */ /* 0x000e620000100800 */
[----:B------:R-:W-:Y:S01]  /*5ce0*/  BSSY B6, `(.L_x_466) ;  /* 0x000001c000067945 */ /* 0x000fe20003800000 */
[----:B-1----:R-:W-:-:S05]  /*5cf0*/  IMAD.HI R0, R3, 0x55555556, RZ ;  /* 0x5555555603007827 */ /* 0x002fca00078e02ff */
[----:B------:R-:W-:-:S05]  /*5d00*/  LEA.HI R0, R0, R0, RZ, 0x1 ;  /* 0x0000000000007211 */ /* 0x000fca00078f08ff */
[----:B------:R-:W-:-:S04]  /*5d10*/  IMAD R3, R0, -0x3, R3 ;  /* 0xfffffffd00037824 */ /* 0x000fc800078e0203 */
[----:B------:R-:W-:Y:S01]  /*5d20*/  IMAD R0, R3, 0x2000, R2 ;  /* 0x0000200003007824 */ /* 0x000fe200078e0202 */
[----:B------:R1:W-:Y:S03]  /*5d30*/  STL [R1+0x3c], R3 ;  /* 0x00003c0301007387 */ /* 0x0003e60000100800 */
[----:B------:R-:W-:-:S05]  /*5d40*/  VIADD R0, R0, 0xc400 ;  /* 0x0000c40000007836 */ /* 0x000fca0000000000 */
[----:B------:R-:W-:Y:S01]  /*5d50*/  SHF.R.U32.HI R0, RZ, 0x4, R0 ;  /* 0x00000004ff007819 */ /* 0x000fe20000011600 */
[----:B-1----:R-:W-:-:S03]  /*5d60*/  VIADD R3, R2, 0x1e800 ;  /* 0x0001e80002037836 */ /* 0x002fc60000000000 */
[----:B------:R-:W-:Y:S02]  /*5d70*/  LOP3.LUT R29, R0, 0x3fff, RZ, 0xc0, !PT ;  /* 0x00003fff001d7812 */ /* 0x000fe400078ec0ff */
[----:B------:R-:W-:-:S13]  /*5d80*/  LOP3.LUT P0, RZ, R3, 0x3ff, RZ, 0xc0, !PT ;  /* 0x000003ff03ff7812 */ /* 0x000fda000780c0ff */
[----:B------:R-:W-:Y:S05]  /*5d90*/  @!P0 BRA `(.L_x_467) ;  /* 0x0000000000408947 */ /* 0x000fea0003800000 */
[----:B------:R-:W-:Y:S01]  /*5da0*/  MOV R0, 0x0 ;  /* 0x0000000000007802 */ /* 0x000fe20000000f00 */
[----:B------:R-:W-:Y:S01]  /*5db0*/  ULDC.64 UR4, c[0x4][0xa8] ;  /* 0x01002a0000047ab9 */ /* 0x000fe20000000a00 */
[----:B------:R-:W-:Y:S01]  /*5dc0*/  ULDC.64 UR6, c[0x4][0xb0] ;  /* 0x01002c0000067ab9 */ /* 0x000fe20000000a00 */
[----:B------:R-:W-:Y:S01]  /*5dd0*/  IMAD.U32 R4, RZ, RZ, UR4 ;  /* 0x00000004ff047e24 */ /* 0x000fe2000f8e00ff */
[----:B0-----:R0:W1:Y:S01]  /*5de0*/  LDC.64 R14, c[0x4][R0] ;  /* 0x01000000000e7b82 */ /* 0x0010620000000a00 */
[----:B------:R-:W-:Y:S01]  /*5df0*/  MOV R5, UR5 ;  /* 0x0000000500057c02 */ /* 0x000fe20008000f00 */
[----:B------:R-:W-:Y:S01]  /*5e00*/  ULDC.64 UR4, c[0x4][0x48] ;  /* 0x0100120000047ab9 */ /* 0x000fe20000000a00 */
[----:B------:R-:W-:Y:S01]  /*5e10*/  IMAD.U32 R6, RZ, RZ, UR6 ;  /* 0x00000006ff067e24 */ /* 0x000fe2000f8e00ff */
[----:B------:R-:W-:Y:S01]  /*5e20*/  MOV R13, RZ ;  /* 0x000000ff000d7202 */ /* 0x000fe20000000f00 */
[----:B------:R-:W-:Y:S02]  /*5e30*/  IMAD.U32 R7, RZ, RZ, UR7 ;  /* 0x00000007ff077e24 */ /* 0x000fe4000f8e00ff */
[----:B------:R-:W-:-:S02]  /*5e40*/  IMAD.U32 R10, RZ, RZ, UR4 ;  /* 0x00000004ff0a7e24 */ /* 0x000fc4000f8e00ff */
[----:B------:R-:W-:Y:S02]  /*5e50*/  IMAD.U32 R11, RZ, RZ, UR5 ;  /* 0x00000005ff0b7e24 */ /* 0x000fe4000f8e00ff */
[----:B------:R-:W-:Y:S02]  /*5e60*/  IMAD.MOV.U32 R8, RZ, RZ, 0x70 ;  /* 0x00000070ff087424 */ /* 0x000fe400078e00ff */
[----:B0-----:R-:W-:-:S07]  /*5e70*/  IMAD.MOV.U32 R12, RZ, RZ, 0x1 ;  /* 0x00000001ff0c7424 */ /* 0x001fce00078e00ff */
[----:B------:R-:W-:-:S07]  /*5e80*/  LEPC R20, `(.L_x_467) ;  /* 0x000000001014794e */ /* 0x000fce0000000000 */
[----:B-1---5:R-:W-:Y:S05]  /*5e90*/  CALL.ABS.NOINC R14 ;  /* 0x000000000e007343 */ /* 0x022fea0003c00000 */
.L_x_467:
[----:B------:R-:W-:Y:S05]  /*5ea0*/  BSYNC B6 ;  /* 0x0000000000067941 */ /* 0x000fea0003800000 */
.L_x_466:
[----:B------:R-:W-:Y:S02]  /*5eb0*/  ULDC UR4, c[0x0][0x3f4] ;  /* 0x0000fd0000047ab9 */ /* 0x000fe40000000800 */
[----:B------:R-:W-:-:S13]  /*5ec0*/  ISETP.LT.AND P0, PT, RZ, UR4, PT ;  /* 0x00000004ff007c0c */ /* 0x000fda000bf01270 */
[----:B------:R-:W-:Y:S05]  /*5ed0*/  @P0 BRA `(.L_x_468) ;  /* 0x0000000000400947 */ /* 0x000fea0003800000 */
[----:B------:R-:W2:Y:S02]  /*5ee0*/  LDL R20, [R1+0x64] ;  /* 0x0000640001147983 */ /* 0x000ea40000100800 */
[----:B--2---:R-:W-:-:S04]  /*5ef0*/  LEA.HI R0, R20, R20, RZ, 0x1 ;  /* 0x0000001414007211 */ /* 0x004fc800078f08ff */
[----:B------:R-:W-:-:S05]  /*5f00*/  LOP3.LUT R0, R0, 0xfffffffe, RZ, 0xc0, !PT ;  /* 0xfffffffe00007812 */ /* 0x000fca00078ec0ff */
[----:B------:R-:W-:-:S05]  /*5f10*/  IMAD.IADD R0, R20, 0x1, -R0 ;  /* 0x0000000114007824 */ /* 0x000fca00078e0a00 */
[----:B------:R-:W-:-:S04]  /*5f20*/  SHF.L.U32 R3, R0, 0x1f, RZ ;  /* 0x0000001f00037819 */ /* 0x000fc800000006ff */
[----:B------:R1:W2:Y:S03]  /*5f30*/  SYNCS.PHASECHK.TRANS64.TRYWAIT P0, [R2+URZ+0x30800], R3 ;  /* 0x03080003020075a7 */ /* 0x0002a6000800017f */
[----:B--2---:R-:W-:Y:S05]  /*5f40*/  @!P0 NANOSLEEP.SYNCS 0x989680 ;  /* 0x009896800000895d */ /* 0x004fea0003900000 */
[----:B------:R-:W2:Y:S01]  /*5f50*/  @!P0 SYNCS.PHASECHK.TRANS64 P0, [R2+URZ+0x30800], R3 ;  /* 0x03080003020085a7 */ /* 0x000ea2000800007f */
[----:B------:R-:W-:Y:S04]  /*5f60*/  BSSY B0, `(.L_x_469) ;  /* 0x0000006000007945 */ /* 0x000fe80003800000 */
[----:B--2---:R-:W-:Y:S05]  /*5f70*/  @P0 BRA `(.L_x_470) ;  /* 0x0000000000100947 */ /* 0x004fea0003800000 */
.L_x_471:
[----:B--2---:R2:W3:Y:S02]  /*5f80*/  SYNCS.PHASECHK.TRANS64.TRYWAIT P0, [R2+URZ+0x30800], R3 ;  /* 0x03080003020075a7 */ /* 0x0044e4000800017f */
[----:B---3--:R-:W-:Y:S05]  /*5f90*/  @!P0 NANOSLEEP.SYNCS 0x989680 ;  /* 0x009896800000895d */ /* 0x008fea0003900000 */
[----:B------:R-:W3:Y:S02]  /*5fa0*/  @!P0 SYNCS.PHASECHK.TRANS64 P0, [R2+URZ+0x30800], R3 ;  /* 0x03080003020085a7 */ /* 0x000ee4000800007f */
[----:B---3--:R-:W-:Y:S05]  /*5fb0*/  @!P0 BRA `(.L_x_471) ;  /* 0xfffffffc00f08947 */ /* 0x008fea000383ffff */
.L_x_470:
[----:B------:R-:W-:Y:S05]  /*5fc0*/  BSYNC B0 ;  /* 0x0000000000007941 */ /* 0x000fea0003800000 */
.L_x_469:
[----:B------:R-:W-:Y:S05]  /*5fd0*/  BRA `(.L_x_472) ;  /* 0x0000002000f87947 */ /* 0x000fea0003800000 */
.L_x_468:
[----:B-----5:R-:W-:Y:S01]  /*5fe0*/  SHF.R.S32.HI R0, RZ, 0x1f, R25 ;  /* 0x0000001fff007819 */ /* 0x020fe20000011419 */
[----:B------:R-:W-:Y:S01]  /*5ff0*/  VIADD R3, R2, 0xc400 ;  /* 0x0000c40002037836 */ /* 0x000fe20000000000 */
[----:B------:R-:W-:Y:S01]  /*6000*/  ULDC.64 UR4, c[0x0][0x3f8] ;  /* 0x0000fe0000047ab9 */ /* 0x000fe20000000a00 */
[----:B------:R-:W-:Y:S01]  /*6010*/  ULDC.64 UR6, c[0x0][0x408] ;  /* 0x0001020000067ab9 */ /* 0x000fe20000000a00 */
[----:B------:R-:W-:Y:S01]  /*6020*/  IMAD.WIDE.U32 R4, R25, UR4, RZ ;  /* 0x0000000419047c25 */ /* 0x000fe2000f8e00ff */
[----:B------:R-:W-:Y:S01]  /*6030*/  BSSY B6, `(.L_x_473) ;  /* 0x0000020000067945 */ /* 0x000fe20003800000 */
[----:B------:R-:W-:Y:S02]  /*6040*/  LOP3.LUT P0, RZ, R3, 0x3ff, RZ, 0xc0, !PT ;  /* 0x000003ff03ff7812 */ /* 0x000fe4000780c0ff */
[C---:B0-----:R-:W-:Y:S02]  /*6050*/  IMAD R6, R0.reuse, UR4, RZ ;  /* 0x0000000400067c24 */ /* 0x041fe4000f8e02ff */
[----:B------:R-:W-:-:S02]  /*6060*/  IMAD R0, R0, UR6, RZ ;  /* 0x0000000600007c24 */ /* 0x000fc4000f8e02ff */
[C---:B------:R-:W-:Y:S01]  /*6070*/  IMAD R3, R25.reuse, UR5, R6 ;  /* 0x0000000519037c24 */ /* 0x040fe2000f8e0206 */
[----:B------:R-:W-:Y:S01]  /*6080*/  ULDC.64 UR4, c[0x0][0x3e8] ;  /* 0x0000fa0000047ab9 */ /* 0x000fe20000000a00 */
[----:B------:R-:W-:-:S04]  /*6090*/  IMAD.WIDE.U32 R6, R25, UR6, RZ ;  /* 0x0000000619067c25 */ /* 0x000fc8000f8e00ff */
[----:B------:R-:W-:Y:S01]  /*60a0*/  IMAD R9, R25, UR7, R0 ;  /* 0x0000000719097c24 */ /* 0x000fe2000f8e0200 */
[----:B------:R-:W-:Y:S01]  /*60b0*/  ULDC.64 UR6, c[0x0][0x400] ;  /* 0x0001000000067ab9 */ /* 0x000fe20000000a00 */
[----:B------:R-:W-:Y:S01]  /*60c0*/  IMAD.IADD R5, R3, 0x1, R5 ;  /* 0x0000000103057824 */ /* 0x000fe200078e0205 */
[----:B------:R-:W-:Y:S01]  /*60d0*/  LEA R25, P1, R4, UR4, 0x1 ;  /* 0x0000000404197c11 */ /* 0x000fe2000f8208ff */
[----:B------:R-:W-:Y:S01]  /*60e0*/  IMAD.IADD R3, R9, 0x1, R7 ;  /* 0x0000000109037824 */ /* 0x000fe200078e0207 */
[----:B------:R-:W-:Y:S02]  /*60f0*/  LEA R27, P2, R6, UR6, 0x1 ;  /* 0x00000006061b7c11 */ /* 0x000fe4000f8408ff */
[----:B------:R-:W-:Y:S02]  /*6100*/  LEA.HI.X R26, R4, UR5, R5, 0x1, P1 ;  /* 0x00000005041a7c11 */ /* 0x000fe400088f0c05 */
[----:B------:R-:W-:Y:S01]  /*6110*/  LEA.HI.X R28, R6, UR7, R3, 0x1, P2 ;  /* 0x00000007061c7c11 */ /* 0x000fe200090f0c03 */
[----:B------:R-:W-:Y:S08]  /*6120*/  @!P0 BRA `(.L_x_474) ;  /* 0x0000000000408947 */ /* 0x000ff00003800000 */
[----:B------:R-:W-:Y:S01]  /*6130*/  MOV R0, 0x0 ;  /* 0x0000000000007802 */ /* 0x000fe20000000f00 */
[----:B------:R-:W-:Y:S01]  /*6140*/  ULDC.64 UR4, c[0x4][0xa8] ;  /* 0x01002a0000047ab9 */ /* 0x000fe20000000a00 */
[----:B------:R-:W-:Y:S01]  /*6150*/  ULDC.64 UR6, c[0x4][0xb0] ;  /* 0x01002c0000067ab9 */ /* 0x000fe20000000a00 */
[----:B------:R-:W-:Y:S01]  /*6160*/  IMAD.U32 R4, RZ, RZ, UR4 ;  /* 0x00000004ff047e24 */ /* 0x000fe2000f8e00ff */
[----:B------:R0:W1:Y:S01]  /*6170*/  LDC.64 R14, c[0x4][R0] ;  /* 0x01000000000e7b82 */ /* 0x0000620000000a00 */
[----:B------:R-:W-:Y:S01]  /*6180*/  IMAD.U32 R5, RZ, RZ, UR5 ;  /* 0x00000005ff057e24 */ /* 0x000fe2000f8e00ff */
[----:B------:R-:W-:Y:S01]  /*6190*/  ULDC.64 UR4, c[0x4][0x20] ;  /* 0x0100080000047ab9 */ /* 0x000fe20000000a00 */
[----:B------:R-:W-:Y:S01]  /*61a0*/  MOV R6, UR6 ;  /* 0x0000000600067c02 */ /* 0x000fe20008000f00 */
        /* <DEDUP_REMOVED lines=8> */
.L_x_474:
[----:B------:R-:W-:Y:S05]  /*6230*/  BSYNC B6 ;  /* 0x0000000000067941 */ /* 0x000fea0003800000 */
.L_x_473:
[----:B------:R-:W-:Y:S01]  /*6240*/  ULDC.U8 UR4, c[0x0][0x410] ;  /* 0x0001040000047ab9 */ /* 0x000fe20000000000 */
[----:B------:R-:W-:Y:S01]  /*6250*/  BSSY B0, `(.L_x_475) ;  /* 0x000020e000007945 */ /* 0x000fe20003800000 */
[----:B------:R-:W-:Y:S01]  /*6260*/  ISETP.NE.AND P0, PT, RZ, UR4, PT ;  /* 0x00000004ff007c0c */ /* 0x000fe2000bf05270 */
[----:B------:R-:W-:-:S12]  /*6270*/  IMAD R4, R33, 0xc0, R18 ;  /* 0x000000c021047824 */ /* 0x000fd800078e0212 */
[----:B------:R-:W-:Y:S05]  /*6280*/  @!P0 BRA `(.L_x_476) ;  /* 0x00000010002c8947 */ /* 0x000fea0003800000 */
[----:B------:R-:W-:-:S03]  /*6290*/  UMOV UR4, 0xffffffff ;  /* 0xffffffff00047882 */ /* 0x000fc60000000000 */
[----:B------:R-:W-:Y:S05]  /*62a0*/  BRA.DIV UR4, `(.L_x_477) ;  /* 0x0000011e04187947 */ /* 0x000fea000b800000 */
[----:B------:R0:W1:Y:S04]  /*62b0*/  SHFL.IDX PT, R3, R26, RZ, 0x1c1f ;  /* 0x001c1fff1a037589 */ /* 0x00006800000e0000 */
[----:B------:R0:W2:Y:S04]  /*62c0*/  SHFL.IDX PT, R0, R25, RZ, 0x1c1f ;  /* 0x001c1fff19007589 */ /* 0x0000a800000e0000 */
[----:B------:R0:W3:Y:S04]  /*62d0*/  SHFL.IDX PT, R5, R28, RZ, 0x1c1f ;  /* 0x001c1fff1c057589 */ /* 0x0000e800000e0000 */
[----:B------:R0:W4:Y:S02]  /*62e0*/  SHFL.IDX PT, R14, R27, RZ, 0x1c1f ;  /* 0x001c1fff1b0e7589 */ /* 0x00012400000e0000 */
.L_x_685:
[----:B------:R-:W5:Y:S01]  /*62f0*/  LDL R30, [R1+0x34] ;  /* 0x00003400011e7983 */ /* 0x000f620000100800 */
[----:B------:R-:W-:-:S03]  /*6300*/  ULDC UR4, c[0x0][0x448] ;  /* 0x0001120000047ab9 */ /* 0x000fc60000000800 */
[----:B------:R-:W2:Y:S01]  /*6310*/  LDL R12, [R1+0x64] ;  /* 0x00006400010c7983 */ /* 0x000ea20000100800 */
[----:B------:R-:W-:-:S05]  /*6320*/  IMAD R24, R24, UR4, RZ ;  /* 0x0000000418187c24 */ /* 0x000fca000f8e02ff */
[----:B------:R-:W-:Y:S01]  /*6330*/  ISETP.GE.AND P0, PT, R4, R24, PT ;  /* 0x000000180400720c */ /* 0x000fe20003f06270 */
[----:B------:R-:W-:Y:S01]  /*6340*/  BSSY B1, `(.L_x_478) ;  /* 0x0000026000017945 */ /* 0x000fe20003800000 */
[----:B0-----:R-:W-:Y:S01]  /*6350*/  IMAD R26, R33, -0xc0, R24 ;  /* 0xffffff40211a7824 */ /* 0x001fe200078e0218 */
[----:B------:R-:W-:Y:S02]  /*6360*/  CS2R R10, SRZ ;  /* 0x00000000000a7805 */ /* 0x000fe4000001ff00 */
[----:B-----5:R-:W-:-:S04]  /*6370*/  SHF.L.U32 R6, R30, 0x6, RZ ;  /* 0x000000061e067819 */ /* 0x020fc800000006ff */
[----:B------:R-:W-:Y:S02]  /*6380*/  LOP3.LUT R7, R6, 0x1c0, RZ, 0xc0, !PT ;  /* 0x000001c006077812 */ /* 0x000fe400078ec0ff */
[----:B--2---:R-:W-:Y:S02]  /*6390*/  LEA.HI R6, R12, R12, RZ, 0x1 ;  /* 0x0000000c0c067211 */ /* 0x004fe400078f08ff */
[----:B------:R-:W-:Y:S02]  /*63a0*/  LOP3.LUT R8, R7, 0x18, R16, 0xf8, !PT ;  /* 0x0000001807087812 */ /* 0x000fe400078ef810 */
[----:B------:R-:W-:Y:S02]  /*63b0*/  LOP3.LUT R4, R6, 0xfffffffe, RZ, 0xc0, !PT ;  /* 0xfffffffe06047812 */ /* 0x000fe400078ec0ff */
[----:B------:R-:W-:-:S03]  /*63c0*/  SHF.R.U32.HI R7, RZ, 0x3, R7 ;  /* 0x00000003ff077819 */ /* 0x000fc60000011607 */
[----:B------:R-:W-:Y:S01]  /*63d0*/  IMAD.IADD R27, R12, 0x1, -R4 ;  /* 0x000000010c1b7824 */ /* 0x000fe200078e0a04 */
[----:B------:R-:W-:Y:S02]  /*63e0*/  LOP3.LUT R28, R8, R7, RZ, 0x3c, !PT ;  /* 0x00000007081c7212 */ /* 0x000fe400078e3cff */
[----:B------:R-:W-:Y:S02]  /*63f0*/  CS2R R8, SRZ ;  /* 0x0000000000087805 */ /* 0x000fe4000001ff00 */
[----:B------:R-:W-:Y:S02]  /*6400*/  CS2R R6, SRZ ;  /* 0x0000000000067805 */ /* 0x000fe4000001ff00 */
[----:B------:R-:W-:Y:S01]  /*6410*/  CS2R R12, SRZ ;  /* 0x00000000000c7805 */ /* 0x000fe2000001ff00 */
[----:B------:R-:W-:Y:S06]  /*6420*/  @P0 BRA `(.L_x_479) ;  /* 0x00000000005c0947 */ /* 0x000fec0003800000 */
[----:B------:R-:W-:Y:S01]  /*6430*/  ULDC UR4, c[0x0][0x3f4] ;  /* 0x0000fd0000047ab9 */ /* 0x000fe20000000800 */
[----:B------:R-:W-:Y:S01]  /*6440*/  IMAD.SHL.U32 R9, R154, 0x2, RZ ;  /* 0x000000029a097824 */ /* 0x000fe200078e00ff */
[----:B------:R-:W-:Y:S01]  /*6450*/  ISETP.GE.AND P2, PT, R22, UR4, PT ;  /* 0x0000000416007c0c */ /* 0x000fe2000bf46270 */
[----:B------:R-:W-:Y:S01]  /*6460*/  IMAD.MOV.U32 R6, RZ, RZ, R0 ;  /* 0x000000ffff067224 */ /* 0x000fe200078e0000 */
[----:B------:R-:W-:Y:S01]  /*6470*/  ISETP.GE.AND P3, PT, R154, UR4, PT ;  /* 0x000000049a007c0c */ /* 0x000fe2000bf66270 */
[----:B-1----:R-:W-:Y:S01]  /*6480*/  IMAD.MOV.U32 R7, RZ, RZ, R3 ;  /* 0x000000ffff077224 */ /* 0x002fe200078e0003 */
[----:B------:R-:W-:Y:S01]  /*6490*/  SHF.R.S32.HI R13, RZ, 0x1f, R154 ;  /* 0x0000001fff0d7819 */ /* 0x000fe2000001149a */
[----:B---3--:R-:W-:Y:S01]  /*64a0*/  IMAD.MOV.U32 R15, RZ, RZ, R5 ;  /* 0x000000ffff0f7224 */ /* 0x008fe200078e0005 */
[----:B------:R-:W-:-:S07]  /*64b0*/  CS2R R10, SRZ ;  /* 0x00000000000a7805 */ /* 0x000fce000001ff00 */
[----:B------:R-:W-:Y:S01]  /*64c0*/  @!P2 IMAD.WIDE R20, R22, 0x2, R6 ;  /* 0x000000021614a825 */ /* 0x000fe200078e0206 */
[----:B------:R-:W-:Y:S02]  /*64d0*/  SHF.L.U64.HI R6, R154, 0x1, R13 ;  /* 0x000000019a067819 */ /* 0x000fe4000001020d */
[-C--:B------:R-:W-:Y:S02]  /*64e0*/  @!P3 IADD3 R24, P0, R0, R9.reuse, RZ ;  /* 0x000000090018b210 */ /* 0x080fe40007f1e0ff */
[----:B----4-:R-:W-:Y:S02]  /*64f0*/  @!P3 IADD3 R4, P1, R14, R9, RZ ;  /* 0x000000090e04b210 */ /* 0x010fe40007f3e0ff */
[----:B------:R-:W-:Y:S02]  /*6500*/  CS2R R8, SRZ ;  /* 0x0000000000087805 */ /* 0x000fe4000001ff00 */
[----:B------:R-:W-:Y:S01]  /*6510*/  CS2R R12, SRZ ;  /* 0x00000000000c7805 */ /* 0x000fe2000001ff00 */
[----:B------:R-:W-:Y:S01]  /*6520*/  @!P3 IMAD.X R25, R3, 0x1, R6, P0 ;  /* 0x000000010319b824 */ /* 0x000fe200000e0606 */
[----:B------:R-:W-:-:S02]  /*6530*/  @!P3 IADD3.X R5, R5, R6, RZ, P1, !PT ;  /* 0x000000060505b210 */ /* 0x000fc40000ffe4ff */
[----:B------:R-:W-:Y:S01]  /*6540*/  CS2R R6, SRZ ;  /* 0x0000000000067805 */ /* 0x000fe2000001ff00 */
[----:B------:R-:W-:Y:S01]  /*6550*/  @!P2 IMAD.WIDE R14, R22, 0x2, R14 ;  /* 0x00000002160ea825 */ /* 0x000fe200078e020e */
[----:B------:R0:W5:Y:S04]  /*6560*/  @!P2 LD.E.64 R10, desc[UR56][R20.64] ;  /* 0x00000038140aa980 */ /* 0x000168000c101b00 */
[----:B------:R0:W5:Y:S04]  /*6570*/  @!P2 LD.E.64 R8, desc[UR56][R14.64] ;  /* 0x000000380e08a980 */ /* 0x000168000c101b00 */
[----:B------:R0:W5:Y:S04]  /*6580*/  @!P3 LD.E.64 R12, desc[UR56][R24.64] ;  /* 0x00000038180cb980 */ /* 0x000168000c101b00 */
[----:B------:R0:W5:Y:S02]  /*6590*/  @!P3 LD.E.64 R6, desc[UR56][R4.64] ;  /* 0x000000380406b980 */ /* 0x000164000c101b00 */
.L_x_479:
[----:B------:R-:W-:Y:S05]  /*65a0*/  BSYNC B1 ;  /* 0x0000000000017941 */ /* 0x000fea0003800000 */
.L_x_478:
[----:B------:R-:W1:Y:S01]  /*65b0*/  S2R R0, SR_TID.X ;  /* 0x0000000000007919 */ /* 0x000e620000002100 */
[----:B0--3--:R-:W-:Y:S01]  /*65c0*/  SHF.L.U32 R5, R27, 0x1f, RZ ;  /* 0x0000001f1b057819 */ /* 0x009fe200000006ff */
[--C-:B-----5:R-:W-:Y:S01]  /*65d0*/  IMAD.MOV.U32 R15, RZ, RZ, R11.reuse ;  /* 0x000000ffff0f7224 */ /* 0x120fe200078e000b */
[----:B------:R-:W-:Y:S01]  /*65e0*/  LOP3.LUT P1, RZ, R30, 0x4, RZ, 0xc0, !PT ;  /* 0x000000041eff7812 */ /* 0x000fe2000782c0ff */
[----:B------:R-:W-:Y:S01]  /*65f0*/  IMAD.MOV.U32 R32, RZ, RZ, R10 ;  /* 0x000000ffff207224 */ /* 0x000fe200078e000a */
[----:B------:R-:W0:Y:S01]  /*6600*/  SYNCS.PHASECHK.TRANS64.TRYWAIT P0, [R2+URZ+0x30800], R5 ;  /* 0x03080005020075a7 */ /* 0x000e22000800017f */
[----:B------:R-:W-:Y:S01]  /*6610*/  SHF.R.U64 R34, R10, 0x10, R11 ;  /* 0x000000100a227819 */ /* 0x000fe2000000120b */
[----:B------:R-:W-:Y:S01]  /*6620*/  IMAD.MOV.U32 R10, RZ, RZ, R13 ;  /* 0x000000ffff0a7224 */ /* 0x000fe200078e000d */
[----:B------:R-:W-:Y:S01]  /*6630*/  SHF.R.U32.HI R20, RZ, 0x10, R11 ;  /* 0x00000010ff147819 */ /* 0x000fe2000001160b */
[----:B------:R-:W-:Y:S01]  /*6640*/  IMAD.MOV.U32 R11, RZ, RZ, R12 ;  /* 0x000000ffff0b7224 */ /* 0x000fe200078e000c */
[----:B------:R-:W-:Y:S01]  /*6650*/  SHF.R.U64 R21, R12, 0x10, R13 ;  /* 0x000000100c157819 */ /* 0x000fe2000000120d */
[--C-:B------:R-:W-:Y:S01]  /*6660*/  IMAD.MOV.U32 R12, RZ, RZ, R9.reuse ;  /* 0x000000ffff0c7224 */ /* 0x100fe200078e0009 */
[--C-:B------:R-:W-:Y:S01]  /*6670*/  SHF.R.U64 R35, R8, 0x10, R9.reuse ;  /* 0x0000001008237819 */ /* 0x100fe20000001209 */
[----:B------:R-:W-:Y:S01]  /*6680*/  IMAD.MOV.U32 R30, RZ, RZ, R8 ;  /* 0x000000ffff1e7224 */ /* 0x000fe200078e0008 */
[----:B------:R-:W-:Y:S01]  /*6690*/  SHF.R.U32.HI R25, RZ, 0x10, R9 ;  /* 0x00000010ff197819 */ /* 0x000fe20000011609 */
[----:B------:R-:W-:Y:S01]  /*66a0*/  IMAD.MOV.U32 R9, RZ, RZ, R6 ;  /* 0x000000ffff097224 */ /* 0x000fe200078e0006 */
[----:B------:R-:W-:Y:S01]  /*66b0*/  SHF.R.U32.HI R24, RZ, 0x10, R13 ;  /* 0x00000010ff187819 */ /* 0x000fe2000001160d */
[--C-:B----4-:R-:W-:Y:S01]  /*66c0*/  IMAD.MOV.U32 R14, RZ, RZ, R7.reuse ;  /* 0x000000ffff0e7224 */ /* 0x110fe200078e0007 */
[----:B------:R-:W-:Y:S01]  /*66d0*/  VIMNMX R13, R26, 0xc0, PT ;  /* 0x000000c01a0d7848 */ /* 0x000fe20003fe0100 */
[----:B------:R-:W-:Y:S01]  /*66e0*/  BSSY B1, `(.L_x_480) ;  /* 0x0000016000017945 */ /* 0x000fe20003800000 */
[----:B------:R-:W-:-:S02]  /*66f0*/  SHF.R.U64 R6, R6, 0x10, R7 ;  /* 0x0000001006067819 */ /* 0x000fc40000001207 */
[----:B------:R-:W-:Y:S02]  /*6700*/  PRMT R8, R10, 0x5410, R24 ;  /* 0x000054100a087816 */ /* 0x000fe40000000018 */
[----:B------:R-:W-:Y:S02]  /*6710*/  PRMT R11, R11, 0x5410, R9 ;  /* 0x000054100b0b7816 */ /* 0x000fe40000000009 */
[----:B------:R-:W-:Y:S02]  /*6720*/  SHF.R.U32.HI R7, RZ, 0x10, R7 ;  /* 0x00000010ff077819 */ /* 0x000fe40000011607 */
[----:B------:R-:W-:Y:S02]  /*6730*/  PRMT R32, R32, 0x5410, R15 ;  /* 0x0000541020207816 */ /* 0x000fe4000000000f */
[----:B------:R-:W-:Y:S01]  /*6740*/  PRMT R34, R34, 0x5410, R20 ;  /* 0x0000541022227816 */ /* 0x000fe20000000014 */
[----:B-1----:R-:W-:Y:S01]  /*6750*/  VIADD R3, R0, 0xffffff80 ;  /* 0xffffff8000037836 */ /* 0x002fe20000000000 */
[----:B------:R-:W-:-:S02]  /*6760*/  PRMT R10, R21, 0x7610, R10 ;  /* 0x00007610150a7816 */ /* 0x000fc4000000000a */
[----:B------:R-:W-:Y:S02]  /*6770*/  PRMT R30, R30, 0x5410, R12 ;  /* 0x000054101e1e7816 */ /* 0x000fe4000000000c */
[----:B------:R-:W-:Y:S02]  /*6780*/  SHF.R.S32.HI R0, RZ, 0x1f, R3 ;  /* 0x0000001fff007819 */ /* 0x000fe40000011403 */
[----:B------:R-:W-:Y:S02]  /*6790*/  PRMT R35, R35, 0x5410, R25 ;  /* 0x0000541023237816 */ /* 0x000fe40000000019 */
[----:B------:R-:W-:Y:S02]  /*67a0*/  LEA.HI R0, R0, R3, RZ, 0x5 ;  /* 0x0000000300007211 */ /* 0x000fe400078f28ff */
[----:B------:R-:W-:Y:S02]  /*67b0*/  PRMT R9, R14, 0x7610, R9 ;  /* 0x000076100e097816 */ /* 0x000fe40000000009 */
[----:B------:R-:W-:-:S05]  /*67c0*/  SHF.R.S32.HI R0, RZ, 0x5, R0 ;  /* 0x00000005ff007819 */ /* 0x000fca0000011400 */
[----:B------:R-:W-:-:S05]  /*67d0*/  IMAD R3, R0, 0x200, R28 ;  /* 0x0000020000037824 */ /* 0x000fca00078e021c */
[----:B------:R-:W-:-:S05]  /*67e0*/  LEA R3, R3, R2, 0x1 ;  /* 0x0000000203037211 */ /* 0x000fca00078e08ff */
[C---:B------:R-:W-:Y:S02]  /*67f0*/  VIADD R4, R3.reuse, 0xc400 ;  /* 0x0000c40003047836 */ /* 0x040fe40000000000 */
[----:B------:R-:W-:-:S03]  /*6800*/  VIADD R0, R3, 0xc440 ;  /* 0x0000c44003007836 */ /* 0x000fc60000000000 */
[----:B------:R-:W-:Y:S02]  /*6810*/  @P1 IADD3 R0, R4, -0x40, RZ ;  /* 0xffffffc004001810 */ /* 0x000fe40007ffe0ff */
[----:B------:R-:W-:Y:S01]  /*6820*/  ISETP.GE.AND P1, PT, R18, R13, PT ;  /* 0x0000000d1200720c */ /* 0x000fe20003f26270 */
[----:B0-----:R-:W-:-:S12]  /*6830*/  @!P0 BRA `(.L_x_481) ;  /* 0x0000011800248947 */ /* 0x001fd80003800000 */
.L_x_686:
[----:B------:R-:W-:Y:S05]  /*6840*/  BSYNC B1 ;  /* 0x0000000000017941 */ /* 0x000fea0003800000 */
.L_x_480:
[----:B------:R-:W-:Y:S01]  /*6850*/  BSSY B1, `(.L_x_482) ;  /* 0x0000057000017945 */ /* 0x000fe20003800000 */
[----:B------:R-:W-:Y:S02]  /*6860*/  PRMT R10, R10, 0x5410, R6 ;  /* 0x000054100a0a7816 */ /* 0x000fe40000000006 */
[----:B------:R-:W-:Y:S01]  /*6870*/  PRMT R9, R9, 0x5410, R7 ;  /* 0x0000541009097816 */ /* 0x000fe20000000007 */
[----:B------:R-:W-:Y:S06]  /*6880*/  @P1 BRA `(.L_x_483) ;  /* 0x00000004004c1947 */ /* 0x000fec0003800000 */
[----:B0-----:R-:W0:Y:S01]  /*6890*/  LDC R5, c[0x0][0x3f4] ;  /* 0x0000fd00ff057b82 */ /* 0x001e220000000800 */
[----:B------:R-:W-:Y:S01]  /*68a0*/  BSSY B2, `(.L_x_484) ;  /* 0x000002a000027945 */ /* 0x000fe20003800000 */
[-C--:B0-----:R-:W-:Y:S02]  /*68b0*/  ISETP.GE.AND P0, PT, R22, R5.reuse, PT ;  /* 0x000000051600720c */ /* 0x081fe40003f06270 */
[----:B------:R-:W-:-:S11]  /*68c0*/  ISETP.GE.AND P1, PT, R154, R5, PT ;  /* 0x000000059a00720c */ /* 0x000fd60003f26270 */
[----:B------:R-:W-:Y:S05]  /*68d0*/  @P0 BRA `(.L_x_485) ;  /* 0x0000000000980947 */ /* 0x000fea0003800000 */
[----:B------:R-:W0:Y:S01]  /*68e0*/  LDS.128 R4, [R3+0xc400] ;  /* 0x00c4000003047984 */ /* 0x000e220000000c00 */
[----:B------:R-:W-:Y:S02]  /*68f0*/  HADD2.F32 R25, -RZ, R30.H0_H0 ;  /* 0x2000001eff197230 */ /* 0x000fe40000004100 */
[----:B------:R-:W-:Y:S02]  /*6900*/  HADD2.F32 R21, -RZ, R32.H0_H0 ;  /* 0x20000020ff157230 */ /* 0x000fe40000004100 */
[----:B------:R-:W-:Y:S02]  /*6910*/  HADD2.F32 R24, -RZ, R34.H0_H0 ;  /* 0x20000022ff187230 */ /* 0x000fe40000004100 */
[----:B------:R-:W-:Y:S02]  /*6920*/  HADD2.F32 R26, -RZ, R35.H0_H0 ;  /* 0x20000023ff1a7230 */ /* 0x000fe40000004100 */
[--C-:B0-----:R-:W-:Y:S02]  /*6930*/  HADD2.F32 R12, -RZ, R4.reuse.H0_H0 ;  /* 0x20000004ff0c7230 */ /* 0x101fe40000004100 */
[----:B------:R-:W-:-:S02]  /*6940*/  HADD2.F32 R4, -RZ, R4.H1_H1 ;  /* 0x30000004ff047230 */ /* 0x000fc40000004100 */
[--C-:B------:R-:W-:Y:S02]  /*6950*/  HADD2.F32 R14, -RZ, R5.reuse.H0_H0 ;  /* 0x20000005ff0e7230 */ /* 0x100fe40000004100 */
[----:B------:R-:W-:Y:S02]  /*6960*/  HADD2.F32 R5, -RZ, R5.H1_H1 ;  /* 0x30000005ff057230 */ /* 0x000fe40000004100 */
[C---:B------:R-:W-:Y:S01]  /*6970*/  FMUL.FTZ R27, R4.reuse, R25 ;  /* 0x00000019041b7220 */ /* 0x040fe20000410000 */
[----:B------:R-:W-:Y:S01]  /*6980*/  FMUL.FTZ R4, R4, R21 ;  /* 0x0000001504047220 */ /* 0x000fe20000410000 */
[--C-:B------:R-:W-:Y:S02]  /*6990*/  HADD2.F32 R15, -RZ, R6.reuse.H0_H0 ;  /* 0x20000006ff0f7230 */ /* 0x100fe40000004100 */
[----:B------:R-:W-:Y:S02]  /*69a0*/  HADD2.F32 R20, -RZ, R7.H0_H0 ;  /* 0x20000007ff147230 */ /* 0x000fe40000004100 */
[C---:B------:R-:W-:Y:S01]  /*69b0*/  FFMA.FTZ R28, R12.reuse, R25, R4 ;  /* 0x000000190c1c7223 */ /* 0x040fe20000010004 */
[C---:B------:R-:W-:Y:S01]  /*69c0*/  FMUL.FTZ R31, R5.reuse, R26 ;  /* 0x0000001a051f7220 */ /* 0x040fe20000410000 */
[----:B------:R-:W-:Y:S01]  /*69d0*/  FFMA.FTZ R27, R12, R21, -R27 ;  /* 0x000000150c1b7223 */ /* 0x000fe2000001081b */
[----:B------:R-:W-:Y:S01]  /*69e0*/  FMUL.FTZ R25, R5, R24 ;  /* 0x0000001805197220 */ /* 0x000fe20000410000 */
[----:B------:R-:W-:-:S02]  /*69f0*/  HADD2.F32 R6, -RZ, R6.H1_H1 ;  /* 0x30000006ff067230 */ /* 0x000fc40000004100 */
[C---:B------:R-:W-:Y:S01]  /*6a00*/  FFMA.FTZ R31, R14.reuse, R24, -R31 ;  /* 0x000000180e1f7223 */ /* 0x040fe2000001081f */
[----:B------:R-:W-:Y:S02]  /*6a10*/  HADD2.F32 R7, -RZ, R7.H1_H1 ;  /* 0x30000007ff077230 */ /* 0x000fe40000004100 */
[----:B------:R-:W-:Y:S01]  /*6a20*/  FFMA.FTZ R14, R14, R26, R25 ;  /* 0x0000001a0e0e7223 */ /* 0x000fe20000010019 */
[----:B------:R-:W-:Y:S02]  /*6a30*/  HADD2.F32 R12, -RZ, R30.H1_H1 ;  /* 0x3000001eff0c7230 */ /* 0x000fe40000004100 */
[----:B------:R-:W-:Y:S02]  /*6a40*/  HADD2.F32 R4, -RZ, R32.H1_H1 ;  /* 0x30000020ff047230 */ /* 0x000fe40000004100 */
[----:B------:R-:W-:Y:S02]  /*6a50*/  HADD2.F32 R21, -RZ, R35.H1_H1 ;  /* 0x30000023ff157230 */ /* 0x000fe40000004100 */
[----:B------:R-:W-:Y:S01]  /*6a60*/  FMUL.FTZ R24, R6, R12 ;  /* 0x0000000c06187220 */ /* 0x000fe20000410000 */
[----:B------:R-:W-:-:S02]  /*6a70*/  HADD2.F32 R5, -RZ, R34.H1_H1 ;  /* 0x30000022ff057230 */ /* 0x000fc40000004100 */
[-C--:B------:R-:W-:Y:S01]  /*6a80*/  FMUL.FTZ R25, R6, R4.reuse ;  /* 0x0000000406197220 */ /* 0x080fe20000410000 */
[----:B------:R-:W-:Y:S01]  /*6a90*/  FMUL.FTZ R33, R7, R21 ;  /* 0x0000001507217220 */ /* 0x000fe20000410000 */
[----:B------:R-:W-:Y:S01]  /*6aa0*/  FFMA.FTZ R6, R15, R4, -R24 ;  /* 0x000000040f067223 */ /* 0x000fe20000010818 */
[-C--:B------:R-:W-:Y:S01]  /*6ab0*/  FMUL.FTZ R26, R7, R5.reuse ;  /* 0x00000005071a7220 */ /* 0x080fe20000410000 */
[----:B------:R-:W-:Y:S01]  /*6ac0*/  FFMA.FTZ R25, R15, R12, R25 ;  /* 0x0000000c0f197223 */ /* 0x000fe20000010019 */
[----:B------:R-:W-:Y:S01]  /*6ad0*/  FFMA.FTZ R7, R20, R5, -R33 ;  /* 0x0000000514077223 */ /* 0x000fe20000010821 */
[----:B------:R-:W-:Y:S01]  /*6ae0*/  F2FP.F16.F32.PACK_AB R4, R28, R27 ;  /* 0x0000001b1c04723e */ /* 0x000fe200000000ff */
[----:B------:R-:W-:Y:S01]  /*6af0*/  FFMA.FTZ R26, R20, R21, R26 ;  /* 0x00000015141a7223 */ /* 0x000fe2000001001a */
[----:B------:R-:W-:Y:S02]  /*6b00*/  F2FP.F16.F32.PACK_AB R5, R14, R31 ;  /* 0x0000001f0e05723e */ /* 0x000fe400000000ff */
[----:B------:R-:W-:-:S02]  /*6b10*/  F2FP.F16.F32.PACK_AB R6, R25, R6 ;  /* 0x000000061906723e */ /* 0x000fc400000000ff */
[----:B------:R-:W-:-:S05]  /*6b20*/  F2FP.F16.F32.PACK_AB R7, R26, R7 ;  /* 0x000000071a07723e */ /* 0x000fca00000000ff */
[----:B------:R0:W-:Y:S02]  /*6b30*/  STS.128 [R3+0xc400], R4 ;  /* 0x00c4000403007388 */ /* 0x0001e40000000c00 */
.L_x_485:
[----:B------:R-:W-:Y:S05]  /*6b40*/  BSYNC B2 ;  /* 0x0000000000027941 */ /* 0x000fea0003800000 */
.L_x_484:
[----:B------:R-:W-:Y:S05]  /*6b50*/  @P1 BRA `(.L_x_483) ;  /* 0x0000000000981947 */ /* 0x000fea0003800000 */
[----:B0-----:R-:W0:Y:S01]  /*6b60*/  LDS.128 R4, [R0] ;  /* 0x0000000000047984 */ /* 0x001e220000000c00 */
[--C-:B------:R-:W-:Y:S02]  /*6b70*/  HADD2.F32 R25, -RZ, R11.reuse.H1_H1 ;  /* 0x3000000bff197230 */ /* 0x100fe40000004100 */
[----:B------:R-:W-:Y:S02]  /*6b80*/  HADD2.F32 R21, -RZ, R11.H0_H0 ;  /* 0x2000000bff157230 */ /* 0x000fe40000004100 */
[--C-:B------:R-:W-:Y:S02]  /*6b90*/  HADD2.F32 R24, -RZ, R10.reuse.H0_H0 ;  /* 0x2000000aff187230 */ /* 0x100fe40000004100 */
[----:B------:R-:W-:Y:S02]  /*6ba0*/  HADD2.F32 R26, -RZ, R10.H1_H1 ;  /* 0x3000000aff1a7230 */ /* 0x000fe40000004100 */
        /* <DEDUP_REMOVED lines=16> */
[--C-:B------:R-:W-:Y:S02]  /*6cb0*/  HADD2.F32 R12, -RZ, R9.reuse.H0_H0 ;  /* 0x20000009ff0c7230 */ /* 0x100fe40000004100 */
[--C-:B------:R-:W-:Y:S02]  /*6cc0*/  HADD2.F32 R4, -RZ, R8.reuse.H0_H0 ;  /* 0x20000008ff047230 */ /* 0x100fe40000004100 */
        /* <DEDUP_REMOVED lines=14> */
[----:B------:R1:W-:Y:S02]  /*6db0*/  STS.128 [R0], R4 ;  /* 0x0000000400007388 */ /* 0x0003e40000000c00 */
.L_x_483:
[----:B------:R-:W-:Y:S05]  /*6dc0*/  BSYNC B1 ;  /* 0x0000000000017941 */ /* 0x000fea0003800000 */
.L_x_482:
[----:B01----:R-:W-:-:S05]  /*6dd0*/  VIADD R4, R18, 0x60 ;  /* 0x0000006012047836 */ /* 0x003fca0000000000 */
[----:B------:R-:W-:-:S13]  /*6de0*/  ISETP.GE.AND P0, PT, R4, R13, PT ;  /* 0x0000000d0400720c */ /* 0x000fda0003f06270 */
[----:B------:R-:W-:Y:S05]  /*6df0*/  @P0 BRA `(.L_x_486) ;  /* 0x00000014004c0947 */ /* 0x000fea0003800000 */
[----:B------:R-:W0:Y:S01]  /*6e00*/  LDC R5, c[0x0][0x3f4] ;  /* 0x0000fd00ff057b82 */ /* 0x000e220000000800 */
[----:B------:R-:W-:Y:S01]  /*6e10*/  BSSY B1, `(.L_x_487) ;  /* 0x000002a000017945 */ /* 0x000fe20003800000 */
[-C--:B0-----:R-:W-:Y:S02]  /*6e20*/  ISETP.GE.AND P0, PT, R22, R5.reuse, PT ;  /* 0x000000051600720c */ /* 0x081fe40003f06270 */
[----:B------:R-:W-:-:S11]  /*6e30*/  ISETP.GE.AND P1, PT, R154, R5, PT ;  /* 0x000000059a00720c */ /* 0x000fd60003f26270 */
[----:B------:R-:W-:Y:S05]  /*6e40*/  @P0 BRA `(.L_x_488) ;  /* 0x0000000000980947 */ /* 0x000fea0003800000 */
[----:B------:R-:W0:Y:S01]  /*6e50*/  LDS.128 R4, [R3+0xf400] ;  /* 0x00f4000003047984 */ /* 0x000e220000000c00 */
[----:B------:R-:W-:Y:S02]  /*6e60*/  HADD2.F32 R24, -RZ, R32.H0_H0 ;  /* 0x20000020ff187230 */ /* 0x000fe40000004100 */
[----:B------:R-:W-:Y:S02]  /*6e70*/  HADD2.F32 R26, -RZ, R30.H0_H0 ;  /* 0x2000001eff1a7230 */ /* 0x000fe40000004100 */
[--C-:B------:R-:W-:Y:S02]  /*6e80*/  HADD2.F32 R31, -RZ, R35.reuse.H0_H0 ;  /* 0x20000023ff1f7230 */ /* 0x100fe40000004100 */
[----:B------:R-:W-:Y:S02]  /*6e90*/  HADD2.F32 R27, -RZ, R34.H0_H0 ;  /* 0x20000022ff1b7230 */ /* 0x000fe40000004100 */
[----:B------:R-:W-:Y:S02]  /*6ea0*/  HADD2.F32 R28, -RZ, R30.H1_H1 ;  /* 0x3000001eff1c7230 */ /* 0x000fe40000004100 */
[----:B------:R-:W-:-:S02]  /*6eb0*/  HADD2.F32 R33, -RZ, R35.H1_H1 ;  /* 0x30000023ff217230 */ /* 0x000fc40000004100 */
[--C-:B0-----:R-:W-:Y:S02]  /*6ec0*/  HADD2.F32 R12, -RZ, R4.reuse.H0_H0 ;  /* 0x20000004ff0c7230 */ /* 0x101fe40000004100 */
[----:B------:R-:W-:Y:S02]  /*6ed0*/  HADD2.F32 R4, -RZ, R4.H1_H1 ;  /* 0x30000004ff047230 */ /* 0x000fe40000004100 */
[--C-:B------:R-:W-:Y:S02]  /*6ee0*/  HADD2.F32 R13, -RZ, R5.reuse.H0_H0 ;  /* 0x20000005ff0d7230 */ /* 0x100fe40000004100 */
[----:B------:R-:W-:Y:S02]  /*6ef0*/  HADD2.F32 R5, -RZ, R5.H1_H1 ;  /* 0x30000005ff057230 */ /* 0x000fe40000004100 */
[-C--:B------:R-:W-:Y:S01]  /*6f00*/  FMUL.FTZ R21, R26, R4.reuse ;  /* 0x000000041a157220 */ /* 0x080fe20000410000 */
[----:B------:R-:W-:Y:S01]  /*6f10*/  FMUL.FTZ R25, R24, R4 ;  /* 0x0000000418197220 */ /* 0x000fe20000410000 */
[----:B------:R-:W-:-:S02]  /*6f20*/  HADD2.F32 R14, -RZ, R6.H0_H0 ;  /* 0x20000006ff0e7230 */ /* 0x000fc40000004100 */
[-C--:B------:R-:W-:Y:S01]  /*6f30*/  FMUL.FTZ R20, R31, R5.reuse ;  /* 0x000000051f147220 */ /* 0x080fe20000410000 */
[-C--:B------:R-:W-:Y:S01]  /*6f40*/  FFMA.FTZ R4, R24, R12.reuse, -R21 ;  /* 0x0000000c18047223 */ /* 0x080fe20000010815 */
[----:B------:R-:W-:Y:S01]  /*6f50*/  FFMA.FTZ R25, R26, R12, R25 ;  /* 0x0000000c1a197223 */ /* 0x000fe20000010019 */
[C---:B------:R-:W-:Y:S01]  /*6f60*/  FMUL.FTZ R12, R27.reuse, R5 ;  /* 0x000000051b0c7220 */ /* 0x040fe20000410000 */
[--C-:B------:R-:W-:Y:S02]  /*6f70*/  HADD2.F32 R15, -RZ, R7.reuse.H0_H0 ;  /* 0x20000007ff0f7230 */ /* 0x100fe40000004100 */
[-C--:B------:R-:W-:Y:S01]  /*6f80*/  FFMA.FTZ R5, R27, R13.reuse, -R20 ;  /* 0x0000000d1b057223 */ /* 0x080fe20000010814 */
[----:B------:R-:W-:Y:S02]  /*6f90*/  HADD2.F32 R6, -RZ, R6.H1_H1 ;  /* 0x30000006ff067230 */ /* 0x000fe40000004100 */
[----:B------:R-:W-:Y:S01]  /*6fa0*/  FFMA.FTZ R12, R31, R13, R12 ;  /* 0x0000000d1f0c7223 */ /* 0x000fe2000001000c */
[----:B------:R-:W-:Y:S01]  /*6fb0*/  HADD2.F32 R7, -RZ, R7.H1_H1 ;  /* 0x30000007ff077230 */ /* 0x000fe20000004100 */
[----:B------:R-:W-:Y:S01]  /*6fc0*/  F2FP.F16.F32.PACK_AB R4, R25, R4 ;  /* 0x000000041904723e */ /* 0x000fe200000000ff */
[----:B------:R-:W-:-:S02]  /*6fd0*/  HADD2.F32 R26, -RZ, R32.H1_H1 ;  /* 0x30000020ff1a7230 */ /* 0x000fc40000004100 */
[-C--:B------:R-:W-:Y:S01]  /*6fe0*/  FMUL.FTZ R13, R28, R6.reuse ;  /* 0x000000061c0d7220 */ /* 0x080fe20000410000 */
[----:B------:R-:W-:Y:S02]  /*6ff0*/  HADD2.F32 R27, -RZ, R34.H1_H1 ;  /* 0x30000022ff1b7230 */ /* 0x000fe40000004100 */
[----:B------:R-:W-:Y:S01]  /*7000*/  FMUL.FTZ R20, R33, R7 ;  /* 0x0000000721147220 */ /* 0x000fe20000410000 */
[----:B------:R-:W-:Y:S01]  /*7010*/  F2FP.F16.F32.PACK_AB R5, R12, R5 ;  /* 0x000000050c05723e */ /* 0x000fe200000000ff */
[C---:B------:R-:W-:Y:S01]  /*7020*/  FMUL.FTZ R21, R26.reuse, R6 ;  /* 0x000000061a157220 */ /* 0x040fe20000410000 */
[-C--:B------:R-:W-:Y:S01]  /*7030*/  FFMA.FTZ R6, R26, R14.reuse, -R13 ;  /* 0x0000000e1a067223 */ /* 0x080fe2000001080d */
[C---:B------:R-:W-:Y:S01]  /*7040*/  FMUL.FTZ R24, R27.reuse, R7 ;  /* 0x000000071b187220 */ /* 0x040fe20000410000 */
[-C--:B------:R-:W-:Y:S01]  /*7050*/  FFMA.FTZ R7, R27, R15.reuse, -R20 ;  /* 0x0000000f1b077223 */ /* 0x080fe20000010814 */
[----:B------:R-:W-:Y:S02]  /*7060*/  FFMA.FTZ R21, R28, R14, R21 ;  /* 0x0000000e1c157223 */ /* 0x000fe40000010015 */
[----:B------:R-:W-:-:S03]  /*7070*/  FFMA.FTZ R24, R33, R15, R24 ;  /* 0x0000000f21187223 */ /* 0x000fc60000010018 */
[----:B------:R-:W-:Y:S02]  /*7080*/  F2FP.F16.F32.PACK_AB R6, R21, R6 ;  /* 0x000000061506723e */ /* 0x000fe400000000ff */
[----:B------:R-:W-:-:S05]  /*7090*/  F2FP.F16.F32.PACK_AB R7, R24, R7 ;  /* 0x000000071807723e */ /* 0x000fca00000000ff */
[----:B------:R0:W-:Y:S02]  /*70a0*/  STS.128 [R3+0xf400], R4 ;  /* 0x00f4000403007388 */ /* 0x0001e40000000c00 */
.L_x_488:
[----:B------:R-:W-:Y:S05]  /*70b0*/  BSYNC B1 ;  /* 0x0000000000017941 */ /* 0x000fea0003800000 */
.L_x_487:
[----:B------:R-:W-:Y:S05]  /*70c0*/  @P1 BRA `(.L_x_486) ;  /* 0x0000001000981947 */ /* 0x000fea0003800000 */
[----:B0-----:R-:W0:Y:S01]  /*70d0*/  LDS.128 R4, [R0+0x3000] ;  /* 0x0030000000047984 */ /* 0x001e220000000c00 */
[--C-:B------:R-:W-:Y:S02]  /*70e0*/  HADD2.F32 R21, -RZ, R11.reuse.H1_H1 ;  /* 0x3000000bff157230 */ /* 0x100fe40000004100 */
[--C-:B------:R-:W-:Y:S02]  /*70f0*/  HADD2.F32 R24, -RZ, R10.reuse.H0_H0 ;  /* 0x2000000aff187230 */ /* 0x100fe40000004100 */
[----:B------:R-:W-:Y:S02]  /*7100*/  HADD2.F32 R26, -RZ, R10.H1_H1 ;  /* 0x3000000aff1a7230 */ /* 0x000fe40000004100 */
[----:B------:R-:W-:Y:S02]  /*7110*/  HADD2.F32 R15, -RZ, R11.H0_H0 ;  /* 0x2000000bff0f7230 */ /* 0x000fe40000004100 */
[----:B------:R-:W-:Y:S02]  /*7120*/  HADD2.F32 R25, -RZ, R9.H0_H0 ;  /* 0x20000009ff197230 */ /* 0x000fe40000004100 */
[----:B0-----:R-:W-:-:S02]  /*7130*/  HADD2.F32 R3, -RZ, R4.H0_H0 ;  /* 0x20000004ff037230 */ /* 0x001fc40000004100 */
[----:B------:R-:W-:Y:S02]  /*7140*/  HADD2.F32 R4, -RZ, R4.H1_H1 ;  /* 0x30000004ff047230 */ /* 0x000fe40000004100 */
[--C-:B------:R-:W-:Y:S02]  /*7150*/  HADD2.F32 R10, -RZ, R5.reuse.H0_H0 ;  /* 0x20000005ff0a7230 */ /* 0x100fe40000004100 */
[----:B------:R-:W-:Y:S02]  /*7160*/  HADD2.F32 R5, -RZ, R5.H1_H1 ;  /* 0x30000005ff057230 */ /* 0x000fe40000004100 */
[-C--:B------:R-:W-:Y:S01]  /*7170*/  FMUL.FTZ R14, R21, R4.reuse ;  /* 0x00000004150e7220 */ /* 0x080fe20000410000 */
[C---:B------:R-:W-:Y:S01]  /*7180*/  FMUL.FTZ R20, R15.reuse, R4 ;  /* 0x000000040f147220 */ /* 0x040fe20000410000 */
[----:B------:R-:W-:Y:S02]  /*7190*/  HADD2.F32 R11, -RZ, R6.H0_H0 ;  /* 0x20000006ff0b7230 */ /* 0x000fe40000004100 */
[----:B------:R-:W-:Y:S01]  /*71a0*/  FMUL.FTZ R13, R26, R5 ;  /* 0x000000051a0d7220 */ /* 0x000fe20000410000 */
[----:B------:R-:W-:Y:S01]  /*71b0*/  FFMA.FTZ R4, R15, R3, -R14 ;  /* 0x000000030f047223 */ /* 0x000fe2000001080e */
[----:B------:R-:W-:Y:S01]  /*71c0*/  FMUL.FTZ R15, R24, R5 ;  /* 0x00000005180f7220 */ /* 0x000fe20000410000 */
[----:B------:R-:W-:-:S02]  /*71d0*/  HADD2.F32 R12, -RZ, R7.H0_H0 ;  /* 0x20000007ff0c7230 */ /* 0x000fc40000004100 */
[-C--:B------:R-:W-:Y:S01]  /*71e0*/  FFMA.FTZ R5, R24, R10.reuse, -R13 ;  /* 0x0000000a18057223 */ /* 0x080fe2000001080d */
[----:B------:R-:W-:Y:S02]  /*71f0*/  HADD2.F32 R6, -RZ, R6.H1_H1 ;  /* 0x30000006ff067230 */ /* 0x000fe40000004100 */
[----:B------:R-:W-:Y:S01]  /*7200*/  FFMA.FTZ R3, R21, R3, R20 ;  /* 0x0000000315037223 */ /* 0x000fe20000010014 */
[----:B------:R-:W-:Y:S02]  /*7210*/  HADD2.F32 R7, -RZ, R7.H1_H1 ;  /* 0x30000007ff077230 */ /* 0x000fe40000004100 */
[----:B------:R-:W-:Y:S01]  /*7220*/  FFMA.FTZ R10, R26, R10, R15 ;  /* 0x0000000a1a0a7223 */ /* 0x000fe2000001000f */
[----:B------:R-:W-:Y:S02]  /*7230*/  HADD2.F32 R24, -RZ, R9.H1_H1 ;  /* 0x30000009ff187230 */ /* 0x000fe40000004100 */
[--C-:B------:R-:W-:Y:S01]  /*7240*/  HADD2.F32 R21, -RZ, R8.reuse.H0_H0 ;  /* 0x20000008ff157230 */ /* 0x100fe20000004100 */
[----:B------:R-:W-:Y:S01]  /*7250*/  F2FP.F16.F32.PACK_AB R4, R3, R4 ;  /* 0x000000040304723e */ /* 0x000fe200000000ff */
[----:B------:R-:W-:-:S02]  /*7260*/  HADD2.F32 R20, -RZ, R8.H1_H1 ;  /* 0x30000008ff147230 */ /* 0x000fc40000004100 */
[-C--:B------:R-:W-:Y:S01]  /*7270*/  FMUL.FTZ R8, R25, R6.reuse ;  /* 0x0000000619087220 */ /* 0x080fe20000410000 */
[----:B------:R-:W-:Y:S01]  /*7280*/  FMUL.FTZ R9, R24, R7 ;  /* 0x0000000718097220 */ /* 0x000fe20000410000 */
[C---:B------:R-:W-:Y:S01]  /*7290*/  FMUL.FTZ R14, R21.reuse, R6 ;  /* 0x00000006150e7220 */ /* 0x040fe20000410000 */
[----:B------:R-:W-:Y:S01]  /*72a0*/  F2FP.F16.F32.PACK_AB R5, R10, R5 ;  /* 0x000000050a05723e */ /* 0x000fe200000000ff */
[C---:B------:R-:W-:Y:S01]  /*72b0*/  FMUL.FTZ R13, R20.reuse, R7 ;  /* 0x00000007140d7220 */ /* 0x040fe20000410000 */
[-C--:B------:R-:W-:Y:S01]  /*72c0*/  FFMA.FTZ R6, R21, R11.reuse, -R8 ;  /* 0x0000000b15067223 */ /* 0x080fe20000010808 */
[-C--:B------:R-:W-:Y:S01]  /*72d0*/  FFMA.FTZ R7, R20, R12.reuse, -R9 ;  /* 0x0000000c14077223 */ /* 0x080fe20000010809 */
[----:B------:R-:W-:Y:S01]  /*72e0*/  FFMA.FTZ R11, R25, R11, R14 ;  /* 0x0000000b190b7223 */ /* 0x000fe2000001000e */
[----:B------:R-:W-:-:S04]  /*72f0*/  FFMA.FTZ R12, R24, R12, R13 ;  /* 0x0000000c180c7223 */ /* 0x000fc8000001000d */
[----:B------:R-:W-:Y:S02]  /*7300*/  F2FP.F16.F32.PACK_AB R6, R11, R6 ;  /* 0x000000060b06723e */ /* 0x000fe400000000ff */
[----:B------:R-:W-:-:S05]  /*7310*/  F2FP.F16.F32.PACK_AB R7, R12, R7 ;  /* 0x000000070c07723e */ /* 0x000fca00000000ff */
[----:B------:R1:W-:Y:S01]  /*7320*/  STS.128 [R0+0x3000], R4 ;  /* 0x0030000400007388 */ /* 0x0003e20000000c00 */
[----:B------:R-:W-:Y:S05]  /*7330*/  BRA `(.L_x_486) ;  /* 0x0000000c00fc7947 */ /* 0x000fea0003800000 */
.L_x_476:
[----:B------:R-:W-:-:S03]  /*7340*/  UMOV UR4, 0xffffffff ;  /* 0xffffffff00047882 */ /* 0x000fc60000000000 */
[----:B------:R-:W-:Y:S05]  /*7350*/  BRA.DIV UR4, `(.L_x_489) ;  /* 0x0000010e04707947 */ /* 0x000fea000b800000 */
[----:B------:R0:W1:Y:S04]  /*7360*/  SHFL.IDX PT, R0, R26, RZ, 0x1c1f ;  /* 0x001c1fff1a007589 */ /* 0x00006800000e0000 */
[----:B------:R0:W2:Y:S04]  /*7370*/  SHFL.IDX PT, R3, R25, RZ, 0x1c1f ;  /* 0x001c1fff19037589 */ /* 0x0000a800000e0000 */
[----:B------:R0:W3:Y:S04]  /*7380*/  SHFL.IDX PT, R20, R28, RZ, 0x1c1f ;  /* 0x001c1fff1c147589 */ /* 0x0000e800000e0000 */
[----:B------:R0:W4:Y:S02]  /*7390*/  SHFL.IDX PT, R14, R27, RZ, 0x1c1f ;  /* 0x001c1fff1b0e7589 */ /* 0x00012400000e0000 */
.L_x_692:
[----:B------:R-:W5:Y:S01]  /*73a0*/  LDL R6, [R1+0x64] ;  /* 0x0000640001067983 */ /* 0x000f620000100800 */
[----:B------:R-:W-:Y:S01]  /*73b0*/  ULDC UR4, c[0x0][0x448] ;  /* 0x0001120000047ab9 */ /* 0x000fe20000000800 */
[----:B------:R-:W-:Y:S01]  /*73c0*/  BSSY B1, `(.L_x_490) ;  /* 0x000001a000017945 */ /* 0x000fe20003800000 */
[----:B------:R-:W-:Y:S01]  /*73d0*/  IMAD R24, R24, UR4, RZ ;  /* 0x0000000418187c24 */ /* 0x000fe2000f8e02ff */
[----:B------:R-:W-:Y:S02]  /*73e0*/  CS2R R8, SRZ ;  /* 0x0000000000087805 */ /* 0x000fe4000001ff00 */
[----:B------:R-:W-:Y:S02]  /*73f0*/  CS2R R10, SRZ ;  /* 0x00000000000a7805 */ /* 0x000fe4000001ff00 */
[----:B------:R-:W-:Y:S01]  /*7400*/  ISETP.GE.AND P0, PT, R4, R24, PT ;  /* 0x000000180400720c */ /* 0x000fe20003f06270 */
[----:B------:R-:W-:Y:S01]  /*7410*/  IMAD R24, R33, -0xc0, R24 ;  /* 0xffffff4021187824 */ /* 0x000fe200078e0218 */
[----:B-----5:R-:W-:-:S04]  /*7420*/  LEA.HI R5, R6, R6, RZ, 0x1 ;  /* 0x0000000606057211 */ /* 0x020fc800078f08ff */
[----:B------:R-:W-:-:S05]  /*7430*/  LOP3.LUT R5, R5, 0xfffffffe, RZ, 0xc0, !PT ;  /* 0xfffffffe05057812 */ /* 0x000fca00078ec0ff */
[----:B0-----:R-:W-:Y:S01]  /*7440*/  IMAD.IADD R25, R6, 0x1, -R5 ;  /* 0x0000000106197824 */ /* 0x001fe200078e0a05 */
[----:B------:R-:W-:Y:S02]  /*7450*/  CS2R R4, SRZ ;  /* 0x0000000000047805 */ /* 0x000fe4000001ff00 */
[----:B------:R-:W-:Y:S02]  /*7460*/  CS2R R6, SRZ ;  /* 0x0000000000067805 */ /* 0x000fe4000001ff00 */
[----:B------:R-:W-:Y:S01]  /*7470*/  SHF.L.U32 R25, R25, 0x1f, RZ ;  /* 0x0000001f19197819 */ /* 0x000fe200000006ff */
[----:B------:R-:W-:Y:S06]  /*7480*/  @P0 BRA `(.L_x_491) ;  /* 0x0000000000340947 */ /* 0x000fec0003800000 */
[----:B------:R-:W-:Y:S01]  /*7490*/  ULDC UR4, c[0x0][0x3f4] ;  /* 0x0000fd0000047ab9 */ /* 0x000fe20000000800 */
[C---:B------:R-:W-:Y:S01]  /*74a0*/  IMAD.SHL.U32 R15, R16.reuse, 0x2, RZ ;  /* 0x00000002100f7824 */ /* 0x040fe200078e00ff */
[C---:B------:R-:W-:Y:S02]  /*74b0*/  ISETP.GE.AND P2, PT, R16.reuse, UR4, PT ;  /* 0x0000000410007c0c */ /* 0x040fe4000bf46270 */
[----:B------:R-:W-:Y:S02]  /*74c0*/  SHF.R.S32.HI R5, RZ, 0x1f, R16 ;  /* 0x0000001fff057819 */ /* 0x000fe40000011410 */
[----:B--2---:R-:W-:Y:S02]  /*74d0*/  IADD3 R12, P0, R3, R15, RZ ;  /* 0x0000000f030c7210 */ /* 0x004fe40007f1e0ff */
[----:B------:R-:W-:Y:S02]  /*74e0*/  SHF.L.U64.HI R3, R16, 0x1, R5 ;  /* 0x0000000110037819 */ /* 0x000fe40000010205 */
[----:B------:R-:W-:-:S02]  /*74f0*/  CS2R R4, SRZ ;  /* 0x0000000000047805 */ /* 0x000fc4000001ff00 */
[----:B----4-:R-:W-:Y:S01]  /*7500*/  IADD3 R14, P1, R14, R15, RZ ;  /* 0x0000000f0e0e7210 */ /* 0x010fe20007f3e0ff */
[----:B-1----:R-:W-:-:S04]  /*7510*/  IMAD.X R13, R0, 0x1, R3, P0 ;  /* 0x00000001000d7824 */ /* 0x002fc800000e0603 */
[----:B---3--:R-:W-:Y:S01]  /*7520*/  IMAD.X R15, R20, 0x1, R3, P1 ;  /* 0x00000001140f7824 */ /* 0x008fe200008e0603 */
[----:B------:R-:W-:Y:S07]  /*7530*/  @P2 BRA `(.L_x_491) ;  /* 0x0000000000082947 */ /* 0x000fee0003800000 */
[----:B------:R0:W5:Y:S04]  /*7540*/  LD.E.128 R4, desc[UR56][R12.64] ;  /* 0x000000380c047980 */ /* 0x000168000c101d00 */
[----:B------:R0:W5:Y:S02]  /*7550*/  LD.E.128 R8, desc[UR56][R14.64] ;  /* 0x000000380e087980 */ /* 0x000164000c101d00 */
.L_x_491:
[----:B------:R-:W-:Y:S05]  /*7560*/  BSYNC B1 ;  /* 0x0000000000017941 */ /* 0x000fea0003800000 */
.L_x_490:
[----:B------:R-:W3:Y:S01]  /*7570*/  SYNCS.PHASECHK.TRANS64.TRYWAIT P1, [R2+URZ+0x30800], R25 ;  /* 0x03080019020075a7 */ /* 0x000ee2000802017f */
[----:B0----5:R-:W-:Y:S01]  /*7580*/  MOV R15, R5 ;  /* 0x00000005000f7202 */ /* 0x021fe20000000f00 */
[----:B------:R-:W-:Y:S01]  /*7590*/  IMAD.MOV.U32 R21, RZ, RZ, R4 ;  /* 0x000000ffff157224 */ /* 0x000fe200078e0004 */
[--C-:B--2---:R-:W-:Y:S01]  /*75a0*/  SHF.R.U64 R3, R4, 0x10, R5.reuse ;  /* 0x0000001004037819 */ /* 0x104fe20000001205 */
[----:B------:R-:W-:Y:S01]  /*75b0*/  IMAD.MOV.U32 R13, RZ, RZ, R6 ;  /* 0x000000ffff0d7224 */ /* 0x000fe200078e0006 */
[----:B----4-:R-:W-:Y:S01]  /*75c0*/  SHF.R.U32.HI R14, RZ, 0x10, R5 ;  /* 0x00000010ff0e7819 */ /* 0x010fe20000011605 */
[----:B------:R-:W-:Y:S01]  /*75d0*/  IMAD.MOV.U32 R4, RZ, RZ, R8 ;  /* 0x000000ffff047224 */ /* 0x000fe200078e0008 */
[----:B------:R-:W-:Y:S01]  /*75e0*/  PRMT R15, R15, 0x5410, R3 ;  /* 0x000054100f0f7816 */ /* 0x000fe20000000003 */
[----:B------:R-:W-:Y:S01]  /*75f0*/  IMAD.MOV.U32 R5, RZ, RZ, R10 ;  /* 0x000000ffff057224 */ /* 0x000fe200078e000a */
[--C-:B------:R-:W-:Y:S01]  /*7600*/  SHF.R.U64 R12, R6, 0x10, R7.reuse ;  /* 0x00000010060c7819 */ /* 0x100fe20000001207 */
[----:B-1----:R-:W-:Y:S01]  /*7610*/  IMAD.MOV.U32 R0, RZ, RZ, R7 ;  /* 0x000000ffff007224 */ /* 0x002fe200078e0007 */
[----:B------:R-:W-:Y:S01]  /*7620*/  VIMNMX R3, R24, 0xc0, PT ;  /* 0x000000c018037848 */ /* 0x000fe20003fe0100 */
[--C-:B---3--:R-:W-:Y:S01]  /*7630*/  IMAD.MOV.U32 R20, RZ, RZ, R9.reuse ;  /* 0x000000ffff147224 */ /* 0x108fe200078e0009 */
[----:B------:R-:W-:Y:S01]  /*7640*/  SHF.R.U64 R8, R8, 0x10, R9 ;  /* 0x0000001008087819 */ /* 0x000fe20000001209 */
[--C-:B------:R-:W-:Y:S01]  /*7650*/  IMAD.MOV.U32 R6, RZ, RZ, R11.reuse ;  /* 0x000000ffff067224 */ /* 0x100fe200078e000b */
[----:B------:R-:W-:Y:S01]  /*7660*/  SHF.R.U64 R10, R10, 0x10, R11 ;  /* 0x000000100a0a7819 */ /* 0x000fe2000000120b */
[----:B------:R-:W0:Y:S01]  /*7670*/  LDC R27, c[0x0][0x3f4] ;  /* 0x0000fd00ff1b7b82 */ /* 0x000e220000000800 */
[----:B------:R-:W-:Y:S01]  /*7680*/  IADD3 R26, R18, 0x60, RZ ;  /* 0x00000060121a7810 */ /* 0x000fe20007ffe0ff */
[----:B------:R-:W-:Y:S01]  /*7690*/  BSSY B1, `(.L_x_492) ;  /* 0x0000010000017945 */ /* 0x000fe20003800000 */
[----:B------:R-:W-:-:S02]  /*76a0*/  SHF.R.U32.HI R7, RZ, 0x10, R7 ;  /* 0x00000010ff077819 */ /* 0x000fc40000011607 */
[----:B------:R-:W-:Y:S02]  /*76b0*/  SHF.R.U32.HI R9, RZ, 0x10, R9 ;  /* 0x00000010ff097819 */ /* 0x000fe40000011609 */
[----:B------:R-:W-:Y:S02]  /*76c0*/  SHF.R.U32.HI R11, RZ, 0x10, R11 ;  /* 0x00000010ff0b7819 */ /* 0x000fe4000001160b */
[----:B------:R-:W-:Y:S02]  /*76d0*/  PRMT R21, R21, 0x5410, R4 ;  /* 0x0000541015157816 */ /* 0x000fe40000000004 */
[----:B------:R-:W-:Y:S02]  /*76e0*/  PRMT R0, R7, 0x5410, R0 ;  /* 0x0000541007007816 */ /* 0x000fe40000000000 */
[----:B------:R-:W-:Y:S02]  /*76f0*/  PRMT R20, R20, 0x5410, R8 ;  /* 0x0000541014147816 */ /* 0x000fe40000000008 */
[----:B------:R-:W-:-:S02]  /*7700*/  PRMT R14, R14, 0x5410, R9 ;  /* 0x000054100e0e7816 */ /* 0x000fc40000000009 */
[----:B------:R-:W-:Y:S02]  /*7710*/  PRMT R13, R13, 0x5410, R5 ;  /* 0x000054100d0d7816 */ /* 0x000fe40000000005 */
[----:B------:R-:W-:Y:S02]  /*7720*/  PRMT R12, R12, 0x5410, R10 ;  /* 0x000054100c0c7816 */ /* 0x000fe4000000000a */
[C---:B0-----:R-:W-:Y:S01]  /*7730*/  ISETP.GE.AND P0, PT, R16.reuse, R27, PT ;  /* 0x0000001b1000720c */ /* 0x041fe20003f06270 */
[----:B------:R-:W-:-:S03]  /*7740*/  IMAD.IADD R4, R16, 0x1, R27 ;  /* 0x0000000110047824 */ /* 0x000fc600078e021b */
[-C--:B------:R-:W-:Y:S02]  /*7750*/  ISETP.GE.OR P2, PT, R18, R3.reuse, P0 ;  /* 0x000000031200720c */ /* 0x080fe40000746670 */
[----:B------:R-:W-:Y:S02]  /*7760*/  ISETP.GE.OR P0, PT, R26, R3, P0 ;  /* 0x000000031a00720c */ /* 0x000fe40000706670 */
[----:B------:R-:W-:Y:S01]  /*7770*/  PRMT R3, R6, 0x5410, R11 ;  /* 0x0000541006037816 */ /* 0x000fe2000000000b */
[----:B------:R-:W-:Y:S10]  /*7780*/  @!P1 BRA `(.L_x_493) ;  /* 0x0000010800d49947 */ /* 0x000ff40003800000 */
.L_x_693:
[----:B------:R-:W-:Y:S05]  /*7790*/  BSYNC B1 ;  /* 0x0000000000017941 */ /* 0x000fea0003800000 */
.L_x_492:
[----:B------:R-:W-:Y:S01]  /*77a0*/  BSSY B1, `(.L_x_494) ;  /* 0x000005f000017945 */ /* 0x000fe20003800000 */
[----:B------:R-:W-:-:S03]  /*77b0*/  LOP3.LUT R24, R4, 0x38, RZ, 0xc0, !PT ;  /* 0x0000003804187812 */ /* 0x000fc600078ec0ff */
[----:B------:R-:W-:Y:S05]  /*77c0*/  @P2 BRA `(.L_x_495) ;  /* 0x0000000400702947 */ /* 0x000fea0003800000 */
[----:B------:R-:W2:Y:S01]  /*77d0*/  LDL R6, [R1+0x34] ;  /* 0x0000340001067983 */ /* 0x000ea20000100800 */
[----:B------:R-:W1:Y:S02]  /*77e0*/  S2R R5, SR_TID.X ;  /* 0x0000000000057919 */ /* 0x000e640000002100 */
[----:B-1----:R-:W-:-:S05]  /*77f0*/  VIADD R5, R5, 0xffffff80 ;  /* 0xffffff8005057836 */ /* 0x002fca0000000000 */
[----:B------:R-:W-:-:S04]  /*7800*/  SHF.R.S32.HI R10, RZ, 0x1f, R5 ;  /* 0x0000001fff0a7819 */ /* 0x000fc80000011405 */
[----:B------:R-:W-:-:S04]  /*7810*/  LEA.HI R10, R10, R5, RZ, 0x5 ;  /* 0x000000050a0a7211 */ /* 0x000fc800078f28ff */
[----:B------:R-:W-:Y:S01]  /*7820*/  SHF.R.S32.HI R10, RZ, 0x5, R10 ;  /* 0x00000005ff0a7819 */ /* 0x000fe2000001140a */
[--C-:B------:R-:W-:Y:S02]  /*7830*/  HADD2.F32 R34, -RZ, R21.reuse.H0_H0 ;  /* 0x20000015ff227230 */ /* 0x100fe40000004100 */
[----:B------:R-:W-:Y:S02]  /*7840*/  HADD2.F32 R36, -RZ, R21.H1_H1 ;  /* 0x30000015ff247230 */ /* 0x000fe40000004100 */
[----:B------:R-:W-:Y:S02]  /*7850*/  HADD2.F32 R37, -RZ, R20.H1_H1 ;  /* 0x30000014ff257230 */ /* 0x000fe40000004100 */
[----:B------:R-:W-:Y:S02]  /*7860*/  HADD2.F32 R35, -RZ, R15.H1_H1 ;  /* 0x3000000fff237230 */ /* 0x000fe40000004100 */
[----:B--2---:R-:W-:-:S05]  /*7870*/  IMAD.SHL.U32 R4, R6, 0x40, RZ ;  /* 0x0000004006047824 */ /* 0x004fca00078e00ff */
[----:B------:R-:W-:-:S04]  /*7880*/  LOP3.LUT R7, R4, 0x1c0, RZ, 0xc0, !PT ;  /* 0x000001c004077812 */ /* 0x000fc800078ec0ff */
[--C-:B------:R-:W-:Y:S02]  /*7890*/  SHF.R.U32.HI R9, RZ, 0x3, R7.reuse ;  /* 0x00000003ff097819 */ /* 0x100fe40000011607 */
[----:B------:R-:W-:Y:S02]  /*78a0*/  LOP3.LUT R4, R7, 0x38, R16, 0xf8, !PT ;  /* 0x0000003807047812 */ /* 0x000fe400078ef810 */
[----:B------:R-:W-:Y:S02]  /*78b0*/  LOP3.LUT R8, R9, R24, R7, 0x1e, !PT ;  /* 0x0000001809087212 */ /* 0x000fe400078e1e07 */
[----:B------:R-:W-:-:S03]  /*78c0*/  LOP3.LUT R4, R4, R9, RZ, 0x3c, !PT ;  /* 0x0000000904047212 */ /* 0x000fc600078e3cff */
[C---:B------:R-:W-:Y:S02]  /*78d0*/  IMAD R9, R10.reuse, 0x200, R8 ;  /* 0x000002000a097824 */ /* 0x040fe400078e0208 */
[----:B------:R-:W-:-:S03]  /*78e0*/  IMAD R5, R10, 0x200, R4 ;  /* 0x000002000a057824 */ /* 0x000fc600078e0204 */
[----:B------:R-:W-:Y:S01]  /*78f0*/  LEA R44, R9, R2, 0x1 ;  /* 0x00000002092c7211 */ /* 0x000fe200078e08ff */
[----:B------:R-:W-:-:S04]  /*7900*/  IMAD R43, R5, 0x2, R2 ;  /* 0x00000002052b7824 */ /* 0x000fc800078e0202 */
[----:B------:R-:W1:Y:S04]  /*7910*/  LDS.128 R8, [R44+0xc400] ;  /* 0x00c400002c087984 */ /* 0x000e680000000c00 */
[----:B------:R-:W0:Y:S01]  /*7920*/  LDS.128 R4, [R43+0xc400] ;  /* 0x00c400002b047984 */ /* 0x000e220000000c00 */
[--C-:B-1----:R-:W-:Y:S02]  /*7930*/  HADD2.F32 R30, -RZ, R8.reuse.H0_H0 ;  /* 0x20000008ff1e7230 */ /* 0x102fe40000004100 */
[----:B------:R-:W-:Y:S02]  /*7940*/  HADD2.F32 R8, -RZ, R8.H1_H1 ;  /* 0x30000008ff087230 */ /* 0x000fe40000004100 */
[--C-:B0-----:R-:W-:Y:S02]  /*7950*/  HADD2.F32 R25, -RZ, R4.reuse.H0_H0 ;  /* 0x20000004ff197230 */ /* 0x101fe40000004100 */
[C---:B------:R-:W-:Y:S01]  /*7960*/  FMUL.FTZ R38, R30.reuse, R36 ;  /* 0x000000241e267220 */ /* 0x040fe20000410000 */
[----:B------:R-:W-:Y:S01]  /*7970*/  FMUL.FTZ R40, R30, R34 ;  /* 0x000000221e287220 */ /* 0x000fe20000410000 */
[----:B------:R-:W-:-:S02]  /*7980*/  HADD2.F32 R4, -RZ, R4.H1_H1 ;  /* 0x30000004ff047230 */ /* 0x000fc40000004100 */
[C---:B------:R-:W-:Y:S01]  /*7990*/  FMUL.FTZ R39, R8.reuse, R37 ;  /* 0x0000002508277220 */ /* 0x040fe20000410000 */
[----:B------:R-:W-:Y:S02]  /*79a0*/  HADD2.F32 R31, -RZ, R9.H0_H0 ;  /* 0x20000009ff1f7230 */ /* 0x000fe40000004100 */
[C---:B------:R-:W-:Y:S01]  /*79b0*/  FFMA.FTZ R38, R25.reuse, R34, -R38 ;  /* 0x0000002219267223 */ /* 0x040fe20000010826 */
[----:B------:R-:W-:Y:S02]  /*79c0*/  HADD2.F32 R30, -RZ, R20.H0_H0 ;  /* 0x20000014ff1e7230 */ /* 0x000fe40000004100 */
[----:B------:R-:W-:Y:S01]  /*79d0*/  FFMA.FTZ R40, R25, R36, R40 ;  /* 0x0000002419287223 */ /* 0x000fe20000010028 */
[----:B------:R-:W-:Y:S02]  /*79e0*/  HADD2.F32 R25, -RZ, R15.H0_H0 ;  /* 0x2000000fff197230 */ /* 0x000fe40000004100 */
[----:B------:R-:W-:Y:S01]  /*79f0*/  FMUL.FTZ R41, R8, R35 ;  /* 0x0000002308297220 */ /* 0x000fe20000410000 */
[----:B------:R-:W-:-:S02]  /*7a00*/  HADD2.F32 R26, -RZ, R5.H0_H0 ;  /* 0x20000005ff1a7230 */ /* 0x000fc40000004100 */
[C---:B------:R-:W-:Y:S01]  /*7a10*/  FFMA.FTZ R39, R4.reuse, R35, -R39 ;  /* 0x0000002304277223 */ /* 0x040fe20000010827 */
[C---:B------:R-:W-:Y:S01]  /*7a20*/  FMUL.FTZ R35, R31.reuse, R30 ;  /* 0x0000001e1f237220 */ /* 0x040fe20000410000 */
[----:B------:R-:W-:Y:S02]  /*7a30*/  HADD2.F32 R9, -RZ, R9.H1_H1 ;  /* 0x30000009ff097230 */ /* 0x000fe40000004100 */
[----:B------:R-:W-:Y:S01]  /*7a40*/  FMUL.FTZ R31, R31, R25 ;  /* 0x000000191f1f7220 */ /* 0x000fe20000410000 */
[--C-:B------:R-:W-:Y:S02]  /*7a50*/  HADD2.F32 R34, -RZ, R14.reuse.H1_H1 ;  /* 0x3000000eff227230 */ /* 0x100fe40000004100 */
[----:B------:R-:W-:Y:S01]  /*7a60*/  FFMA.FTZ R41, R4, R37, R41 ;  /* 0x0000002504297223 */ /* 0x000fe20000010029 */
[----:B------:R-:W-:Y:S02]  /*7a70*/  HADD2.F32 R4, -RZ, R14.H0_H0 ;  /* 0x2000000eff047230 */ /* 0x000fe40000004100 */
[----:B------:R-:W-:Y:S01]  /*7a80*/  FFMA.FTZ R35, R26, R25, -R35 ;  /* 0x000000191a237223 */ /* 0x000fe20000010823 */
[----:B------:R-:W-:-:S02]  /*7a90*/  HADD2.F32 R5, -RZ, R5.H1_H1 ;  /* 0x30000005ff057230 */ /* 0x000fc40000004100 */
[----:B------:R-:W-:Y:S01]  /*7aa0*/  FFMA.FTZ R26, R26, R30, R31 ;  /* 0x0000001e1a1a7223 */ /* 0x000fe2000001001f */
[--C-:B------:R-:W-:Y:S02]  /*7ab0*/  HADD2.F32 R32, -RZ, R10.reuse.H0_H0 ;  /* 0x2000000aff207230 */ /* 0x100fe40000004100 */
[C---:B------:R-:W-:Y:S01]  /*7ac0*/  FMUL.FTZ R30, R9.reuse, R34 ;  /* 0x00000022091e7220 */ /* 0x040fe20000410000 */
[--C-:B------:R-:W-:Y:S02]  /*7ad0*/  HADD2.F32 R8, -RZ, R13.reuse.H0_H0 ;  /* 0x2000000dff087230 */ /* 0x100fe40000004100 */
[----:B------:R-:W-:Y:S01]  /*7ae0*/  FMUL.FTZ R36, R9, R4 ;  /* 0x0000000409247220 */ /* 0x000fe20000410000 */
[----:B------:R-:W-:Y:S02]  /*7af0*/  HADD2.F32 R25, -RZ, R13.H1_H1 ;  /* 0x3000000dff197230 */ /* 0x000fe40000004100 */
[----:B------:R-:W-:Y:S02]  /*7b00*/  HADD2.F32 R10, -RZ, R10.H1_H1 ;  /* 0x3000000aff0a7230 */ /* 0x000fe40000004100 */
[----:B------:R-:W-:-:S02]  /*7b10*/  HADD2.F32 R31, -RZ, R12.H1_H1 ;  /* 0x3000000cff1f7230 */ /* 0x000fc40000004100 */
[C---:B------:R-:W-:Y:S01]  /*7b20*/  FFMA.FTZ R30, R5.reuse, R4, -R30 ;  /* 0x00000004051e7223 */ /* 0x040fe2000001081e */
[--C-:B------:R-:W-:Y:S02]  /*7b30*/  HADD2.F32 R27, -RZ, R6.reuse.H0_H0 ;  /* 0x20000006ff1b7230 */ /* 0x100fe40000004100 */
[C---:B------:R-:W-:Y:S01]  /*7b40*/  FMUL.FTZ R4, R32.reuse, R25 ;  /* 0x0000001920047220 */ /* 0x040fe20000410000 */
[----:B------:R-:W-:Y:S02]  /*7b50*/  HADD2.F32 R6, -RZ, R6.H1_H1 ;  /* 0x30000006ff067230 */ /* 0x000fe40000004100 */
[----:B------:R-:W-:Y:S01]  /*7b60*/  FMUL.FTZ R42, R32, R8 ;  /* 0x00000008202a7220 */ /* 0x000fe20000410000 */
[----:B------:R-:W-:Y:S02]  /*7b70*/  HADD2.F32 R9, -RZ, R12.H0_H0 ;  /* 0x2000000cff097230 */ /* 0x000fe40000004100 */
[----:B------:R-:W-:Y:S01]  /*7b80*/  FFMA.FTZ R37, R5, R34, R36 ;  /* 0x0000002205257223 */ /* 0x000fe20000010024 */
[----:B------:R-:W-:Y:S01]  /*7b90*/  FMUL.FTZ R5, R10, R31 ;  /* 0x0000001f0a057220 */ /* 0x000fe20000410000 */
[C---:B------:R-:W-:Y:S01]  /*7ba0*/  FFMA.FTZ R32, R27.reuse, R8, -R4 ;  /* 0x000000081b207223 */ /* 0x040fe20000010804 */
[----:B------:R-:W-:Y:S01]  /*7bb0*/  FFMA.FTZ R42, R27, R25, R42 ;  /* 0x000000191b2a7223 */ /* 0x000fe2000001002a */
[----:B------:R-:W-:-:S02]  /*7bc0*/  HADD2.F32 R33, -RZ, R11.H0_H0 ;  /* 0x2000000bff217230 */ /* 0x000fc40000004100 */
[-C--:B------:R-:W-:Y:S01]  /*7bd0*/  FMUL.FTZ R27, R10, R9.reuse ;  /* 0x000000090a1b7220 */ /* 0x080fe20000410000 */
[----:B------:R-:W-:Y:S01]  /*7be0*/  FFMA.FTZ R25, R6, R9, -R5 ;  /* 0x0000000906197223 */ /* 0x000fe20000010805 */
[----:B------:R-:W-:Y:S02]  /*7bf0*/  HADD2.F32 R11, -RZ, R11.H1_H1 ;  /* 0x3000000bff0b7230 */ /* 0x000fe40000004100 */
[--C-:B------:R-:W-:Y:S02]  /*7c00*/  HADD2.F32 R5, -RZ, R3.reuse.H0_H0 ;  /* 0x20000003ff057230 */ /* 0x100fe40000004100 */
[----:B------:R-:W-:Y:S02]  /*7c10*/  HADD2.F32 R10, -RZ, R3.H1_H1 ;  /* 0x30000003ff0a7230 */ /* 0x000fe40000004100 */
[--C-:B------:R-:W-:Y:S02]  /*7c20*/  HADD2.F32 R4, -RZ, R0.reuse.H1_H1 ;  /* 0x30000000ff047230 */ /* 0x100fe40000004100 */
[----:B------:R-:W-:-:S02]  /*7c30*/  HADD2.F32 R8, -RZ, R0.H0_H0 ;  /* 0x20000000ff087230 */ /* 0x000fc40000004100 */
[--C-:B------:R-:W-:Y:S02]  /*7c40*/  HADD2.F32 R28, -RZ, R7.reuse.H0_H0 ;  /* 0x20000007ff1c7230 */ /* 0x100fe40000004100 */
[----:B------:R-:W-:Y:S01]  /*7c50*/  FFMA.FTZ R27, R6, R31, R27 ;  /* 0x0000001f061b7223 */ /* 0x000fe2000001001b */
[----:B------:R-:W-:Y:S02]  /*7c60*/  HADD2.F32 R7, -RZ, R7.H1_H1 ;  /* 0x30000007ff077230 */ /* 0x000fe40000004100 */
[-C--:B------:R-:W-:Y:S01]  /*7c70*/  FMUL.FTZ R9, R33, R5.reuse ;  /* 0x0000000521097220 */ /* 0x080fe20000410000 */
[----:B------:R-:W-:Y:S01]  /*7c80*/  FMUL.FTZ R34, R11, R10 ;  /* 0x0000000a0b227220 */ /* 0x000fe20000410000 */
[----:B------:R-:W-:Y:S01]  /*7c90*/  FMUL.FTZ R6, R33, R4 ;  /* 0x0000000421067220 */ /* 0x000fe20000410000 */
[----:B------:R-:W-:Y:S01]  /*7ca0*/  FMUL.FTZ R31, R11, R8 ;  /* 0x000000080b1f7220 */ /* 0x000fe20000410000 */
[C---:B------:R-:W-:Y:S01]  /*7cb0*/  FFMA.FTZ R11, R28.reuse, R4, -R9 ;  /* 0x000000041c0b7223 */ /* 0x040fe20000010809 */
[C---:B------:R-:W-:Y:S01]  /*7cc0*/  FFMA.FTZ R34, R7.reuse, R8, -R34 ;  /* 0x0000000807227223 */ /* 0x040fe20000010822 */
[----:B------:R-:W-:Y:S01]  /*7cd0*/  FFMA.FTZ R28, R28, R5, R6 ;  /* 0x000000051c1c7223 */ /* 0x000fe20000010006 */
[----:B------:R-:W-:Y:S01]  /*7ce0*/  FFMA.FTZ R31, R7, R10, R31 ;  /* 0x0000000a071f7223 */ /* 0x000fe2000001001f */
[----:B------:R-:W-:-:S02]  /*7cf0*/  F2FP.F16.F32.PACK_AB R4, R39, R38 ;  /* 0x000000262704723e */ /* 0x000fc400000000ff */
[----:B------:R-:W-:Y:S02]  /*7d00*/  F2FP.F16.F32.PACK_AB R5, R30, R35 ;  /* 0x000000231e05723e */ /* 0x000fe400000000ff */
[----:B------:R-:W-:Y:S02]  /*7d10*/  F2FP.F16.F32.PACK_AB R6, R25, R32 ;  /* 0x000000201906723e */ /* 0x000fe400000000ff */
[----:B------:R-:W-:Y:S02]  /*7d20*/  F2FP.F16.F32.PACK_AB R7, R34, R11 ;  /* 0x0000000b2207723e */ /* 0x000fe400000000ff */
[----:B------:R-:W-:Y:S02]  /*7d30*/  F2FP.F16.F32.PACK_AB R8, R41, R40 ;  /* 0x000000282908723e */ /* 0x000fe400000000ff */
[----:B------:R-:W-:Y:S02]  /*7d40*/  F2FP.F16.F32.PACK_AB R9, R37, R26 ;  /* 0x0000001a2509723e */ /* 0x000fe400000000ff */
[----:B------:R-:W-:-:S02]  /*7d50*/  F2FP.F16.F32.PACK_AB R10, R27, R42 ;  /* 0x0000002a1b0a723e */ /* 0x000fc400000000ff */
[----:B------:R-:W-:Y:S01]  /*7d60*/  F2FP.F16.F32.PACK_AB R11, R31, R28 ;  /* 0x0000001c1f0b723e */ /* 0x000fe200000000ff */
[----:B------:R1:W-:Y:S04]  /*7d70*/  STS.128 [R43+0xc400], R4 ;  /* 0x00c400042b007388 */ /* 0x0003e80000000c00 */
[----:B------:R1:W-:Y:S02]  /*7d80*/  STS.128 [R44+0xc400], R8 ;  /* 0x00c400082c007388 */ /* 0x0003e40000000c00 */
.L_x_495:
[----:B------:R-:W-:Y:S05]  /*7d90*/  BSYNC B1 ;  /* 0x0000000000017941 */ /* 0x000fea0003800000 */
.L_x_494:
[----:B------:R-:W-:Y:S05]  /*7da0*/  @P0 BRA `(.L_x_486) ;  /* 0x0000000400600947 */ /* 0x000fea0003800000 */
[----:B-1----:R-:W2:Y:S01]  /*7db0*/  LDL R8, [R1+0x48] ;  /* 0x0000480001087983 */ /* 0x002ea20000100800 */
[C---:B------:R-:W-:Y:S02]  /*7dc0*/  VIADD R4, R18.reuse, 0x60 ;  /* 0x0000006012047836 */ /* 0x040fe40000000000 */
[----:B------:R-:W-:Y:S01]  /*7dd0*/  VIADD R5, R18, 0x60 ;  /* 0x0000006012057836 */ /* 0x000fe20000000000 */
[----:B------:R-:W3:Y:S01]  /*7de0*/  LDL R43, [R1+0x70] ;  /* 0x00007000012b7983 */ /* 0x000ee20000100800 */
[----:B------:R-:W-:Y:S02]  /*7df0*/  IMAD.SHL.U32 R4, R4, 0x40, RZ ;  /* 0x0000004004047824 */ /* 0x000fe400078e00ff */
[----:B------:R-:W-:-:S03]  /*7e00*/  IMAD.SHL.U32 R5, R5, 0x40, RZ ;  /* 0x0000004005057824 */ /* 0x000fc600078e00ff */
[----:B------:R-:W-:Y:S02]  /*7e10*/  LOP3.LUT R4, R4, 0x1c0, RZ, 0xc0, !PT ;  /* 0x000001c004047812 */ /* 0x000fe400078ec0ff */
[----:B------:R-:W-:Y:S02]  /*7e20*/  LOP3.LUT R5, R5, 0x1c0, RZ, 0xc0, !PT ;  /* 0x000001c005057812 */ /* 0x000fe400078ec0ff */
[----:B------:R-:W-:-:S04]  /*7e30*/  SHF.R.U32.HI R4, RZ, 0x3, R4 ;  /* 0x00000003ff047819 */ /* 0x000fc80000011604 */
[----:B------:R-:W-:Y:S01]  /*7e40*/  LOP3.LUT R24, R4, R24, R5, 0x1e, !PT ;  /* 0x0000001804187212 */ /* 0x000fe200078e1e05 */
[--C-:B------:R-:W-:Y:S02]  /*7e50*/  HADD2.F32 R33, -RZ, R21.reuse.H0_H0 ;  /* 0x20000015ff217230 */ /* 0x100fe40000004100 */
[----:B------:R-:W-:Y:S02]  /*7e60*/  HADD2.F32 R35, -RZ, R21.H1_H1 ;  /* 0x30000015ff237230 */ /* 0x000fe40000004100 */
[--C-:B------:R-:W-:Y:S02]  /*7e70*/  HADD2.F32 R40, -RZ, R20.reuse.H1_H1 ;  /* 0x30000014ff287230 */ /* 0x100fe40000004100 */
[--C-:B------:R-:W-:Y:S02]  /*7e80*/  HADD2.F32 R38, -RZ, R15.reuse.H1_H1 ;  /* 0x3000000fff267230 */ /* 0x100fe40000004100 */
[----:B------:R-:W-:Y:S02]  /*7e90*/  HADD2.F32 R42, -RZ, R20.H0_H0 ;  /* 0x20000014ff2a7230 */ /* 0x000fe40000004100 */
[----:B------:R-:W-:-:S02]  /*7ea0*/  HADD2.F32 R20, -RZ, R15.H0_H0 ;  /* 0x2000000fff147230 */ /* 0x000fc40000004100 */
[----:B------:R-:W-:Y:S02]  /*7eb0*/  HADD2.F32 R39, -RZ, R14.H1_H1 ;  /* 0x3000000eff277230 */ /* 0x000fe40000004100 */
[--C-:B------:R-:W-:Y:S02]  /*7ec0*/  HADD2.F32 R37, -RZ, R13.reuse.H0_H0 ;  /* 0x2000000dff257230 */ /* 0x100fe40000004100 */
[----:B------:R-:W-:Y:S02]  /*7ed0*/  HADD2.F32 R41, -RZ, R13.H1_H1 ;  /* 0x3000000dff297230 */ /* 0x000fe40000004100 */
[----:B--2---:R-:W-:-:S04]  /*7ee0*/  IMAD.IADD R9, R8, 0x1, R24 ;  /* 0x0000000108097824 */ /* 0x004fc800078e0218 */
[----:B------:R-:W-:Y:S01]  /*7ef0*/  IMAD R24, R9, 0x2, R2 ;  /* 0x0000000209187824 */ /* 0x000fe200078e0202 */
[----:B---3--:R-:W0:Y:S04]  /*7f00*/  LDS.128 R4, [R43+0xc400] ;  /* 0x00c400002b047984 */ /* 0x008e280000000c00 */
[----:B------:R-:W1:Y:S01]  /*7f10*/  LDS.128 R8, [R24+0xc400] ;  /* 0x00c4000018087984 */ /* 0x000e620000000c00 */
[----:B0-----:R-:W-:Y:S02]  /*7f20*/  HADD2.F32 R25, -RZ, R4.H0_H0 ;  /* 0x20000004ff197230 */ /* 0x001fe40000004100 */
[--C-:B-1----:R-:W-:Y:S02]  /*7f30*/  HADD2.F32 R21, -RZ, R8.reuse.H0_H0 ;  /* 0x20000008ff157230 */ /* 0x102fe40000004100 */
[----:B------:R-:W-:-:S03]  /*7f40*/  HADD2.F32 R8, -RZ, R8.H1_H1 ;  /* 0x30000008ff087230 */ /* 0x000fc60000004100 */
[-C--:B------:R-:W-:Y:S01]  /*7f50*/  FMUL.FTZ R36, R33, R21.reuse ;  /* 0x0000001521247220 */ /* 0x080fe20000410000 */
[--C-:B------:R-:W-:Y:S02]  /*7f60*/  HADD2.F32 R30, -RZ, R9.reuse.H0_H0 ;  /* 0x20000009ff1e7230 */ /* 0x100fe40000004100 */
[C---:B------:R-:W-:Y:S01]  /*7f70*/  FMUL.FTZ R34, R35.reuse, R21 ;  /* 0x0000001523227220 */ /* 0x040fe20000410000 */
[----:B------:R-:W-:Y:S02]  /*7f80*/  HADD2.F32 R4, -RZ, R4.H1_H1 ;  /* 0x30000004ff047230 */ /* 0x000fe40000004100 */
[----:B------:R-:W-:Y:S01]  /*7f90*/  FFMA.FTZ R36, R35, R25, R36 ;  /* 0x0000001923247223 */ /* 0x000fe20000010024 */
[----:B------:R-:W-:Y:S02]  /*7fa0*/  HADD2.F32 R9, -RZ, R9.H1_H1 ;  /* 0x30000009ff097230 */ /* 0x000fe40000004100 */
[-C--:B------:R-:W-:Y:S01]  /*7fb0*/  FMUL.FTZ R21, R40, R8.reuse ;  /* 0x0000000828157220 */ /* 0x080fe20000410000 */
[----:B------:R-:W-:Y:S01]  /*7fc0*/  FMUL.FTZ R15, R38, R8 ;  /* 0x00000008260f7220 */ /* 0x000fe20000410000 */
[----:B------:R-:W-:-:S02]  /*7fd0*/  HADD2.F32 R35, -RZ, R14.H0_H0 ;  /* 0x2000000eff237230 */ /* 0x000fc40000004100 */
[----:B------:R-:W-:Y:S01]  /*7fe0*/  FFMA.FTZ R34, R33, R25, -R34 ;  /* 0x0000001921227223 */ /* 0x000fe20000010822 */
[--C-:B------:R-:W-:Y:S02]  /*7ff0*/  HADD2.F32 R26, -RZ, R5.reuse.H0_H0 ;  /* 0x20000005ff1a7230 */ /* 0x100fe40000004100 */
[-C--:B------:R-:W-:Y:S01]  /*8000*/  FMUL.FTZ R25, R42, R30.reuse ;  /* 0x0000001e2a197220 */ /* 0x080fe20000410000 */
[----:B------:R-:W-:Y:S01]  /*8010*/  FMUL.FTZ R33, R20, R30 ;  /* 0x0000001e14217220 */ /* 0x000fe20000410000 */
[----:B------:R-:W-:Y:S02]  /*8020*/  HADD2.F32 R5, -RZ, R5.H1_H1 ;  /* 0x30000005ff057230 */ /* 0x000fe40000004100 */
[-C--:B------:R-:W-:Y:S01]  /*8030*/  FFMA.FTZ R21, R38, R4.reuse, -R21 ;  /* 0x0000000426157223 */ /* 0x080fe20000010815 */
[--C-:B------:R-:W-:Y:S02]  /*8040*/  HADD2.F32 R31, -RZ, R10.reuse.H0_H0 ;  /* 0x2000000aff1f7230 */ /* 0x100fe40000004100 */
[----:B------:R-:W-:Y:S01]  /*8050*/  FFMA.FTZ R15, R40, R4, R15 ;  /* 0x00000004280f7223 */ /* 0x000fe2000001000f */
[----:B------:R-:W-:-:S02]  /*8060*/  HADD2.F32 R10, -RZ, R10.H1_H1 ;  /* 0x3000000aff0a7230 */ /* 0x000fc40000004100 */
[-C--:B------:R-:W-:Y:S01]  /*8070*/  FMUL.FTZ R4, R39, R9.reuse ;  /* 0x0000000927047220 */ /* 0x080fe20000410000 */
[C---:B------:R-:W-:Y:S01]  /*8080*/  FMUL.FTZ R8, R35.reuse, R9 ;  /* 0x0000000923087220 */ /* 0x040fe20000410000 */
[----:B------:R-:W-:Y:S02]  /*8090*/  HADD2.F32 R30, -RZ, R12.H1_H1 ;  /* 0x3000000cff1e7230 */ /* 0x000fe40000004100 */
[-C--:B------:R-:W-:Y:S01]  /*80a0*/  FFMA.FTZ R25, R20, R26.reuse, -R25 ;  /* 0x0000001a14197223 */ /* 0x080fe20000010819 */
[----:B------:R-:W-:Y:S01]  /*80b0*/  FFMA.FTZ R33, R42, R26, R33 ;  /* 0x0000001a2a217223 */ /* 0x000fe20000010021 */
[----:B------:R-:W-:Y:S02]  /*80c0*/  HADD2.F32 R27, -RZ, R6.H0_H0 ;  /* 0x20000006ff1b7230 */ /* 0x000fe40000004100 */
[-C--:B------:R-:W-:Y:S01]  /*80d0*/  FFMA.FTZ R14, R35, R5.reuse, -R4 ;  /* 0x00000005230e7223 */ /* 0x080fe20000010804 */
[----:B------:R-:W-:Y:S02]  /*80e0*/  HADD2.F32 R26, -RZ, R12.H0_H0 ;  /* 0x2000000cff1a7230 */ /* 0x000fe40000004100 */
[----:B------:R-:W-:Y:S01]  /*80f0*/  FFMA.FTZ R12, R39, R5, R8 ;  /* 0x00000005270c7223 */ /* 0x000fe20000010008 */
[----:B------:R-:W-:-:S02]  /*8100*/  HADD2.F32 R6, -RZ, R6.H1_H1 ;  /* 0x30000006ff067230 */ /* 0x000fc40000004100 */
[-C--:B------:R-:W-:Y:S01]  /*8110*/  FMUL.FTZ R5, R30, R10.reuse ;  /* 0x0000000a1e057220 */ /* 0x080fe20000410000 */
[-C--:B------:R-:W-:Y:S01]  /*8120*/  FMUL.FTZ R4, R41, R31.reuse ;  /* 0x0000001f29047220 */ /* 0x080fe20000410000 */
[C---:B------:R-:W-:Y:S01]  /*8130*/  FMUL.FTZ R20, R37.reuse, R31 ;  /* 0x0000001f25147220 */ /* 0x040fe20000410000 */
[C---:B------:R-:W-:Y:S01]  /*8140*/  FMUL.FTZ R9, R26.reuse, R10 ;  /* 0x0000000a1a097220 */ /* 0x040fe20000410000 */
[--C-:B------:R-:W-:Y:S02]  /*8150*/  HADD2.F32 R32, -RZ, R11.reuse.H0_H0 ;  /* 0x2000000bff207230 */ /* 0x100fe40000004100 */
[----:B------:R-:W-:Y:S01]  /*8160*/  FFMA.FTZ R10, R26, R6, -R5 ;  /* 0x000000061a0a7223 */ /* 0x000fe20000010805 */
[----:B------:R-:W-:Y:S02]  /*8170*/  HADD2.F32 R11, -RZ, R11.H1_H1 ;  /* 0x3000000bff0b7230 */ /* 0x000fe40000004100 */
[-C--:B------:R-:W-:Y:S01]  /*8180*/  FFMA.FTZ R13, R37, R27.reuse, -R4 ;  /* 0x0000001b250d7223 */ /* 0x080fe20000010804 */
[----:B------:R-:W-:Y:S01]  /*8190*/  FFMA.FTZ R20, R41, R27, R20 ;  /* 0x0000001b29147223 */ /* 0x000fe20000010014 */
[----:B------:R-:W-:-:S02]  /*81a0*/  HADD2.F32 R26, -RZ, R3.H0_H0 ;  /* 0x20000003ff1a7230 */ /* 0x000fc40000004100 */
[--C-:B------:R-:W-:Y:S02]  /*81b0*/  HADD2.F32 R8, -RZ, R0.reuse.H1_H1 ;  /* 0x30000000ff087230 */ /* 0x100fe40000004100 */
[----:B------:R-:W-:Y:S02]  /*81c0*/  HADD2.F32 R31, -RZ, R3.H1_H1 ;  /* 0x30000003ff1f7230 */ /* 0x000fe40000004100 */
[----:B------:R-:W-:Y:S02]  /*81d0*/  HADD2.F32 R27, -RZ, R0.H0_H0 ;  /* 0x20000000ff1b7230 */ /* 0x000fe40000004100 */
[----:B------:R-:W-:Y:S01]  /*81e0*/  FFMA.FTZ R3, R30, R6, R9 ;  /* 0x000000061e037223 */ /* 0x000fe20000010009 */
[--C-:B------:R-:W-:Y:S02]  /*81f0*/  HADD2.F32 R28, -RZ, R7.reuse.H0_H0 ;  /* 0x20000007ff1c7230 */ /* 0x100fe40000004100 */
[----:B------:R-:W-:Y:S01]  /*8200*/  FMUL.FTZ R5, R26, R32 ;  /* 0x000000201a057220 */ /* 0x000fe20000410000 */
[----:B------:R-:W-:-:S02]  /*8210*/  HADD2.F32 R7, -RZ, R7.H1_H1 ;  /* 0x30000007ff077230 */ /* 0x000fc40000004100 */
[C---:B------:R-:W-:Y:S01]  /*8220*/  FMUL.FTZ R9, R8.reuse, R32 ;  /* 0x0000002008097220 */ /* 0x040fe20000410000 */
[-C--:B------:R-:W-:Y:S01]  /*8230*/  FMUL.FTZ R4, R31, R11.reuse ;  /* 0x0000000b1f047220 */ /* 0x080fe20000410000 */
[C---:B------:R-:W-:Y:S01]  /*8240*/  FMUL.FTZ R6, R27.reuse, R11 ;  /* 0x0000000b1b067220 */ /* 0x040fe20000410000 */
[-C--:B------:R-:W-:Y:S01]  /*8250*/  FFMA.FTZ R0, R8, R28.reuse, -R5 ;  /* 0x0000001c08007223 */ /* 0x080fe20000010805 */
[----:B------:R-:W-:Y:S01]  /*8260*/  FFMA.FTZ R11, R26, R28, R9 ;  /* 0x0000001c1a0b7223 */ /* 0x000fe20000010009 */
[-C--:B------:R-:W-:Y:S01]  /*8270*/  FFMA.FTZ R27, R27, R7.reuse, -R4 ;  /* 0x000000071b1b7223 */ /* 0x080fe20000010804 */
[----:B------:R-:W-:Y:S01]  /*8280*/  FFMA.FTZ R26, R31, R7, R6 ;  /* 0x000000071f1a7223 */ /* 0x000fe20000010006 */
[----:B------:R-:W-:Y:S02]  /*8290*/  F2FP.F16.F32.PACK_AB R4, R21, R34 ;  /* 0x000000221504723e */ /* 0x000fe400000000ff */
[----:B------:R-:W-:Y:S02]  /*82a0*/  F2FP.F16.F32.PACK_AB R5, R14, R25 ;  /* 0x000000190e05723e */ /* 0x000fe400000000ff */
[----:B------:R-:W-:-:S02]  /*82b0*/  F2FP.F16.F32.PACK_AB R6, R10, R13 ;  /* 0x0000000d0a06723e */ /* 0x000fc400000000ff */
[----:B------:R-:W-:Y:S02]  /*82c0*/  F2FP.F16.F32.PACK_AB R7, R27, R0 ;  /* 0x000000001b07723e */ /* 0x000fe400000000ff */
[----:B------:R-:W-:Y:S02]  /*82d0*/  F2FP.F16.F32.PACK_AB R8, R15, R36 ;  /* 0x000000240f08723e */ /* 0x000fe400000000ff */
[----:B------:R-:W-:Y:S02]  /*82e0*/  F2FP.F16.F32.PACK_AB R9, R12, R33 ;  /* 0x000000210c09723e */ /* 0x000fe400000000ff */
[----:B------:R-:W-:Y:S02]  /*82f0*/  F2FP.F16.F32.PACK_AB R10, R3, R20 ;  /* 0x00000014030a723e */ /* 0x000fe400000000ff */
[----:B------:R-:W-:Y:S01]  /*8300*/  F2FP.F16.F32.PACK_AB R11, R26, R11 ;  /* 0x0000000b1a0b723e */ /* 0x000fe200000000ff */
[----:B------:R2:W-:Y:S04]  /*8310*/  STS.128 [R43+0xc400], R4 ;  /* 0x00c400042b007388 */ /* 0x0005e80000000c00 */
[----:B------:R2:W-:Y:S02]  /*8320*/  STS.128 [R24+0xc400], R8 ;  /* 0x00c4000818007388 */ /* 0x0005e40000000c00 */
.L_x_486:
[----:B------:R-:W-:Y:S05]  /*8330*/  BSYNC B0 ;  /* 0x0000000000007941 */ /* 0x000fea0003800000 */
.L_x_475:
[----:B------:R-:W-:Y:S01]  /*8340*/  @!PT LDS RZ, [RZ] ;  /* 0x00000000fffff984 */ /* 0x000fe20000000800 */
[----:B------:R-:W-:Y:S01]  /*8350*/  @!PT LDS RZ, [RZ] ;  /* 0x00000000fffff984 */ /* 0x000fe20000000800 */
[----:B------:R-:W-:Y:S01]  /*8360*/  @!PT LDS RZ, [RZ] ;  /* 0x00000000fffff984 */ /* 0x000fe20000000800 */
[----:B------:R-:W-:Y:S01]  /*8370*/  @!PT LDS RZ, [RZ] ;  /* 0x00000000fffff984 */ /* 0x000fe20000000800 */
[----:B------:R3:W-:Y:S06]  /*8380*/  MEMBAR.ALL.CTA ;  /* 0x0000000000007992 */ /* 0x0007ec0000008000 */
[----:B---3--:R-:W3:Y:S01]  /*8390*/  FENCE.VIEW.ASYNC.S ;  /* 0x00000000000073c6 */ /* 0x008ee20000000000 */
[----:B------:R-:W-:Y:S05]  /*83a0*/  WARPSYNC.ALL ;  /* 0x0000000000007948 */ /* 0x000fea0003800000 */
[----:B---3--:R-:W-:Y:S06]  /*83b0*/  BAR.SYNC.DEFER_BLOCKING 0xd, 0x180 ;  /* 0x0346000000007b1d */ /* 0x008fec0000010000 */
.L_x_472:
[----:B------:R-:W-:-:S13]  /*83c0*/  ISETP.NE.AND P0, PT, R155, 0x3, PT ;  /* 0x000000039b00780c */ /* 0x000fda0003f05270 */
[----:B------:R-:W-:Y:S05]  /*83d0*/  @!P0 BRA `(.L_x_496) ;  /* 0x0000000000048947 */ /* 0x000fea0003800000 */
[----:B------:R-:W-:Y:S01]  /*83e0*/  BPT.TRAP 0x1 ;  /* 0x000000040000795c */ /* 0x000fe20000300000 */
.L_x_496:
[----:B012---:R-:W-:Y:S02]  /*83f0*/  LEA R8, R152, R2, 0x3 ;  /* 0x0000000298087211 */ /* 0x007fe400078e18ff */
[----:B------:R-:W-:-:S04]  /*8400*/  SHF.L.U32 R3, R156, 0x1f, RZ ;  /* 0x0000001f9c037819 */ /* 0x000fc800000006ff */
[----:B------:R0:W1:Y:S01]  /*8410*/  SYNCS.PHASECHK.TRANS64.TRYWAIT P1, [R8+URZ+0x30830], R3 ;  /* 0x03083003080075a7 */ /* 0x000062000802017f */
[----:B------:R-:W-:Y:S05]  /*8420*/  @!P0 BRA `(.L_x_497) ;  /* 0x0000000000048947 */ /* 0x000fea0003800000 */
[----:B------:R-:W-:Y:S01]  /*8430*/  BPT.TRAP 0x1 ;  /* 0x000000040000795c */ /* 0x000fe20000300000 */
.L_x_497:
[----:B------:R-:W-:Y:S01]  /*8440*/  VIADD R0, R2, 0x12400 ;  /* 0x0001240002007836 */ /* 0x000fe20000000000 */
[----:B------:R-:W-:Y:S01]  /*8450*/  LOP3.LUT R4, R29, 0x10000, RZ, 0xfc, !PT ;  /* 0x000100001d047812 */ /* 0x000fe200078efcff */
[----:B------:R-:W-:-:S03]  /*8460*/  IMAD.MOV.U32 R5, RZ, RZ, 0x40000040 ;  /* 0x40000040ff057424 */ /* 0x000fc600078e00ff */
[----:B------:R-:W-:Y:S02]  /*8470*/  SHF.R.U32.HI R0, RZ, 0x4, R0 ;  /* 0x00000004ff007819 */ /* 0x000fe40000011600 */
[----:B------:R2:W-:Y:S02]  /*8480*/  STL.64 [R1+0x10], R4 ;  /* 0x0000100401007387 */ /* 0x0005e40000100a00 */
[----:B------:R-:W-:-:S04]  /*8490*/  LOP3.LUT R0, R0, 0x3fff, RZ, 0xc0, !PT ;  /* 0x00003fff00007812 */ /* 0x000fc800078ec0ff */
[----:B------:R-:W-:-:S05]  /*84a0*/  LOP3.LUT R0, R0, 0x10000, RZ, 0xfc, !PT ;  /* 0x0001000000007812 */ /* 0x000fca00078efcff */
[----:B------:R2:W-:Y:S01]  /*84b0*/  STL [R1+0x44], R0 ;  /* 0x0000440001007387 */ /* 0x0005e20000100800 */
[----:B-1----:R-:W-:Y:S05]  /*84c0*/  @P1 BRA `(.L_x_498) ;  /* 0x0000000000081947 */ /* 0x002fea0003800000 */
[----:B------:R-:W1:Y:S02]  /*84d0*/  SYNCS.PHASECHK.TRANS64.TRYWAIT P1, [R8+URZ+0x30830], R3 ;  /* 0x03083003080075a7 */ /* 0x000e64000802017f */
[----:B-1----:R-:W-:Y:S05]  /*84e0*/  @!P1 BRA `(.L_x_499) ;  /* 0x000000fc00909947 */ /* 0x002fea0003800000 */
.L_x_498:
[----:B--2---:R-:W2:Y:S04]  /*84f0*/  LDL R0, [R1+0x44] ;  /* 0x0000440001007983 */ /* 0x004ea80000100800 */
[----:B------:R-:W3:Y:S01]  /*8500*/  LDL.64 R10, [R1+0x10] ;  /* 0x00001000010a7983 */ /* 0x000ee20000100a00 */
[----:B------:R-:W-:Y:S01]  /*8510*/  IMAD.MOV.U32 R5, RZ, RZ, 0x40000040 ;  /* 0x40000040ff057424 */ /* 0x000fe200078e00ff */
[----:B------:R-:W-:Y:S05]  /*8520*/  WARPSYNC.ALL ;  /* 0x0000000000007948 */ /* 0x000fea0003800000 */
[----:B------:R-:W-:Y:S01]  /*8530*/  R2UR UR7, R5 ;  /* 0x00000000050772ca */ /* 0x000fe200000e0000 */
[----:B-----5:R-:W-:Y:S01]  /*8540*/  WARPGROUP.ARRIVE ;  /* 0x00000000000079c5 */ /* 0x020fe20000000000 */
[----:B------:R-:W-:Y:S01]  /*8550*/  IMAD.MOV.U32 R7, RZ, RZ, 0x40000040 ;  /* 0x40000040ff077424 */ /* 0x000fe200078e00ff */
[----:B------:R-:W-:Y:S01]  /*8560*/  MOV R15, 0x40000040 ;  /* 0x40000040000f7802 */ /* 0x000fe20000000f00 */
[----:B------:R-:W-:Y:S01]  /*8570*/  IMAD.MOV.U32 R13, RZ, RZ, 0x40000040 ;  /* 0x40000040ff0d7424 */ /* 0x000fe200078e00ff */
[----:B------:R-:W-:-:S02]  /*8580*/  MOV R5, 0x40000040 ;  /* 0x4000004000057802 */ /* 0x000fc40000000f00 */
[----:B------:R-:W4:Y:S01]  /*8590*/  S2R R137, SR_TID.X ;  /* 0x0000000000897919 */ /* 0x000f220000002100 */
[----:B------:R-:W-:Y:S02]  /*85a0*/  P2R R9, PR, RZ, 0x1 ;  /* 0x00000001ff097803 */ /* 0x000fe40000000000 */
[----:B----4-:R-:W-:Y:S01]  /*85b0*/  LOP3.LUT R137, R137, 0x7f, RZ, 0xc0, !PT ;  /* 0x0000007f89897812 */ /* 0x010fe200078ec0ff */
[----:B--2---:R-:W-:Y:S02]  /*85c0*/  IMAD R4, R152, 0x600, R0 ;  /* 0x0000060098047824 */ /* 0x004fe400078e0200 */
[----:B------:R-:W2:Y:S01]  /*85d0*/  S2R R0, SR_TID.X ;  /* 0x0000000000007919 */ /* 0x000ea20000002100 */
[----:B---3--:R-:W-:Y:S01]  /*85e0*/  R2UR UR4, R10 ;  /* 0x000000000a0472ca */ /* 0x008fe200000e0000 */
[----:B------:R-:W-:Y:S01]  /*85f0*/  VIADD R6, R4, 0x2 ;  /* 0x0000000204067836 */ /* 0x000fe20000000000 */
[----:B------:R-:W-:Y:S01]  /*8600*/  R2UR UR5, R11 ;  /* 0x000000000b0572ca */ /* 0x000fe200000e0000 */
[----:B------:R-:W-:Y:S01]  /*8610*/  VIADD R14, R10, 0x2 ;  /* 0x000000020a0e7836 */ /* 0x000fe20000000000 */
[----:B------:R-:W-:Y:S01]  /*8620*/  R2UR UR6, R4 ;  /* 0x00000000040672ca */ /* 0x000fe200000e0000 */
[----:B------:R-:W-:-:S03]  /*8630*/  VIADD R12, R10, 0x4 ;  /* 0x000000040a0c7836 */ /* 0x000fc60000000000 */
[----:B------:R3:W-:Y:S04]  /*8640*/  STL.64 [R1+0x28], R14 ;  /* 0x0000280e01007387 */ /* 0x0007e80000100a00 */
[----:B------:R-:W-:Y:S05]  /*8650*/  STL.64 [R1+0x20], R12 ;  /* 0x0000200c01007387 */ /* 0x000fea0000100a00 */
[----:B------:R-:W-:Y:S01]  /*8660*/  HGMMA.64x192x16.F32 R24, gdesc[UR4], RZ, !UPT, gsb0 ;  /* 0x02e00000041879f0 */ /* 0x000fe2000c0008ff */
[----:B------:R-:W-:Y:S01]  /*8670*/  R2UR UR6, R6 ;  /* 0x00000000060672ca */ /* 0x000fe200000e0000 */
[----:B------:R-:W-:Y:S01]  /*8680*/  VIADD R6, R4, 0x4 ;  /* 0x0000000404067836 */ /* 0x000fe20000000000 */
[----:B------:R-:W-:Y:S01]  /*8690*/  R2UR UR7, R7 ;  /* 0x00000000070772ca */ /* 0x000fe200000e0000 */
[----:B------:R-:W-:Y:S01]  /*86a0*/  IMAD.MOV.U32 R7, RZ, RZ, 0x40000040 ;  /* 0x40000040ff077424 */ /* 0x000fe200078e00ff */
[----:B------:R-:W-:Y:S01]  /*86b0*/  R2UR UR4, R14 ;  /* 0x000000000e0472ca */ /* 0x000fe200000e0000 */
[----:B------:R-:W-:Y:S01]  /*86c0*/  VIADD R4, R4, 0x6 ;  /* 0x0000000604047836 */ /* 0x000fe20000000000 */
[----:B------:R-:W-:Y:S01]  /*86d0*/  R2UR UR5, R15 ;  /* 0x000000000f0572ca */ /* 0x000fe200000e0000 */
[----:B--2---:R-:W-:Y:S01]  /*86e0*/  VIADD R0, R0, 0xffffff80 ;  /* 0xffffff8000007836 */ /* 0x004fe20000000000 */
[----:B------:R-:W-:-:S02]  /*86f0*/  WARPGROUP.DEPBAR.LE gsb0, 0x0 ;  /* 0x00008000000079c5 */ /* 0x000fc40000010000 */
[----:B------:R-:W-:-:S09]  /*8700*/  WARPGROUP.ARRIVE ;  /* 0x00000000000079c5 */ /* 0x000fd20000000000 */
[----:B------:R-:W-:Y:S01]  /*8710*/  HGMMA.64x192x16.F32 R24, gdesc[UR4], R24, gsb0 ;  /* 0x02e00000041879f0 */ /* 0x000fe20008000818 */
[----:B------:R-:W-:Y:S01]  /*8720*/  R2UR UR6, R6 ;  /* 0x00000000060672ca */ /* 0x000fe200000e0000 */
[----:B------:R-:W-:Y:S01]  /*8730*/  VIADD R6, R10, 0x6 ;  /* 0x000000060a067836 */ /* 0x000fe20000000000 */
[----:B------:R-:W-:Y:S01]  /*8740*/  R2UR UR7, R7 ;  /* 0x00000000070772ca */ /* 0x000fe200000e0000 */
[----:B------:R-:W-:Y:S01]  /*8750*/  IMAD.MOV.U32 R7, RZ, RZ, 0x40000040 ;  /* 0x40000040ff077424 */ /* 0x000fe200078e00ff */
[----:B------:R-:W-:Y:S02]  /*8760*/  R2UR UR4, R12 ;  /* 0x000000000c0472ca */ /* 0x000fe400000e0000 */
[----:B------:R-:W-:Y:S02]  /*8770*/  R2UR UR5, R13 ;  /* 0x000000000d0572ca */ /* 0x000fe400000e0000 */
[----:B------:R-:W-:Y:S01]  /*8780*/  SHF.R.S32.HI R10, RZ, 0x1f, R0 ;  /* 0x0000001fff0a7819 */ /* 0x000fe20000011400 */
[----:B------:R2:W-:Y:S03]  /*8790*/  STL.64 [R1+0x18], R6 ;  /* 0x0000180601007387 */ /* 0x0005e60000100a00 */
[----:B------:R-:W-:-:S04]  /*87a0*/  LEA.HI R10, R10, R0, RZ, 0x7 ;  /* 0x000000000a0a7211 */ /* 0x000fc800078f38ff */
[----:B------:R-:W-:-:S05]  /*87b0*/  LOP3.LUT R10, R10, 0xffffff80, RZ, 0xc0, !PT ;  /* 0xffffff800a0a7812 */ /* 0x000fca00078ec0ff */
[----:B------:R-:W-:-:S05]  /*87c0*/  IMAD.IADD R10, R0, 0x1, -R10 ;  /* 0x00000001000a7824 */ /* 0x000fca00078e0a0a */
[----:B------:R-:W-:-:S04]  /*87d0*/  SHF.R.S32.HI R0, RZ, 0x1f, R10 ;  /* 0x0000001fff007819 */ /* 0x000fc8000001140a */
[----:B------:R-:W-:-:S04]  /*87e0*/  LEA.HI R0, R0, R10, RZ, 0x2 ;  /* 0x0000000a00007211 */ /* 0x000fc800078f10ff */
[----:B------:R-:W-:-:S05]  /*87f0*/  LOP3.LUT R0, R0, 0x7ffffffc, RZ, 0xc0, !PT ;  /* 0x7ffffffc00007812 */ /* 0x000fca00078ec0ff */
[----:B------:R-:W-:-:S04]  /*8800*/  IMAD.IADD R0, R10, 0x1, -R0 ;  /* 0x000000010a007824 */ /* 0x000fc800078e0a00 */
[----:B01----:R-:W-:-:S05]  /*8810*/  IMAD.SHL.U32 R3, R0, 0x2, RZ ;  /* 0x0000000200037824 */ /* 0x003fca00078e00ff */
[----:B------:R-:W-:Y:S01]  /*8820*/  IADD3 R3, R120, 0xc0, -R3 ;  /* 0x000000c078037810 */ /* 0x000fe20007ffe803 */
[----:B------:R-:W-:Y:S02]  /*8830*/  WARPGROUP.DEPBAR.LE gsb0, 0x0 ;  /* 0x00008000000079c5 */ /* 0x000fe40000010000 */
[----:B------:R-:W-:-:S06]  /*8840*/  WARPGROUP.ARRIVE ;  /* 0x00000000000079c5 */ /* 0x000fcc0000000000 */
[----:B------:R-:W-:Y:S01]  /*8850*/  HGMMA.64x192x16.F32 R24, gdesc[UR4], R24, gsb0 ;  /* 0x02e00000041879f0 */ /* 0x000fe20008000818 */
[----:B------:R-:W-:Y:S01]  /*8860*/  R2UR UR6, R4 ;  /* 0x00000000040672ca */ /* 0x000fe200000e0000 */
[----:B------:R-:W-:Y:S01]  /*8870*/  IMAD R4, R136, -0xc0, R3 ;  /* 0xffffff4088047824 */ /* 0x000fe200078e0203 */
[----:B------:R-:W-:Y:S02]  /*8880*/  R2UR UR7, R5 ;  /* 0x00000000050772ca */ /* 0x000fe400000e0000 */
[----:B------:R-:W-:Y:S02]  /*8890*/  R2UR UR4, R6 ;  /* 0x00000000060472ca */ /* 0x000fe400000e0000 */
[----:B------:R-:W-:Y:S02]  /*88a0*/  R2UR UR5, R7 ;  /* 0x00000000070572ca */ /* 0x000fe400000e0000 */
[C---:B------:R-:W-:Y:S02]  /*88b0*/  ISETP.GT.AND P4, PT, R4.reuse, RZ, PT ;  /* 0x000000ff0400720c */ /* 0x040fe40003f84270 */
[----:B------:R-:W-:-:S02]  /*88c0*/  ISETP.GT.AND P3, PT, R4, 0x1, PT ;  /* 0x000000010400780c */ /* 0x000fc40003f64270 */
[C---:B------:R-:W-:Y:S02]  /*88d0*/  ISETP.GT.AND P1, PT, R4.reuse, 0x8, PT ;  /* 0x000000080400780c */ /* 0x040fe40003f24270 */
[C---:B------:R-:W-:Y:S02]  /*88e0*/  ISETP.GT.AND P2, PT, R4.reuse, 0x9, PT ;  /* 0x000000090400780c */ /* 0x040fe40003f44270 */
[C---:B------:R-:W-:Y:S02]  /*88f0*/  ISETP.GT.AND P5, PT, R4.reuse, 0x10, PT ;  /* 0x000000100400780c */ /* 0x040fe40003fa4270 */
[C---:B------:R-:W-:Y:S02]  /*8900*/  ISETP.GT.AND P0, PT, R4.reuse, 0x99, PT ;  /* 0x000000990400780c */ /* 0x040fe40003f04270 */
[----:B------:R-:W-:Y:S01]  /*8910*/  ISETP.GT.AND P6, PT, R4, 0xa0, PT ;  /* 0x000000a00400780c */ /* 0x000fe20003fc4270 */
[----:B------:R-:W-:Y:S02]  /*8920*/  WARPGROUP.DEPBAR.LE gsb0, 0x0 ;  /* 0x00008000000079c5 */ /* 0x000fe40000010000 */
[----:B------:R-:W-:-:S06]  /*8930*/  WARPGROUP.ARRIVE ;  /* 0x00000000000079c5 */ /* 0x000fcc0000000000 */
[----:B------:R-:W-:Y:S01]  /*8940*/  HGMMA.64x192x16.F32 R24, gdesc[UR4], R24, gsb0 ;  /* 0x02e00000041879f0 */ /* 0x000fe20008000818 */
[----:B------:R-:W-:Y:S02]  /*8950*/  ULDC UR4, c[0x0][0x988] ;  /* 0x0002620000047ab9 */ /* 0x000fe40000000800 */
        /* <DEDUP_REMOVED lines=150> */
[----:B------:R-:W-:Y:S02]  /*92c0*/  FSEL R99, R99, -INF , P1 ;  /* 0xff80000063637808 */ /* 0x000fe40000800000 */
[----:B------:R-:W-:Y:S02]  /*92d0*/  ISETP.GT.AND P1, PT, R4, 0xa8, PT ;  /* 0x000000a80400780c */ /* 0x000fe40003f24270 */
[----:B------:R-:W-:Y:S02]  /*92e0*/  FSEL R105, R105, -INF , P0 ;  /* 0xff80000069697808 */ /* 0x000fe40000000000 */
[----:B------:R-:W-:Y:S02]  /*92f0*/  FMNMX.FTZ R0, R104, R3, !PT ;  /* 0x0000000368007209 */ /* 0x000fe40007810000 */
[----:B------:R-:W-:-:S02]  /*9300*/  FSEL R102, R102, -INF , P2 ;  /* 0xff80000066667808 */ /* 0x000fc40001000000 */
[----:B------:R-:W-:Y:S02]  /*9310*/  ISETP.GT.AND P2, PT, R4, 0xa9, PT ;  /* 0x000000a90400780c */ /* 0x000fe40003f44270 */
[----:B------:R-:W-:Y:S02]  /*9320*/  FSEL R108, R108, -INF , P1 ;  /* 0xff8000006c6c7808 */ /* 0x000fe40000800000 */
[----:B------:R-:W-:Y:S02]  /*9330*/  FMNMX.FTZ R0, R105, R0, !PT ;  /* 0x0000000069007209 */ /* 0x000fe40007810000 */
[----:B------:R-:W-:Y:S02]  /*9340*/  FSEL R98, R98, -INF , P3 ;  /* 0xff80000062627808 */ /* 0x000fe40001800000 */
[----:B------:R-:W-:Y:S02]  /*9350*/  FSEL R109, R109, -INF , P2 ;  /* 0xff8000006d6d7808 */ /* 0x000fe40001000000 */
[----:B------:R-:W-:-:S02]  /*9360*/  FMNMX.FTZ R0, R108, R0, !PT ;  /* 0x000000006c007209 */ /* 0x000fc40007810000 */
[----:B------:R-:W-:Y:S02]  /*9370*/  ISETP.GT.AND P3, PT, R4, 0xb0, PT ;  /* 0x000000b00400780c */ /* 0x000fe40003f64270 */
[----:B------:R-:W-:Y:S02]  /*9380*/  FSEL R95, R95, -INF , P4 ;  /* 0xff8000005f5f7808 */ /* 0x000fe40002000000 */
[----:B------:R-:W-:Y:S02]  /*9390*/  FSEL R112, R112, -INF , P3 ;  /* 0xff80000070707808 */ /* 0x000fe40001800000 */
[----:B------:R-:W-:Y:S02]  /*93a0*/  FMNMX.FTZ R0, R109, R0, !PT ;  /* 0x000000006d007209 */ /* 0x000fe40007810000 */
[----:B------:R-:W-:Y:S02]  /*93b0*/  ISETP.GT.AND P4, PT, R4, 0xb1, PT ;  /* 0x000000b10400780c */ /* 0x000fe40003f84270 */
[----:B------:R-:W-:-:S02]  /*93c0*/  FSEL R94, R94, -INF , P5 ;  /* 0xff8000005e5e7808 */ /* 0x000fc40002800000 */
[----:B------:R-:W-:Y:S02]  /*93d0*/  FSEL R113, R113, -INF , P4 ;  /* 0xff80000071717808 */ /* 0x000fe40002000000 */
[----:B------:R-:W-:Y:S02]  /*93e0*/  FMNMX.FTZ R0, R112, R0, !PT ;  /* 0x0000000070007209 */ /* 0x000fe40007810000 */
[----:B------:R-:W-:Y:S02]  /*93f0*/  ISETP.GT.AND P5, PT, R4, 0xb8, PT ;  /* 0x000000b80400780c */ /* 0x000fe40003fa4270 */
[----:B------:R-:W-:Y:S02]  /*9400*/  FMNMX.FTZ R0, R113, R0, !PT ;  /* 0x0000000071007209 */ /* 0x000fe40007810000 */
[----:B------:R-:W-:Y:S02]  /*9410*/  FSEL R116, R116, -INF , P5 ;  /* 0xff80000074747808 */ /* 0x000fe40002800000 */
[----:B------:R-:W-:-:S02]  /*9420*/  ISETP.GT.AND P6, PT, R4, 0xb9, PT ;  /* 0x000000b90400780c */ /* 0x000fc40003fc4270 */
[----:B------:R-:W-:Y:S02]  /*9430*/  FMNMX.FTZ R0, R116, R0, !PT ;  /* 0x0000000074007209 */ /* 0x000fe40007810000 */
[----:B------:R-:W-:Y:S02]  /*9440*/  FSEL R117, R117, -INF , P6 ;  /* 0xff80000075757808 */ /* 0x000fe40003000000 */
[----:B---3--:R-:W-:Y:S02]  /*9450*/  FMNMX.FTZ R14, R135, R134, !PT ;  /* 0x00000086870e7209 */ /* 0x008fe40007810000 */
[----:B------:R-:W-:Y:S02]  /*9460*/  FMNMX.FTZ R0, R117, R0, !PT ;  /* 0x0000000075007209 */ /* 0x000fe40007810000 */
[----:B------:R-:W-:Y:S02]  /*9470*/  FMNMX.FTZ R11, R133, R14, !PT ;  /* 0x0000000e850b7209 */ /* 0x000fe40007810000 */
[----:B------:R-:W-:Y:S01]  /*9480*/  P2R R10, PR, RZ, 0x4 ;  /* 0x00000004ff0a7803 */ /* 0x000fe20000000000 */
[----:B------:R-:W0:Y:S01]  /*9490*/  SHFL.BFLY PT, R3, R0, 0x2, 0x1f ;  /* 0x0c401f0000037f89 */ /* 0x000e2200000e0000 */
[----:B------:R-:W-:-:S02]  /*94a0*/  FMNMX.FTZ R14, R132, R11, !PT ;  /* 0x0000000b840e7209 */ /* 0x000fc40007810000 */
[----:B--2---:R-:W-:Y:S02]  /*94b0*/  P2R R6, PR, RZ, 0x1 ;  /* 0x00000001ff067803 */ /* 0x004fe40000000000 */
[----:B------:R-:W-:Y:S02]  /*94c0*/  FMNMX.FTZ R11, R131, R14, !PT ;  /* 0x0000000e830b7209 */ /* 0x000fe40007810000 */
[----:B------:R-:W-:Y:S02]  /*94d0*/  ISETP.GT.AND P0, PT, R4, 0xa0, PT ;  /* 0x000000a00400780c */ /* 0x000fe40003f04270 */
[----:B------:R-:W-:Y:S02]  /*94e0*/  FMNMX.FTZ R14, R130, R11, !PT ;  /* 0x0000000b820e7209 */ /* 0x000fe40007810000 */
[----:B------:R-:W-:Y:S02]  /*94f0*/  FSEL R106, R106, -INF , P0 ;  /* 0xff8000006a6a7808 */ /* 0x000fe40000000000 */
[----:B------:R-:W-:-:S02]  /*9500*/  FMNMX.FTZ R11, R129, R14, !PT ;  /* 0x0000000e810b7209 */ /* 0x000fc40007810000 */
[----:B------:R-:W-:Y:S02]  /*9510*/  ISETP.NE.AND P0, PT, R6, RZ, PT ;  /* 0x000000ff0600720c */ /* 0x000fe40003f05270 */
[----:B------:R-:W-:Y:S02]  /*9520*/  FMNMX.FTZ R14, R128, R11, !PT ;  /* 0x0000000b800e7209 */ /* 0x000fe40007810000 */
[----:B------:R-:W-:Y:S02]  /*9530*/  FSEL R107, R107, -INF , P0 ;  /* 0xff8000006b6b7808 */ /* 0x000fe40000000000 */
[----:B------:R-:W-:Y:S02]  /*9540*/  FMNMX.FTZ R11, R127, R14, !PT ;  /* 0x0000000e7f0b7209 */ /* 0x000fe40007810000 */
[----:B------:R-:W-:Y:S02]  /*9550*/  ISETP.NE.AND P0, PT, R9, RZ, PT ;  /* 0x000000ff0900720c */ /* 0x000fe40003f05270 */
[----:B0-----:R-:W-:-:S02]  /*9560*/  FMNMX.FTZ R3, R0, R3, !PT ;  /* 0x0000000300037209 */ /* 0x001fc40007810000 */
[----:B------:R-:W-:Y:S02]  /*9570*/  FMNMX.FTZ R14, R126, R11, !PT ;  /* 0x0000000b7e0e7209 */ /* 0x000fe40007810000 */
[----:B------:R-:W-:Y:S01]  /*9580*/  P2R R7, PR, RZ, 0x2 ;  /* 0x00000002ff077803 */ /* 0x000fe20000000000 */
[----:B------:R-:W0:Y:S01]  /*9590*/  SHFL.BFLY PT, R0, R3, 0x1, 0x1f ;  /* 0x0c201f0003007f89 */ /* 0x000e2200000e0000 */
[----:B------:R-:W-:Y:S02]  /*95a0*/  FMNMX.FTZ R11, R125, R14, !PT ;  /* 0x0000000e7d0b7209 */ /* 0x000fe40007810000 */
[----:B------:R-:W-:Y:S02]  /*95b0*/  ISETP.GT.AND P1, PT, R4, 0x99, PT ;  /* 0x000000990400780c */ /* 0x000fe40003f24270 */
[----:B------:R-:W-:Y:S02]  /*95c0*/  FMNMX.FTZ R14, R124, R11, !PT ;  /* 0x0000000b7c0e7209 */ /* 0x000fe40007810000 */
[----:B------:R-:W-:-:S02]  /*95d0*/  FSEL R103, R103, -INF , P1 ;  /* 0xff80000067677808 */ /* 0x000fc40000800000 */
[----:B------:R-:W-:Y:S02]  /*95e0*/  FMNMX.FTZ R11, R123, R14, !PT ;  /* 0x0000000e7b0b7209 */ /* 0x000fe40007810000 */
[----:B------:R-:W-:Y:S02]  /*95f0*/  ISETP.NE.AND P1, PT, R7, RZ, PT ;  /* 0x000000ff0700720c */ /* 0x000fe40003f25270 */
[----:B------:R-:W-:Y:S02]  /*9600*/  FMNMX.FTZ R14, R122, R11, !PT ;  /* 0x0000000b7a0e7209 */ /* 0x000fe40007810000 */
[----:B------:R-:W-:Y:S02]  /*9610*/  FSEL R110, R110, -INF , P1 ;  /* 0xff8000006e6e7808 */ /* 0x000fe40000800000 */
[----:B------:R-:W-:Y:S02]  /*9620*/  FMNMX.FTZ R11, R121, R14, !PT ;  /* 0x0000000e790b7209 */ /* 0x000fe40007810000 */
[----:B------:R-:W-:-:S02]  /*9630*/  FSEL R114, R114, -INF , P3 ;  /* 0xff80000072727808 */ /* 0x000fc40001800000 */
[----:B------:R-:W-:Y:S02]  /*9640*/  FMNMX.FTZ R11, R120, R11, !PT ;  /* 0x0000000b780b7209 */ /* 0x000fe40007810000 */
[----:B------:R-:W-:Y:S02]  /*9650*/  FSEL R115, R115, -INF , P4 ;  /* 0xff80000073737808 */ /* 0x000fe40002000000 */
[----:B0-----:R-:W-:Y:S01]  /*9660*/  FMNMX.FTZ R3, R3, R0, !PT ;  /* 0x0000000003037209 */ /* 0x001fe20007810000 */
[----:B------:R-:W-:Y:S01]  /*9670*/  IMAD.U32 R0, RZ, RZ, UR4 ;  /* 0x00000004ff007e24 */ /* 0x000fe2000f8e00ff */
[----:B------:R-:W-:Y:S02]  /*9680*/  FMNMX.FTZ R14, R58, R11, !PT ;  /* 0x0000000b3a0e7209 */ /* 0x000fe40007810000 */
[C---:B------:R-:W-:Y:S01]  /*9690*/  FSETP.NEU.FTZ.AND P2, PT, R3.reuse, -INF , PT ;  /* 0xff8000000300780b */ /* 0x040fe20003f5d000 */
[----:B------:R-:W-:Y:S01]  /*96a0*/  FMUL.FTZ R5, R3, R0 ;  /* 0x0000000003057220 */ /* 0x000fe20000410000 */
[----:B------:R-:W-:-:S02]  /*96b0*/  FMNMX.FTZ R11, R59, R14, !PT ;  /* 0x0000000e3b0b7209 */ /* 0x000fc40007810000 */
[----:B------:R-:W-:Y:S02]  /*96c0*/  FSEL R118, R118, -INF , P5 ;  /* 0xff80000076767808 */ /* 0x000fe40002800000 */
[----:B------:R-:W-:Y:S02]  /*96d0*/  FSEL R5, R5, RZ, P2 ;  /* 0x000000ff05057208 */ /* 0x000fe40001000000 */
[----:B------:R-:W-:Y:S02]  /*96e0*/  ISETP.NE.AND P2, PT, R10, RZ, PT ;  /* 0x000000ff0a00720c */ /* 0x000fe40003f45270 */
[----:B------:R-:W-:Y:S01]  /*96f0*/  FSEL R119, R119, -INF , P6 ;  /* 0xff80000077777808 */ /* 0x000fe20003000000 */
[-CC-:B------:R-:W-:Y:S01]  /*9700*/  FFMA.FTZ R6, R25, R0.reuse, -R5.reuse ;  /* 0x0000000019067223 */ /* 0x180fe20000010805 */
[-CC-:B------:R-:W-:Y:S01]  /*9710*/  FFMA.FTZ R25, R32, R0.reuse, -R5.reuse ;  /* 0x0000000020197223 */ /* 0x180fe20000010805 */
[----:B------:R-:W-:Y:S01]  /*9720*/  FMNMX.FTZ R32, R62, R11, !PT ;  /* 0x0000000b3e207209 */ /* 0x000fe20007810000 */
[-CC-:B------:R-:W-:Y:S01]  /*9730*/  FFMA.FTZ R27, R36, R0.reuse, -R5.reuse ;  /* 0x00000000241b7223 */ /* 0x180fe20000010805 */
[-CC-:B------:R-:W-:Y:S01]  /*9740*/  FFMA.FTZ R9, R40, R0.reuse, -R5.reuse ;  /* 0x0000000028097223 */ /* 0x180fe20000010805 */
[----:B------:R-:W-:Y:S01]  /*9750*/  FSEL R111, R111, -INF , P2 ;  /* 0xff8000006f6f7808 */ /* 0x000fe20001000000 */
[--C-:B------:R-:W-:Y:S01]  /*9760*/  FFMA.FTZ R7, R28, R0, -R5.reuse ;  /* 0x000000001c077223 */ /* 0x100fe20000010805 */
[----:B------:R-:W-:Y:S01]  /*9770*/  FMNMX.FTZ R11, R63, R32, !PT ;  /* 0x000000203f0b7209 */ /* 0x000fe20007810000 */
[-CC-:B------:R-:W-:Y:S01]  /*9780*/  FFMA.FTZ R28, R49, R0.reuse, -R5.reuse ;  /* 0x00000000311c7223 */ /* 0x180fe20000010805 */
[-CC-:B------:R-:W-:Y:S01]  /*9790*/  FFMA.FTZ R30, R37, R0.reuse, -R5.reuse ;  /* 0x00000000251e7223 */ /* 0x180fe20000010805 */
[-CC-:B------:R-:W-:Y:S01]  /*97a0*/  FFMA.FTZ R37, R85, R0.reuse, -R5.reuse ;  /* 0x0000000055257223 */ /* 0x180fe20000010805 */
[----:B------:R-:W-:Y:S01]  /*97b0*/  FMNMX.FTZ R32, R66, R11, !PT ;  /* 0x0000000b42207209 */ /* 0x000fe20007810000 */
[-CC-:B------:R-:W-:Y:S01]  /*97c0*/  FFMA.FTZ R4, R24, R0.reuse, -R5.reuse ;  /* 0x0000000018047223 */ /* 0x180fe20000010805 */
[----:B------:R-:W-:Y:S01]  /*97d0*/  MUFU.EX2 R6, R6 ;  /* 0x0000000600067308 */ /* 0x000fe20000000800 */
[--C-:B------:R-:W-:Y:S01]  /*97e0*/  FFMA.FTZ R24, R29, R0, -R5.reuse ;  /* 0x000000001d187223 */ /* 0x100fe20000010805 */
[----:B------:R-:W-:Y:S01]  /*97f0*/  FMNMX.FTZ R11, R67, R32, !PT ;  /* 0x00000020430b7209 */ /* 0x000fe20007810000 */
[-CC-:B------:R-:W-:Y:S01]  /*9800*/  FFMA.FTZ R26, R33, R0.reuse, -R5.reuse ;  /* 0x00000000211a7223 */ /* 0x180fe20000010805 */
[-CC-:B------:R-:W-:Y:S01]  /*9810*/  FFMA.FTZ R12, R44, R0.reuse, -R5.reuse ;  /* 0x000000002c0c7223 */ /* 0x180fe20000010805 */
[-CC-:B------:R-:W-:Y:S01]  /*9820*/  FFMA.FTZ R43, R57, R0.reuse, -R5.reuse ;  /* 0x00000000392b7223 */ /* 0x180fe20000010805 */
[----:B------:R-:W-:Y:S01]  /*9830*/  FMNMX.FTZ R34, R70, R11, !PT ;  /* 0x0000000b46227209 */ /* 0x000fe20007810000 */
[-CC-:B------:R-:W-:Y:S01]  /*9840*/  FFMA.FTZ R10, R41, R0.reuse, -R5.reuse ;  /* 0x00000000290a7223 */ /* 0x180fe20000010805 */
[----:B------:R-:W0:Y:S01]  /*9850*/  MUFU.EX2 R4, R4 ;  /* 0x0000000400047308 */ /* 0x000e220000000800 */
[--C-:B------:R-:W-:Y:S01]  /*9860*/  FFMA.FTZ R20, R45, R0, -R5.reuse ;  /* 0x000000002d147223 */ /* 0x100fe20000010805 */
[----:B------:R-:W-:Y:S01]  /*9870*/  FMNMX.FTZ R11, R71, R34, !PT ;  /* 0x00000022470b7209 */ /* 0x000fe20007810000 */
[-CC-:B------:R-:W-:Y:S01]  /*9880*/  FFMA.FTZ R21, R48, R0.reuse, -R5.reuse ;  /* 0x0000000030157223 */ /* 0x180fe20000010805 */
[-CC-:B------:R-:W-:Y:S01]  /*9890*/  FFMA.FTZ R29, R52, R0.reuse, -R5.reuse ;  /* 0x00000000341d7223 */ /* 0x180fe20000010805 */
[-CC-:B------:R-:W-:Y:S01]  /*98a0*/  FFMA.FTZ R31, R53, R0.reuse, -R5.reuse ;  /* 0x00000000351f7223 */ /* 0x180fe20000010805 */
[----:B------:R-:W-:Y:S01]  /*98b0*/  FMNMX.FTZ R34, R74, R11, !PT ;  /* 0x0000000b4a227209 */ /* 0x000fe20007810000 */
[-CC-:B------:R-:W-:Y:S01]  /*98c0*/  FFMA.FTZ R42, R56, R0.reuse, -R5.reuse ;  /* 0x00000000382a7223 */ /* 0x180fe20000010805 */
[----:B------:R-:W1:Y:S01]  /*98d0*/  MUFU.EX2 R7, R7 ;  /* 0x0000000700077308 */ /* 0x000e620000000800 */
[--C-:B------:R-:W-:Y:S01]  /*98e0*/  FFMA.FTZ R44, R60, R0, -R5.reuse ;  /* 0x000000003c2c7223 */ /* 0x100fe20000010805 */
[----:B------:R-:W-:Y:S01]  /*98f0*/  FMNMX.FTZ R11, R75, R34, !PT ;  /* 0x000000224b0b7209 */ /* 0x000fe20007810000 */
[-CC-:B------:R-:W-:Y:S01]  /*9900*/  FFMA.FTZ R57, R93, R0.reuse, -R5.reuse ;  /* 0x000000005d397223 */ /* 0x180fe20000010805 */
[-CC-:B------:R-:W-:Y:S01]  /*9910*/  FFMA.FTZ R52, R61, R0.reuse, -R5.reuse ;  /* 0x000000003d347223 */ /* 0x180fe20000010805 */
[-CC-:B------:R-:W-:Y:S01]  /*9920*/  FFMA.FTZ R13, R64, R0.reuse, -R5.reuse ;  /* 0x00000000400d7223 */ /* 0x180fe20000010805 */
[----:B------:R-:W-:Y:S01]  /*9930*/  FMNMX.FTZ R34, R78, R11, !PT ;  /* 0x0000000b4e227209 */ /* 0x000fe20007810000 */
[-CC-:B------:R-:W-:Y:S01]  /*9940*/  FFMA.FTZ R14, R65, R0.reuse, -R5.reuse ;  /* 0x00000000410e7223 */ /* 0x180fe20000010805 */
[----:B------:R-:W2:Y:S01]  /*9950*/  MUFU.EX2 R24, R24 ;  /* 0x0000001800187308 */ /* 0x000ea20000000800 */
[--C-:B------:R-:W-:Y:S01]  /*9960*/  FFMA.FTZ R15, R68, R0, -R5.reuse ;  /* 0x00000000440f7223 */ /* 0x100fe20000010805 */
[----:B------:R-:W-:Y:S01]  /*9970*/  FMNMX.FTZ R11, R79, R34, !PT ;  /* 0x000000224f0b7209 */ /* 0x000fe20007810000 */
[-CC-:B------:R-:W-:Y:S01]  /*9980*/  FFMA.FTZ R32, R69, R0.reuse, -R5.reuse ;  /* 0x0000000045207223 */ /* 0x180fe20000010805 */
[-CC-:B------:R-:W-:Y:S01]  /*9990*/  FFMA.FTZ R33, R72, R0.reuse, -R5.reuse ;  /* 0x0000000048217223 */ /* 0x180fe20000010805 */
[-CC-:B------:R-:W-:Y:S01]  /*99a0*/  FFMA.FTZ R38, R73, R0.reuse, -R5.reuse ;  /* 0x0000000049267223 */ /* 0x180fe20000010805 */
[----:B------:R-:W-:Y:S01]  /*99b0*/  FMNMX.FTZ R34, R82, R11, !PT ;  /* 0x0000000b52227209 */ /* 0x000fe20007810000 */
[-CC-:B------:R-:W-:Y:S01]  /*99c0*/  FFMA.FTZ R39, R76, R0.reuse, -R5.reuse ;  /* 0x000000004c277223 */ /* 0x180fe20000010805 */
[----:B------:R-:W3:Y:S01]  /*99d0*/  MUFU.EX2 R25, R25 ;  /* 0x0000001900197308 */ /* 0x000ee20000000800 */
[--C-:B------:R-:W-:Y:S01]  /*99e0*/  FFMA.FTZ R41, R77, R0, -R5.reuse ;  /* 0x000000004d297223 */ /* 0x100fe20000010805 */
[----:B------:R-:W-:Y:S01]  /*99f0*/  FMNMX.FTZ R11, R83, R34, !PT ;  /* 0x00000022530b7209 */ /* 0x000fe20007810000 */
[-CC-:B------:R-:W-:Y:S01]  /*9a00*/  FFMA.FTZ R35, R81, R0.reuse, -R5.reuse ;  /* 0x0000000051237223 */ /* 0x180fe20000010805 */
[-CC-:B------:R-:W-:Y:S01]  /*9a10*/  FFMA.FTZ R45, R89, R0.reuse, -R5.reuse ;  /* 0x00000000592d7223 */ /* 0x180fe20000010805 */
[-CC-:B------:R-:W-:Y:S01]  /*9a20*/  FFMA.FTZ R54, R92, R0.reuse, -R5.reuse ;  /* 0x000000005c367223 */ /* 0x180fe20000010805 */
[----:B------:R-:W-:Y:S01]  /*9a30*/  FMNMX.FTZ R34, R86, R11, !PT ;  /* 0x0000000b56227209 */ /* 0x000fe20007810000 */
[-CC-:B------:R-:W-:Y:S01]  /*9a40*/  FFMA.FTZ R51, R97, R0.reuse, -R5.reuse ;  /* 0x0000000061337223 */ /* 0x180fe20000010805 */
[----:B------:R-:W4:Y:S01]  /*9a50*/  MUFU.EX2 R26, R26 ;  /* 0x0000001a001a7308 */ /* 0x000f220000000800 */
        /* <DEDUP_REMOVED lines=10> */
[----:B------:R-:W-:Y:S01]  /*9b00*/  FFMA.FTZ R50, R116, R0, -R5 ;  /* 0x0000000074327223 */ /* 0x000fe20000010805 */
[----:B------:R-:W4:Y:S01]  /*9b10*/  MUFU.EX2 R27, R27 ;  /* 0x0000001b001b7308 */ /* 0x000f220000000800 */
[----:B------:R-:W4:Y:S01]  /*9b20*/  LDL R100, [R1+0x4c] ;  /* 0x00004c0001647983 */ /* 0x000f220000100800 */
[----:B------:R-:W-:-:S04]  /*9b30*/  FMNMX.FTZ R36, R94, R11, !PT ;  /* 0x0000000b5e247209 */ /* 0x000fc80007810000 */
[----:B------:R-:W-:Y:S01]  /*9b40*/  FMNMX.FTZ R11, R95, R36, !PT ;  /* 0x000000245f0b7209 */ /* 0x000fe20007810000 */
[----:B------:R-:W-:Y:S01]  /*9b50*/  FFMA.FTZ R36, R84, R0, -R5 ;  /* 0x0000000054247223 */ /* 0x000fe20000010805 */
[----:B------:R-:W4:Y:S02]  /*9b60*/  MUFU.EX2 R30, R30 ;  /* 0x0000001e001e7308 */ /* 0x000f240000000800 */
[----:B------:R-:W-:-:S04]  /*9b70*/  FMNMX.FTZ R40, R98, R11, !PT ;  /* 0x0000000b62287209 */ /* 0x000fc80007810000 */
[----:B------:R-:W-:Y:S02]  /*9b80*/  FMNMX.FTZ R11, R99, R40, !PT ;  /* 0x00000028630b7209 */ /* 0x000fe40007810000 */
[----:B------:R-:W-:Y:S02]  /*9b90*/  MUFU.EX2 R9, R9 ;  /* 0x0000000900097308 */ /* 0x000fe40000000800 */
[----:B------:R-:W-:-:S04]  /*9ba0*/  FMNMX.FTZ R40, R102, R11, !PT ;  /* 0x0000000b66287209 */ /* 0x000fc80007810000 */
[----:B------:R-:W-:Y:S01]  /*9bb0*/  FMNMX.FTZ R11, R103, R40, !PT ;  /* 0x00000028670b7209 */ /* 0x000fe20007810000 */
[----:B------:R-:W-:Y:S01]  /*9bc0*/  FFMA.FTZ R40, R88, R0, -R5 ;  /* 0x0000000058287223 */ /* 0x000fe20000010805 */
        /* <DEDUP_REMOVED lines=11> */
[----:B------:R-:W-:Y:S01]  /*9c80*/  FMNMX.FTZ R11, R119, R46, !PT ;  /* 0x0000002e770b7209 */ /* 0x000fe20007810000 */
[-CC-:B------:R-:W-:Y:S01]  /*9c90*/  FFMA.FTZ R46, R96, R0.reuse, -R5.reuse ;  /* 0x00000000602e7223 */ /* 0x180fe20000010805 */
[-CC-:B------:R-:W-:Y:S01]  /*9ca0*/  FFMA.FTZ R96, R101, R0.reuse, -R5.reuse ;  /* 0x0000000065607223 */ /* 0x180fe20000010805 */
[----:B------:R-:W-:Y:S02]  /*9cb0*/  MUFU.EX2 R28, R28 ;  /* 0x0000001c001c7308 */ /* 0x000fe40000000800 */
[----:B------:R-:W0:Y:S06]  /*9cc0*/  SHFL.BFLY PT, R47, R11, 0x2, 0x1f ;  /* 0x0c401f000b2f7f89 */ /* 0x000e2c00000e0000 */
[----:B------:R-:W-:Y:S08]  /*9cd0*/  MUFU.EX2 R29, R29 ;  /* 0x0000001d001d7308 */ /* 0x000ff00000000800 */
[----:B------:R-:W-:Y:S08]  /*9ce0*/  MUFU.EX2 R31, R31 ;  /* 0x0000001f001f7308 */ /* 0x000ff00000000800 */
[----:B------:R-:W-:Y:S01]  /*9cf0*/  MUFU.EX2 R42, R42 ;  /* 0x0000002a002a7308 */ /* 0x000fe20000000800 */
[----:B0-----:R-:W-:Y:S01]  /*9d00*/  FMNMX.FTZ R11, R11, R47, !PT ;  /* 0x0000002f0b0b7209 */ /* 0x001fe20007810000 */
[----:B------:R-:W-:-:S04]  /*9d10*/  FFMA.FTZ R47, R112, R0, -R5 ;  /* 0x00000000702f7223 */ /* 0x000fc80000010805 */
[----:B------:R-:W0:Y:S02]  /*9d20*/  SHFL.BFLY PT, R49, R11, 0x1, 0x1f ;  /* 0x0c201f000b317f89 */ /* 0x000e2400000e0000 */
[----:B------:R-:W-:Y:S08]  /*9d30*/  MUFU.EX2 R43, R43 ;  /* 0x0000002b002b7308 */ /* 0x000ff00000000800 */
[----:B------:R-:W-:Y:S08]  /*9d40*/  MUFU.EX2 R44, R44 ;  /* 0x0000002c002c7308 */ /* 0x000ff00000000800 */
[----:B------:R-:W-:Y:S01]  /*9d50*/  MUFU.EX2 R52, R52 ;  /* 0x0000003400347308 */ /* 0x000fe20000000800 */
[----:B0-----:R-:W-:Y:S01]  /*9d60*/  FMNMX.FTZ R11, R11, R49, !PT ;  /* 0x000000310b0b7209 */ /* 0x001fe20007810000 */
[----:B------:R-:W-:-:S06]  /*9d70*/  FFMA.FTZ R49, R117, R0, -R5 ;  /* 0x0000000075317223 */ /* 0x000fcc0000010805 */
[----:B------:R-:W-:Y:S01]  /*9d80*/  MUFU.EX2 R13, R13 ;  /* 0x0000000d000d7308 */ /* 0x000fe20000000800 */
[C---:B------:R-:W-:Y:S01]  /*9d90*/  FSETP.NEU.FTZ.AND P1, PT, R11.reuse, -INF , PT ;  /* 0xff8000000b00780b */ /* 0x040fe20003f3d000 */
[----:B------:R-:W-:-:S05]  /*9da0*/  FMUL.FTZ R85, R11, R0 ;  /* 0x000000000b557220 */ /* 0x000fca0000410000 */
[----:B------:R-:W-:Y:S01]  /*9db0*/  FSEL R85, R85, RZ, P1 ;  /* 0x000000ff55557208 */ /* 0x000fe20000800000 */
[----:B------:R-:W-:Y:S01]  /*9dc0*/  MUFU.EX2 R14, R14 ;  /* 0x0000000e000e7308 */ /* 0x000fe20000000800 */
[----:B------:R-:W-:-:S03]  /*9dd0*/  ISETP.NE.AND P1, PT, R137, RZ, PT ;  /* 0x000000ff8900720c */ /* 0x000fc60003f25270 */
[-CC-:B------:R-:W-:Y:S01]  /*9de0*/  FFMA.FTZ R5, R135, R0.reuse, -R85.reuse ;  /* 0x0000000087057223 */ /* 0x180fe20000010855 */
[-CC-:B------:R-:W-:Y:S01]  /*9df0*/  FFMA.FTZ R72, R134, R0.reuse, -R85.reuse ;  /* 0x0000000086487223 */ /* 0x180fe20000010855 */
[-CC-:B------:R-:W-:Y:S01]  /*9e00*/  FFMA.FTZ R73, R133, R0.reuse, -R85.reuse ;  /* 0x0000000085497223 */ /* 0x180fe20000010855 */
[-CC-:B------:R-:W-:Y:S01]  /*9e10*/  FFMA.FTZ R81, R132, R0.reuse, -R85.reuse ;  /* 0x0000000084517223 */ /* 0x180fe20000010855 */
[-CC-:B------:R-:W-:Y:S01]  /*9e20*/  FFMA.FTZ R84, R131, R0.reuse, -R85.reuse ;  /* 0x0000000083547223 */ /* 0x180fe20000010855 */
[-CC-:B------:R-:W-:Y:S01]  /*9e30*/  FFMA.FTZ R88, R130, R0.reuse, -R85.reuse ;  /* 0x0000000082587223 */ /* 0x180fe20000010855 */
[----:B------:R-:W-:Y:S01]  /*9e40*/  MUFU.EX2 R5, R5 ;  /* 0x0000000500057308 */ /* 0x000fe20000000800 */
[-CC-:B------:R-:W-:Y:S01]  /*9e50*/  FFMA.FTZ R89, R129, R0.reuse, -R85.reuse ;  /* 0x0000000081597223 */ /* 0x180fe20000010855 */
[-CC-:B------:R-:W-:Y:S01]  /*9e60*/  FFMA.FTZ R92, R128, R0.reuse, -R85.reuse ;  /* 0x00000000805c7223 */ /* 0x180fe20000010855 */
[-CC-:B------:R-:W-:Y:S01]  /*9e70*/  FFMA.FTZ R61, R127, R0.reuse, -R85.reuse ;  /* 0x000000007f3d7223 */ /* 0x180fe20000010855 */
[----:B------:R-:W-:Y:S01]  /*9e80*/  @!P1 IADD3 R8, R8, 0x30840, RZ ;  /* 0x0003084008089810 */ /* 0x000fe20007ffe0ff */
[-CC-:B------:R-:W-:Y:S01]  /*9e90*/  FFMA.FTZ R64, R126, R0.reuse, -R85.reuse ;  /* 0x000000007e407223 */ /* 0x180fe20000010855 */
[-CC-:B------:R-:W-:Y:S01]  /*9ea0*/  FFMA.FTZ R65, R125, R0.reuse, -R85.reuse ;  /* 0x000000007d417223 */ /* 0x180fe20000010855 */
[-CC-:B------:R-:W-:Y:S01]  /*9eb0*/  FFMA.FTZ R68, R124, R0.reuse, -R85.reuse ;  /* 0x000000007c447223 */ /* 0x180fe20000010855 */
[----:B------:R-:W-:Y:S01]  /*9ec0*/  @!P1 PRMT R8, RZ, 0x654, R8 ;  /* 0x00000654ff089816 */ /* 0x000fe20000000008 */
[----:B------:R-:W0:Y:S01]  /*9ed0*/  MUFU.EX2 R72, R72 ;  /* 0x0000004800487308 */ /* 0x000e220000000800 */
[-CC-:B------:R-:W-:Y:S01]  /*9ee0*/  FFMA.FTZ R69, R123, R0.reuse, -R85.reuse ;  /* 0x000000007b457223 */ /* 0x180fe20000010855 */
[-CC-:B------:R-:W-:Y:S01]  /*9ef0*/  FFMA.FTZ R76, R122, R0.reuse, -R85.reuse ;  /* 0x000000007a4c7223 */ /* 0x180fe20000010855 */
[----:B------:R1:W-:Y:S01]  /*9f00*/  @!P1 SYNCS.ARRIVE.TRANS64.RED.A1T0 RZ, [R8+URZ], RZ ;  /* 0x000000ff08ff99a7 */ /* 0x0003e2000810043f */
[-CC-:B------:R-:W-:Y:S01]  /*9f10*/  FFMA.FTZ R77, R121, R0.reuse, -R85.reuse ;  /* 0x00000000794d7223 */ /* 0x180fe20000010855 */
[-CC-:B------:R-:W-:Y:S01]  /*9f20*/  FFMA.FTZ R80, R120, R0.reuse, -R85.reuse ;  /* 0x0000000078507223 */ /* 0x180fe20000010855 */
[----:B------:R-:W-:-:S02]  /*9f30*/  FFMA.FTZ R58, R58, R0, -R85 ;  /* 0x000000003a3a7223 */ /* 0x000fc40000010855 */
[----:B------:R-:W-:Y:S01]  /*9f40*/  MUFU.EX2 R73, R73 ;  /* 0x0000004900497308 */ /* 0x000fe20000000800 */
[-CC-:B-1----:R-:W-:Y:S01]  /*9f50*/  FFMA.FTZ R8, R66, R0.reuse, -R85.reuse ;  /* 0x0000000042087223 */ /* 0x182fe20000010855 */
[-CC-:B------:R-:W-:Y:S01]  /*9f60*/  FFMA.FTZ R66, R67, R0.reuse, -R85.reuse ;  /* 0x0000000043427223 */ /* 0x180fe20000010855 */
[-CC-:B------:R-:W-:Y:S01]  /*9f70*/  FFMA.FTZ R67, R70, R0.reuse, -R85.reuse ;  /* 0x0000000046437223 */ /* 0x180fe20000010855 */
[-CC-:B------:R-:W-:Y:S01]  /*9f80*/  FFMA.FTZ R70, R71, R0.reuse, -R85.reuse ;  /* 0x0000000047467223 */ /* 0x180fe20000010855 */
[----:B------:R-:W-:Y:S01]  /*9f90*/  FFMA.FTZ R71, R74, R0, -R85 ;  /* 0x000000004a477223 */ /* 0x000fe20000010855 */
[----:B------:R-:W-:Y:S01]  /*9fa0*/  FADD.FTZ R74, R4, R6 ;  /* 0x00000006044a7221 */ /* 0x000fe20000010000 */
[----:B------:R-:W-:Y:S01]  /*9fb0*/  F2FP.F16.F32.PACK_AB R4, R6, R4 ;  /* 0x000000040604723e */ /* 0x000fe200000000ff */
[----:B------:R-:W1:Y:S02]  /*9fc0*/  MUFU.EX2 R81, R81 ;  /* 0x0000005100517308 */ /* 0x000e640000000800 */
[----:B------:R-:W-:-:S04]  /*9fd0*/  FADD.FTZ R97, R7, R74 ;  /* 0x0000004a07617221 */ /* 0x000fc80000010000 */
[C---:B--2---:R-:W-:Y:S02]  /*9fe0*/  FADD.FTZ R6, R24.reuse, R97 ;  /* 0x0000006118067221 */ /* 0x044fe40000010000 */
[----:B------:R-:W2:Y:S02]  /*9ff0*/  MUFU.EX2 R84, R84 ;  /* 0x0000005400547308 */ /* 0x000ea40000000800 */
[----:B---3--:R-:W-:Y:S01]  /*a000*/  FADD.FTZ R97, R25, R6 ;  /* 0x0000000619617221 */ /* 0x008fe20000010000 */
[----:B------:R-:W-:-:S03]  /*a010*/  F2FP.F16.F32.PACK_AB R6, R24, R7 ;  /* 0x000000071806723e */ /* 0x000fc600000000ff */
[C---:B----4-:R-:W-:Y:S02]  /*a020*/  FADD.FTZ R24, R26.reuse, R97 ;  /* 0x000000611a187221 */ /* 0x050fe40000010000 */
[----:B------:R-:W3:Y:S02]  /*a030*/  MUFU.EX2 R88, R88 ;  /* 0x0000005800587308 */ /* 0x000ee40000000800 */
[----:B------:R-:W-:Y:S01]  /*a040*/  FADD.FTZ R7, R27, R24 ;  /* 0x000000181b077221 */ /* 0x000fe20000010000 */
[----:B------:R-:W-:Y:S02]  /*a050*/  F2FP.F16.F32.PACK_AB R24, R26, R25 ;  /* 0x000000191a18723e */ /* 0x000fe400000000ff */
[C---:B------:R-:W-:Y:S01]  /*a060*/  F2FP.F16.F32.PACK_AB R26, R30.reuse, R27 ;  /* 0x0000001b1e1a723e */ /* 0x040fe200000000ff */
[----:B------:R-:W-:Y:S01]  /*a070*/  FADD.FTZ R74, R30, R7 ;  /* 0x000000071e4a7221 */ /* 0x000fe20000010000 */
[----:B0-----:R-:W-:Y:S01]  /*a080*/  FADD.FTZ R30, R5, R72 ;  /* 0x00000048051e7221 */ /* 0x001fe20000010000 */
[----:B-1----:R-:W-:Y:S01]  /*a090*/  F2FP.F16.F32.PACK_AB R7, R81, R73 ;  /* 0x000000495107723e */ /* 0x002fe200000000ff */
[----:B------:R-:W0:Y:S02]  /*a0a0*/  MUFU.EX2 R89, R89 ;  /* 0x0000005900597308 */ /* 0x000e240000000800 */
[----:B------:R-:W-:Y:S01]  /*a0b0*/  FADD.FTZ R30, R73, R30 ;  /* 0x0000001e491e7221 */ /* 0x000fe20000010000 */
[----:B------:R-:W-:Y:S01]  /*a0c0*/  FADD.FTZ R73, R9, R74 ;  /* 0x0000004a09497221 */ /* 0x000fe20000010000 */
[----:B------:R-:W-:Y:S01]  /*a0d0*/  F2FP.F16.F32.PACK_AB R5, R72, R5 ;  /* 0x000000054805723e */ /* 0x000fe200000000ff */
[----:B------:R-:W4:Y:S01]  /*a0e0*/  LDL R74, [R1+0x8] ;  /* 0x00000800014a7983 */ /* 0x000f220000100800 */
[----:B------:R-:W-:Y:S01]  /*a0f0*/  FADD.FTZ R25, R81, R30 ;  /* 0x0000001e51197221 */ /* 0x000fe20000010000 */
[----:B------:R-:W-:Y:S01]  /*a100*/  FADD.FTZ R81, R10, R73 ;  /* 0x000000490a517221 */ /* 0x000fe20000010000 */
[----:B------:R-:W1:Y:S03]  /*a110*/  MUFU.EX2 R92, R92 ;  /* 0x0000005c005c7308 */ /* 0x000e660000000800 */
[----:B------:R-:W-:-:S04]  /*a120*/  FADD.FTZ R81, R12, R81 ;  /* 0x000000510c517221 */ /* 0x000fc80000010000 */
[----:B------:R-:W-:Y:S01]  /*a130*/  FADD.FTZ R72, R20, R81 ;  /* 0x0000005114487221 */ /* 0x000fe20000010000 */
[----:B------:R-:W1:Y:S03]  /*a140*/  MUFU.EX2 R61, R61 ;  /* 0x0000003d003d7308 */ /* 0x000e660000000800 */
[----:B------:R-:W-:-:S04]  /*a150*/  FADD.FTZ R81, R21, R72 ;  /* 0x0000004815517221 */ /* 0x000fc80000010000 */
[----:B------:R-:W-:Y:S01]  /*a160*/  FADD.FTZ R72, R28, R81 ;  /* 0x000000511c487221 */ /* 0x000fe20000010000 */
[----:B------:R-:W1:Y:S03]  /*a170*/  MUFU.EX2 R64, R64 ;  /* 0x0000004000407308 */ /* 0x000e660000000800 */
[----:B------:R-:W-:-:S04]  /*a180*/  FADD.FTZ R72, R29, R72 ;  /* 0x000000481d487221 */ /* 0x000fc80000010000 */
[----:B------:R-:W-:Y:S01]  /*a190*/  FADD.FTZ R81, R31, R72 ;  /* 0x000000481f517221 */ /* 0x000fe20000010000 */
[----:B------:R-:W1:Y:S01]  /*a1a0*/  MUFU.EX2 R65, R65 ;  /* 0x0000004100417308 */ /* 0x000e620000000800 */
[----:B------:R-:W4:Y:S01]  /*a1b0*/  LDL R72, [R1+0x4] ;  /* 0x0000040001487983 */ /* 0x000f220000100800 */
[----:B--2---:R-:W-:-:S04]  /*a1c0*/  FADD.FTZ R25, R84, R25 ;  /* 0x0000001954197221 */ /* 0x004fc80000010000 */
[----:B---3--:R-:W-:Y:S02]  /*a1d0*/  FADD.FTZ R30, R88, R25 ;  /* 0x00000019581e7221 */ /* 0x008fe40000010000 */
[----:B------:R-:W2:Y:S02]  /*a1e0*/  MUFU.EX2 R68, R68 ;  /* 0x0000004400447308 */ /* 0x000ea40000000800 */
[----:B0-----:R-:W-:-:S04]  /*a1f0*/  FADD.FTZ R27, R89, R30 ;  /* 0x0000001e591b7221 */ /* 0x001fc80000010000 */
[----:B-1----:R-:W-:Y:S02]  /*a200*/  FADD.FTZ R30, R92, R27 ;  /* 0x0000001b5c1e7221 */ /* 0x002fe40000010000 */
[----:B------:R-:W0:Y:S02]  /*a210*/  MUFU.EX2 R69, R69 ;  /* 0x0000004500457308 */ /* 0x000e240000000800 */
[----:B------:R-:W-:-:S04]  /*a220*/  FADD.FTZ R73, R61, R30 ;  /* 0x0000001e3d497221 */ /* 0x000fc80000010000 */
[----:B------:R-:W-:Y:S02]  /*a230*/  FADD.FTZ R30, R64, R73 ;  /* 0x00000049401e7221 */ /* 0x000fe40000010000 */
[----:B------:R-:W1:Y:S02]  /*a240*/  MUFU.EX2 R76, R76 ;  /* 0x0000004c004c7308 */ /* 0x000e640000000800 */
[----:B------:R-:W-:-:S06]  /*a250*/  FADD.FTZ R73, R65, R30 ;  /* 0x0000001e41497221 */ /* 0x000fcc0000010000 */
[----:B------:R-:W3:Y:S01]  /*a260*/  MUFU.EX2 R77, R77 ;  /* 0x0000004d004d7308 */ /* 0x000ee20000000800 */
[----:B--2---:R-:W-:Y:S01]  /*a270*/  FADD.FTZ R30, R68, R73 ;  /* 0x00000049441e7221 */ /* 0x004fe20000010000 */
[----:B------:R-:W-:-:S06]  /*a280*/  FFMA.FTZ R59, R59, R0, -R85 ;  /* 0x000000003b3b7223 */ /* 0x000fcc0000010855 */
[----:B------:R-:W2:Y:S01]  /*a290*/  MUFU.EX2 R80, R80 ;  /* 0x0000005000507308 */ /* 0x000ea20000000800 */
[----:B0-----:R-:W-:Y:S01]  /*a2a0*/  FADD.FTZ R73, R69, R30 ;  /* 0x0000001e45497221 */ /* 0x001fe20000010000 */
[----:B------:R-:W-:Y:S01]  /*a2b0*/  FFMA.FTZ R62, R62, R0, -R85 ;  /* 0x000000003e3e7223 */ /* 0x000fe20000010855 */
[----:B------:R-:W-:-:S05]  /*a2c0*/  F2FP.F16.F32.PACK_AB R25, R88, R84 ;  /* 0x000000545819723e */ /* 0x000fca00000000ff */
[----:B------:R-:W0:Y:S01]  /*a2d0*/  MUFU.EX2 R58, R58 ;  /* 0x0000003a003a7308 */ /* 0x000e220000000800 */
[----:B-1----:R-:W-:Y:S01]  /*a2e0*/  FADD.FTZ R30, R76, R73 ;  /* 0x000000494c1e7221 */ /* 0x002fe20000010000 */
[----:B------:R-:W4:Y:S01]  /*a2f0*/  LDL R84, [R1+0x54] ;  /* 0x0000540001547983 */ /* 0x000f220000100800 */
[----:B------:R-:W-:-:S05]  /*a300*/  FFMA.FTZ R63, R63, R0, -R85 ;  /* 0x000000003f3f7223 */ /* 0x000fca0000010855 */
[----:B------:R-:W1:Y:S01]  /*a310*/  MUFU.EX2 R59, R59 ;  /* 0x0000003b003b7308 */ /* 0x000e620000000800 */
[----:B---3--:R-:W-:Y:S01]  /*a320*/  FADD.FTZ R73, R77, R30 ;  /* 0x0000001e4d497221 */ /* 0x008fe20000010000 */
[----:B------:R-:W-:-:S06]  /*a330*/  FADD.FTZ R30, R42, R81 ;  /* 0x000000512a1e7221 */ /* 0x000fcc0000010000 */
[----:B------:R-:W3:Y:S01]  /*a340*/  MUFU.EX2 R62, R62 ;  /* 0x0000003e003e7308 */ /* 0x000ee20000000800 */
[----:B--2---:R-:W-:Y:S01]  /*a350*/  FADD.FTZ R73, R80, R73 ;  /* 0x0000004950497221 */ /* 0x004fe20000010000 */
[----:B------:R-:W-:-:S06]  /*a360*/  FADD.FTZ R81, R43, R30 ;  /* 0x0000001e2b517221 */ /* 0x000fcc0000010000 */
[----:B------:R-:W2:Y:S01]  /*a370*/  MUFU.EX2 R63, R63 ;  /* 0x0000003f003f7308 */ /* 0x000ea20000000800 */
[----:B0-----:R-:W-:Y:S01]  /*a380*/  FADD.FTZ R30, R58, R73 ;  /* 0x000000493a1e7221 */ /* 0x001fe20000010000 */
[----:B------:R0:W-:Y:S01]  /*a390*/  STSM.16.M88.4 [R157+0x1e800], R4 ;  /* 0x01e800049d007844 */ /* 0x0001e20000000200 */
[----:B------:R-:W-:-:S05]  /*a3a0*/  FADD.FTZ R81, R44, R81 ;  /* 0x000000512c517221 */ /* 0x000fca0000010000 */
[----:B------:R-:W2:Y:S08]  /*a3b0*/  MUFU.EX2 R8, R8 ;  /* 0x0000000800087308 */ /* 0x000eb00000000800 */
[----:B------:R-:W2:Y:S01]  /*a3c0*/  MUFU.EX2 R15, R15 ;  /* 0x0000000f000f7308 */ /* 0x000ea20000000800 */
[----:B0-----:R-:W-:Y:S01]  /*a3d0*/  F2FP.F16.F32.PACK_AB R4, R10, R9 ;  /* 0x000000090a04723e */ /* 0x001fe200000000ff */
[----:B-1----:R-:W-:Y:S01]  /*a3e0*/  FADD.FTZ R9, R59, R30 ;  /* 0x0000001e3b097221 */ /* 0x002fe20000010000 */
[----:B------:R-:W-:-:S05]  /*a3f0*/  F2FP.F16.F32.PACK_AB R6, R20, R12 ;  /* 0x0000000c1406723e */ /* 0x000fca00000000ff */
[----:B------:R-:W0:Y:S01]  /*a400*/  MUFU.EX2 R66, R66 ;  /* 0x0000004200427308 */ /* 0x000e220000000800 */
[----:B------:R-:W-:Y:S01]  /*a410*/  FADD.FTZ R12, R52, R81 ;  /* 0x00000051340c7221 */ /* 0x000fe20000010000 */
[----:B---3--:R-:W-:-:S03]  /*a420*/  FADD.FTZ R10, R62, R9 ;  /* 0x000000093e0a7221 */ /* 0x008fc60000010000 */
[----:B------:R-:W-:Y:S01]  /*a430*/  FADD.FTZ R7, R13, R12 ;  /* 0x0000000c0d077221 */ /* 0x000fe20000010000 */
[----:B--2---:R-:W-:Y:S01]  /*a440*/  FADD.FTZ R5, R63, R10 ;  /* 0x0000000a3f057221 */ /* 0x004fe20000010000 */
[----:B------:R-:W-:Y:S01]  /*a450*/  F2FP.F16.F32.PACK_AB R27, R92, R89 ;  /* 0x000000595c1b723e */ /* 0x000fe200000000ff */
[----:B------:R-:W1:Y:S01]  /*a460*/  MUFU.EX2 R32, R32 ;  /* 0x0000002000207308 */ /* 0x000e620000000800 */
[----:B------:R-:W-:Y:S01]  /*a470*/  FADD.FTZ R10, R14, R7 ;  /* 0x000000070e0a7221 */ /* 0x000fe20000010000 */
[----:B------:R-:W-:Y:S01]  /*a480*/  FADD.FTZ R7, R8, R5 ;  /* 0x0000000508077221 */ /* 0x000fe20000010000 */
[----:B------:R-:W-:Y:S02]  /*a490*/  F2FP.F16.F32.PACK_AB R5, R64, R61 ;  /* 0x0000003d4005723e */ /* 0x000fe400000000ff */
[----:B------:R-:W-:Y:S01]  /*a4a0*/  FADD.FTZ R9, R15, R10 ;  /* 0x0000000a0f097221 */ /* 0x000fe20000010000 */
[----:B------:R2:W-:Y:S02]  /*a4b0*/  STSM.16.M88.4 [R100], R24 ;  /* 0x0000001864007844 */ /* 0x0005e40000000200 */
[----:B------:R-:W-:Y:S01]  /*a4c0*/  MUFU.EX2 R33, R33 ;  /* 0x0000002100217308 */ /* 0x000fe20000000800 */
[----:B0-----:R-:W-:Y:S01]  /*a4d0*/  FADD.FTZ R10, R66, R7 ;  /* 0x00000007420a7221 */ /* 0x001fe20000010000 */
[----:B------:R-:W-:-:S02]  /*a4e0*/  F2FP.F16.F32.PACK_AB R7, R68, R65 ;  /* 0x000000414407723e */ /* 0x000fc400000000ff */
[----:B------:R-:W-:-:S04]  /*a4f0*/  F2FP.F16.F32.PACK_AB R30, R52, R44 ;  /* 0x0000002c341e723e */ /* 0x000fc800000000ff */
[----:B------:R-:W-:Y:S01]  /*a500*/  MUFU.EX2 R38, R38 ;  /* 0x0000002600267308 */ /* 0x000fe20000000800 */
[----:B--2---:R-:W-:Y:S02]  /*a510*/  F2FP.F16.F32.PACK_AB R24, R28, R21 ;  /* 0x000000151c18723e */ /* 0x004fe400000000ff */
[----:B------:R-:W-:-:S05]  /*a520*/  F2FP.F16.F32.PACK_AB R26, R31, R29 ;  /* 0x0000001d1f1a723e */ /* 0x000fca00000000ff */
[----:B------:R-:W-:Y:S01]  /*a530*/  MUFU.EX2 R39, R39 ;  /* 0x0000002700277308 */ /* 0x000fe20000000800 */
[----:B------:R-:W-:Y:S02]  /*a540*/  F2FP.F16.F32.PACK_AB R25, R76, R69 ;  /* 0x000000454c19723e */ /* 0x000fe400000000ff */
[----:B------:R-:W-:Y:S02]  /*a550*/  F2FP.F16.F32.PACK_AB R27, R80, R77 ;  /* 0x0000004d501b723e */ /* 0x000fe400000000ff */
[----:B------:R-:W-:Y:S02]  /*a560*/  F2FP.F16.F32.PACK_AB R28, R43, R42 ;  /* 0x0000002a2b1c723e */ /* 0x000fe400000000ff */
[----:B------:R-:W-:Y:S01]  /*a570*/  F2FP.F16.F32.PACK_AB R29, R59, R58 ;  /* 0x0000003a3b1d723e */ /* 0x000fe200000000ff */
[----:B------:R-:W-:Y:S01]  /*a580*/  MUFU.EX2 R41, R41 ;  /* 0x0000002900297308 */ /* 0x000fe20000000800 */
[----:B------:R-:W-:-:S07]  /*a590*/  F2FP.F16.F32.PACK_AB R31, R63, R62 ;  /* 0x0000003e3f1f723e */ /* 0x000fce00000000ff */
        /* <DEDUP_REMOVED lines=16> */
[----:B----4-:R-:W-:Y:S07]  /*a6a0*/  STSM.16.M88.4 [R74], R4 ;  /* 0x000000044a007844 */ /* 0x010fee0000000200 */
[----:B------:R-:W-:Y:S08]  /*a6b0*/  MUFU.EX2 R47, R47 ;  /* 0x0000002f002f7308 */ /* 0x000ff00000000800 */
[----:B------:R-:W-:Y:S08]  /*a6c0*/  MUFU.EX2 R48, R48 ;  /* 0x0000003000307308 */ /* 0x000ff00000000800 */
[----:B------:R-:W-:Y:S08]  /*a6d0*/  MUFU.EX2 R50, R50 ;  /* 0x0000003200327308 */ /* 0x000ff00000000800 */
[----:B------:R-:W-:Y:S01]  /*a6e0*/  MUFU.EX2 R49, R49 ;  /* 0x0000003100317308 */ /* 0x000fe20000000800 */
[----:B------:R-:W-:Y:S04]  /*a6f0*/  STSM.16.M88.4 [R72], R24 ;  /* 0x0000001848007844 */ /* 0x000fe80000000200 */
[----:B------:R0:W-:Y:S04]  /*a700*/  STSM.16.M88.4 [R157+0x24800], R28 ;  /* 0x0248001c9d007844 */ /* 0x0001e80000000200 */
[----:B0-----:R-:W2:Y:S04]  /*a710*/  LDL R29, [R1+0x50] ;  /* 0x00005000011d7983 */ /* 0x001ea80000100800 */
[----:B------:R-:W3:Y:S01]  /*a720*/  LDL R28, [R1+0x38] ;  /* 0x00003800011c7983 */ /* 0x000ee20000100800 */
[----:B------:R-:W0:Y:S01]  /*a730*/  MUFU.EX2 R67, R67 ;  /* 0x0000004300437308 */ /* 0x000e220000000800 */
[-CC-:B------:R-:W-:Y:S01]  /*a740*/  FFMA.FTZ R75, R75, R0.reuse, -R85.reuse ;  /* 0x000000004b4b7223 */ /* 0x180fe20000010855 */
[----:B------:R-:W-:-:S06]  /*a750*/  FFMA.FTZ R78, R78, R0, -R85 ;  /* 0x000000004e4e7223 */ /* 0x000fcc0000010855 */
[----:B------:R-:W4:Y:S01]  /*a760*/  MUFU.EX2 R70, R70 ;  /* 0x0000004600467308 */ /* 0x000f220000000800 */
[----:B------:R-:W-:-:S07]  /*a770*/  FFMA.FTZ R79, R79, R0, -R85 ;  /* 0x000000004f4f7223 */ /* 0x000fce0000010855 */
[----:B------:R-:W4:Y:S01]  /*a780*/  MUFU.EX2 R71, R71 ;  /* 0x0000004700477308 */ /* 0x000f220000000800 */
[----:B-1----:R-:W-:Y:S01]  /*a790*/  FADD.FTZ R12, R32, R9 ;  /* 0x00000009200c7221 */ /* 0x002fe20000010000 */
[----:B0-----:R-:W-:-:S06]  /*a7a0*/  FADD.FTZ R9, R67, R10 ;  /* 0x0000000a43097221 */ /* 0x001fcc0000010000 */
[----:B------:R-:W0:Y:S01]  /*a7b0*/  MUFU.EX2 R75, R75 ;  /* 0x0000004b004b7308 */ /* 0x000e220000000800 */
[----:B------:R-:W-:Y:S01]  /*a7c0*/  FFMA.FTZ R82, R82, R0, -R85 ;  /* 0x0000000052527223 */ /* 0x000fe20000010855 */
[----:B------:R-:W-:Y:S01]  /*a7d0*/  FADD.FTZ R21, R33, R12 ;  /* 0x0000000c21157221 */ /* 0x000fe20000010000 */
[----:B----4-:R-:W-:-:S05]  /*a7e0*/  FADD.FTZ R10, R70, R9 ;  /* 0x00000009460a7221 */ /* 0x010fca0000010000 */
[----:B------:R-:W1:Y:S01]  /*a7f0*/  MUFU.EX2 R78, R78 ;  /* 0x0000004e004e7308 */ /* 0x000e620000000800 */
[----:B------:R-:W-:Y:S01]  /*a800*/  FFMA.FTZ R83, R83, R0, -R85 ;  /* 0x0000000053537223 */ /* 0x000fe20000010855 */
[----:B------:R-:W-:Y:S01]  /*a810*/  FADD.FTZ R12, R38, R21 ;  /* 0x00000015260c7221 */ /* 0x000fe20000010000 */
[----:B------:R-:W-:-:S05]  /*a820*/  FADD.FTZ R10, R71, R10 ;  /* 0x0000000a470a7221 */ /* 0x000fca0000010000 */
[----:B------:R-:W4:Y:S01]  /*a830*/  MUFU.EX2 R79, R79 ;  /* 0x0000004f004f7308 */ /* 0x000f220000000800 */
[----:B------:R-:W-:Y:S01]  /*a840*/  FFMA.FTZ R86, R86, R0, -R85 ;  /* 0x0000000056567223 */ /* 0x000fe20000010855 */
[----:B------:R-:W-:Y:S01]  /*a850*/  FADD.FTZ R12, R39, R12 ;  /* 0x0000000c270c7221 */ /* 0x000fe20000010000 */
[----:B0-----:R-:W-:-:S05]  /*a860*/  FADD.FTZ R9, R75, R10 ;  /* 0x0000000a4b097221 */ /* 0x001fca0000010000 */
[----:B------:R-:W0:Y:S01]  /*a870*/  MUFU.EX2 R82, R82 ;  /* 0x0000005200527308 */ /* 0x000e220000000800 */
[----:B------:R-:W-:Y:S01]  /*a880*/  FFMA.FTZ R87, R87, R0, -R85 ;  /* 0x0000000057577223 */ /* 0x000fe20000010855 */
[----:B------:R-:W-:Y:S01]  /*a890*/  FADD.FTZ R21, R41, R12 ;  /* 0x0000000c29157221 */ /* 0x000fe20000010000 */
[----:B-1----:R-:W-:-:S05]  /*a8a0*/  FADD.FTZ R10, R78, R9 ;  /* 0x000000094e0a7221 */ /* 0x002fca0000010000 */
[----:B------:R-:W1:Y:S01]  /*a8b0*/  MUFU.EX2 R83, R83 ;  /* 0x0000005300537308 */ /* 0x000e620000000800 */
[----:B------:R-:W-:Y:S01]  /*a8c0*/  FFMA.FTZ R90, R90, R0, -R85 ;  /* 0x000000005a5a7223 */ /* 0x000fe20000010855 */
[----:B------:R-:W-:Y:S01]  /*a8d0*/  FADD.FTZ R12, R34, R21 ;  /* 0x00000015220c7221 */ /* 0x000fe20000010000 */
[----:B----4-:R-:W-:-:S05]  /*a8e0*/  FADD.FTZ R9, R79, R10 ;  /* 0x0000000a4f097221 */ /* 0x010fca0000010000 */
        /* <DEDUP_REMOVED lines=10> */
[----:B------:R-:W-:Y:S01]  /*a990*/  F2FP.F16.F32.PACK_AB R4, R14, R13 ;  /* 0x0000000d0e04723e */ /* 0x000fe200000000ff */
[----:B------:R-:W-:Y:S01]  /*a9a0*/  FADD.FTZ R13, R37, R20 ;  /* 0x00000014250d7221 */ /* 0x000fe20000010000 */
[----:B------:R-:W-:-:S04]  /*a9b0*/  F2FP.F16.F32.PACK_AB R5, R66, R8 ;  /* 0x000000084205723e */ /* 0x000fc800000000ff */
[----:B------:R-:W1:Y:S01]  /*a9c0*/  MUFU.EX2 R91, R91 ;  /* 0x0000005b005b7308 */ /* 0x000e620000000800 */
[----:B----4-:R-:W-:Y:S01]  /*a9d0*/  FADD.FTZ R8, R86, R9 ;  /* 0x0000000956087221 */ /* 0x010fe20000010000 */
[----:B------:R-:W-:Y:S01]  /*a9e0*/  FFMA.FTZ R98, R98, R0, -R85 ;  /* 0x0000000062627223 */ /* 0x000fe20000010855 */
[----:B------:R-:W-:-:S05]  /*a9f0*/  FADD.FTZ R10, R40, R13 ;  /* 0x0000000d280a7221 */ /* 0x000fca0000010000 */
[----:B------:R-:W4:Y:S01]  /*aa00*/  MUFU.EX2 R94, R94 ;  /* 0x0000005e005e7308 */ /* 0x000f220000000800 */
[----:B0-----:R-:W-:Y:S01]  /*aa10*/  FADD.FTZ R9, R87, R8 ;  /* 0x0000000857097221 */ /* 0x001fe20000010000 */
[----:B------:R-:W-:Y:S01]  /*aa20*/  FFMA.FTZ R99, R99, R0, -R85 ;  /* 0x0000000063637223 */ /* 0x000fe20000010855 */
[----:B------:R-:W-:-:S05]  /*aa30*/  FADD.FTZ R21, R45, R10 ;  /* 0x0000000a2d157221 */ /* 0x000fca0000010000 */
[----:B------:R-:W0:Y:S01]  /*aa40*/  MUFU.EX2 R95, R95 ;  /* 0x0000005f005f7308 */ /* 0x000e220000000800 */
[----:B-1----:R-:W-:Y:S01]  /*aa50*/  FADD.FTZ R8, R90, R9 ;  /* 0x000000095a087221 */ /* 0x002fe20000010000 */
[----:B------:R-:W-:Y:S01]  /*aa60*/  FFMA.FTZ R102, R102, R0, -R85 ;  /* 0x0000000066667223 */ /* 0x000fe20000010855 */
[----:B------:R-:W-:-:S05]  /*aa70*/  FADD.FTZ R10, R54, R21 ;  /* 0x00000015360a7221 */ /* 0x000fca0000010000 */
[----:B------:R-:W1:Y:S01]  /*aa80*/  MUFU.EX2 R98, R98 ;  /* 0x0000006200627308 */ /* 0x000e620000000800 */
[----:B------:R-:W-:Y:S01]  /*aa90*/  FADD.FTZ R9, R91, R8 ;  /* 0x000000085b097221 */ /* 0x000fe20000010000 */
[----:B------:R-:W-:Y:S01]  /*aaa0*/  FFMA.FTZ R103, R103, R0, -R85 ;  /* 0x0000000067677223 */ /* 0x000fe20000010855 */
[----:B------:R-:W-:Y:S01]  /*aab0*/  F2FP.F16.F32.PACK_AB R6, R32, R15 ;  /* 0x0000000f2006723e */ /* 0x000fe200000000ff */
[----:B------:R-:W-:Y:S01]  /*aac0*/  FADD.FTZ R21, R57, R10 ;  /* 0x0000000a39157221 */ /* 0x000fe20000010000 */
[----:B------:R-:W-:-:S03]  /*aad0*/  F2FP.F16.F32.PACK_AB R7, R70, R67 ;  /* 0x000000434607723e */ /* 0x000fc600000000ff */
[----:B------:R-:W1:Y:S01]  /*aae0*/  MUFU.EX2 R99, R99 ;  /* 0x0000006300637308 */ /* 0x000e620000000800 */
[----:B----4-:R-:W-:Y:S01]  /*aaf0*/  FADD.FTZ R8, R94, R9 ;  /* 0x000000095e087221 */ /* 0x010fe20000010000 */
[----:B------:R-:W-:Y:S01]  /*ab00*/  FFMA.FTZ R106, R106, R0, -R85 ;  /* 0x000000006a6a7223 */ /* 0x000fe20000010855 */
[----:B------:R-:W-:Y:S02]  /*ab10*/  F2FP.F16.F32.PACK_AB R12, R38, R33 ;  /* 0x00000021260c723e */ /* 0x000fe400000000ff */
[----:B------:R-:W-:-:S03]  /*ab20*/  F2FP.F16.F32.PACK_AB R14, R41, R39 ;  /* 0x00000027290e723e */ /* 0x000fc600000000ff */
[----:B------:R-:W4:Y:S01]  /*ab30*/  MUFU.EX2 R102, R102 ;  /* 0x0000006600667308 */ /* 0x000f220000000800 */
[----:B------:R-:W-:Y:S02]  /*ab40*/  F2FP.F16.F32.PACK_AB R13, R75, R71 ;  /* 0x000000474b0d723e */ /* 0x000fe400000000ff */
[----:B------:R-:W-:Y:S01]  /*ab50*/  F2FP.F16.F32.PACK_AB R15, R79, R78 ;  /* 0x0000004e4f0f723e */ /* 0x000fe200000000ff */
[----:B------:R0:W-:Y:S01]  /*ab60*/  STSM.16.M88.4 [R84], R4 ;  /* 0x0000000454007844 */ /* 0x0001e20000000200 */
[----:B------:R-:W-:Y:S01]  /*ab70*/  FADD.FTZ R10, R46, R21 ;  /* 0x000000152e0a7221 */ /* 0x000fe20000010000 */
[-CC-:B------:R-:W-:Y:S02]  /*ab80*/  FFMA.FTZ R107, R107, R0.reuse, -R85.reuse ;  /* 0x000000006b6b7223 */ /* 0x180fe40000010855 */
[----:B------:R-:W4:Y:S01]  /*ab90*/  MUFU.EX2 R103, R103 ;  /* 0x0000006700677308 */ /* 0x000f220000000800 */
[----:B------:R1:W-:Y:S01]  /*aba0*/  STSM.16.M88.4 [R74+0x6000], R12 ;  /* 0x0060000c4a007844 */ /* 0x0003e20000000200 */
[----:B------:R-:W-:-:S06]  /*abb0*/  FFMA.FTZ R110, R110, R0, -R85 ;  /* 0x000000006e6e7223 */ /* 0x000fcc0000010855 */
[----:B------:R-:W4:Y:S01]  /*abc0*/  MUFU.EX2 R106, R106 ;  /* 0x0000006a006a7308 */ /* 0x000f220000000800 */
[----:B0-----:R-:W-:Y:S01]  /*abd0*/  FADD.FTZ R7, R95, R8 ;  /* 0x000000085f077221 */ /* 0x001fe20000010000 */
[----:B-1----:R-:W-:-:S03]  /*abe0*/  FADD.FTZ R12, R51, R10 ;  /* 0x0000000a330c7221 */ /* 0x002fc60000010000 */
[----:B------:R-:W-:-:S03]  /*abf0*/  FADD.FTZ R10, R98, R7 ;  /* 0x00000007620a7221 */ /* 0x000fc60000010000 */
[----:B------:R-:W0:Y:S01]  /*ac00*/  MUFU.EX2 R107, R107 ;  /* 0x0000006b006b7308 */ /* 0x000e220000000800 */
[-CC-:B------:R-:W-:Y:S01]  /*ac10*/  FFMA.FTZ R111, R111, R0.reuse, -R85.reuse ;  /* 0x000000006f6f7223 */ /* 0x180fe20000010855 */
[----:B------:R-:W-:Y:S01]  /*ac20*/  FADD.FTZ R9, R99, R10 ;  /* 0x0000000a63097221 */ /* 0x000fe20000010000 */
[-CC-:B------:R-:W-:Y:S01]  /*ac30*/  FFMA.FTZ R114, R114, R0.reuse, -R85.reuse ;  /* 0x0000000072727223 */ /* 0x180fe20000010855 */
[-CC-:B------:R-:W-:Y:S01]  /*ac40*/  FFMA.FTZ R115, R115, R0.reuse, -R85.reuse ;  /* 0x0000000073737223 */ /* 0x180fe20000010855 */
[-C--:B------:R-:W-:Y:S01]  /*ac50*/  FFMA.FTZ R118, R118, R0.reuse, -R85 ;  /* 0x0000000076767223 */ /* 0x080fe20000010855 */
[----:B----4-:R-:W-:Y:S02]  /*ac60*/  FADD.FTZ R10, R102, R9 ;  /* 0x00000009660a7221 */ /* 0x010fe40000010000 */
[----:B------:R-:W1:Y:S01]  /*ac70*/  MUFU.EX2 R110, R110 ;  /* 0x0000006e006e7308 */ /* 0x000e620000000800 */
[----:B------:R-:W-:Y:S01]  /*ac80*/  FFMA.FTZ R85, R119, R0, -R85 ;  /* 0x0000000077557223 */ /* 0x000fe20000010855 */
[----:B------:R-:W-:Y:S01]  /*ac90*/  FADD.FTZ R13, R53, R12 ;  /* 0x0000000c350d7221 */ /* 0x000fe20000010000 */
[----:B------:R-:W-:-:S05]  /*aca0*/  FADD.FTZ R9, R103, R10 ;  /* 0x0000000a67097221 */ /* 0x000fca0000010000 */
[----:B------:R-:W4:Y:S01]  /*acb0*/  MUFU.EX2 R111, R111 ;  /* 0x0000006f006f7308 */ /* 0x000f220000000800 */
[----:B------:R-:W-:Y:S01]  /*acc0*/  FADD.FTZ R12, R96, R13 ;  /* 0x0000000d600c7221 */ /* 0x000fe20000010000 */
[----:B------:R-:W-:-:S03]  /*acd0*/  FADD.FTZ R10, R106, R9 ;  /* 0x000000096a0a7221 */ /* 0x000fc60000010000 */
[----:B------:R-:W-:-:S03]  /*ace0*/  FADD.FTZ R12, R55, R12 ;  /* 0x0000000c370c7221 */ /* 0x000fc60000010000 */
[----:B------:R-:W4:Y:S01]  /*acf0*/  MUFU.EX2 R25, R114 ;  /* 0x0000007200197308 */ /* 0x000f220000000800 */
[----:B0-----:R-:W-:Y:S01]  /*ad00*/  FADD.FTZ R9, R107, R10 ;  /* 0x0000000a6b097221 */ /* 0x001fe20000010000 */
[----:B------:R-:W-:-:S06]  /*ad10*/  FADD.FTZ R13, R93, R12 ;  /* 0x0000000c5d0d7221 */ /* 0x000fcc0000010000 */
[----:B------:R-:W0:Y:S08]  /*ad20*/  MUFU.EX2 R8, R115 ;  /* 0x0000007300087308 */ /* 0x000e300000000800 */
[----:B------:R-:W-:Y:S08]  /*ad30*/  MUFU.EX2 R118, R118 ;  /* 0x0000007600767308 */ /* 0x000ff00000000800 */
[----:B------:R-:W0:Y:S01]  /*ad40*/  MUFU.EX2 R85, R85 ;  /* 0x0000005500557308 */ /* 0x000e220000000800 */
[----:B-1----:R-:W-:Y:S01]  /*ad50*/  FADD.FTZ R10, R110, R9 ;  /* 0x000000096e0a7221 */ /* 0x002fe20000010000 */
[----:B------:R-:W-:Y:S01]  /*ad60*/  F2FP.F16.F32.PACK_AB R4, R35, R34 ;  /* 0x000000222304723e */ /* 0x000fe200000000ff */
[----:B------:R-:W-:Y:S01]  /*ad70*/  FADD.FTZ R13, R56, R13 ;  /* 0x0000000d380d7221 */ /* 0x000fe20000010000 */
[----:B------:R-:W-:-:S02]  /*ad80*/  F2FP.F16.F32.PACK_AB R6, R37, R36 ;  /* 0x000000242506723e */ /* 0x000fc400000000ff */
[----:B------:R-:W-:Y:S02]  /*ad90*/  F2FP.F16.F32.PACK_AB R5, R83, R82 ;  /* 0x000000525305723e */ /* 0x000fe400000000ff */
[----:B------:R-:W-:Y:S01]  /*ada0*/  F2FP.F16.F32.PACK_AB R7, R87, R86 ;  /* 0x000000565707723e */ /* 0x000fe200000000ff */
[----:B----4-:R-:W-:Y:S01]  /*adb0*/  FADD.FTZ R10, R111, R10 ;  /* 0x0000000a6f0a7221 */ /* 0x010fe20000010000 */
[----:B------:R-:W-:Y:S01]  /*adc0*/  F2FP.F16.F32.PACK_AB R40, R45, R40 ;  /* 0x000000282d28723e */ /* 0x000fe200000000ff */
[----:B------:R-:W-:Y:S01]  /*add0*/  FADD.FTZ R20, R60, R13 ;  /* 0x0000000d3c147221 */ /* 0x000fe20000010000 */
[----:B------:R-:W-:Y:S01]  /*ade0*/  F2FP.F16.F32.PACK_AB R42, R57, R54 ;  /* 0x00000036392a723e */ /* 0x000fe200000000ff */
[----:B------:R1:W-:Y:S01]  /*adf0*/  STSM.16.M88.4 [R72+0x6000], R4 ;  /* 0x0060000448007844 */ /* 0x0003e20000000200 */
[----:B------:R-:W-:Y:S02]  /*ae00*/  F2FP.F16.F32.PACK_AB R41, R91, R90 ;  /* 0x0000005a5b29723e */ /* 0x000fe400000000ff */
[----:B------:R-:W-:Y:S01]  /*ae10*/  F2FP.F16.F32.PACK_AB R43, R95, R94 ;  /* 0x0000005e5f2b723e */ /* 0x000fe200000000ff */
[----:B------:R-:W-:Y:S01]  /*ae20*/  FADD.FTZ R21, R25, R10 ;  /* 0x0000000a19157221 */ /* 0x000fe20000010000 */
[----:B------:R-:W-:-:S02]  /*ae30*/  F2FP.F16.F32.PACK_AB R12, R51, R46 ;  /* 0x0000002e330c723e */ /* 0x000fc400000000ff */
[----:B------:R-:W-:Y:S02]  /*ae40*/  F2FP.F16.F32.PACK_AB R14, R96, R53 ;  /* 0x00000035600e723e */ /* 0x000fe400000000ff */
[----:B------:R-:W-:Y:S02]  /*ae50*/  F2FP.F16.F32.PACK_AB R13, R99, R98 ;  /* 0x00000062630d723e */ /* 0x000fe400000000ff */
[----:B------:R-:W-:Y:S02]  /*ae60*/  F2FP.F16.F32.PACK_AB R15, R103, R102 ;  /* 0x00000066670f723e */ /* 0x000fe400000000ff */
[----:B------:R-:W-:Y:S02]  /*ae70*/  F2FP.F16.F32.PACK_AB R24, R48, R47 ;  /* 0x0000002f3018723e */ /* 0x000fe400000000ff */
[----:B0-----:R-:W-:Y:S02]  /*ae80*/  F2FP.F16.F32.PACK_AB R25, R8, R25 ;  /* 0x000000190819723e */ /* 0x001fe400000000ff */
[----:B-1----:R-:W-:-:S02]  /*ae90*/  F2FP.F16.F32.PACK_AB R4, R93, R55 ;  /* 0x000000375d04723e */ /* 0x002fc400000000ff */
[----:B------:R-:W-:Y:S02]  /*aea0*/  F2FP.F16.F32.PACK_AB R6, R60, R56 ;  /* 0x000000383c06723e */ /* 0x000fe400000000ff */
[----:B------:R-:W-:Y:S02]  /*aeb0*/  F2FP.F16.F32.PACK_AB R5, R107, R106 ;  /* 0x0000006a6b05723e */ /* 0x000fe400000000ff */
[----:B------:R-:W-:Y:S02]  /*aec0*/  F2FP.F16.F32.PACK_AB R7, R111, R110 ;  /* 0x0000006e6f07723e */ /* 0x000fe400000000ff */
[----:B------:R-:W-:Y:S02]  /*aed0*/  F2FP.F16.F32.PACK_AB R26, R49, R50 ;  /* 0x00000032311a723e */ /* 0x000fe400000000ff */
[----:B------:R-:W-:Y:S01]  /*aee0*/  F2FP.F16.F32.PACK_AB R27, R85, R118 ;  /* 0x00000076551b723e */ /* 0x000fe200000000ff */
[----:B------:R-:W-:Y:S01]  /*aef0*/  STSM.16.M88.4 [R157+0x2a800], R40 ;  /* 0x02a800289d007844 */ /* 0x000fe20000000200 */
[----:B------:R-:W-:Y:S01]  /*af00*/  FADD.FTZ R21, R8, R21 ;  /* 0x0000001508157221 */ /* 0x000fe20000010000 */
[----:B------:R-:W-:-:S02]  /*af10*/  VIADD R8, R136, 0xfffffffe ;  /* 0xfffffffe88087836 */ /* 0x000fc40000000000 */
[----:B------:R-:W-:Y:S01]  /*af20*/  FADD.FTZ R9, R47, R20 ;  /* 0x000000142f097221 */ /* 0x000fe20000010000 */
[----:B------:R-:W-:-:S03]  /*af30*/  IMAD.MOV.U32 R151, RZ, RZ, RZ ;  /* 0x000000ffff977224 */ /* 0x000fc600078e00ff */
[----:B------:R-:W-:Y:S01]  /*af40*/  FADD.FTZ R9, R48, R9 ;  /* 0x0000000930097221 */ /* 0x000fe20000010000 */
[----:B------:R-:W-:-:S03]  /*af50*/  FADD.FTZ R20, R118, R21 ;  /* 0x0000001576147221 */ /* 0x000fc60000010000 */
[----:B------:R-:W-:Y:S01]  /*af60*/  FADD.FTZ R50, R50, R9 ;  /* 0x0000000932327221 */ /* 0x000fe20000010000 */
[----:B------:R-:W-:Y:S01]  /*af70*/  FADD.FTZ R20, R85, R20 ;  /* 0x0000001455147221 */ /* 0x000fe20000010000 */
[--C-:B------:R-:W-:Y:S01]  /*af80*/  IMAD.MOV.U32 R150, RZ, RZ, R151.reuse ;  /* 0x000000ffff967224 */ /* 0x100fe200078e0097 */
[-C--:B------:R-:W-:Y:S01]  /*af90*/  MOV R146, R151.reuse ;  /* 0x0000009700927202 */ /* 0x080fe20000000f00 */
[--C-:B------:R-:W-:Y:S01]  /*afa0*/  IMAD.MOV.U32 R149, RZ, RZ, R151.reuse ;  /* 0x000000ffff957224 */ /* 0x100fe200078e0097 */
[-C--:B------:R-:W-:Y:S01]  /*afb0*/  MOV R140, R151.reuse ;  /* 0x00000097008c7202 */ /* 0x080fe20000000f00 */
[--C-:B------:R-:W-:Y:S01]  /*afc0*/  IMAD.MOV.U32 R148, RZ, RZ, R151.reuse ;  /* 0x000000ffff947224 */ /* 0x100fe200078e0097 */
[-C--:B------:R-:W-:Y:S01]  /*afd0*/  MOV R134, R151.reuse ;  /* 0x0000009700867202 */ /* 0x080fe20000000f00 */
[--C-:B------:R-:W-:Y:S01]  /*afe0*/  IMAD.MOV.U32 R147, RZ, RZ, R151.reuse ;  /* 0x000000ffff937224 */ /* 0x100fe200078e0097 */
[-C--:B------:R-:W-:Y:S01]  /*aff0*/  MOV R128, R151.reuse ;  /* 0x0000009700807202 */ /* 0x080fe20000000f00 */
[--C-:B------:R-:W-:Y:S01]  /*b000*/  IMAD.MOV.U32 R145, RZ, RZ, R151.reuse ;  /* 0x000000ffff917224 */ /* 0x100fe200078e0097 */
[----:B--2---:R-:W-:Y:S04]  /*b010*/  STSM.16.M88.4 [R29], R12 ;  /* 0x0000000c1d007844 */ /* 0x004fe80000000200 */
[----:B------:R0:W-:Y:S04]  /*b020*/  STSM.16.M88.4 [R74+0xc000], R4 ;  /* 0x00c000044a007844 */ /* 0x0001e80000000200 */
[----:B------:R1:W-:Y:S01]  /*b030*/  STSM.16.M88.4 [R72+0xc000], R24 ;  /* 0x00c0001848007844 */ /* 0x0003e20000000200 */
[----:B------:R2:W-:Y:S06]  /*b040*/  MEMBAR.ALL.CTA ;  /* 0x0000000000007992 */ /* 0x0005ec0000008000 */
[----:B--2---:R-:W2:Y:S01]  /*b050*/  FENCE.VIEW.ASYNC.S ;  /* 0x00000000000073c6 */ /* 0x004ea20000000000 */
[----:B---3--:R-:W-:Y:S01]  /*b060*/  ISETP.GE.AND P2, PT, R8, R28, PT ;  /* 0x0000001c0800720c */ /* 0x008fe20003f46270 */
[--C-:B------:R-:W-:Y:S01]  /*b070*/  IMAD.MOV.U32 R144, RZ, RZ, R151.reuse ;  /* 0x000000ffff907224 */ /* 0x100fe200078e0097 */
[----:B------:R-:W-:Y:S01]  /*b080*/  MOV R122, R151 ;  /* 0x00000097007a7202 */ /* 0x000fe20000000f00 */
[----:B------:R-:W-:-:S02]  /*b090*/  IMAD.MOV.U32 R143, RZ, RZ, R151 ;  /* 0x000000ffff8f7224 */ /* 0x000fc400078e0097 */
[--C-:B------:R-:W-:Y:S02]  /*b0a0*/  IMAD.MOV.U32 R142, RZ, RZ, R151.reuse ;  /* 0x000000ffff8e7224 */ /* 0x100fe400078e0097 */
[----:B0-----:R-:W-:Y:S01]  /*b0b0*/  FADD.FTZ R6, R49, R50 ;  /* 0x0000003231067221 */ /* 0x001fe20000010000 */
        /* <DEDUP_REMOVED lines=17> */
[----:B------:R-:W-:Y:S01]  /*b1d0*/  IMAD.MOV.U32 R120, RZ, RZ, R151 ;  /* 0x000000ffff787224 */ /* 0x000fe200078e0097 */
[----:B--2---:R-:W-:Y:S01]  /*b1e0*/  NOP ;  /* 0x0000000000007918 */ /* 0x004fe20000000000 */
[----:B-1----:R-:W-:Y:S05]  /*b1f0*/  @!P2 BRA `(.L_x_500) ;  /* 0x0000002c007ca947 */ /* 0x002fea0003800000 */
[----:B------:R-:W-:Y:S01]  /*b200*/  IMAD.MOV.U32 R5, RZ, RZ, R11 ;  /* 0x000000ffff057224 */ /* 0x000fe200078e000b */
[----:B------:R-:W-:Y:S01]  /*b210*/  MOV R7, R152 ;  /* 0x0000009800077202 */ /* 0x000fe20000000f00 */
        /* <DEDUP_REMOVED lines=17> */
[----:B------:R-:W-:-:S07]  /*b330*/  CS2R R120, SRZ ;  /* 0x0000000000787805 */ /* 0x000fce000001ff00 */
.L_x_511:
[----:B------:R-:W2:Y:S01]  /*b340*/  LDL R0, [R1+0x40] ;  /* 0x0000400001007983 */ /* 0x000ea20000100800 */
[----:B------:R-:W-:Y:S01]  /*b350*/  VIADD R152, R7, 0x1 ;  /* 0x0000000107987836 */ /* 0x000fe20000000000 */
[----:B------:R-:W-:Y:S05]  /*b360*/  YIELD ;  /* 0x0000000000007946 */ /* 0x000fea0003800000 */
[----:B------:R-:W-:-:S04]  /*b370*/  ISETP.NE.AND P3, PT, R152, 0x2, PT ;  /* 0x000000029800780c */ /* 0x000fc80003f65270 */
[----:B------:R-:W-:Y:S02]  /*b380*/  SEL R156, RZ, 0x1, P3 ;  /* 0x00000001ff9c7807 */ /* 0x000fe40001800000 */
[----:B------:R-:W-:Y:S02]  /*b390*/  SEL R152, R152, RZ, P3 ;  /* 0x000000ff98987207 */ /* 0x000fe40001800000 */
[----:B------:R-:W-:Y:S02]  /*b3a0*/  LOP3.LUT R156, R9, R156, RZ, 0x3c, !PT ;  /* 0x0000009c099c7212 */ /* 0x000fe400078e3cff */
[----:B--2---:R-:W-:-:S13]  /*b3b0*/  ISETP.NE.AND P2, PT, R0, RZ, PT ;  /* 0x000000ff0000720c */ /* 0x004fda0003f45270 */
[----:B------:R-:W-:Y:S05]  /*b3c0*/  @P2 BRA `(.L_x_501) ;  /* 0x0000000000302947 */ /* 0x000fea0003800000 */
[----:B------:R-:W-:Y:S05]  /*b3d0*/  @!P0 BRA `(.L_x_502) ;  /* 0x0000000000048947 */ /* 0x000fea0003800000 */
[----:B------:R-:W-:Y:S01]  /*b3e0*/  BPT.TRAP 0x1 ;  /* 0x000000040000795c */ /* 0x000fe20000300000 */
.L_x_502:
[----:B------:R-:W-:Y:S01]  /*b3f0*/  IMAD R0, R152, 0x8, R2 ;  /* 0x0000000898007824 */ /* 0x000fe200078e0202 */
[----:B------:R-:W-:-:S04]  /*b400*/  SHF.L.U32 R3, R156, 0x1f, RZ ;  /* 0x0000001f9c037819 */ /* 0x000fc800000006ff */
[----:B------:R0:W1:Y:S01]  /*b410*/  SYNCS.PHASECHK.TRANS64.TRYWAIT P3, [R0+URZ+0x30830], R3 ;  /* 0x03083003000075a7 */ /* 0x000062000806017f */
[----:B------:R-:W-:Y:S05]  /*b420*/  @!P0 BRA `(.L_x_503) ;  /* 0x0000000000048947 */ /* 0x000fea0003800000 */
[----:B------:R-:W-:Y:S01]  /*b430*/  BPT.TRAP 0x1 ;  /* 0x000000040000795c */ /* 0x000fe20000300000 */
.L_x_503:
[----:B------:R-:W-:Y:S04]  /*b440*/  BSSY B0, `(.L_x_501) ;  /* 0x0000004000007945 */ /* 0x000fe80003800000 */
[----:B-1----:R-:W-:Y:S05]  /*b450*/  @P3 BRA `(.L_x_504) ;  /* 0x0000000000083947 */ /* 0x002fea0003800000 */
[----:B------:R-:W1:Y:S02]  /*b460*/  SYNCS.PHASECHK.TRANS64.TRYWAIT P3, [R0+URZ+0x30830], R3 ;  /* 0x03083003000075a7 */ /* 0x000e64000806017f */
[----:B-1----:R-:W-:Y:S05]  /*b470*/  @!P3 BRA `(.L_x_505) ;  /* 0x000000cc00c0b947 */ /* 0x002fea0003800000 */
.L_x_504:
[----:B------:R-:W-:Y:S05]  /*b480*/  BSYNC B0 ;  /* 0x0000000000007941 */ /* 0x000fea0003800000 */
.L_x_501:
[----:B01----:R-:W2:Y:S04]  /*b490*/  LDL R3, [R1+0x44] ;  /* 0x0000440001037983 */ /* 0x003ea80000100800 */
[----:B------:R-:W3:Y:S01]  /*b4a0*/  LDL.64 R24, [R1+0x10] ;  /* 0x0000100001187983 */ /* 0x000ee20000100a00 */
[----:B------:R-:W-:Y:S05]  /*b4b0*/  WARPSYNC.ALL ;  /* 0x0000000000007948 */ /* 0x000fea0003800000 */
[----:B------:R-:W-:Y:S01]  /*b4c0*/  IMAD.MOV.U32 R11, RZ, RZ, 0x40000040 ;  /* 0x40000040ff0b7424 */ /* 0x000fe200078e00ff */
[----:B------:R-:W0:Y:S04]  /*b4d0*/  S2R R0, SR_TID.X ;  /* 0x0000000000007919 */ /* 0x000e280000002100 */
[----:B------:R-:W-:-:S02]  /*b4e0*/  R2UR UR7, R11 ;  /* 0x000000000b0772ca */ /* 0x000fc400000e0000 */
[----:B------:R-:W-:Y:S01]  /*b4f0*/  R2UR UR19, R11 ;  /* 0x000000000b1372ca */ /* 0x000fe200000e0000 */
[----:B------:R-:W-:-:S05]  /*b500*/  IMAD.MOV.U32 R15, RZ, RZ, 0x40000040 ;  /* 0x40000040ff0f7424 */ /* 0x000fca00078e00ff */
[----:B------:R-:W-:Y:S02]  /*b510*/  R2UR UR15, R15 ;  /* 0x000000000f0f72ca */ /* 0x000fe400000e0000 */
[----:B0-----:R-:W-:-:S05]  /*b520*/  SHF.R.U32.HI R0, RZ, 0x7, R0 ;  /* 0x00000007ff007819 */ /* 0x001fca0000011600 */
[----:B------:R-:W-:Y:S02]  /*b530*/  VIADD R0, R0, 0x8 ;  /* 0x0000000800007836 */ /* 0x000fe40000000000 */
[----:B------:R-:W-:Y:S02]  /*b540*/  IMAD.MOV.U32 R13, RZ, RZ, 0x40000040 ;  /* 0x40000040ff0d7424 */ /* 0x000fe400078e00ff */
[----:B--2---:R-:W-:-:S04]  /*b550*/  IMAD R10, R152, 0x600, R3 ;  /* 0x00000600980a7824 */ /* 0x004fc800078e0203 */
[C---:B------:R-:W-:Y:S01]  /*b560*/  VIADD R12, R10.reuse, 0x2 ;  /* 0x000000020a0c7836 */ /* 0x040fe20000000000 */
[C---:B------:R-:W-:Y:S02]  /*b570*/  R2UR UR6, R10.reuse ;  /* 0x000000000a0672ca */ /* 0x040fe400000e0000 */
[C---:B------:R-:W-:Y:S01]  /*b580*/  IADD3 R14, R10.reuse, 0x4, RZ ;  /* 0x000000040a0e7810 */ /* 0x040fe20007ffe0ff */
[----:B------:R-:W-:-:S05]  /*b590*/  VIADD R10, R10, 0x6 ;  /* 0x000000060a0a7836 */ /* 0x000fca0000000000 */
[----:B------:R-:W-:Y:S02]  /*b5a0*/  R2UR UR18, R10 ;  /* 0x000000000a1272ca */ /* 0x000fe400000e0000 */
[----:B------:R-:W2:Y:S01]  /*b5b0*/  LDL.64 R10, [R1+0x28] ;  /* 0x00002800010a7983 */ /* 0x000ea20000100a00 */
[----:B------:R-:W-:-:S03]  /*b5c0*/  R2UR UR14, R14 ;  /* 0x000000000e0e72ca */ /* 0x000fc600000e0000 */
[----:B------:R-:W4:Y:S01]  /*b5d0*/  LDL.64 R14, [R1+0x20] ;  /* 0x00002000010e7983 */ /* 0x000f220000100a00 */
[----:B---3--:R-:W-:Y:S02]  /*b5e0*/  R2UR UR4, R24 ;  /* 0x00000000180472ca */ /* 0x008fe400000e0000 */
[----:B------:R-:W-:Y:S01]  /*b5f0*/  R2UR UR5, R25 ;  /* 0x00000000190572ca */ /* 0x000fe200000e0000 */
[----:B------:R0:W-:Y:S06]  /*b600*/  BAR.SYNC.DEFER_BLOCKING R0, 0x100 ;  /* 0x000400000000751d */ /* 0x0001ec0000010000 */
[----:B------:R-:W-:-:S06]  /*b610*/  WARPGROUP.ARRIVE ;  /* 0x00000000000079c5 */ /* 0x000fcc0000000000 */
[----:B------:R-:W-:Y:S01]  /*b620*/  HGMMA.64x192x16.F32 R24, gdesc[UR4], RZ, !UPT, gsb0 ;  /* 0x02e00000041879f0 */ /* 0x000fe2000c0008ff */
[----:B------:R-:W-:Y:S02]  /*b630*/  R2UR UR10, R12 ;  /* 0x000000000c0a72ca */ /* 0x000fe400000e0000 */
[----:B------:R-:W-:Y:S02]  /*b640*/  R2UR UR11, R13 ;  /* 0x000000000d0b72ca */ /* 0x000fe400000e0000 */
[----:B------:R-:W3:Y:S01]  /*b650*/  LDL.64 R12, [R1+0x18] ;  /* 0x00001800010c7983 */ /* 0x000ee20000100a00 */
[----:B------:R-:W-:Y:S02]  /*b660*/  WARPGROUP.DEPBAR.LE gsb0, 0x0 ;  /* 0x00008000000079c5 */ /* 0x000fe40000010000 */
[----:B------:R-:W-:Y:S01]  /*b670*/  WARPGROUP.ARRIVE ;  /* 0x00000000000079c5 */ /* 0x000fe20000000000 */
[----:B--2---:R-:W-:Y:S02]  /*b680*/  R2UR UR8, R10 ;  /* 0x000000000a0872ca */ /* 0x004fe400000e0000 */
[----:B------:R-:W-:-:S13]  /*b690*/  R2UR UR9, R11 ;  /* 0x000000000b0972ca */ /* 0x000fda00000e0000 */
[----:B------:R-:W-:Y:S01]  /*b6a0*/  HGMMA.64x192x16.F32 R24, gdesc[UR8], R24, gsb0 ;  /* 0x02e00000081879f0 */ /* 0x000fe20008000818 */
[----:B----4-:R-:W-:Y:S02]  /*b6b0*/  R2UR UR12, R14 ;  /* 0x000000000e0c72ca */ /* 0x010fe400000e0000 */
[----:B------:R-:W-:Y:S02]  /*b6c0*/  R2UR UR13, R15 ;  /* 0x000000000f0d72ca */ /* 0x000fe400000e0000 */
[----:B---3--:R-:W-:Y:S02]  /*b6d0*/  R2UR UR16, R12 ;  /* 0x000000000c1072ca */ /* 0x008fe400000e0000 */
[----:B------:R-:W-:Y:S01]  /*b6e0*/  R2UR UR17, R13 ;  /* 0x000000000d1172ca */ /* 0x000fe200000e0000 */
[----:B------:R-:W-:Y:S02]  /*b6f0*/  WARPGROUP.DEPBAR.LE gsb0, 0x0 ;  /* 0x00008000000079c5 */ /* 0x000fe40000010000 */
[----:B------:R-:W-:-:S10]  /*b700*/  WARPGROUP.ARRIVE ;  /* 0x00000000000079c5 */ /* 0x000fd40000000000 */
        /* <DEDUP_REMOVED lines=8> */
.L_x_507:
[----:B------:R-:W-:Y:S01]  /*b790*/  SHF.L.U32 R0, R9, 0x1f, RZ ;  /* 0x0000001f09007819 */ /* 0x000fe200000006ff */
[----:B------:R-:W-:-:S04]  /*b7a0*/  IMAD R3, R7, 0x8, R2 ;  /* 0x0000000807037824 */ /* 0x000fc800078e0202 */
[----:B------:R0:W1:Y:S01]  /*b7b0*/  SYNCS.PHASECHK.TRANS64.TRYWAIT P2, [R3+URZ+0x30850], R0 ;  /* 0x03085000030075a7 */ /* 0x000062000804017f */
[----:B------:R-:W-:Y:S05]  /*b7c0*/  @!P0 BRA `(.L_x_508) ;  /* 0x0000000000048947 */ /* 0x000fea0003800000 */
[----:B------:R-:W-:Y:S01]  /*b7d0*/  BPT.TRAP 0x1 ;  /* 0x000000040000795c */ /* 0x000fe20000300000 */
.L_x_508:
[----:B------:R-:W-:Y:S04]  /*b7e0*/  BSSY B0, `(.L_x_506) ;  /* 0x0000004000007945 */ /* 0x000fe80003800000 */
[----:B-1----:R-:W-:Y:S05]  /*b7f0*/  @P2 BRA `(.L_x_509) ;  /* 0x0000000000082947 */ /* 0x002fea0003800000 */
[----:B------:R-:W1:Y:S02]  /*b800*/  SYNCS.PHASECHK.TRANS64.TRYWAIT P2, [R3+URZ+0x30850], R0 ;  /* 0x03085000030075a7 */ /* 0x000e64000804017f */
[----:B-1----:R-:W-:Y:S05]  /*b810*/  @!P2 BRA `(.L_x_510) ;  /* 0x000000c800eca947 */ /* 0x002fea0003800000 */
.L_x_509:
[----:B------:R-:W-:Y:S05]  /*b820*/  BSYNC B0 ;  /* 0x0000000000007941 */ /* 0x000fea0003800000 */
.L_x_506:
[----:B------:R-:W-:Y:S01]  /*b830*/  FMNMX.FTZ R11, R26, R5, !PT ;  /* 0x000000051a0b7209 */ /* 0x000fe20007810000 */
[----:B------:R-:W2:Y:S01]  /*b840*/  LDL R21, [R1+0x3c] ;  /* 0x00003c0001157983 */ /* 0x000ea20000100800 */
[----:B01----:R-:W-:Y:S01]  /*b850*/  FMNMX.FTZ R0, R24, R4, !PT ;  /* 0x0000000418007209 */ /* 0x003fe20007810000 */
[----:B------:R-:W-:Y:S05]  /*b860*/  WARPSYNC.ALL ;  /* 0x0000000000007948 */ /* 0x000fea0003800000 */
[----:B------:R-:W-:Y:S01]  /*b870*/  FMNMX.FTZ R11, R27, R11, !PT ;  /* 0x0000000b1b0b7209 */ /* 0x000fe20007810000 */
[----:B------:R-:W-:Y:S01]  /*b880*/  ULDC UR4, c[0x0][0x988] ;  /* 0x0002620000047ab9 */ /* 0x000fe20000000800 */
[----:B------:R-:W-:Y:S01]  /*b890*/  FMNMX.FTZ R0, R25, R0, !PT ;  /* 0x0000000019007209 */ /* 0x000fe20007810000 */
[----:B------:R-:W-:Y:S01]  /*b8a0*/  WARPGROUP.ARRIVE ;  /* 0x00000000000079c5 */ /* 0x000fe20000000000 */
[----:B------:R-:W-:Y:S01]  /*b8b0*/  FMNMX.FTZ R11, R30, R11, !PT ;  /* 0x0000000b1e0b7209 */ /* 0x000fe20007810000 */
[----:B------:R-:W-:Y:S01]  /*b8c0*/  UMOV UR5, 0x40000040 ;  /* 0x4000004000057882 */ /* 0x000fe20000000000 */
[----:B------:R-:W-:Y:S01]  /*b8d0*/  FMNMX.FTZ R0, R28, R0, !PT ;  /* 0x000000001c007209 */ /* 0x000fe20007810000 */
[----:B------:R-:W-:Y:S01]  /*b8e0*/  IMAD.MOV.U32 R15, RZ, RZ, 0x40000040 ;  /* 0x40000040ff0f7424 */ /* 0x000fe200078e00ff */
[----:B------:R-:W-:Y:S01]  /*b8f0*/  FMNMX.FTZ R11, R31, R11, !PT ;  /* 0x0000000b1f0b7209 */ /* 0x000fe20007810000 */
[----:B------:R-:W-:Y:S01]  /*b900*/  UMOV UR9, 0x40000040 ;  /* 0x4000004000097882 */ /* 0x000fe20000000000 */
        /* <DEDUP_REMOVED lines=98> */
[C---:B------:R-:W-:Y:S01]  /*bf30*/  R2UR UR11, R15.reuse ;  /* 0x000000000f0b72ca */ /* 0x040fe200000e0000 */
[----:B------:R-:W0:Y:S01]  /*bf40*/  SHFL.BFLY PT, R12, R11, 0x2, 0x1f ;  /* 0x0c401f000b0c7f89 */ /* 0x000e2200000e0000 */
[C---:B------:R-:W-:Y:S02]  /*bf50*/  R2UR UR15, R15.reuse ;  /* 0x000000000f0f72ca */ /* 0x040fe400000e0000 */
[C---:B------:R-:W-:Y:S01]  /*bf60*/  R2UR UR19, R15.reuse ;  /* 0x000000000f1372ca */ /* 0x040fe200000e0000 */
[----:B------:R-:W1:Y:S01]  /*bf70*/  SHFL.BFLY PT, R3, R0, 0x2, 0x1f ;  /* 0x0c401f0000037f89 */ /* 0x000e6200000e0000 */
[C---:B------:R-:W-:Y:S02]  /*bf80*/  R2UR UR23, R15.reuse ;  /* 0x000000000f1772ca */ /* 0x040fe400000e0000 */
[----:B------:R-:W-:-:S02]  /*bf90*/  R2UR UR27, R15 ;  /* 0x000000000f1b72ca */ /* 0x000fc400000e0000 */
[C---:B------:R-:W-:Y:S02]  /*bfa0*/  R2UR UR31, R15.reuse ;  /* 0x000000000f1f72ca */ /* 0x040fe400000e0000 */
[C---:B------:R-:W-:Y:S02]  /*bfb0*/  R2UR UR35, R15.reuse ;  /* 0x000000000f2372ca */ /* 0x040fe400000e0000 */
[C---:B------:R-:W-:Y:S02]  /*bfc0*/  R2UR UR43, R15.reuse ;  /* 0x000000000f2b72ca */ /* 0x040fe400000e0000 */
[C---:B------:R-:W-:Y:S02]  /*bfd0*/  R2UR UR47, R15.reuse ;  /* 0x000000000f2f72ca */ /* 0x040fe400000e0000 */
[----:B------:R-:W-:Y:S02]  /*bfe0*/  R2UR UR51, R15 ;  /* 0x000000000f3372ca */ /* 0x000fe400000e0000 */
[----:B0-----:R-:W-:-:S02]  /*bff0*/  FMNMX.FTZ R11, R11, R12, !PT ;  /* 0x0000000c0b0b7209 */ /* 0x001fc40007810000 */
[----:B-1----:R-:W-:-:S03]  /*c000*/  FMNMX.FTZ R3, R0, R3, !PT ;  /* 0x0000000300037209 */ /* 0x002fc60007810000 */
[----:B------:R-:W0:Y:S04]  /*c010*/  SHFL.BFLY PT, R12, R11, 0x1, 0x1f ;  /* 0x0c201f000b0c7f89 */ /* 0x000e2800000e0000 */
[----:B------:R-:W1:Y:S01]  /*c020*/  SHFL.BFLY PT, R0, R3, 0x1, 0x1f ;  /* 0x0c201f0003007f89 */ /* 0x000e6200000e0000 */
[----:B0-----:R-:W-:Y:S02]  /*c030*/  FMNMX.FTZ R11, R11, R12, !PT ;  /* 0x0000000c0b0b7209 */ /* 0x001fe40007810000 */
[----:B------:R-:W-:Y:S02]  /*c040*/  IADD3 R12, R2, 0x400, RZ ;  /* 0x00000400020c7810 */ /* 0x000fe40007ffe0ff */
[----:B-1----:R-:W-:Y:S01]  /*c050*/  FMNMX.FTZ R3, R3, R0, !PT ;  /* 0x0000000003037209 */ /* 0x002fe20007810000 */
[----:B------:R-:W-:Y:S01]  /*c060*/  IMAD.U32 R0, RZ, RZ, UR4 ;  /* 0x00000004ff007e24 */ /* 0x000fe2000f8e00ff */
[----:B------:R-:W-:Y:S01]  /*c070*/  SHF.R.U32.HI R12, RZ, 0x4, R12 ;  /* 0x00000004ff0c7819 */ /* 0x000fe2000001160c */
[----:B------:R-:W-:Y:S01]  /*c080*/  UMOV UR53, 0x40000040 ;  /* 0x4000004000357882 */ /* 0x000fe20000000000 */
[C---:B------:R-:W-:Y:S01]  /*c090*/  FADD.FTZ R5, -R11.reuse, R5 ;  /* 0x000000050b057221 */ /* 0x040fe20000010100 */
[-C--:B------:R-:W-:Y:S01]  /*c0a0*/  FMUL.FTZ R13, R11, R0.reuse ;  /* 0x000000000b0d7220 */ /* 0x080fe20000410000 */
[----:B------:R-:W-:Y:S01]  /*c0b0*/  LOP3.LUT R12, R12, 0x3fff, RZ, 0xc0, !PT ;  /* 0x00003fff0c0c7812 */ /* 0x000fe200078ec0ff */
[C---:B------:R-:W-:Y:S01]  /*c0c0*/  FADD.FTZ R4, -R3.reuse, R4 ;  /* 0x0000000403047221 */ /* 0x040fe20000010100 */
[-C--:B------:R-:W-:Y:S01]  /*c0d0*/  FMUL.FTZ R9, R3, R0.reuse ;  /* 0x0000000003097220 */ /* 0x080fe20000410000 */
[-CC-:B------:R-:W-:Y:S01]  /*c0e0*/  FFMA.FTZ R26, R26, R0.reuse, -R13.reuse ;  /* 0x000000001a1a7223 */ /* 0x180fe2000001080d */
[----:B------:R-:W-:Y:S01]  /*c0f0*/  FFMA.FTZ R27, R27, R0, -R13 ;  /* 0x000000001b1b7223 */ /* 0x000fe2000001080d */
[----:B------:R-:W-:-:S02]  /*c100*/  IMAD R12, R7, 0x600, R12 ;  /* 0x00000600070c7824 */ /* 0x000fc400078e020c */
[-CC-:B------:R-:W-:Y:S01]  /*c110*/  FFMA.FTZ R30, R30, R0.reuse, -R13.reuse ;  /* 0x000000001e1e7223 */ /* 0x180fe2000001080d */
[-CC-:B------:R-:W-:Y:S01]  /*c120*/  FFMA.FTZ R31, R31, R0.reuse, -R13.reuse ;  /* 0x000000001f1f7223 */ /* 0x180fe2000001080d */
[-CC-:B------:R-:W-:Y:S01]  /*c130*/  FFMA.FTZ R34, R34, R0.reuse, -R13.reuse ;  /* 0x0000000022227223 */ /* 0x180fe2000001080d */
[C---:B------:R-:W-:Y:S01]  /*c140*/  VIADD R14, R12.reuse, 0x80 ;  /* 0x000000800c0e7836 */ /* 0x040fe20000000000 */
[----:B------:R-:W-:Y:S01]  /*c150*/  R2UR UR6, R12 ;  /* 0x000000000c0672ca */ /* 0x000fe200000e0000 */
[-CC-:B------:R-:W-:Y:S01]  /*c160*/  FFMA.FTZ R35, R35, R0.reuse, -R13.reuse ;  /* 0x0000000023237223 */ /* 0x180fe2000001080d */
[-CC-:B------:R-:W-:Y:S01]  /*c170*/  FFMA.FTZ R38, R38, R0.reuse, -R13.reuse ;  /* 0x0000000026267223 */ /* 0x180fe2000001080d */
[-CC-:B------:R-:W-:Y:S01]  /*c180*/  FFMA.FTZ R39, R39, R0.reuse, -R13.reuse ;  /* 0x0000000027277223 */ /* 0x180fe2000001080d */
[----:B------:R-:W-:Y:S01]  /*c190*/  R2UR UR10, R14 ;  /* 0x000000000e0a72ca */ /* 0x000fe200000e0000 */
[----:B------:R-:W-:Y:S02]  /*c1a0*/  VIADD R14, R12, 0x100 ;  /* 0x000001000c0e7836 */ /* 0x000fe40000000000 */
[-CC-:B------:R-:W-:Y:S01]  /*c1b0*/  FFMA.FTZ R42, R42, R0.reuse, -R13.reuse ;  /* 0x000000002a2a7223 */ /* 0x180fe2000001080d */
[-CC-:B------:R-:W-:Y:S01]  /*c1c0*/  FFMA.FTZ R43, R43, R0.reuse, -R13.reuse ;  /* 0x000000002b2b7223 */ /* 0x180fe2000001080d */
[-CC-:B------:R-:W-:Y:S01]  /*c1d0*/  FFMA.FTZ R46, R46, R0.reuse, -R13.reuse ;  /* 0x000000002e2e7223 */ /* 0x180fe2000001080d */
[----:B------:R-:W-:Y:S01]  /*c1e0*/  FFMA.FTZ R47, R47, R0, -R13 ;  /* 0x000000002f2f7223 */ /* 0x000fe2000001080d */
[----:B------:R-:W-:Y:S01]  /*c1f0*/  R2UR UR14, R14 ;  /* 0x000000000e0e72ca */ /* 0x000fe200000e0000 */
[----:B------:R-:W-:-:S02]  /*c200*/  VIADD R14, R12, 0x180 ;  /* 0x000001800c0e7836 */ /* 0x000fc40000000000 */
[-CC-:B------:R-:W-:Y:S01]  /*c210*/  FFMA.FTZ R50, R50, R0.reuse, -R13.reuse ;  /* 0x0000000032327223 */ /* 0x180fe2000001080d */
[-CC-:B------:R-:W-:Y:S01]  /*c220*/  FFMA.FTZ R51, R51, R0.reuse, -R13.reuse ;  /* 0x0000000033337223 */ /* 0x180fe2000001080d */
[-CC-:B------:R-:W-:Y:S01]  /*c230*/  FFMA.FTZ R54, R54, R0.reuse, -R13.reuse ;  /* 0x0000000036367223 */ /* 0x180fe2000001080d */
[-CC-:B------:R-:W-:Y:S01]  /*c240*/  FFMA.FTZ R55, R55, R0.reuse, -R13.reuse ;  /* 0x0000000037377223 */ /* 0x180fe2000001080d */
[----:B------:R-:W-:Y:S01]  /*c250*/  R2UR UR18, R14 ;  /* 0x000000000e1272ca */ /* 0x000fe200000e0000 */
[-CC-:B------:R-:W-:Y:S01]  /*c260*/  FFMA.FTZ R58, R58, R0.reuse, -R13.reuse ;  /* 0x000000003a3a7223 */ /* 0x180fe2000001080d */
[----:B------:R-:W-:Y:S01]  /*c270*/  IADD3 R14, R12, 0x200, RZ ;  /* 0x000002000c0e7810 */ /* 0x000fe20007ffe0ff */
        /* <DEDUP_REMOVED lines=35> */
[C---:B------:R-:W-:Y:S01]  /*c4b0*/  IADD3 R14, R12.reuse, 0x500, RZ ;  /* 0x000005000c0e7810 */ /* 0x040fe20007ffe0ff */
[----:B------:R-:W-:Y:S02]  /*c4c0*/  VIADD R12, R12, 0x580 ;  /* 0x000005800c0c7836 */ /* 0x000fe40000000000 */
[-CC-:B------:R-:W-:Y:S01]  /*c4d0*/  FFMA.FTZ R107, R107, R0.reuse, -R13.reuse ;  /* 0x000000006b6b7223 */ /* 0x180fe2000001080d */
[-CC-:B------:R-:W-:Y:S01]  /*c4e0*/  FFMA.FTZ R110, R110, R0.reuse, -R13.reuse ;  /* 0x000000006e6e7223 */ /* 0x180fe2000001080d */
[-CC-:B------:R-:W-:Y:S01]  /*c4f0*/  FFMA.FTZ R111, R111, R0.reuse, -R13.reuse ;  /* 0x000000006f6f7223 */ /* 0x180fe2000001080d */
[----:B------:R-:W-:Y:S01]  /*c500*/  FFMA.FTZ R114, R114, R0, -R13 ;  /* 0x0000000072727223 */ /* 0x000fe2000001080d */
[----:B------:R-:W-:Y:S01]  /*c510*/  R2UR UR54, R12 ;  /* 0x000000000c3672ca */ /* 0x000fe200000e0000 */
[----:B--2---:R-:W-:-:S02]  /*c520*/  IMAD R12, R21, 0x2000, R2 ;  /* 0x00002000150c7824 */ /* 0x004fc400078e0202 */
[-CC-:B------:R-:W-:Y:S01]  /*c530*/  FFMA.FTZ R115, R115, R0.reuse, -R13.reuse ;  /* 0x0000000073737223 */ /* 0x180fe2000001080d */
[-CC-:B------:R-:W-:Y:S01]  /*c540*/  FFMA.FTZ R118, R118, R0.reuse, -R13.reuse ;  /* 0x0000000076767223 */ /* 0x180fe2000001080d */
[-C--:B------:R-:W-:Y:S01]  /*c550*/  FFMA.FTZ R119, R119, R0.reuse, -R13 ;  /* 0x0000000077777223 */ /* 0x080fe2000001080d */
[----:B------:R-:W-:Y:S01]  /*c560*/  IMAD.MOV.U32 R13, RZ, RZ, 0x40000040 ;  /* 0x40000040ff0d7424 */ /* 0x000fe200078e00ff */
[----:B------:R-:W-:Y:S01]  /*c570*/  R2UR UR4, R12 ;  /* 0x000000000c0472ca */ /* 0x000fe200000e0000 */
[-C--:B------:R-:W-:Y:S01]  /*c580*/  FMUL.FTZ R4, R4, R0.reuse ;  /* 0x0000000004047220 */ /* 0x080fe20000410000 */
[-CC-:B------:R-:W-:Y:S01]  /*c590*/  FFMA.FTZ R24, R24, R0.reuse, -R9.reuse ;  /* 0x0000000018187223 */ /* 0x180fe20000010809 */
[-CC-:B------:R-:W-:Y:S01]  /*c5a0*/  FFMA.FTZ R25, R25, R0.reuse, -R9.reuse ;  /* 0x0000000019197223 */ /* 0x180fe20000010809 */
[----:B------:R-:W-:Y:S01]  /*c5b0*/  R2UR UR7, R13 ;  /* 0x000000000d0772ca */ /* 0x000fe200000e0000 */
[----:B------:R-:W-:Y:S01]  /*c5c0*/  MUFU.EX2 R10, R4 ;  /* 0x00000004000a7308 */ /* 0x000fe20000000800 */
[-CC-:B------:R-:W-:Y:S01]  /*c5d0*/  FFMA.FTZ R28, R28, R0.reuse, -R9.reuse ;  /* 0x000000001c1c7223 */ /* 0x180fe20000010809 */
[-CC-:B------:R-:W-:Y:S01]  /*c5e0*/  FFMA.FTZ R29, R29, R0.reuse, -R9.reuse ;  /* 0x000000001d1d7223 */ /* 0x180fe20000010809 */
[----:B------:R-:W-:Y:S01]  /*c5f0*/  R2UR UR50, R14 ;  /* 0x000000000e3272ca */ /* 0x000fe200000e0000 */
[-CC-:B------:R-:W-:Y:S01]  /*c600*/  FFMA.FTZ R32, R32, R0.reuse, -R9.reuse ;  /* 0x0000000020207223 */ /* 0x180fe20000010809 */
[----:B------:R-:W-:Y:S01]  /*c610*/  R2UR UR55, R13 ;  /* 0x000000000d3772ca */ /* 0x000fe200000e0000 */
[-CC-:B------:R-:W-:Y:S01]  /*c620*/  FFMA.FTZ R33, R33, R0.reuse, -R9.reuse ;  /* 0x0000000021217223 */ /* 0x180fe20000010809 */
[-CC-:B------:R-:W-:Y:S01]  /*c630*/  FFMA.FTZ R36, R36, R0.reuse, -R9.reuse ;  /* 0x0000000024247223 */ /* 0x180fe20000010809 */
[----:B------:R-:W-:Y:S01]  /*c640*/  UIADD3 UR4, UR4, 0x1e800, URZ ;  /* 0x0001e80004047890 */ /* 0x000fe2000fffe03f */
[----:B------:R-:W0:Y:S01]  /*c650*/  MUFU.EX2 R4, R24 ;  /* 0x0000001800047308 */ /* 0x000e220000000800 */
[-CC-:B------:R-:W-:Y:S01]  /*c660*/  FFMA.FTZ R37, R37, R0.reuse, -R9.reuse ;  /* 0x0000000025257223 */ /* 0x180fe20000010809 */
[-CC-:B------:R-:W-:Y:S01]  /*c670*/  FFMA.FTZ R40, R40, R0.reuse, -R9.reuse ;  /* 0x0000000028287223 */ /* 0x180fe20000010809 */
[----:B------:R-:W-:Y:S01]  /*c680*/  USHF.R.U32.HI UR4, URZ, 0x4, UR4 ;  /* 0x000000043f047899 */ /* 0x000fe20008011604 */
[-CC-:B------:R-:W-:Y:S01]  /*c690*/  FFMA.FTZ R41, R41, R0.reuse, -R9.reuse ;  /* 0x0000000029297223 */ /* 0x180fe20000010809 */
[-CC-:B------:R-:W-:Y:S01]  /*c6a0*/  FFMA.FTZ R44, R44, R0.reuse, -R9.reuse ;  /* 0x000000002c2c7223 */ /* 0x180fe20000010809 */
[-CC-:B------:R-:W-:Y:S01]  /*c6b0*/  FFMA.FTZ R45, R45, R0.reuse, -R9.reuse ;  /* 0x000000002d2d7223 */ /* 0x180fe20000010809 */
[----:B------:R-:W-:Y:S01]  /*c6c0*/  ULOP3.LUT UR4, UR4, 0x3fff, URZ, 0xc0, !UPT ;  /* 0x00003fff04047892 */ /* 0x000fe2000f8ec03f */
[----:B------:R-:W1:Y:S01]  /*c6d0*/  MUFU.EX2 R25, R25 ;  /* 0x0000001900197308 */ /* 0x000e620000000800 */
[-CC-:B------:R-:W-:Y:S01]  /*c6e0*/  FFMA.FTZ R48, R48, R0.reuse, -R9.reuse ;  /* 0x0000000030307223 */ /* 0x180fe20000010809 */
[-CC-:B------:R-:W-:Y:S01]  /*c6f0*/  FFMA.FTZ R49, R49, R0.reuse, -R9.reuse ;  /* 0x0000000031317223 */ /* 0x180fe20000010809 */
[----:B------:R-:W-:Y:S01]  /*c700*/  ULOP3.LUT UR4, UR4, 0x10000, URZ, 0xfc, !UPT ;  /* 0x0001000004047892 */ /* 0x000fe2000f8efc3f */
[-CC-:B------:R-:W-:Y:S01]  /*c710*/  FFMA.FTZ R52, R52, R0.reuse, -R9.reuse ;  /* 0x0000000034347223 */ /* 0x180fe20000010809 */
[-CC-:B------:R-:W-:Y:S01]  /*c720*/  FFMA.FTZ R53, R53, R0.reuse, -R9.reuse ;  /* 0x0000000035357223 */ /* 0x180fe20000010809 */
[----:B------:R-:W-:Y:S01]  /*c730*/  FFMA.FTZ R56, R56, R0, -R9 ;  /* 0x0000000038387223 */ /* 0x000fe20000010809 */
[----:B------:R-:W-:Y:S01]  /*c740*/  UIADD3 UR8, UR4, 0x2, URZ ;  /* 0x0000000204087890 */ /* 0x000fe2000fffe03f */
[----:B------:R-:W2:Y:S01]  /*c750*/  MUFU.EX2 R28, R28 ;  /* 0x0000001c001c7308 */ /* 0x000ea20000000800 */
[----:B------:R-:W-:Y:S01]  /*c760*/  UIADD3 UR12, UR4, 0x4, URZ ;  /* 0x00000004040c7890 */ /* 0x000fe2000fffe03f */
[----:B0-----:R-:W-:Y:S01]  /*c770*/  FFMA.FTZ R6, R10, R6, R4 ;  /* 0x000000060a067223 */ /* 0x001fe20000010004 */
[----:B------:R-:W-:-:S02]  /*c780*/  UIADD3 UR16, UR4, 0x6, URZ ;  /* 0x0000000604107890 */ /* 0x000fc4000fffe03f */
[----:B------:R-:W-:Y:S01]  /*c790*/  HGMMA.64x64x16.F32 R120, gdesc[UR4].tnspB, R120, gsb0 ;  /* 0x40e00000047879f0 */ /* 0x000fe20008000878 */
[----:B------:R-:W-:Y:S01]  /*c7a0*/  UIADD3 UR20, UR4, 0x600, URZ ;  /* 0x0000060004147890 */ /* 0x000fe2000fffe03f */
[--C-:B------:R-:W-:Y:S01]  /*c7b0*/  FFMA.FTZ R57, R57, R0, -R9.reuse ;  /* 0x0000000039397223 */ /* 0x100fe20000010809 */
[----:B------:R-:W-:Y:S01]  /*c7c0*/  UIADD3 UR24, UR4, 0x602, URZ ;  /* 0x0000060204187890 */ /* 0x000fe2000fffe03f */
[----:B------:R-:W0:Y:S01]  /*c7d0*/  MUFU.EX2 R29, R29 ;  /* 0x0000001d001d7308 */ /* 0x000e220000000800 */
[----:B------:R-:W-:Y:S01]  /*c7e0*/  UIADD3 UR28, UR4, 0x604, URZ ;  /* 0x00000604041c7890 */ /* 0x000fe2000fffe03f */
[C---:B-1----:R-:W-:Y:S01]  /*c7f0*/  FADD.FTZ R6, R25.reuse, R6 ;  /* 0x0000000619067221 */ /* 0x042fe20000010000 */
[----:B------:R-:W-:Y:S01]  /*c800*/  UIADD3 UR32, UR4, 0x606, URZ ;  /* 0x0000060604207890 */ /* 0x000fe2000fffe03f */
[----:B------:R-:W-:Y:S01]  /*c810*/  F2FP.F16.F32.PACK_AB R4, R25, R4 ;  /* 0x000000041904723e */ /* 0x000fe200000000ff */
[----:B------:R-:W-:Y:S01]  /*c820*/  UIADD3 UR40, UR4, 0xc00, URZ ;  /* 0x00000c0004287890 */ /* 0x000fe2000fffe03f */
[-CC-:B------:R-:W-:Y:S01]  /*c830*/  FFMA.FTZ R60, R60, R0.reuse, -R9.reuse ;  /* 0x000000003c3c7223 */ /* 0x180fe20000010809 */
[----:B------:R-:W-:Y:S01]  /*c840*/  UIADD3 UR44, UR4, 0xc02, URZ ;  /* 0x00000c02042c7890 */ /* 0x000fe2000fffe03f */
[-CC-:B------:R-:W-:Y:S01]  /*c850*/  FFMA.FTZ R61, R61, R0.reuse, -R9.reuse ;  /* 0x000000003d3d7223 */ /* 0x180fe20000010809 */
[----:B--2---:R-:W-:Y:S01]  /*c860*/  FADD.FTZ R6, R28, R6 ;  /* 0x000000061c067221 */ /* 0x004fe20000010000 */
[----:B------:R-:W-:Y:S01]  /*c870*/  UIADD3 UR48, UR4, 0xc04, URZ ;  /* 0x00000c0404307890 */ /* 0x000fe2000fffe03f */
[-CC-:B------:R-:W-:Y:S01]  /*c880*/  FFMA.FTZ R64, R64, R0.reuse, -R9.reuse ;  /* 0x0000000040407223 */ /* 0x180fe20000010809 */
[----:B------:R-:W-:Y:S01]  /*c890*/  UIADD3 UR52, UR4, 0xc06, URZ ;  /* 0x00000c0604347890 */ /* 0x000fe2000fffe03f */
[-CC-:B------:R-:W-:Y:S01]  /*c8a0*/  FFMA.FTZ R65, R65, R0.reuse, -R9.reuse ;  /* 0x0000000041417223 */ /* 0x180fe20000010809 */
[-CC-:B------:R-:W-:Y:S01]  /*c8b0*/  FFMA.FTZ R68, R68, R0.reuse, -R9.reuse ;  /* 0x0000000044447223 */ /* 0x180fe20000010809 */
[-CC-:B------:R-:W-:Y:S01]  /*c8c0*/  FFMA.FTZ R69, R69, R0.reuse, -R9.reuse ;  /* 0x0000000045457223 */ /* 0x180fe20000010809 */
[--C-:B------:R-:W-:Y:S01]  /*c8d0*/  FFMA.FTZ R72, R72, R0, -R9.reuse ;  /* 0x0000000048487223 */ /* 0x100fe20000010809 */
[C---:B0-----:R-:W-:Y:S01]  /*c8e0*/  FADD.FTZ R25, R29.reuse, R6 ;  /* 0x000000061d197221 */ /* 0x041fe20000010000 */
[----:B------:R-:W-:Y:S01]  /*c8f0*/  F2FP.F16.F32.PACK_AB R6, R29, R28 ;  /* 0x0000001c1d06723e */ /* 0x000fe200000000ff */
[-CC-:B------:R-:W-:Y:S01]  /*c900*/  FFMA.FTZ R73, R73, R0.reuse, -R9.reuse ;  /* 0x0000000049497223 */ /* 0x180fe20000010809 */
[----:B------:R-:W2:Y:S01]  /*c910*/  LDL R29, [R1+0x4c] ;  /* 0x00004c00011d7983 */ /* 0x000ea20000100800 */
        /* <DEDUP_REMOVED lines=22> */
[----:B------:R-:W-:Y:S01]  /*ca80*/  FMUL.FTZ R5, R5, R0 ;  /* 0x0000000005057220 */ /* 0x000fe20000410000 */
[----:B------:R-:W0:Y:S01]  /*ca90*/  S2R R117, SR_TID.X ;  /* 0x0000000000757919 */ /* 0x000e220000002100 */
[----:B------:R-:W-:Y:S08]  /*caa0*/  MUFU.EX2 R27, R27 ;  /* 0x0000001b001b7308 */ /* 0x000ff00000000800 */
[----:B------:R-:W-:Y:S08]  /*cab0*/  MUFU.EX2 R21, R5 ;  /* 0x0000000500157308 */ /* 0x000ff00000000800 */
[----:B------:R-:W1:Y:S08]  /*cac0*/  MUFU.EX2 R5, R26 ;  /* 0x0000001a00057308 */ /* 0x000e700000000800 */
[----:B------:R-:W-:Y:S01]  /*cad0*/  MUFU.EX2 R30, R30 ;  /* 0x0000001e001e7308 */ /* 0x000fe20000000800 */
[----:B------:R-:W-:-:S02]  /*cae0*/  WARPGROUP.DEPBAR.LE gsb0, 0x0 ;  /* 0x00008000000079c5 */ /* 0x000fc40000010000 */
[----:B------:R-:W-:Y:S01]  /*caf0*/  WARPGROUP.ARRIVE ;  /* 0x00000000000079c5 */ /* 0x000fe20000000000 */
[----:B0-----:R-:W-:-:S04]  /*cb00*/  SHF.R.U32.HI R13, RZ, 0x7, R117 ;  /* 0x00000007ff0d7819 */ /* 0x001fc80000011675 */
[----:B------:R-:W0:Y:S01]  /*cb10*/  MUFU.EX2 R31, R31 ;  /* 0x0000001f001f7308 */ /* 0x000e220000000800 */
[----:B------:R-:W-:Y:S01]  /*cb20*/  @!P1 IMAD R14, R152, 0x8, R2 ;  /* 0x00000008980e9824 */ /* 0x000fe200078e0202 */
[----:B------:R-:W-:Y:S01]  /*cb30*/  ISETP.GE.U32.AND P2, PT, R117, 0x180, PT ;  /* 0x000001807500780c */ /* 0x000fe20003f46070 */
[----:B------:R-:W-:Y:S01]  /*cb40*/  HGMMA.64x64x16.F32 R120, gdesc[UR8].tnspB, R120, gsb0 ;  /* 0x40e00000087879f0 */ /* 0x000fe20008000878 */
[----:B------:R-:W-:Y:S02]  /*cb50*/  VIADD R12, R13, 0x9 ;  /* 0x000000090d0c7836 */ /* 0x000fe40000000000 */
[----:B-1----:R-:W-:Y:S01]  /*cb60*/  FFMA.FTZ R20, R21, R20, R5 ;  /* 0x0000001415147223 */ /* 0x002fe20000010005 */
[----:B------:R-:W-:Y:S01]  /*cb70*/  @!P1 VIADD R14, R14, 0x30840 ;  /* 0x000308400e0e9836 */ /* 0x000fe20000000000 */
[----:B------:R-:W3:Y:S01]  /*cb80*/  LDL R117, [R1+0x4] ;  /* 0x0000040001757983 */ /* 0x000ee20000100800 */
[----:B------:R-:W-:Y:S02]  /*cb90*/  WARPGROUP.DEPBAR.LE gsb0, 0x0 ;  /* 0x00008000000079c5 */ /* 0x000fe40000010000 */
[----:B------:R-:W-:-:S06]  /*cba0*/  WARPGROUP.ARRIVE ;  /* 0x00000000000079c5 */ /* 0x000fcc0000000000 */
[----:B------:R-:W-:Y:S03]  /*cbb0*/  HGMMA.64x64x16.F32 R120, gdesc[UR12].tnspB, R120, gsb0 ;  /* 0x40e000000c7879f0 */ /* 0x000fe60008000878 */
        /* <DEDUP_REMOVED lines=23> */
[----:B------:R-:W-:Y:S01]  /*cd30*/  HGMMA.64x64x16.F32 R120, gdesc[UR48].tnspB, R120, gsb0 ;  /* 0x40e00000307879f0 */ /* 0x000fe20008000878 */
[----:B------:R-:W-:Y:S02]  /*cd40*/  @!P1 IMAD R13, R7, 0x8, R2 ;  /* 0x00000008070d9824 */ /* 0x000fe400078e0202 */
[----:B------:R-:W-:Y:S02]  /*cd50*/  WARPGROUP.DEPBAR.LE gsb0, 0x0 ;  /* 0x00008000000079c5 */ /* 0x000fe40000010000 */
[----:B------:R-:W-:-:S06]  /*cd60*/  WARPGROUP.ARRIVE ;  /* 0x00000000000079c5 */ /* 0x000fcc0000000000 */
[----:B------:R-:W-:Y:S01]  /*cd70*/  HGMMA.64x64x16.F32 R120, gdesc[UR52].tnspB, R120, gsb0 ;  /* 0x40e00000347879f0 */ /* 0x000fe20008000878 */
[----:B------:R-:W-:Y:S02]  /*cd80*/  @!P1 IADD3 R13, R13, 0x30860, RZ ;  /* 0x000308600d0d9810 */ /* 0x000fe40007ffe0ff */
[----:B------:R-:W-:Y:S02]  /*cd90*/  SEL R12, R12, 0x9, !P2 ;  /* 0x000000090c0c7807 */ /* 0x000fe40005000000 */
[----:B------:R-:W-:Y:S02]  /*cda0*/  @!P1 PRMT R14, RZ, 0x654, R14 ;  /* 0x00000654ff0e9816 */ /* 0x000fe4000000000e */
[----:B------:R-:W-:Y:S02]  /*cdb0*/  F2FP.F16.F32.PACK_AB R5, R27, R5 ;  /* 0x000000051b05723e */ /* 0x000fe400000000ff */
[----:B------:R-:W-:Y:S02]  /*cdc0*/  @!P1 PRMT R13, RZ, 0x654, R13 ;  /* 0x00000654ff0d9816 */ /* 0x000fe4000000000d */
[----:B0-----:R-:W-:Y:S01]  /*cdd0*/  F2FP.F16.F32.PACK_AB R7, R31, R30 ;  /* 0x0000001e1f07723e */ /* 0x001fe200000000ff */
[----:B------:R-:W0:Y:S08]  /*cde0*/  MUFU.EX2 R32, R32 ;  /* 0x0000002000207308 */ /* 0x000e300000000800 */
[----:B------:R-:W-:Y:S08]  /*cdf0*/  MUFU.EX2 R36, R36 ;  /* 0x0000002400247308 */ /* 0x000ff00000000800 */
[----:B------:R-:W-:Y:S01]  /*ce00*/  MUFU.EX2 R35, R35 ;  /* 0x0000002300237308 */ /* 0x000fe20000000800 */
[----:B0-----:R-:W-:-:S07]  /*ce10*/  FADD.FTZ R25, R32, R25 ;  /* 0x0000001920197221 */ /* 0x001fce0000010000 */
[----:B------:R-:W-:Y:S01]  /*ce20*/  MUFU.EX2 R39, R39 ;  /* 0x0000002700277308 */ /* 0x000fe20000000800 */
[----:B------:R-:W-:Y:S02]  /*ce30*/  WARPGROUP.DEPBAR.LE gsb0, 0x0 ;  /* 0x00008000000079c5 */ /* 0x000fe40000010000 */
[----:B------:R0:W-:Y:S06]  /*ce40*/  BAR.ARV R12, 0x100 ;  /* 0x0004000c0000751d */ /* 0x0001ec0000002000 */
[----:B------:R-:W-:Y:S01]  /*ce50*/  @!P1 SYNCS.ARRIVE.TRANS64.RED.A1T0 RZ, [R14+URZ], RZ ;  /* 0x000000ff0eff99a7 */ /* 0x000fe2000810043f */
[----:B------:R1:W-:Y:S01]  /*ce60*/  @!P1 SYNCS.ARRIVE.TRANS64.RED.A1T0 RZ, [R13+URZ], RZ ;  /* 0x000000ff0dff99a7 */ /* 0x0003e2000810043f */
[----:B------:R4:W-:Y:S01]  /*ce70*/  STSM.16.M88.4 [R157+0x1e800], R4 ;  /* 0x01e800049d007844 */ /* 0x0009e20000000200 */
[----:B0-----:R-:W-:-:S04]  /*ce80*/  FADD.FTZ R12, R27, R20 ;  /* 0x000000141b0c7221 */ /* 0x001fc80000010000 */
[----:B------:R-:W-:Y:S02]  /*ce90*/  FADD.FTZ R12, R30, R12 ;  /* 0x0000000c1e0c7221 */ /* 0x000fe40000010000 */
[----:B------:R-:W5:Y:S01]  /*cea0*/  LDL R30, [R1+0x38] ;  /* 0x00003800011e7983 */ /* 0x000f620000100800 */
[----:B----4-:R0:W4:Y:S08]  /*ceb0*/  MUFU.EX2 R4, R33 ;  /* 0x0000002100047308 */ /* 0x0101300000000800 */
[----:B------:R-:W1:Y:S01]  /*cec0*/  MUFU.EX2 R5, R34 ;  /* 0x0000002200057308 */ /* 0x000e620000000800 */
[----:B0-----:R-:W3:Y:S01]  /*ced0*/  LDL R33, [R1+0x8] ;  /* 0x0000080001217983 */ /* 0x001ee20000100800 */
[----:B------:R-:W-:-:S03]  /*cee0*/  FADD.FTZ R12, R31, R12 ;  /* 0x0000000c1f0c7221 */ /* 0x000fc60000010000 */
[----:B------:R-:W5:Y:S03]  /*cef0*/  LDL R31, [R1+0x50] ;  /* 0x00005000011f7983 */ /* 0x000f660000100800 */
[----:B------:R-:W0:Y:S08]  /*cf00*/  MUFU.EX2 R6, R37 ;  /* 0x0000002500067308 */ /* 0x000e300000000800 */
[----:B------:R-:W0:Y:S01]  /*cf10*/  MUFU.EX2 R7, R38 ;  /* 0x0000002600077308 */ /* 0x000e220000000800 */
[----:B----4-:R-:W-:Y:S01]  /*cf20*/  FADD.FTZ R25, R4, R25 ;  /* 0x0000001904197221 */ /* 0x010fe20000010000 */
[----:B-1----:R-:W-:-:S03]  /*cf30*/  FADD.FTZ R12, R5, R12 ;  /* 0x0000000c050c7221 */ /* 0x002fc60000010000 */
[----:B------:R-:W-:Y:S01]  /*cf40*/  FADD.FTZ R25, R36, R25 ;  /* 0x0000001924197221 */ /* 0x000fe20000010000 */
[C---:B------:R-:W-:Y:S01]  /*cf50*/  FADD.FTZ R12, R35.reuse, R12 ;  /* 0x0000000c230c7221 */ /* 0x040fe20000010000 */
[----:B------:R-:W-:Y:S02]  /*cf60*/  F2FP.F16.F32.PACK_AB R4, R4, R32 ;  /* 0x000000200404723e */ /* 0x000fe400000000ff */
[C---:B0-----:R-:W-:Y:S01]  /*cf70*/  FADD.FTZ R25, R6.reuse, R25 ;  /* 0x0000001906197221 */ /* 0x041fe20000010000 */
[----:B------:R-:W-:Y:S02]  /*cf80*/  F2FP.F16.F32.PACK_AB R5, R35, R5 ;  /* 0x000000052305723e */ /* 0x000fe400000000ff */
[----:B------:R-:W-:Y:S01]  /*cf90*/  F2FP.F16.F32.PACK_AB R6, R6, R36 ;  /* 0x000000240606723e */ /* 0x000fe200000000ff */
[----:B------:R-:W-:Y:S01]  /*cfa0*/  FADD.FTZ R12, R7, R12 ;  /* 0x0000000c070c7221 */ /* 0x000fe20000010000 */
[----:B------:R-:W-:-:S05]  /*cfb0*/  F2FP.F16.F32.PACK_AB R7, R39, R7 ;  /* 0x000000072707723e */ /* 0x000fca00000000ff */
[----:B--2---:R0:W-:Y:S04]  /*cfc0*/  STSM.16.M88.4 [R29], R4 ;  /* 0x000000041d007844 */ /* 0x0041e80000000200 */
[----:B0-----:R-:W2:Y:S01]  /*cfd0*/  LDL R29, [R1+0x54] ;  /* 0x00005400011d7983 */ /* 0x001ea20000100800 */
[----:B------:R-:W0:Y:S08]  /*cfe0*/  MUFU.EX2 R40, R40 ;  /* 0x0000002800287308 */ /* 0x000e300000000800 */
[----:B------:R-:W1:Y:S08]  /*cff0*/  MUFU.EX2 R41, R41 ;  /* 0x0000002900297308 */ /* 0x000e700000000800 */
[----:B------:R-:W4:Y:S08]  /*d000*/  MUFU.EX2 R13, R42 ;  /* 0x0000002a000d7308 */ /* 0x000f300000000800 */
[----:B------:R-:W4:Y:S08]  /*d010*/  MUFU.EX2 R44, R44 ;  /* 0x0000002c002c7308 */ /* 0x000f300000000800 */
[----:B------:R-:W4:Y:S01]  /*d020*/  MUFU.EX2 R43, R43 ;  /* 0x0000002b002b7308 */ /* 0x000f220000000800 */
[----:B0-----:R-:W-:Y:S01]  /*d030*/  FADD.FTZ R25, R40, R25 ;  /* 0x0000001928197221 */ /* 0x001fe20000010000 */
[----:B------:R-:W-:-:S06]  /*d040*/  FADD.FTZ R20, R39, R12 ;  /* 0x0000000c27147221 */ /* 0x000fcc0000010000 */
[----:B------:R-:W0:Y:S08]  /*d050*/  MUFU.EX2 R14, R45 ;  /* 0x0000002d000e7308 */ /* 0x000e300000000800 */
[----:B------:R-:W0:Y:S01]  /*d060*/  MUFU.EX2 R15, R46 ;  /* 0x0000002e000f7308 */ /* 0x000e220000000800 */
[----:B-1----:R-:W-:Y:S01]  /*d070*/  FADD.FTZ R25, R41, R25 ;  /* 0x0000001929197221 */ /* 0x002fe20000010000 */
[----:B----4-:R-:W-:-:S06]  /*d080*/  FADD.FTZ R20, R13, R20 ;  /* 0x000000140d147221 */ /* 0x010fcc0000010000 */
[----:B------:R-:W1:Y:S08]  /*d090*/  MUFU.EX2 R48, R48 ;  /* 0x0000003000307308 */ /* 0x000e700000000800 */
[----:B------:R-:W4:Y:S01]  /*d0a0*/  MUFU.EX2 R47, R47 ;  /* 0x0000002f002f7308 */ /* 0x000f220000000800 */
[----:B------:R-:W-:Y:S01]  /*d0b0*/  FADD.FTZ R25, R44, R25 ;  /* 0x000000192c197221 */ /* 0x000fe20000010000 */
[----:B------:R-:W-:-:S06]  /*d0c0*/  FADD.FTZ R20, R43, R20 ;  /* 0x000000142b147221 */ /* 0x000fcc0000010000 */
        /* <DEDUP_REMOVED lines=25> */
[----:B------:R-:W3:Y:S01]  /*d260*/  MUFU.EX2 R62, R62 ;  /* 0x0000003e003e7308 */ /* 0x000ee20000000800 */
[----:B0-----:R-:W-:Y:S01]  /*d270*/  FADD.FTZ R25, R57, R25 ;  /* 0x0000001939197221 */ /* 0x001fe20000010000 */
[----:B------:R-:W-:-:S06]  /*d280*/  FADD.FTZ R20, R58, R20 ;  /* 0x000000143a147221 */ /* 0x000fcc0000010000 */
[----:B------:R-:W0:Y:S08]  /*d290*/  MUFU.EX2 R64, R64 ;  /* 0x0000004000407308 */ /* 0x000e300000000800 */
[----:B------:R-:W5:Y:S01]  /*d2a0*/  MUFU.EX2 R63, R63 ;  /* 0x0000003f003f7308 */ /* 0x000f620000000800 */
[----:B-1----:R-:W-:Y:S01]  /*d2b0*/  FADD.FTZ R25, R60, R25 ;  /* 0x000000193c197221 */ /* 0x002fe20000010000 */
[----:B----4-:R-:W-:-:S06]  /*d2c0*/  FADD.FTZ R20, R59, R20 ;  /* 0x000000143b147221 */ /* 0x010fcc0000010000 */
[----:B------:R-:W1:Y:S08]  /*d2d0*/  MUFU.EX2 R65, R65 ;  /* 0x0000004100417308 */ /* 0x000e700000000800 */
[----:B------:R-:W4:Y:S01]  /*d2e0*/  MUFU.EX2 R66, R66 ;  /* 0x0000004200427308 */ /* 0x000f220000000800 */
[----:B------:R-:W-:Y:S01]  /*d2f0*/  FADD.FTZ R25, R61, R25 ;  /* 0x000000193d197221 */ /* 0x000fe20000010000 */
[----:B---3--:R-:W-:-:S06]  /*d300*/  FADD.FTZ R20, R62, R20 ;  /* 0x000000143e147221 */ /* 0x008fcc0000010000 */
[----:B------:R-:W3:Y:S08]  /*d310*/  MUFU.EX2 R68, R68 ;  /* 0x0000004400447308 */ /* 0x000ef00000000800 */
[----:B------:R-:W3:Y:S01]  /*d320*/  MUFU.EX2 R67, R67 ;  /* 0x0000004300437308 */ /* 0x000ee20000000800 */
[----:B0-----:R-:W-:Y:S01]  /*d330*/  FADD.FTZ R25, R64, R25 ;  /* 0x0000001940197221 */ /* 0x001fe20000010000 */
[----:B-----5:R-:W-:-:S06]  /*d340*/  FADD.FTZ R20, R63, R20 ;  /* 0x000000143f147221 */ /* 0x020fcc0000010000 */
[----:B------:R-:W0:Y:S08]  /*d350*/  MUFU.EX2 R69, R69 ;  /* 0x0000004500457308 */ /* 0x000e300000000800 */
[----:B------:R-:W5:Y:S01]  /*d360*/  MUFU.EX2 R70, R70 ;  /* 0x0000004600467308 */ /* 0x000f620000000800 */
[----:B-1----:R-:W-:Y:S01]  /*d370*/  FADD.FTZ R28, R65, R25 ;  /* 0x00000019411c7221 */ /* 0x002fe20000010000 */
[----:B----4-:R-:W-:-:S06]  /*d380*/  FADD.FTZ R20, R66, R20 ;  /* 0x0000001442147221 */ /* 0x010fcc0000010000 */
[----:B------:R-:W1:Y:S08]  /*d390*/  MUFU.EX2 R72, R72 ;  /* 0x0000004800487308 */ /* 0x000e700000000800 */
[----:B------:R-:W4:Y:S01]  /*d3a0*/  MUFU.EX2 R71, R71 ;  /* 0x0000004700477308 */ /* 0x000f220000000800 */
[----:B---3--:R-:W-:Y:S01]  /*d3b0*/  FADD.FTZ R28, R68, R28 ;  /* 0x0000001c441c7221 */ /* 0x008fe20000010000 */
[----:B------:R-:W-:-:S06]  /*d3c0*/  FADD.FTZ R20, R67, R20 ;  /* 0x0000001443147221 */ /* 0x000fcc0000010000 */
        /* <DEDUP_REMOVED lines=12> */
[----:B------:R-:W3:Y:S01]  /*d490*/  MUFU.EX2 R80, R80 ;  /* 0x0000005000507308 */ /* 0x000ee20000000800 */
[----:B------:R-:W-:-:S07]  /*d4a0*/  F2FP.F16.F32.PACK_AB R12, R41, R40 ;  /* 0x00000028290c723e */ /* 0x000fce00000000ff */
[----:B------:R-:W2:Y:S01]  /*d4b0*/  MUFU.EX2 R79, R79 ;  /* 0x0000004f004f7308 */ /* 0x000ea20000000800 */
[----:B------:R-:W-:Y:S02]  /*d4c0*/  F2FP.F16.F32.PACK_AB R13, R43, R13 ;  /* 0x0000000d2b0d723e */ /* 0x000fe400000000ff */
[----:B------:R-:W-:Y:S02]  /*d4d0*/  F2FP.F16.F32.PACK_AB R14, R14, R44 ;  /* 0x0000002c0e0e723e */ /* 0x000fe400000000ff */
[----:B------:R-:W-:-:S03]  /*d4e0*/  F2FP.F16.F32.PACK_AB R15, R47, R15 ;  /* 0x0000000f2f0f723e */ /* 0x000fc600000000ff */
[----:B------:R-:W2:Y:S01]  /*d4f0*/  MUFU.EX2 R81, R81 ;  /* 0x0000005100517308 */ /* 0x000ea20000000800 */
[----:B0-----:R-:W-:Y:S01]  /*d500*/  FADD.FTZ R28, R76, R28 ;  /* 0x0000001c4c1c7221 */ /* 0x001fe20000010000 */
[----:B-----5:R-:W-:-:S06]  /*d510*/  FADD.FTZ R7, R75, R20 ;  /* 0x000000144b077221 */ /* 0x020fcc0000010000 */
[----:B------:R-:W0:Y:S01]  /*d520*/  MUFU.EX2 R82, R82 ;  /* 0x0000005200527308 */ /* 0x000e220000000800 */
[----:B------:R1:W-:Y:S07]  /*d530*/  STSM.16.M88.4 [R33], R12 ;  /* 0x0000000c21007844 */ /* 0x0003ee0000000200 */
[----:B------:R-:W5:Y:S01]  /*d540*/  MUFU.EX2 R84, R84 ;  /* 0x0000005400547308 */ /* 0x000f620000000800 */
[----:B------:R-:W-:-:S07]  /*d550*/  F2FP.F16.F32.PACK_AB R24, R24, R48 ;  /* 0x000000301818723e */ /* 0x000fce00000000ff */
[----:B------:R-:W5:Y:S01]  /*d560*/  MUFU.EX2 R83, R83 ;  /* 0x0000005300537308 */ /* 0x000f620000000800 */
[----:B-1----:R-:W-:Y:S01]  /*d570*/  FADD.FTZ R13, R77, R28 ;  /* 0x0000001c4d0d7221 */ /* 0x002fe20000010000 */
[----:B----4-:R-:W-:Y:S01]  /*d580*/  FADD.FTZ R14, R78, R7 ;  /* 0x000000074e0e7221 */ /* 0x010fe20000010000 */
[----:B------:R-:W-:Y:S02]  /*d590*/  F2FP.F16.F32.PACK_AB R25, R51, R50 ;  /* 0x000000323319723e */ /* 0x000fe400000000ff */
[----:B------:R-:W-:-:S03]  /*d5a0*/  F2FP.F16.F32.PACK_AB R26, R26, R52 ;  /* 0x000000341a1a723e */ /* 0x000fc600000000ff */
[----:B------:R-:W1:Y:S01]  /*d5b0*/  MUFU.EX2 R85, R85 ;  /* 0x0000005500557308 */ /* 0x000e620000000800 */
[----:B------:R-:W-:Y:S01]  /*d5c0*/  F2FP.F16.F32.PACK_AB R27, R55, R27 ;  /* 0x0000001b371b723e */ /* 0x000fe200000000ff */
[----:B---3--:R-:W-:Y:S01]  /*d5d0*/  FADD.FTZ R20, R80, R13 ;  /* 0x0000000d50147221 */ /* 0x008fe20000010000 */
[----:B--2---:R-:W-:-:S05]  /*d5e0*/  FADD.FTZ R15, R79, R14 ;  /* 0x0000000e4f0f7221 */ /* 0x004fca0000010000 */
[----:B------:R-:W2:Y:S01]  /*d5f0*/  MUFU.EX2 R86, R86 ;  /* 0x0000005600567308 */ /* 0x000ea20000000800 */
[----:B------:R3:W-:Y:S07]  /*d600*/  STSM.16.M88.4 [R117], R24 ;  /* 0x0000001875007844 */ /* 0x0007ee0000000200 */
[----:B------:R-:W4:Y:S08]  /*d610*/  MUFU.EX2 R88, R88 ;  /* 0x0000005800587308 */ /* 0x000f300000000800 */
[----:B------:R-:W4:Y:S01]  /*d620*/  MUFU.EX2 R87, R87 ;  /* 0x0000005700577308 */ /* 0x000f220000000800 */
[----:B---3--:R-:W-:Y:S01]  /*d630*/  FADD.FTZ R25, R81, R20 ;  /* 0x0000001451197221 */ /* 0x008fe20000010000 */
[----:B0-----:R-:W-:-:S06]  /*d640*/  FADD.FTZ R20, R82, R15 ;  /* 0x0000000f52147221 */ /* 0x001fcc0000010000 */
[----:B------:R-:W-:Y:S01]  /*d650*/  MUFU.EX2 R89, R89 ;  /* 0x0000005900597308 */ /* 0x000fe20000000800 */
[----:B-----5:R-:W-:Y:S01]  /*d660*/  FADD.FTZ R24, R84, R25 ;  /* 0x0000001954187221 */ /* 0x020fe20000010000 */
[----:B------:R-:W-:-:S06]  /*d670*/  FADD.FTZ R25, R83, R20 ;  /* 0x0000001453197221 */ /* 0x000fcc0000010000 */
[----:B------:R-:W0:Y:S01]  /*d680*/  MUFU.EX2 R90, R90 ;  /* 0x0000005a005a7308 */ /* 0x000e220000000800 */
[----:B-1----:R-:W-:Y:S01]  /*d690*/  FADD.FTZ R27, R85, R24 ;  /* 0x00000018551b7221 */ /* 0x002fe20000010000 */
[----:B------:R-:W-:-:S06]  /*d6a0*/  F2FP.F16.F32.PACK_AB R4, R57, R56 ;  /* 0x000000383904723e */ /* 0x000fcc00000000ff */
[----:B------:R-:W-:Y:S01]  /*d6b0*/  MUFU.EX2 R92, R92 ;  /* 0x0000005c005c7308 */ /* 0x000fe20000000800 */
[----:B------:R-:W-:Y:S01]  /*d6c0*/  F2FP.F16.F32.PACK_AB R5, R59, R58 ;  /* 0x0000003a3b05723e */ /* 0x000fe200000000ff */
[----:B--2---:R-:W-:Y:S01]  /*d6d0*/  FADD.FTZ R20, R86, R25 ;  /* 0x0000001956147221 */ /* 0x004fe20000010000 */
[----:B------:R-:W-:-:S05]  /*d6e0*/  F2FP.F16.F32.PACK_AB R6, R61, R60 ;  /* 0x0000003c3d06723e */ /* 0x000fca00000000ff */
[----:B------:R-:W1:Y:S01]  /*d6f0*/  MUFU.EX2 R91, R91 ;  /* 0x0000005b005b7308 */ /* 0x000e620000000800 */
[----:B------:R-:W-:Y:S02]  /*d700*/  F2FP.F16.F32.PACK_AB R7, R63, R62 ;  /* 0x0000003e3f07723e */ /* 0x000fe400000000ff */
[----:B------:R-:W-:Y:S02]  /*d710*/  F2FP.F16.F32.PACK_AB R12, R65, R64 ;  /* 0x00000040410c723e */ /* 0x000fe400000000ff */
[----:B------:R-:W-:-:S03]  /*d720*/  F2FP.F16.F32.PACK_AB R13, R67, R66 ;  /* 0x00000042430d723e */ /* 0x000fc600000000ff */
[----:B------:R-:W-:Y:S01]  /*d730*/  MUFU.EX2 R93, R93 ;  /* 0x0000005d005d7308 */ /* 0x000fe20000000800 */
[----:B------:R-:W-:Y:S02]  /*d740*/  F2FP.F16.F32.PACK_AB R14, R69, R68 ;  /* 0x00000044450e723e */ /* 0x000fe400000000ff */
[----:B------:R-:W-:Y:S01]  /*d750*/  F2FP.F16.F32.PACK_AB R15, R71, R70 ;  /* 0x00000046470f723e */ /* 0x000fe200000000ff */
[----:B----4-:R-:W-:-:S04]  /*d760*/  FADD.FTZ R26, R88, R27 ;  /* 0x0000001b581a7221 */ /* 0x010fc80000010000 */
[----:B------:R-:W2:Y:S01]  /*d770*/  MUFU.EX2 R94, R94 ;  /* 0x0000005e005e7308 */ /* 0x000ea20000000800 */
[----:B------:R-:W-:Y:S01]  /*d780*/  FADD.FTZ R27, R87, R20 ;  /* 0x00000014571b7221 */ /* 0x000fe20000010000 */
[----:B------:R0:W-:Y:S06]  /*d790*/  STSM.16.M88.4 [R157+0x24800], R4 ;  /* 0x024800049d007844 */ /* 0x0001ec0000000200 */
[----:B------:R-:W3:Y:S01]  /*d7a0*/  MUFU.EX2 R96, R96 ;  /* 0x0000006000607308 */ /* 0x000ee20000000800 */
[----:B------:R4:W-:Y:S07]  /*d7b0*/  STSM.16.M88.4 [R29], R12 ;  /* 0x0000000c1d007844 */ /* 0x0009ee0000000200 */
[----:B------:R-:W5:Y:S01]  /*d7c0*/  MUFU.EX2 R95, R95 ;  /* 0x0000005f005f7308 */ /* 0x000f620000000800 */
[----:B0-----:R-:W-:-:S07]  /*d7d0*/  FADD.FTZ R4, R90, R27 ;  /* 0x0000001b5a047221 */ /* 0x001fce0000010000 */
[----:B------:R-:W0:Y:S01]  /*d7e0*/  MUFU.EX2 R97, R97 ;  /* 0x0000006100617308 */ /* 0x000e220000000800 */
[----:B----4-:R-:W-:Y:S01]  /*d7f0*/  FADD.FTZ R29, R89, R26 ;  /* 0x0000001a591d7221 */ /* 0x010fe20000010000 */
[----:B-1----:R-:W-:-:S06]  /*d800*/  FADD.FTZ R5, R91, R4 ;  /* 0x000000045b057221 */ /* 0x002fcc0000010000 */
[----:B------:R-:W1:Y:S01]  /*d810*/  MUFU.EX2 R98, R98 ;  /* 0x0000006200627308 */ /* 0x000e620000000800 */
[----:B------:R-:W-:Y:S01]  /*d820*/  FADD.FTZ R6, R92, R29 ;  /* 0x0000001d5c067221 */ /* 0x000fe20000010000 */
[----:B--2---:R-:W-:-:S06]  /*d830*/  FADD.FTZ R12, R94, R5 ;  /* 0x000000055e0c7221 */ /* 0x004fcc0000010000 */
[----:B------:R-:W2:Y:S01]  /*d840*/  MUFU.EX2 R100, R100 ;  /* 0x0000006400647308 */ /* 0x000ea20000000800 */
[----:B------:R-:W-:-:S07]  /*d850*/  FADD.FTZ R7, R93, R6 ;  /* 0x000000065d077221 */ /* 0x000fce0000010000 */
[----:B------:R-:W4:Y:S01]  /*d860*/  MUFU.EX2 R99, R99 ;  /* 0x0000006300637308 */ /* 0x000f220000000800 */
[----:B---3--:R-:W-:Y:S01]  /*d870*/  FADD.FTZ R14, R96, R7 ;  /* 0x00000007600e7221 */ /* 0x008fe20000010000 */
[----:B-----5:R-:W-:-:S06]  /*d880*/  FADD.FTZ R13, R95, R12 ;  /* 0x0000000c5f0d7221 */ /* 0x020fcc0000010000 */
[----:B------:R-:W3:Y:S08]  /*d890*/  MUFU.EX2 R101, R101 ;  /* 0x0000006500657308 */ /* 0x000ef00000000800 */
[----:B------:R-:W5:Y:S01]  /*d8a0*/  MUFU.EX2 R102, R102 ;  /* 0x0000006600667308 */ /* 0x000f620000000800 */
[----:B0-----:R-:W-:Y:S01]  /*d8b0*/  FADD.FTZ R15, R97, R14 ;  /* 0x0000000e610f7221 */ /* 0x001fe20000010000 */
[----:B-1----:R-:W-:-:S06]  /*d8c0*/  FADD.FTZ R12, R98, R13 ;  /* 0x0000000d620c7221 */ /* 0x002fcc0000010000 */
[----:B------:R-:W0:Y:S08]  /*d8d0*/  MUFU.EX2 R104, R104 ;  /* 0x0000006800687308 */ /* 0x000e300000000800 */
[----:B------:R-:W1:Y:S01]  /*d8e0*/  MUFU.EX2 R103, R103 ;  /* 0x0000006700677308 */ /* 0x000e620000000800 */
[----:B--2---:R-:W-:Y:S01]  /*d8f0*/  FADD.FTZ R14, R100, R15 ;  /* 0x0000000f640e7221 */ /* 0x004fe20000010000 */
[----:B----4-:R-:W-:-:S06]  /*d900*/  FADD.FTZ R13, R99, R12 ;  /* 0x0000000c630d7221 */ /* 0x010fcc0000010000 */
[----:B------:R-:W2:Y:S01]  /*d910*/  MUFU.EX2 R105, R105 ;  /* 0x0000006900697308 */ /* 0x000ea20000000800 */
[----:B------:R-:W-:-:S07]  /*d920*/  F2FP.F16.F32.PACK_AB R24, R73, R72 ;  /* 0x000000484918723e */ /* 0x000fce00000000ff */
[----:B------:R-:W4:Y:S01]  /*d930*/  MUFU.EX2 R106, R106 ;  /* 0x0000006a006a7308 */ /* 0x000f220000000800 */
[----:B------:R-:W-:Y:S01]  /*d940*/  F2FP.F16.F32.PACK_AB R25, R75, R74 ;  /* 0x0000004a4b19723e */ /* 0x000fe200000000ff */
[----:B---3--:R-:W-:Y:S01]  /*d950*/  FADD.FTZ R15, R101, R14 ;  /* 0x0000000e650f7221 */ /* 0x008fe20000010000 */
[----:B------:R-:W-:-:S05]  /*d960*/  F2FP.F16.F32.PACK_AB R26, R77, R76 ;  /* 0x0000004c4d1a723e */ /* 0x000fca00000000ff */
[----:B------:R-:W3:Y:S01]  /*d970*/  MUFU.EX2 R108, R108 ;  /* 0x0000006c006c7308 */ /* 0x000ee20000000800 */
[----:B------:R-:W-:Y:S01]  /*d980*/  F2FP.F16.F32.PACK_AB R27, R79, R78 ;  /* 0x0000004e4f1b723e */ /* 0x000fe200000000ff */
[----:B-----5:R-:W-:-:S06]  /*d990*/  FADD.FTZ R20, R102, R13 ;  /* 0x0000000d66147221 */ /* 0x020fcc0000010000 */
[----:B------:R-:W5:Y:S01]  /*d9a0*/  MUFU.EX2 R107, R107 ;  /* 0x0000006b006b7308 */ /* 0x000f620000000800 */
[----:B------:R-:W-:Y:S02]  /*d9b0*/  F2FP.F16.F32.PACK_AB R4, R81, R80 ;  /* 0x000000505104723e */ /* 0x000fe400000000ff */
[----:B------:R-:W-:Y:S02]  /*d9c0*/  F2FP.F16.F32.PACK_AB R5, R83, R82 ;  /* 0x000000525305723e */ /* 0x000fe400000000ff */
[----:B------:R-:W-:-:S03]  /*d9d0*/  F2FP.F16.F32.PACK_AB R6, R85, R84 ;  /* 0x000000545506723e */ /* 0x000fc600000000ff */
[----:B------:R-:W5:Y:S01]  /*d9e0*/  MUFU.EX2 R110, R110 ;  /* 0x0000006e006e7308 */ /* 0x000f620000000800 */
[----:B------:R-:W-:Y:S01]  /*d9f0*/  F2FP.F16.F32.PACK_AB R7, R87, R86 ;  /* 0x000000565707723e */ /* 0x000fe200000000ff */
[----:B------:R1:W-:Y:S01]  /*da00*/  STSM.16.M88.4 [R33+0x6000], R24 ;  /* 0x0060001821007844 */ /* 0x0003e20000000200 */
[----:B0-----:R-:W-:-:S05]  /*da10*/  FADD.FTZ R28, R104, R15 ;  /* 0x0000000f681c7221 */ /* 0x001fca0000010000 */
[----:B------:R-:W0:Y:S01]  /*da20*/  MUFU.EX2 R109, R109 ;  /* 0x0000006d006d7308 */ /* 0x000e220000000800 */
[----:B------:R2:W-:Y:S07]  /*da30*/  STSM.16.M88.4 [R117+0x6000], R4 ;  /* 0x0060000475007844 */ /* 0x0005ee0000000200 */
[----:B------:R-:W0:Y:S01]  /*da40*/  MUFU.EX2 R111, R111 ;  /* 0x0000006f006f7308 */ /* 0x000e220000000800 */
[----:B-1----:R-:W-:-:S07]  /*da50*/  FADD.FTZ R25, R103, R20 ;  /* 0x0000001467197221 */ /* 0x002fce0000010000 */
[----:B------:R-:W1:Y:S01]  /*da60*/  MUFU.EX2 R112, R112 ;  /* 0x0000007000707308 */ /* 0x000e620000000800 */
[----:B--2---:R-:W-:Y:S01]  /*da70*/  FADD.FTZ R5, R105, R28 ;  /* 0x0000001c69057221 */ /* 0x004fe20000010000 */
[----:B----4-:R-:W-:-:S06]  /*da80*/  FADD.FTZ R4, R106, R25 ;  /* 0x000000196a047221 */ /* 0x010fcc0000010000 */
[----:B------:R-:W2:Y:S01]  /*da90*/  MUFU.EX2 R114, R114 ;  /* 0x0000007200727308 */ /* 0x000ea20000000800 */
[----:B---3--:R-:W-:Y:S01]  /*daa0*/  FADD.FTZ R6, R108, R5 ;  /* 0x000000056c067221 */ /* 0x008fe20000010000 */
[----:B-----5:R-:W-:-:S06]  /*dab0*/  FADD.FTZ R5, R107, R4 ;  /* 0x000000046b057221 */ /* 0x020fcc0000010000 */
[----:B------:R-:W3:Y:S01]  /*dac0*/  MUFU.EX2 R113, R113 ;  /* 0x0000007100717308 */ /* 0x000ee20000000800 */
[----:B------:R-:W-:-:S07]  /*dad0*/  FADD.FTZ R4, R110, R5 ;  /* 0x000000056e047221 */ /* 0x000fce0000010000 */
[----:B------:R-:W4:Y:S01]  /*dae0*/  MUFU.EX2 R115, R115 ;  /* 0x0000007300737308 */ /* 0x000f220000000800 */
[----:B0-----:R-:W-:-:S07]  /*daf0*/  FADD.FTZ R7, R109, R6 ;  /* 0x000000066d077221 */ /* 0x001fce0000010000 */
[----:B------:R-:W-:Y:S08]  /*db00*/  MUFU.EX2 R116, R116 ;  /* 0x0000007400747308 */ /* 0x000ff00000000800 */
[----:B------:R-:W0:Y:S08]  /*db10*/  MUFU.EX2 R9, R9 ;  /* 0x0000000900097308 */ /* 0x000e300000000800 */
[----:B------:R-:W-:Y:S08]  /*db20*/  MUFU.EX2 R118, R118 ;  /* 0x0000007600767308 */ /* 0x000ff00000000800 */
[----:B------:R-:W5:Y:S01]  /*db30*/  MUFU.EX2 R119, R119 ;  /* 0x0000007700777308 */ /* 0x000f620000000800 */
[----:B------:R-:W-:Y:S01]  /*db40*/  FADD.FTZ R5, R111, R4 ;  /* 0x000000046f057221 */ /* 0x000fe20000010000 */
[----:B-1----:R-:W-:Y:S01]  /*db50*/  FADD.FTZ R6, R112, R7 ;  /* 0x0000000770067221 */ /* 0x002fe20000010000 */
[----:B------:R-:W-:-:S02]  /*db60*/  F2FP.F16.F32.PACK_AB R96, R97, R96 ;  /* 0x000000606160723e */ /* 0x000fc400000000ff */
[----:B--2---:R-:W-:Y:S01]  /*db70*/  FADD.FTZ R5, R114, R5 ;  /* 0x0000000572057221 */ /* 0x004fe20000010000 */
[----:B------:R-:W-:Y:S01]  /*db80*/  F2FP.F16.F32.PACK_AB R12, R89, R88 ;  /* 0x00000058590c723e */ /* 0x000fe200000000ff */
[----:B---3--:R-:W-:Y:S01]  /*db90*/  FADD.FTZ R7, R113, R6 ;  /* 0x0000000671077221 */ /* 0x008fe20000010000 */
[----:B------:R-:W-:Y:S02]  /*dba0*/  F2FP.F16.F32.PACK_AB R13, R91, R90 ;  /* 0x0000005a5b0d723e */ /* 0x000fe400000000ff */
[----:B------:R-:W-:Y:S02]  /*dbb0*/  F2FP.F16.F32.PACK_AB R14, R93, R92 ;  /* 0x0000005c5d0e723e */ /* 0x000fe400000000ff */
[----:B------:R-:W-:Y:S02]  /*dbc0*/  F2FP.F16.F32.PACK_AB R15, R95, R94 ;  /* 0x0000005e5f0f723e */ /* 0x000fe400000000ff */
[----:B------:R-:W-:Y:S02]  /*dbd0*/  F2FP.F16.F32.PACK_AB R97, R99, R98 ;  /* 0x000000626361723e */ /* 0x000fe400000000ff */
[----:B------:R-:W-:Y:S01]  /*dbe0*/  F2FP.F16.F32.PACK_AB R104, R105, R104 ;  /* 0x000000686968723e */ /* 0x000fe200000000ff */
[----:B----4-:R-:W-:Y:S01]  /*dbf0*/  FADD.FTZ R5, R115, R5 ;  /* 0x0000000573057221 */ /* 0x010fe20000010000 */
[----:B------:R-:W-:-:S02]  /*dc00*/  F2FP.F16.F32.PACK_AB R98, R101, R100 ;  /* 0x000000646562723e */ /* 0x000fc400000000ff */
[----:B------:R-:W-:Y:S02]  /*dc10*/  F2FP.F16.F32.PACK_AB R99, R103, R102 ;  /* 0x000000666763723e */ /* 0x000fe400000000ff */
[----:B------:R-:W-:Y:S02]  /*dc20*/  F2FP.F16.F32.PACK_AB R105, R107, R106 ;  /* 0x0000006a6b69723e */ /* 0x000fe400000000ff */
[----:B------:R-:W-:Y:S02]  /*dc30*/  F2FP.F16.F32.PACK_AB R112, R113, R112 ;  /* 0x000000707170723e */ /* 0x000fe400000000ff */
[----:B------:R-:W-:Y:S02]  /*dc40*/  F2FP.F16.F32.PACK_AB R106, R109, R108 ;  /* 0x0000006c6d6a723e */ /* 0x000fe400000000ff */
[----:B------:R-:W-:Y:S02]  /*dc50*/  F2FP.F16.F32.PACK_AB R107, R111, R110 ;  /* 0x0000006e6f6b723e */ /* 0x000fe400000000ff */
[----:B------:R-:W-:-:S02]  /*dc60*/  F2FP.F16.F32.PACK_AB R113, R115, R114 ;  /* 0x000000727371723e */ /* 0x000fc400000000ff */
[----:B0-----:R-:W-:Y:S02]  /*dc70*/  F2FP.F16.F32.PACK_AB R114, R9, R116 ;  /* 0x000000740972723e */ /* 0x001fe400000000ff */
[----:B-----5:R-:W-:Y:S01]  /*dc80*/  F2FP.F16.F32.PACK_AB R115, R119, R118 ;  /* 0x000000767773723e */ /* 0x020fe200000000ff */
[----:B------:R0:W-:Y:S04]  /*dc90*/  STSM.16.M88.4 [R157+0x2a800], R12 ;  /* 0x02a8000c9d007844 */ /* 0x0001e80000000200 */
[----:B------:R0:W-:Y:S04]  /*dca0*/  STSM.16.M88.4 [R31], R96 ;  /* 0x000000601f007844 */ /* 0x0001e80000000200 */
[----:B------:R0:W-:Y:S04]  /*dcb0*/  STSM.16.M88.4 [R33+0xc000], R104 ;  /* 0x00c0006821007844 */ /* 0x0001e80000000200 */
[----:B------:R0:W-:Y:S01]  /*dcc0*/  STSM.16.M88.4 [R117+0xc000], R112 ;  /* 0x00c0007075007844 */ /* 0x0001e20000000200 */
[----:B------:R-:W-:Y:S01]  /*dcd0*/  @!PT LDS RZ, [RZ] ;  /* 0x00000000fffff984 */ /* 0x000fe20000000800 */
[----:B------:R-:W-:Y:S01]  /*dce0*/  @!PT LDS RZ, [RZ] ;  /* 0x00000000fffff984 */ /* 0x000fe20000000800 */
[----:B------:R-:W-:Y:S01]  /*dcf0*/  @!PT LDS RZ, [RZ] ;  /* 0x00000000fffff984 */ /* 0x000fe20000000800 */
[----:B------:R-:W-:Y:S01]  /*dd00*/  @!PT LDS RZ, [RZ] ;  /* 0x00000000fffff984 */ /* 0x000fe20000000800 */
[----:B------:R1:W-:Y:S06]  /*dd10*/  MEMBAR.ALL.CTA ;  /* 0x0000000000007992 */ /* 0x0003ec0000008000 */
[----:B-1----:R-:W1:Y:S01]  /*dd20*/  FENCE.VIEW.ASYNC.S ;  /* 0x00000000000073c6 */ /* 0x002e620000000000 */
[----:B------:R-:W-:Y:S01]  /*dd30*/  ISETP.GT.AND P2, PT, R8, R30, PT ;  /* 0x0000001e0800720c */ /* 0x000fe20003f44270 */
[----:B------:R-:W-:Y:S01]  /*dd40*/  FADD.FTZ R6, R116, R7 ;  /* 0x0000000774067221 */ /* 0x000fe20000010000 */
[----:B------:R-:W-:Y:S01]  /*dd50*/  FADD.FTZ R5, R118, R5 ;  /* 0x0000000576057221 */ /* 0x000fe20000010000 */
[-C--:B------:R-:W-:Y:S01]  /*dd60*/  FMUL.FTZ R120, R120, R10.reuse ;  /* 0x0000000a78787220 */ /* 0x080fe20000410000 */
[-C--:B------:R-:W-:Y:S01]  /*dd70*/  FMUL.FTZ R121, R121, R10.reuse ;  /* 0x0000000a79797220 */ /* 0x080fe20000410000 */
[----:B------:R-:W-:Y:S01]  /*dd80*/  FADD.FTZ R6, R9, R6 ;  /* 0x0000000609067221 */ /* 0x000fe20000010000 */
        /* <DEDUP_REMOVED lines=34> */
[----:B------:R-:W-:-:S02]  /*dfb0*/  IMAD.MOV.U32 R7, RZ, RZ, R152 ;  /* 0x000000ffff077224 */ /* 0x000fc400078e0098 */
[----:B------:R-:W-:Y:S01]  /*dfc0*/  IMAD.MOV.U32 R5, RZ, RZ, R11 ;  /* 0x000000ffff057224 */ /* 0x000fe200078e000b */
[----:B-1----:R-:W-:Y:S01]  /*dfd0*/  NOP ;  /* 0x0000000000007918 */ /* 0x002fe20000000000 */
[----:B0-----:R-:W-:Y:S05]  /*dfe0*/  @P2 BRA `(.L_x_511) ;  /* 0xffffffd000d42947 */ /* 0x001fea000383ffff */
.L_x_500:
[----:B------:R-:W-:Y:S05]  /*dff0*/  WARPSYNC.ALL ;  /* 0x0000000000007948 */ /* 0x000fea0003800000 */
[----:B------:R-:W-:Y:S06]  /*e000*/  BAR.ARV 0x8, 0x200 ;  /* 0x0208000000007b1d */ /* 0x000fec0000002000 */
[----:B------:R-:W-:Y:S05]  /*e010*/  @!P0 BRA `(.L_x_512) ;  /* 0x0000000000048947 */ /* 0x000fea0003800000 */
[----:B------:R-:W-:Y:S01]  /*e020*/  BPT.TRAP 0x1 ;  /* 0x000000040000795c */ /* 0x000fe20000300000 */
.L_x_512:
[----:B------:R-:W-:Y:S01]  /*e030*/  IMAD R13, R152, 0x8, R2 ;  /* 0x00000008980d7824 */ /* 0x000fe200078e0202 */
[----:B------:R-:W-:-:S04]  /*e040*/  SHF.L.U32 R4, R156, 0x1f, RZ ;  /* 0x0000001f9c047819 */ /* 0x000fc800000006ff */
[----:B------:R0:W1:Y:S01]  /*e050*/  SYNCS.PHASECHK.TRANS64.TRYWAIT P2, [R13+URZ+0x30850], R4 ;  /* 0x030850040d0075a7 */ /* 0x000062000804017f */
[----:B------:R-:W-:Y:S05]  /*e060*/  @!P0 BRA `(.L_x_513) ;  /* 0x0000000000048947 */ /* 0x000fea0003800000 */
[----:B------:R-:W-:Y:S01]  /*e070*/  BPT.TRAP 0x1 ;  /* 0x000000040000795c */ /* 0x000fe20000300000 */
.L_x_513:
[----:B------:R-:W2:Y:S02]  /*e080*/  LDL.LU R5, [R1+0x3c] ;  /* 0x00003c0001057983 */ /* 0x000ea40000300800 */
[----:B--2---:R-:W-:Y:S02]  /*e090*/  IMAD R5, R5, 0x2000, R2 ;  /* 0x0000200005057824 */ /* 0x004fe400078e0202 */
[----:B------:R-:W-:Y:S02]  /*e0a0*/  VIADD R2, R2, 0x400 ;  /* 0x0000040002027836 */ /* 0x000fe40000000000 */
[----:B------:R-:W-:-:S03]  /*e0b0*/  VIADD R5, R5, 0x1e800 ;  /* 0x0001e80005057836 */ /* 0x000fc60000000000 */
[----:B------:R-:W-:Y:S02]  /*e0c0*/  SHF.R.U32.HI R2, RZ, 0x4, R2 ;  /* 0x00000004ff027819 */ /* 0x000fe40000011602 */
[----:B------:R-:W-:Y:S02]  /*e0d0*/  SHF.R.U32.HI R5, RZ, 0x4, R5 ;  /* 0x00000004ff057819 */ /* 0x000fe40000011605 */
[----:B------:R-:W-:Y:S02]  /*e0e0*/  LOP3.LUT R7, R2, 0x3fff, RZ, 0xc0, !PT ;  /* 0x00003fff02077812 */ /* 0x000fe400078ec0ff */
[----:B------:R-:W-:Y:S01]  /*e0f0*/  LOP3.LUT R5, R5, 0x3fff, RZ, 0xc0, !PT ;  /* 0x00003fff05057812 */ /* 0x000fe200078ec0ff */
[----:B-1----:R-:W-:Y:S06]  /*e100*/  @P2 BRA `(.L_x_514) ;  /* 0x0000000000082947 */ /* 0x002fec0003800000 */
[----:B------:R-:W1:Y:S02]  /*e110*/  SYNCS.PHASECHK.TRANS64.TRYWAIT P0, [R13+URZ+0x30850], R4 ;  /* 0x030850040d0075a7 */ /* 0x000e64000800017f */
[----:B-1----:R-:W-:Y:S05]  /*e120*/  @!P0 BRA `(.L_x_515) ;  /* 0x000000a000bc8947 */ /* 0x002fea0003800000 */
.L_x_514:
[----:B------:R-:W-:Y:S01]  /*e130*/  LOP3.LUT R2, R5, 0x10000, RZ, 0xfc, !PT ;  /* 0x0001000005027812 */ /* 0x000fe200078efcff */
[----:B01----:R-:W-:Y:S01]  /*e140*/  IMAD R4, R152, 0x600, R7 ;  /* 0x0000060098047824 */ /* 0x003fe200078e0207 */
[----:B------:R-:W2:Y:S01]  /*e150*/  LDL.LU R14, [R1+0x64] ;  /* 0x00006400010e7983 */ /* 0x000ea20000300800 */
[----:B------:R-:W-:Y:S01]  /*e160*/  IMAD.MOV.U32 R5, RZ, RZ, 0x40000040 ;  /* 0x40000040ff057424 */ /* 0x000fe200078e00ff */
[----:B------:R-:W-:Y:S05]  /*e170*/  WARPSYNC.ALL ;  /* 0x0000000000007948 */ /* 0x000fea0003800000 */
[----:B------:R-:W-:Y:S01]  /*e180*/  R2UR UR4, R2 ;  /* 0x00000000020472ca */ /* 0x000fe200000e0000 */
[----:B------:R-:W-:Y:S01]  /*e190*/  WARPGROUP.ARRIVE ;  /* 0x00000000000079c5 */ /* 0x000fe20000000000 */
[C---:B------:R-:W-:Y:S01]  /*e1a0*/  R2UR UR6, R4.reuse ;  /* 0x00000000040672ca */ /* 0x040fe200000e0000 */
[----:B------:R-:W-:Y:S01]  /*e1b0*/  UMOV UR5, 0x40000040 ;  /* 0x4000004000057882 */ /* 0x000fe20000000000 */
[----:B------:R-:W-:Y:S01]  /*e1c0*/  R2UR UR7, R5 ;  /* 0x00000000050772ca */ /* 0x000fe200000e0000 */
[----:B------:R-:W-:Y:S01]  /*e1d0*/  IMAD.MOV.U32 R9, RZ, RZ, 0x40000040 ;  /* 0x40000040ff097424 */ /* 0x000fe200078e00ff */
[----:B------:R-:W-:Y:S01]  /*e1e0*/  IADD3 R8, R4, 0x80, RZ ;  /* 0x0000008004087810 */ /* 0x000fe20007ffe0ff */
[----:B------:R-:W-:Y:S01]  /*e1f0*/  UMOV UR9, 0x40000040 ;  /* 0x4000004000097882 */ /* 0x000fe20000000000 */
[----:B------:R-:W-:Y:S01]  /*e200*/  IMAD.MOV.U32 R5, RZ, RZ, 0x40000040 ;  /* 0x40000040ff057424 */ /* 0x000fe200078e00ff */
[----:B------:R-:W0:Y:S01]  /*e210*/  SHFL.BFLY PT, R7, R6, 0x2, 0x1f ;  /* 0x0c401f0006077f89 */ /* 0x000e2200000e0000 */
[----:B------:R-:W-:Y:S01]  /*e220*/  R2UR UR10, R8 ;  /* 0x00000000080a72ca */ /* 0x000fe200000e0000 */
[----:B------:R-:W-:Y:S01]  /*e230*/  VIADD R8, R4, 0x100 ;  /* 0x0000010004087836 */ /* 0x000fe20000000000 */
[----:B------:R-:W-:Y:S01]  /*e240*/  R2UR UR11, R9 ;  /* 0x00000000090b72ca */ /* 0x000fe200000e0000 */
[----:B------:R-:W-:-:S02]  /*e250*/  IMAD.MOV.U32 R9, RZ, RZ, 0x40000040 ;  /* 0x40000040ff097424 */ /* 0x000fc400078e00ff */
[----:B------:R-:W-:Y:S02]  /*e260*/  IMAD.MOV.U32 R45, RZ, RZ, RZ ;  /* 0x000000ffff2d7224 */ /* 0x000fe400078e00ff */
[----:B------:R-:W-:Y:S01]  /*e270*/  HGMMA.64x64x16.F32 R120, gdesc[UR4].tnspB, R120, gsb0 ;  /* 0x40e00000047879f0 */ /* 0x000fe20008000878 */
[----:B------:R-:W-:Y:S01]  /*e280*/  R2UR UR4, R2 ;  /* 0x00000000020472ca */ /* 0x000fe200000e0000 */
[----:B------:R-:W-:Y:S01]  /*e290*/  UMOV UR5, 0x40000040 ;  /* 0x4000004000057882 */ /* 0x000fe20000000000 */
[----:B------:R-:W-:Y:S01]  /*e2a0*/  R2UR UR7, R5 ;  /* 0x00000000050772ca */ /* 0x000fe200000e0000 */
[----:B------:R-:W-:Y:S02]  /*e2b0*/  VIADD R152, R152, 0x1 ;  /* 0x0000000198987836 */ /* 0x000fe40000000000 */
[----:B------:R-:W-:Y:S02]  /*e2c0*/  IMAD.MOV.U32 R61, RZ, RZ, -0x800000 ;  /* 0xff800000ff3d7424 */ /* 0x000fe400078e00ff */
[----:B------:R-:W-:Y:S01]  /*e2d0*/  IMAD.MOV.U32 R60, RZ, RZ, -0x800000 ;  /* 0xff800000ff3c7424 */ /* 0x000fe200078e00ff */
[----:B------:R-:W-:-:S04]  /*e2e0*/  ISETP.NE.AND P2, PT, R152, 0x2, PT ;  /* 0x000000029800780c */ /* 0x000fc80003f45270 */
[----:B------:R-:W-:Y:S01]  /*e2f0*/  SEL R5, RZ, 0x1, P2 ;  /* 0x00000001ff057807 */ /* 0x000fe20001000000 */
[----:B------:R-:W-:Y:S01]  /*e300*/  UIADD3 UR8, UR4, 0x2, URZ ;  /* 0x0000000204087890 */ /* 0x000fe2000fffe03f */
[----:B------:R-:W-:Y:S01]  /*e310*/  SEL R152, R152, RZ, P2 ;  /* 0x000000ff98987207 */ /* 0x000fe20001000000 */
[----:B0-----:R-:W-:Y:S01]  /*e320*/  FADD.FTZ R7, R7, R6 ;  /* 0x0000000607077221 */ /* 0x001fe20000010000 */
[----:B------:R-:W-:Y:S01]  /*e330*/  IMAD.MOV.U32 R6, RZ, RZ, RZ ;  /* 0x000000ffff067224 */ /* 0x000fe200078e00ff */
[----:B------:R-:W-:-:S03]  /*e340*/  LOP3.LUT R156, R156, R5, RZ, 0x3c, !PT ;  /* 0x000000059c9c7212 */ /* 0x000fc600078e3cff */
[----:B------:R-:W0:Y:S02]  /*e350*/  SHFL.BFLY PT, R2, R7, 0x1, 0x1f ;  /* 0x0c201f0007027f89 */ /* 0x000e2400000e0000 */
[----:B0-----:R-:W-:Y:S01]  /*e360*/  FADD.FTZ R10, R7, R2 ;  /* 0x00000002070a7221 */ /* 0x001fe20000010000 */
[----:B------:R-:W-:-:S04]  /*e370*/  @!P1 IADD3 R7, R13, 0x30860, RZ ;  /* 0x000308600d079810 */ /* 0x000fc80007ffe0ff */
[----:B------:R-:W-:Y:S02]  /*e380*/  FSETP.NE.FTZ.AND P0, PT, R10, RZ, PT ;  /* 0x000000ff0a00720b */ /* 0x000fe40003f15000 */
[----:B------:R-:W-:-:S11]  /*e390*/  @!P1 PRMT R7, RZ, 0x654, R7 ;  /* 0x00000654ff079816 */ /* 0x000fd60000000007 */
[----:B------:R-:W-:Y:S01]  /*e3a0*/  @P0 MUFU.RCP R45, R10 ;  /* 0x0000000a002d0308 */ /* 0x000fe20000001000 */
[----:B------:R-:W-:Y:S01]  /*e3b0*/  @P0 FMUL.FTZ R2, R0, 0.69314718246459960938 ;  /* 0x3f31721800020820 */ /* 0x000fe20000410000 */
[----:B------:R-:W-:Y:S02]  /*e3c0*/  WARPGROUP.DEPBAR.LE gsb0, 0x0 ;  /* 0x00008000000079c5 */ /* 0x000fe40000010000 */
[----:B------:R-:W-:-:S06]  /*e3d0*/  WARPGROUP.ARRIVE ;  /* 0x00000000000079c5 */ /* 0x000fcc0000000000 */
[----:B------:R-:W-:Y:S01]  /*e3e0*/  HGMMA.64x64x16.F32 R120, gdesc[UR8].tnspB, R120, gsb0 ;  /* 0x40e00000087879f0 */ /* 0x000fe20008000878 */
[----:B------:R-:W-:Y:S01]  /*e3f0*/  R2UR UR10, R8 ;  /* 0x00000000080a72ca */ /* 0x000fe200000e0000 */
[----:B------:R-:W-:Y:S01]  /*e400*/  UIADD3 UR8, UR4, 0x4, URZ ;  /* 0x0000000404087890 */ /* 0x000fe2000fffe03f */
[----:B------:R-:W-:Y:S01]  /*e410*/  R2UR UR11, R9 ;  /* 0x00000000090b72ca */ /* 0x000fe200000e0000 */
[----:B------:R-:W-:Y:S01]  /*e420*/  UMOV UR9, 0x40000040 ;  /* 0x4000004000097882 */ /* 0x000fe20000000000 */
[----:B------:R-:W-:Y:S02]  /*e430*/  VIADD R8, R4, 0x180 ;  /* 0x0000018004087836 */ /* 0x000fe40000000000 */
[----:B------:R-:W-:Y:S01]  /*e440*/  IMAD.MOV.U32 R9, RZ, RZ, 0x40000040 ;  /* 0x40000040ff097424 */ /* 0x000fe200078e00ff */
[----:B------:R-:W-:Y:S02]  /*e450*/  WARPGROUP.DEPBAR.LE gsb0, 0x0 ;  /* 0x00008000000079c5 */ /* 0x000fe40000010000 */
[----:B------:R-:W-:-:S06]  /*e460*/  WARPGROUP.ARRIVE ;  /* 0x00000000000079c5 */ /* 0x000fcc0000000000 */
[----:B------:R-:W-:Y:S01]  /*e470*/  HGMMA.64x64x16.F32 R120, gdesc[UR8].tnspB, R120, gsb0 ;  /* 0x40e00000087879f0 */ /* 0x000fe20008000878 */
[----:B------:R-:W-:Y:S01]  /*e480*/  R2UR UR10, R8 ;  /* 0x00000000080a72ca */ /* 0x000fe200000e0000 */
[----:B------:R-:W-:Y:S01]  /*e490*/  UIADD3 UR8, UR4, 0x6, URZ ;  /* 0x0000000604087890 */ /* 0x000fe2000fffe03f */
[----:B------:R-:W-:Y:S01]  /*e4a0*/  R2UR UR11, R9 ;  /* 0x00000000090b72ca */ /* 0x000fe200000e0000 */
[----:B------:R-:W-:Y:S01]  /*e4b0*/  UMOV UR9, 0x40000040 ;  /* 0x4000004000097882 */ /* 0x000fe20000000000 */
[----:B------:R-:W-:Y:S01]  /*e4c0*/  IMAD.MOV.U32 R9, RZ, RZ, 0x40000040 ;  /* 0x40000040ff097424 */ /* 0x000fe200078e00ff */
[----:B------:R-:W-:Y:S01]  /*e4d0*/  IADD3 R8, R4, 0x200, RZ ;  /* 0x0000020004087810 */ /* 0x000fe20007ffe0ff */
[----:B------:R-:W-:Y:S02]  /*e4e0*/  WARPGROUP.DEPBAR.LE gsb0, 0x0 ;  /* 0x00008000000079c5 */ /* 0x000fe40000010000 */
[----:B------:R-:W-:-:S07]  /*e4f0*/  WARPGROUP.ARRIVE ;  /* 0x00000000000079c5 */ /* 0x000fce0000000000 */
[----:B------:R-:W-:Y:S01]  /*e500*/  HGMMA.64x64x16.F32 R120, gdesc[UR8].tnspB, R120, gsb0 ;  /* 0x40e00000087879f0 */ /* 0x000fe20008000878 */
[----:B------:R-:W-:Y:S01]  /*e510*/  R2UR UR10, R8 ;  /* 0x00000000080a72ca */ /* 0x000fe200000e0000 */
[----:B------:R-:W-:Y:S01]  /*e520*/  UIADD3 UR8, UR4, 0x600, URZ ;  /* 0x0000060004087890 */ /* 0x000fe2000fffe03f */
[----:B------:R-:W-:Y:S01]  /*e530*/  R2UR UR11, R9 ;  /* 0x00000000090b72ca */ /* 0x000fe200000e0000 */
[----:B------:R-:W-:Y:S01]  /*e540*/  UMOV UR9, 0x40000040 ;  /* 0x4000004000097882 */ /* 0x000fe20000000000 */
[----:B------:R-:W-:Y:S02]  /*e550*/  VIADD R8, R4, 0x280 ;  /* 0x0000028004087836 */ /* 0x000fe40000000000 */
[----:B------:R-:W-:Y:S02]  /*e560*/  IMAD.MOV.U32 R9, RZ, RZ, 0x40000040 ;  /* 0x40000040ff097424 */ /* 0x000fe400078e00ff */
[----:B--2---:R-:W-:-:S05]  /*e570*/  VIADD R14, R14, 0x1 ;  /* 0x000000010e0e7836 */ /* 0x004fca0000000000 */
[----:B------:R-:W-:Y:S01]  /*e580*/  STL [R1+0x64], R14 ;  /* 0x0000640e01007387 */ /* 0x000fe20000100800 */
        /* <DEDUP_REMOVED lines=44> */
[C---:B------:R-:W-:Y:S01]  /*e850*/  IADD3 R8, R4.reuse, 0x500, RZ ;  /* 0x0000050004087810 */ /* 0x040fe20007ffe0ff */
[----:B------:R-:W-:-:S05]  /*e860*/  VIADD R4, R4, 0x580 ;  /* 0x0000058004047836 */ /* 0x000fca0000000000 */
[----:B------:R-:W-:Y:S01]  /*e870*/  R2UR UR6, R4 ;  /* 0x00000000040672ca */ /* 0x000fe200000e0000 */
[----:B------:R-:W-:Y:S02]  /*e880*/  WARPGROUP.DEPBAR.LE gsb0, 0x0 ;  /* 0x00008000000079c5 */ /* 0x000fe40000010000 */
[----:B------:R-:W-:-:S06]  /*e890*/  WARPGROUP.ARRIVE ;  /* 0x00000000000079c5 */ /* 0x000fcc0000000000 */
[----:B------:R-:W-:Y:S01]  /*e8a0*/  HGMMA.64x64x16.F32 R120, gdesc[UR8].tnspB, R120, gsb0 ;  /* 0x40e00000087879f0 */ /* 0x000fe20008000878 */
[----:B------:R-:W-:Y:S01]  /*e8b0*/  R2UR UR10, R8 ;  /* 0x00000000080a72ca */ /* 0x000fe200000e0000 */
[----:B------:R-:W-:Y:S01]  /*e8c0*/  UIADD3 UR8, UR4, 0xc04, URZ ;  /* 0x00000c0404087890 */ /* 0x000fe2000fffe03f */
[----:B------:R-:W-:Y:S01]  /*e8d0*/  R2UR UR11, R9 ;  /* 0x00000000090b72ca */ /* 0x000fe200000e0000 */
[----:B------:R-:W-:Y:S01]  /*e8e0*/  UMOV UR9, 0x40000040 ;  /* 0x4000004000097882 */ /* 0x000fe20000000000 */
[----:B------:R-:W-:Y:S01]  /*e8f0*/  UIADD3 UR4, UR4, 0xc06, URZ ;  /* 0x00000c0604047890 */ /* 0x000fe2000fffe03f */
[----:B------:R-:W0:Y:S02]  /*e900*/  SHFL.BFLY PT, R9, R20, 0x2, 0x1f ;  /* 0x0c401f0014097f89 */ /* 0x000e2400000e0000 */
[----:B0-----:R-:W-:-:S05]  /*e910*/  FADD.FTZ R9, R9, R20 ;  /* 0x0000001409097221 */ /* 0x001fca0000010000 */
[----:B------:R-:W0:Y:S02]  /*e920*/  SHFL.BFLY PT, R4, R9, 0x1, 0x1f ;  /* 0x0c201f0009047f89 */ /* 0x000e2400000e0000 */
[----:B0-----:R-:W-:Y:S02]  /*e930*/  FADD.FTZ R12, R9, R4 ;  /* 0x00000004090c7221 */ /* 0x001fe40000010000 */
[----:B------:R-:W0:Y:S03]  /*e940*/  @P0 MUFU.LG2 R4, R10 ;  /* 0x0000000a00040308 */ /* 0x000e260000000c00 */
[----:B------:R-:W-:Y:S01]  /*e950*/  FSETP.NE.FTZ.AND P3, PT, R12, RZ, PT ;  /* 0x000000ff0c00720b */ /* 0x000fe20003f75000 */
[----:B------:R-:W-:Y:S02]  /*e960*/  WARPGROUP.DEPBAR.LE gsb0, 0x0 ;  /* 0x00008000000079c5 */ /* 0x000fe40000010000 */
[----:B------:R-:W-:-:S10]  /*e970*/  WARPGROUP.ARRIVE ;  /* 0x00000000000079c5 */ /* 0x000fd40000000000 */
[----:B------:R-:W1:Y:S01]  /*e980*/  @P3 MUFU.LG2 R8, R12 ;  /* 0x0000000c00083308 */ /* 0x000e620000000c00 */
[----:B0-----:R-:W-:Y:S01]  /*e990*/  @P0 FMUL.FTZ R5, R4, 0.69314718246459960938 ;  /* 0x3f31721804050820 */ /* 0x001fe20000410000 */
[----:B------:R-:W-:Y:S01]  /*e9a0*/  @P3 FMUL.FTZ R9, R0, 0.69314718246459960938 ;  /* 0x3f31721800093820 */ /* 0x000fe20000410000 */
[----:B------:R-:W-:Y:S02]  /*e9b0*/  HGMMA.64x64x16.F32 R120, gdesc[UR8].tnspB, R120, gsb0 ;  /* 0x40e00000087879f0 */ /* 0x000fe40008000878 */
[----:B------:R-:W-:Y:S01]  /*e9c0*/  @P0 FFMA.FTZ R61, R2, R3, R5 ;  /* 0x00000003023d0223 */ /* 0x000fe20000010005 */
[----:B------:R-:W-:Y:S02]  /*e9d0*/  PLOP3.LUT P0, PT, PT, PT, PT, 0x8, 0x0 ;  /* 0x000000000000781c */ /* 0x000fe40003f0e170 */
[----:B------:R-:W0:Y:S01]  /*e9e0*/  @P3 MUFU.RCP R6, R12 ;  /* 0x0000000c00063308 */ /* 0x000e220000001000 */
[----:B-1----:R-:W-:-:S04]  /*e9f0*/  @P3 FMUL.FTZ R8, R8, 0.69314718246459960938 ;  /* 0x3f31721808083820 */ /* 0x002fc80000410000 */
[----:B------:R-:W-:Y:S01]  /*ea00*/  @P3 FFMA.FTZ R60, R9, R11, R8 ;  /* 0x0000000b093c3223 */ /* 0x000fe20000010008 */
[----:B------:R-:W-:Y:S02]  /*ea10*/  WARPGROUP.DEPBAR.LE gsb0, 0x0 ;  /* 0x00008000000079c5 */ /* 0x000fe40000010000 */
[----:B------:R-:W-:-:S06]  /*ea20*/  WARPGROUP.ARRIVE ;  /* 0x00000000000079c5 */ /* 0x000fcc0000000000 */
[----:B------:R-:W-:Y:S03]  /*ea30*/  HGMMA.64x64x16.F32 R120, gdesc[UR4].tnspB, R120, gsb0 ;  /* 0x40e00000047879f0 */ /* 0x000fe60008000878 */
[----:B------:R-:W-:Y:S02]  /*ea40*/  WARPGROUP.DEPBAR.LE gsb0, 0x0 ;  /* 0x00008000000079c5 */ /* 0x000fe40000010000 */
[----:B------:R1:W-:Y:S01]  /*ea50*/  @!P1 SYNCS.ARRIVE.TRANS64.RED.A1T0 RZ, [R7+URZ], RZ ;  /* 0x000000ff07ff99a7 */ /* 0x0003e2000810043f */
        /* <DEDUP_REMOVED lines=32> */
.L_x_464:
[----:B------:R-:W2:Y:S01]  /*ec60*/  LDL R74, [R1+0x5c] ;  /* 0x00005c00014a7983 */ /* 0x000ea20000100800 */
[----:B------:R-:W-:Y:S05]  /*ec70*/  WARPSYNC.ALL ;  /* 0x0000000000007948 */ /* 0x000fea0003800000 */
[----:B------:R-:W1:Y:S01]  /*ec80*/  S2R R0, SR_TID.X ;  /* 0x0000000000007919 */ /* 0x000e620000002100 */
[----:B------:R-:W3:Y:S01]  /*ec90*/  S2UR UR5, SR_CgaCtaId ;  /* 0x00000000000579c3 */ /* 0x000ee20000008800 */
[----:B------:R-:W-:Y:S01]  /*eca0*/  UMOV UR4, 0x400 ;  /* 0x0000040000047882 */ /* 0x000fe20000000000 */
[----:B------:R-:W-:Y:S01]  /*ecb0*/  BSSY B0, `(.L_x_516) ;  /* 0x0000249000007945 */ /* 0x000fe20003800000 */
[----:B---3--:R-:W-:-:S06]  /*ecc0*/  ULEA UR4, UR5, UR4, 0x18 ;  /* 0x0000000405047291 */ /* 0x008fcc000f8ec03f */
[----:B------:R-:W-:Y:S01]  /*ecd0*/  MOV R2, UR4 ;  /* 0x0000000400027c02 */ /* 0x000fe20008000f00 */
[----:B------:R-:W-:Y:S01]  /*ece0*/  BAR.SYNC.DEFER_BLOCKING 0x5, 0x200 ;  /* 0x0148000000007b1d */ /* 0x000fe20000010000 */
[----:B-1----:R-:W-:-:S05]  /*ecf0*/  VIADD R75, R0, 0xffffff80 ;  /* 0xffffff80004b7836 */ /* 0x002fca0000000000 */
[----:B------:R-:W-:-:S04]  /*ed00*/  SHF.R.S32.HI R71, RZ, 0x1f, R75 ;  /* 0x0000001fff477819 */ /* 0x000fc8000001144b */
[----:B------:R-:W-:-:S04]  /*ed10*/  LEA.HI R62, R71, R75, RZ, 0x3 ;  /* 0x0000004b473e7211 */ /* 0x000fc800078f18ff */
[----:B------:R-:W-:Y:S02]  /*ed20*/  LOP3.LUT R3, R62, 0xfffffff8, RZ, 0xc0, !PT ;  /* 0xfffffff83e037812 */ /* 0x000fe400078ec0ff */
[----:B------:R-:W-:-:S03]  /*ed30*/  SHF.R.S32.HI R62, RZ, 0x3, R62 ;  /* 0x00000003ff3e7819 */ /* 0x000fc6000001143e */
[----:B------:R-:W-:-:S04]  /*ed40*/  IMAD.IADD R3, R75, 0x1, -R3 ;  /* 0x000000014b037824 */ /* 0x000fc800078e0a03 */
[----:B------:R-:W-:Y:S01]  /*ed50*/  IMAD.SHL.U32 R59, R3, 0x8, RZ ;  /* 0x00000008033b7824 */ /* 0x000fe200078e00ff */
[----:B0-----:R0:W1:Y:S04]  /*ed60*/  LDS.128 R32, [R2+0x308d0] ;  /* 0x0308d00002207984 */ /* 0x0010680000000c00 */
[----:B------:R-:W-:Y:S01]  /*ed70*/  SHF.R.S32.HI R58, RZ, 0x1f, R59 ;  /* 0x0000001fff3a7819 */ /* 0x000fe2000001143b */
[----:B------:R-:W-:Y:S06]  /*ed80*/  BAR.ARV 0x4, 0x200 ;  /* 0x0108000000007b1d */ /* 0x000fec0000002000 */
[----:B--2---:R-:W-:Y:S01]  /*ed90*/  SHF.R.S32.HI R63, RZ, 0x1f, R74 ;  /* 0x0000001fff3f7819 */ /* 0x004fe2000001144a */
[----:B------:R-:W-:-:S03]  /*eda0*/  IMAD.SHL.U32 R66, R74, 0x4, RZ ;  /* 0x000000044a427824 */ /* 0x000fc600078e00ff */
[----:B------:R-:W-:Y:S01]  /*edb0*/  SHF.L.U64.HI R67, R74, 0x2, R63 ;  /* 0x000000024a437819 */ /* 0x000fe2000001023f */
[----:B01----:R-:W-:Y:S06]  /*edc0*/  @P0 BRA `(.L_x_517) ;  /* 0x0000001800540947 */ /* 0x003fec0003800000 */
[----:B------:R-:W2:Y:S01]  /*edd0*/  LDL R0, [R1+0x78] ;  /* 0x0000780001007983 */ /* 0x000ea20000100800 */
[----:B------:R-:W-:-:S03]  /*ede0*/  ULDC UR4, c[0x0][0xad4] ;  /* 0x0002b50000047ab9 */ /* 0x000fc60000000800 */
[----:B------:R-:W3:Y:S01]  /*edf0*/  LDL.LU R64, [R1+0x60] ;  /* 0x0000600001407983 */ /* 0x000ee20000300800 */
[----:B------:R-:W-:Y:S01]  /*ee00*/  F2FP.F16.F32.PACK_AB R14, R27, R26 ;  /* 0x0000001a1b0e723e */ /* 0x000fe200000000ff */
[----:B------:R-:W-:Y:S01]  /*ee10*/  IMAD.MOV.U32 R32, RZ, RZ, RZ ;  /* 0x000000ffff207224 */ /* 0x000fe200078e00ff */
[----:B------:R-:W0:Y:S01]  /*ee20*/  S2R R5, SR_SWINHI ;  /* 0x0000000000057919 */ /* 0x000e220000002f00 */
[----:B------:R-:W-:Y:S02]  /*ee30*/  MOV R24, R2 ;  /* 0x0000000200187202 */ /* 0x000fe40000000f00 */
[----:B0----5:R-:W-:-:S03]  /*ee40*/  MOV R25, R5 ;  /* 0x0000000500197202 */ /* 0x021fc60000000f00 */
[----:B--2---:R-:W-:-:S03]  /*ee50*/  IMAD.WIDE R10, R0, 0x2, R24 ;  /* 0x00000002000a7825 */ /* 0x004fc600078e0218 */
[C---:B------:R-:W-:Y:S02]  /*ee60*/  IADD3 R65, P0, R10.reuse, 0x60, RZ ;  /* 0x000000600a417810 */ /* 0x040fe40007f1e0ff */
[C---:B------:R-:W-:Y:S02]  /*ee70*/  IADD3 R15, P1, R10.reuse, 0x40, RZ ;  /* 0x000000400a0f7810 */ /* 0x040fe40007f3e0ff */
[----:B------:R-:W-:Y:S01]  /*ee80*/  IADD3 R13, P2, R10, 0x20, RZ ;  /* 0x000000200a0d7810 */ /* 0x000fe20007f5e0ff */
[--C-:B------:R-:W-:Y:S01]  /*ee90*/  IMAD.X R5, RZ, RZ, R11.reuse, P0 ;  /* 0x000000ffff057224 */ /* 0x100fe200000e060b */
[----:B---3--:R-:W-:Y:S01]  /*eea0*/  ISETP.NE.AND P0, PT, R64, RZ, PT ;  /* 0x000000ff4000720c */ /* 0x008fe20003f05270 */
[----:B------:R-:W-:Y:S01]  /*eeb0*/  IMAD.X R7, RZ, RZ, R11, P1 ;  /* 0x000000ffff077224 */ /* 0x000fe200008e060b */
[----:B------:R-:W-:Y:S02]  /*eec0*/  LOP3.LUT R9, R10, 0x380, RZ, 0xc0, !PT ;  /* 0x000003800a097812 */ /* 0x000fe400078ec0ff */
[----:B------:R-:W-:Y:S01]  /*eed0*/  SEL R70, R64, UR4, P0 ;  /* 0x0000000440467c07 */ /* 0x000fe20008000000 */
[----:B------:R-:W-:Y:S05]  /*eee0*/  WARPSYNC.ALL ;  /* 0x0000000000007948 */ /* 0x000fea0003800000 */
[----:B------:R-:W-:Y:S01]  /*eef0*/  LOP3.LUT R4, R15, 0x380, RZ, 0xc0, !PT ;  /* 0x000003800f047812 */ /* 0x000fe200078ec0ff */
[----:B------:R-:W-:Y:S01]  /*ef00*/  ULDC.64 UR6, c[0x0][0xc08] ;  /* 0x0003020000067ab9 */ /* 0x000fe20000000a00 */
[----:B------:R-:W-:Y:S01]  /*ef10*/  LOP3.LUT R0, R13, 0x380, RZ, 0xc0, !PT ;  /* 0x000003800d007812 */ /* 0x000fe200078ec0ff */
[----:B------:R-:W-:Y:S01]  /*ef20*/  ULDC.64 UR4, c[0x0][0xc00] ;  /* 0x0003000000047ab9 */ /* 0x000fe20000000a00 */
[----:B------:R-:W-:-:S02]  /*ef30*/  LOP3.LUT R12, R65, 0x380, RZ, 0xc0, !PT ;  /* 0x00000380410c7812 */ /* 0x000fc400078ec0ff */
[----:B------:R-:W-:Y:S02]  /*ef40*/  SHF.R.U64 R9, R9, 0x3, RZ ;  /* 0x0000000309097819 */ /* 0x000fe400000012ff */
[----:B------:R-:W-:Y:S02]  /*ef50*/  SHF.R.U64 R4, R4, 0x3, RZ ;  /* 0x0000000304047819 */ /* 0x000fe400000012ff */
[----:B------:R-:W-:Y:S02]  /*ef60*/  SHF.R.U64 R0, R0, 0x3, RZ ;  /* 0x0000000300007819 */ /* 0x000fe400000012ff */
[----:B------:R-:W-:Y:S02]  /*ef70*/  SHF.R.U64 R12, R12, 0x3, RZ ;  /* 0x000000030c0c7819 */ /* 0x000fe400000012ff */
[----:B------:R-:W-:Y:S02]  /*ef80*/  LOP3.LUT R10, R9, R10, RZ, 0x3c, !PT ;  /* 0x0000000a090a7212 */ /* 0x000fe400078e3cff */
[----:B------:R-:W-:-:S02]  /*ef90*/  LOP3.LUT R6, R4, R15, RZ, 0x3c, !PT ;  /* 0x0000000f04067212 */ /* 0x000fc400078e3cff */
[----:B------:R-:W-:Y:S02]  /*efa0*/  LOP3.LUT R8, R0, R13, RZ, 0x3c, !PT ;  /* 0x0000000d00087212 */ /* 0x000fe400078e3cff */
[----:B------:R-:W-:Y:S02]  /*efb0*/  LOP3.LUT R4, R12, R65, RZ, 0x3c, !PT ;  /* 0x000000410c047212 */ /* 0x000fe400078e3cff */
[----:B------:R-:W-:Y:S02]  /*efc0*/  MOV R10, R10 ;  /* 0x0000000a000a7202 */ /* 0x000fe40000000f00 */
[----:B------:R-:W-:Y:S02]  /*efd0*/  F2FP.F16.F32.PACK_AB R12, R21, R20 ;  /* 0x00000014150c723e */ /* 0x000fe400000000ff */
[----:B------:R-:W-:Y:S02]  /*efe0*/  F2FP.F16.F32.PACK_AB R13, R43, R42 ;  /* 0x0000002a2b0d723e */ /* 0x000fe400000000ff */
[----:B------:R-:W-:Y:S01]  /*eff0*/  F2FP.F16.F32.PACK_AB R15, R47, R46 ;  /* 0x0000002e2f0f723e */ /* 0x000fe200000000ff */
[----:B------:R-:W-:Y:S01]  /*f000*/  BAR.SYNC.DEFER_BLOCKING 0x1, 0x180 ;  /* 0x0046000000007b1d */ /* 0x000fe20000010000 */
[----:B------:R-:W-:-:S02]  /*f010*/  IADD3.X R9, RZ, R11, RZ, P2, !PT ;  /* 0x0000000bff097210 */ /* 0x000fc400017fe4ff */
[----:B------:R-:W-:Y:S02]  /*f020*/  MOV R68, R6 ;  /* 0x0000000600447202 */ /* 0x000fe40000000f00 */
[----:B------:R-:W-:Y:S02]  /*f030*/  MOV R0, R4 ;  /* 0x0000000400007202 */ /* 0x000fe40000000f00 */
[----:B------:R-:W-:Y:S02]  /*f040*/  MOV R69, R8 ;  /* 0x0000000800457202 */ /* 0x000fe40000000f00 */
[----:B------:R-:W-:Y:S02]  /*f050*/  F2FP.F16.F32.PACK_AB R4, R29, R28 ;  /* 0x0000001c1d04723e */ /* 0x000fe400000000ff */
[----:B------:R-:W-:Y:S02]  /*f060*/  F2FP.F16.F32.PACK_AB R5, R49, R48 ;  /* 0x000000303105723e */ /* 0x000fe400000000ff */
[----:B------:R-:W-:-:S02]  /*f070*/  F2FP.F16.F32.PACK_AB R6, R31, R30 ;  /* 0x0000001e1f06723e */ /* 0x000fc400000000ff */
[----:B------:R-:W-:Y:S02]  /*f080*/  F2FP.F16.F32.PACK_AB R7, R51, R50 ;  /* 0x000000323307723e */ /* 0x000fe400000000ff */
[----:B------:R-:W-:Y:S02]  /*f090*/  F2FP.F16.F32.PACK_AB R8, R37, R36 ;  /* 0x000000242508723e */ /* 0x000fe400000000ff */
[----:B------:R-:W-:Y:S02]  /*f0a0*/  F2FP.F16.F32.PACK_AB R9, R53, R52 ;  /* 0x000000343509723e */ /* 0x000fe400000000ff */
[----:B------:R-:W-:Y:S02]  /*f0b0*/  F2FP.F16.F32.PACK_AB R11, R55, R54 ;  /* 0x00000036370b723e */ /* 0x000fe400000000ff */
[----:B------:R-:W-:Y:S01]  /*f0c0*/  ISETP.NE.U32.AND P3, PT, RZ, UR6, PT ;  /* 0x00000006ff007c0c */ /* 0x000fe2000bf65070 */
[----:B------:R0:W-:Y:S01]  /*f0d0*/  STSM.16.M88.4 [R10], R12 ;  /* 0x0000000c0a007844 */ /* 0x0001e20000000200 */
[----:B------:R-:W-:-:S02]  /*f0e0*/  ISETP.NE.U32.AND P0, PT, RZ, UR4, PT ;  /* 0x00000004ff007c0c */ /* 0x000fc4000bf05070 */
[----:B------:R-:W-:Y:S01]  /*f0f0*/  IADD3 R64, P1, R66, UR4, RZ ;  /* 0x0000000442407c10 */ /* 0x000fe2000ff3e0ff */
[----:B------:R1:W-:Y:S01]  /*f100*/  STSM.16.M88.4 [R69], R4 ;  /* 0x0000000445007844 */ /* 0x0003e20000000200 */
[----:B------:R-:W-:Y:S02]  /*f110*/  ISETP.NE.AND.EX P3, PT, RZ, UR7, PT, P3 ;  /* 0x00000007ff007c0c */ /* 0x000fe4000bf65330 */
[----:B------:R-:W-:Y:S02]  /*f120*/  ISETP.NE.AND.EX P0, PT, RZ, UR5, PT, P0 ;  /* 0x00000005ff007c0c */ /* 0x000fe4000bf05300 */
[----:B------:R-:W-:Y:S02]  /*f130*/  IADD3.X R65, R67, UR5, RZ, P1, !PT ;  /* 0x0000000543417c10 */ /* 0x000fe40008ffe4ff */
[----:B0-----:R-:W-:Y:S02]  /*f140*/  F2FP.F16.F32.PACK_AB R10, R39, R38 ;  /* 0x00000026270a723e */ /* 0x001fe400000000ff */
[----:B------:R-:W-:-:S02]  /*f150*/  F2FP.F16.F32.PACK_AB R12, R41, R40 ;  /* 0x00000028290c723e */ /* 0x000fc400000000ff */
[----:B------:R-:W-:Y:S01]  /*f160*/  F2FP.F16.F32.PACK_AB R13, R57, R56 ;  /* 0x00000038390d723e */ /* 0x000fe200000000ff */
[----:B------:R-:W-:Y:S01]  /*f170*/  STSM.16.M88.4 [R68], R8 ;  /* 0x0000000844007844 */ /* 0x000fe20000000200 */
[----:B------:R-:W-:Y:S02]  /*f180*/  F2FP.F16.F32.PACK_AB R14, R45, R44 ;  /* 0x0000002c2d0e723e */ /* 0x000fe400000000ff */
[----:B------:R-:W-:-:S05]  /*f190*/  F2FP.F16.F32.PACK_AB R15, R151, R150 ;  /* 0x00000096970f723e */ /* 0x000fca00000000ff */
[----:B------:R0:W-:Y:S01]  /*f1a0*/  STSM.16.M88.4 [R0], R12 ;  /* 0x0000000c00007844 */ /* 0x0001e20000000200 */
[----:B------:R-:W-:Y:S01]  /*f1b0*/  BAR.SYNC.DEFER_BLOCKING 0x1, 0x180 ;  /* 0x0046000000007b1d */ /* 0x000fe20000010000 */
[----:B------:R-:W-:-:S05]  /*f1c0*/  @P3 IADD3 R66, P1, R66, UR6, RZ ;  /* 0x0000000642423c10 */ /* 0x000fca000ff3e0ff */
[----:B------:R-:W-:Y:S01]  /*f1d0*/  ULDC UR6, c[0x0][0xa88] ;  /* 0x0002a20000067ab9 */ /* 0x000fe20000000800 */
[----:B------:R-:W-:Y:S01]  /*f1e0*/  @P3 IADD3.X R67, R67, UR7, RZ, P1, !PT ;  /* 0x0000000743433c10 */ /* 0x000fe20008ffe4ff */
[----:B-1----:R-:W-:Y:S01]  /*f1f0*/  IMAD.U32 R69, RZ, RZ, UR6 ;  /* 0x00000006ff457e24 */ /* 0x002fe2000f8e00ff */
[----:B------:R-:W-:Y:S01]  /*f200*/  ISETP.GT.AND P2, PT, R70, 0x1, PT ;  /* 0x000000014600780c */ /* 0x000fe20003f44270 */
[----:B------:R-:W-:Y:S01]  /*f210*/  IMAD.MOV.U32 R4, RZ, RZ, 0x9b8 ;  /* 0x000009b8ff047424 */ /* 0x000fe200078e00ff */
[----:B0-----:R-:W0:Y:S01]  /*f220*/  LDC R0, c[0x0][0xbe8] ;  /* 0x0002fa00ff007b82 */ /* 0x001e220000000800 */
[----:B------:R1:W5:Y:S04]  /*f230*/  @P0 LDG.E R32, desc[UR56][R64.64] ;  /* 0x0000003840200981 */ /* 0x000368000c1e1900 */
[----:B------:R1:W5:Y:S01]  /*f240*/  @P3 LDG.E R69, desc[UR56][R66.64] ;  /* 0x0000003842453981 */ /* 0x000362000c1e1900 */
[----:B------:R-:W-:-:S02]  /*f250*/  SEL R4, R4, 0x978, P2 ;  /* 0x0000097804047807 */ /* 0x000fc40001000000 */
[----:B------:R-:W-:Y:S02]  /*f260*/  LEA.HI R71, R71, R75, RZ, 0x2 ;  /* 0x0000004b47477211 */ /* 0x000fe400078f10ff */
[----:B------:R1:W2:Y:S01]  /*f270*/  LDC.64 R12, c[0x0][R4+0x220] ;  /* 0x00008800040c7b82 */ /* 0x0002a20000000a00 */
[----:B0-----:R-:W-:-:S07]  /*f280*/  ISETP.NE.AND P1, PT, R0, 0x1, PT ;  /* 0x000000010000780c */ /* 0x001fce0003f25270 */
[----:B------:R1:W0:Y:S08]  /*f290*/  LDC.64 R14, c[0x0][R4+0x218] ;  /* 0x00008600040e7b82 */ /* 0x0002300000000a00 */
[----:B------:R1:W3:Y:S01]  /*f2a0*/  LDC.64 R10, c[0x0][R4+0x228] ;  /* 0x00008a00040a7b82 */ /* 0x0002e20000000a00 */
[----:B--2---:R-:W-:Y:S05]  /*f2b0*/  @P3 BRA `(.L_x_518) ;  /* 0x0000000000103947 */ /* 0x004fea0003800000 */
[----:B------:R-:W-:Y:S05]  /*f2c0*/  @!P0 BRA `(.L_x_518) ;  /* 0x00000000000c8947 */ /* 0x000fea0003800000 */
[----:B------:R-:W2:Y:S04]  /*f2d0*/  LDG.E R6, desc[UR56][R64.64] ;  /* 0x0000003840067981 */ /* 0x000ea8000c1e1900 */
[----:B-----5:R-:W2:Y:S02]  /*f2e0*/  LDG.E R69, desc[UR56][R64.64+0x4] ;  /* 0x0000043840457981 */ /* 0x020ea4000c1e1900 */
[----:B--2---:R-:W-:-:S07]  /*f2f0*/  IMAD.IADD R69, R69, 0x1, -R6 ;  /* 0x0000000145457824 */ /* 0x004fce00078e0a06 */
.L_x_518:
[----:B------:R-:W2:Y:S04]  /*f300*/  LDL R76, [R1+0x74] ;  /* 0x00007400014c7983 */ /* 0x000ea80000100800 */
[----:B------:R-:W0:Y:S04]  /*f310*/  LDL R72, [R1+0x58] ;  /* 0x0000580001487983 */ /* 0x000e280000100800 */
[----:B------:R-:W4:Y:S04]  /*f320*/  LDL R73, [R1+0x68] ;  /* 0x0000680001497983 */ /* 0x000f280000100800 */
[----:B------:R-:W3:Y:S01]  /*f330*/  LDL R70, [R1+0x6c] ;  /* 0x00006c0001467983 */ /* 0x000ee20000100800 */
[----:B------:R-:W-:Y:S01]  /*f340*/  LOP3.LUT R71, R71, 0xfffffffc, RZ, 0xc0, !PT ;  /* 0xfffffffc47477812 */ /* 0x000fe200078ec0ff */
[----:B-1----:R-:W1:Y:S01]  /*f350*/  LDC.64 R4, c[0x0][R4+0x210] ;  /* 0x0000840004047b82 */ /* 0x002e620000000a00 */
[----:B------:R-:W-:-:S03]  /*f360*/  ISETP.NE.U32.AND P0, PT, RZ, UR4, PT ;  /* 0x00000004ff007c0c */ /* 0x000fc6000bf05070 */
[----:B------:R-:W-:Y:S01]  /*f370*/  IMAD.IADD R65, R75, 0x1, -R71 ;  /* 0x000000014b417824 */ /* 0x000fe200078e0a47 */
[----:B------:R-:W-:-:S03]  /*f380*/  ISETP.NE.AND.EX P0, PT, RZ, UR5, PT, P0 ;  /* 0x00000005ff007c0c */ /* 0x000fc6000bf05300 */
[----:B------:R-:W1:Y:S01]  /*f390*/  @P1 LDC R64, c[0x0][0xbec] ;  /* 0x0002fb00ff401b82 */ /* 0x000e620000000800 */
[----:B------:R-:W-:Y:S02]  /*f3a0*/  LEA.HI R9, R65, R65, RZ, 0x1 ;  /* 0x0000004141097211 */ /* 0x000fe400078f08ff */
[----:B------:R-:W-:Y:S02]  /*f3b0*/  SEL R8, R74, RZ, !P0 ;  /* 0x000000ff4a087207 */ /* 0x000fe40004000000 */
[----:B------:R-:W-:-:S03]  /*f3c0*/  LOP3.LUT R66, R9, 0x1ffffffe, RZ, 0xc0, !PT ;  /* 0x1ffffffe09427812 */ /* 0x000fc600078ec0ff */
[----:B------:R-:W1:Y:S01]  /*f3d0*/  @P1 LDC R71, c[0x0][0xbf0] ;  /* 0x0002fc00ff471b82 */ /* 0x000e620000000800 */
[----:B------:R-:W-:-:S07]  /*f3e0*/  SEL R63, R63, RZ, !P0 ;  /* 0x000000ff3f3f7207 */ /* 0x000fce0004000000 */
[----:B------:R-:W1:Y:S01]  /*f3f0*/  LDC.64 R6, c[0x0][0xba8] ;  /* 0x0002ea00ff067b82 */ /* 0x000e620000000a00 */
[----:B------:R-:W-:Y:S01]  /*f400*/  IADD3 R66, R65, -R66, RZ ;  /* 0x8000004241427210 */ /* 0x000fe20007ffe0ff */
[-C--:B------:R-:W-:Y:S01]  /*f410*/  IMAD R9, R13, R8.reuse, RZ ;  /* 0x000000080d097224 */ /* 0x080fe200078e02ff */
[----:B------:R-:W1:Y:S03]  /*f420*/  S2R R68, SR_TID.X ;  /* 0x0000000000447919 */ /* 0x000e660000002100 */
[C---:B------:R-:W-:Y:S02]  /*f430*/  IMAD R67, R12.reuse, R63, R9 ;  /* 0x0000003f0c437224 */ /* 0x040fe400078e0209 */
[----:B------:R-:W-:-:S04]  /*f440*/  IMAD.WIDE.U32 R12, R12, R8, RZ ;  /* 0x000000080c0c7225 */ /* 0x000fc800078e00ff */
[----:B------:R-:W-:Y:S01]  /*f450*/  IMAD.IADD R67, R13, 0x1, R67 ;  /* 0x000000010d437824 */ /* 0x000fe200078e0243 */
[----:B-1----:R-:W1:Y:S08]  /*f460*/  @!P2 LDC R6, c[0x0][0xb50] ;  /* 0x0002d400ff06ab82 */ /* 0x002e700000000800 */
[----:B------:R-:W1:Y:S01]  /*f470*/  @!P2 LDC R7, c[0x0][0xb54] ;  /* 0x0002d500ff07ab82 */ /* 0x000e620000000800 */
[----:B------:R-:W-:-:S05]  /*f480*/  VIADD R77, R68, 0xffffff80 ;  /* 0xffffff80444d7836 */ /* 0x000fca0000000000 */
[----:B------:R-:W-:-:S04]  /*f490*/  SHF.R.S32.HI R68, RZ, 0x1f, R77 ;  /* 0x0000001fff447819 */ /* 0x000fc8000001144d */
[----:B------:R-:W-:-:S04]  /*f4a0*/  LEA.HI R68, R68, R77, RZ, 0x7 ;  /* 0x0000004d44447211 */ /* 0x000fc800078f38ff */
[----:B------:R-:W-:-:S05]  /*f4b0*/  LOP3.LUT R68, R68, 0xffffff80, RZ, 0xc0, !PT ;  /* 0xffffff8044447812 */ /* 0x000fca00078ec0ff */
[----:B------:R-:W-:Y:S02]  /*f4c0*/  IMAD.IADD R68, R77, 0x1, -R68 ;  /* 0x000000014d447824 */ /* 0x000fe400078e0a44 */
[----:B--2---:R-:W-:Y:S02]  /*f4d0*/  IMAD R65, R66, 0x8, R76 ;  /* 0x0000000842417824 */ /* 0x004fe400078e024c */
[-C--:B0-----:R-:W-:Y:S02]  /*f4e0*/  IMAD R9, R15, R72.reuse, RZ ;  /* 0x000000480f097224 */ /* 0x081fe400078e02ff */
[----:B------:R-:W-:-:S04]  /*f4f0*/  IMAD.WIDE.U32 R14, R14, R72, RZ ;  /* 0x000000480e0e7225 */ /* 0x000fc800078e00ff */
[----:B----4-:R-:W-:Y:S01]  /*f500*/  IMAD R65, R73, 0xc0, R65 ;  /* 0x000000c049417824 */ /* 0x010fe200078e0241 */
[----:B-----5:R-:W-:Y:S02]  /*f510*/  IADD3 R14, P0, P3, R12, R14, R32 ;  /* 0x0000000e0c0e7210 */ /* 0x020fe40007b1e020 */
[----:B---3--:R-:W-:Y:S01]  /*f520*/  SEL R63, R70, RZ, P2 ;  /* 0x000000ff463f7207 */ /* 0x008fe20001000000 */
[----:B------:R-:W-:-:S04]  /*f530*/  @P1 IMAD.HI.U32 R12, R65, R64, RZ ;  /* 0x00000040410c1227 */ /* 0x000fc800078e00ff */
[----:B------:R-:W-:Y:S01]  /*f540*/  IMAD.MOV.U32 R13, RZ, RZ, R65 ;  /* 0x000000ffff0d7224 */ /* 0x000fe200078e0041 */
[----:B------:R-:W-:Y:S01]  /*f550*/  @P1 SHF.R.U32.HI R13, RZ, R71, R12 ;  /* 0x00000047ff0d1219 */ /* 0x000fe2000001160c */
[----:B------:R-:W-:Y:S02]  /*f560*/  IMAD.IADD R66, R15, 0x1, R9 ;  /* 0x000000010f427824 */ /* 0x000fe400078e0209 */
[-C--:B------:R-:W-:Y:S01]  /*f570*/  IMAD R15, R11, R63.reuse, RZ ;  /* 0x0000003f0b0f7224 */ /* 0x080fe200078e02ff */
[----:B------:R-:W-:Y:S01]  /*f580*/  SHF.R.S32.HI R9, RZ, 0x1f, R32 ;  /* 0x0000001fff097819 */ /* 0x000fe20000011420 */
[----:B------:R-:W-:-:S04]  /*f590*/  IMAD.WIDE.U32 R10, R10, R63, RZ ;  /* 0x0000003f0a0a7225 */ /* 0x000fc800078e00ff */
[----:B------:R-:W-:Y:S01]  /*f5a0*/  IMAD.MOV R63, RZ, RZ, -R13 ;  /* 0x000000ffff3f7224 */ /* 0x000fe200078e0a0d */
[----:B------:R-:W-:Y:S02]  /*f5b0*/  IADD3.X R12, R67, R66, R9, P0, P3 ;  /* 0x00000042430c7210 */ /* 0x000fe400007e6409 */
[----:B------:R-:W-:Y:S02]  /*f5c0*/  IADD3 R15, R11, R15, RZ ;  /* 0x0000000f0b0f7210 */ /* 0x000fe40007ffe0ff */
[----:B------:R-:W-:Y:S02]  /*f5d0*/  IADD3 R10, P0, P3, R13, R14, R10 ;  /* 0x0000000e0d0a7210 */ /* 0x000fe40007b1e00a */
[----:B------:R-:W-:Y:S01]  /*f5e0*/  SHF.R.S32.HI R11, RZ, 0x1f, R13 ;  /* 0x0000001fff0b7819 */ /* 0x000fe2000001140d */
[----:B------:R-:W-:-:S03]  /*f5f0*/  IMAD R13, R0, R63, R65 ;  /* 0x0000003f000d7224 */ /* 0x000fc600078e0241 */
[----:B------:R-:W-:Y:S01]  /*f600*/  IADD3.X R11, R11, R12, R15, P0, P3 ;  /* 0x0000000c0b0b7210 */ /* 0x000fe200007e640f */
[-C--:B------:R-:W-:Y:S01]  /*f610*/  IMAD R5, R5, R13.reuse, RZ ;  /* 0x0000000d05057224 */ /* 0x080fe200078e02ff */
[----:B------:R-:W-:Y:S01]  /*f620*/  SHF.R.S32.HI R15, RZ, 0x1f, R13 ;  /* 0x0000001fff0f7819 */ /* 0x000fe2000001140d */
[----:B------:R-:W-:-:S04]  /*f630*/  IMAD.WIDE.U32 R10, R4, R13, R10 ;  /* 0x0000000d040a7225 */ /* 0x000fc800078e000a */
[----:B------:R-:W-:-:S04]  /*f640*/  IMAD R5, R4, R15, R5 ;  /* 0x0000000f04057224 */ /* 0x000fc800078e0205 */
[----:B------:R-:W-:Y:S01]  /*f650*/  IMAD.IADD R4, R11, 0x1, R5 ;  /* 0x000000010b047824 */ /* 0x000fe200078e0205 */
[----:B-1----:R-:W-:-:S04]  /*f660*/  LEA R11, P0, R10, R6, 0x2 ;  /* 0x000000060a0b7211 */ /* 0x002fc800078010ff */
[----:B------:R-:W-:Y:S01]  /*f670*/  LEA.HI.X R7, R10, R7, R4, 0x2, P0 ;  /* 0x000000070a077211 */ /* 0x000fe200000f1404 */
[----:B------:R-:W-:Y:S01]  /*f680*/  SHFL.IDX PT, R12, R11, 0x1, 0x1c1f ;  /* 0x003c1f000b0c7f89 */ /* 0x000fe200000e0000 */
[----:B------:R-:W-:-:S03]  /*f690*/  IMAD R10, R73, 0xc0, R76 ;  /* 0x000000c0490a7824 */ /* 0x000fc600078e024c */
[----:B------:R-:W-:Y:S04]  /*f6a0*/  SHFL.IDX PT, R4, R11, RZ, 0x1c1f ;  /* 0x001c1fff0b047589 */ /* 0x000fe800000e0000 */
[----:B------:R-:W0:Y:S04]  /*f6b0*/  SHFL.IDX PT, R5, R7, RZ, 0x1c1f ;  /* 0x001c1fff07057589 */ /* 0x000e2800000e0000 */
[----:B------:R-:W1:Y:S01]  /*f6c0*/  SHFL.IDX PT, R13, R7, 0x1, 0x1c1f ;  /* 0x003c1f00070d7f89 */ /* 0x000e6200000e0000 */
[----:B------:R-:W-:Y:S01]  /*f6d0*/  IMAD R63, R69, R0, RZ ;  /* 0x00000000453f7224 */ /* 0x000fe200078e02ff */
[----:B------:R-:W-:Y:S01]  /*f6e0*/  LOP3.LUT P0, RZ, R68, 0x3, RZ, 0xc0, !PT ;  /* 0x0000000344ff7812 */ /* 0x000fe2000780c0ff */
[----:B------:R-:W-:-:S03]  /*f6f0*/  VIADD R6, R10, 0x8 ;  /* 0x000000080a067836 */ /* 0x000fc60000000000 */
[-C--:B------:R-:W-:Y:S02]  /*f700*/  ISETP.GE.OR P3, PT, R10, R63.reuse, P0 ;  /* 0x0000003f0a00720c */ /* 0x080fe40000766670 */
[----:B------:R-:W-:-:S11]  /*f710*/  ISETP.GE.OR P0, PT, R6, R63, P0 ;  /* 0x0000003f0600720c */ /* 0x000fd60000706670 */
[----:B0-----:R0:W-:Y:S04]  /*f720*/  @!P3 ST.E desc[UR56][R4.64], R61 ;  /* 0x0000003d0400b985 */ /* 0x0011e8000c101938 */
[----:B-1----:R0:W-:Y:S01]  /*f730*/  @!P0 ST.E desc[UR56][R12.64], R60 ;  /* 0x0000003c0c008985 */ /* 0x0021e2000c101938 */
[----:B------:R-:W-:Y:S05]  /*f740*/  @P2 BRA `(.L_x_519) ;  /* 0x0000000400b82947 */ /* 0x000fea0003800000 */
[----:B0-----:R-:W0:Y:S01]  /*f750*/  @P1 LDC R13, c[0x0][0xbec] ;  /* 0x0002fb00ff0d1b82 */ /* 0x001e220000000800 */
[----:B------:R-:W-:Y:S01]  /*f760*/  ULDC.64 UR4, c[0x0][0xaa0] ;  /* 0x0002a80000047ab9 */ /* 0x000fe20000000a00 */
[----:B------:R-:W-:Y:S02]  /*f770*/  IMAD R5, R62, 0x40, R59 ;  /* 0x000000403e057824 */ /* 0x000fe400078e023b */
[----:B------:R-:W-:Y:S02]  /*f780*/  IMAD R9, R9, UR4, RZ ;  /* 0x0000000409097c24 */ /* 0x000fe4000f8e02ff */
[----:B------:R-:W-:Y:S02]  /*f790*/  IMAD.WIDE R24, R5, 0x2, R24 ;  /* 0x0000000205187825 */ /* 0x000fe400078e0218 */
[----:B------:R-:W1:Y:S02]  /*f7a0*/  @P1 LDC R14, c[0x0][0xbf0] ;  /* 0x0002fc00ff0e1b82 */ /* 0x000e640000000800 */
[----:B------:R-:W-:Y:S01]  /*f7b0*/  IMAD R9, R32, UR5, R9 ;  /* 0x0000000520097c24 */ /* 0x000fe2000f8e0209 */
[----:B------:R-:W-:Y:S01]  /*f7c0*/  IADD3 R27, P0, R24, 0x1800, RZ ;  /* 0x00001800181b7810 */ /* 0x000fe20007f1e0ff */
[----:B------:R-:W-:Y:S01]  /*f7d0*/  IMAD.WIDE.U32 R10, R32, UR4, RZ ;  /* 0x00000004200a7c25 */ /* 0x000fe2000f8e00ff */
[C---:B------:R-:W-:Y:S01]  /*f7e0*/  IADD3 R29, P2, R24.reuse, 0x3000, RZ ;  /* 0x00003000181d7810 */ /* 0x040fe20007f5e0ff */
[----:B------:R-:W-:Y:S01]  /*f7f0*/  ULDC.64 UR4, c[0x0][0xae8] ;  /* 0x0002ba0000047ab9 */ /* 0x000fe20000000a00 */
[----:B------:R-:W-:Y:S01]  /*f800*/  IADD3 R37, P3, R24, 0x4800, RZ ;  /* 0x0000480018257810 */ /* 0x000fe20007f7e0ff */
[----:B------:R-:W-:Y:S01]  /*f810*/  IMAD R3, R3, 0x30, R62 ;  /* 0x0000003003037824 */ /* 0x000fe200078e023e */
[----:B------:R-:W-:Y:S01]  /*f820*/  LOP3.LUT R26, R27, 0x380, RZ, 0xc0, !PT ;  /* 0x000003801b1a7812 */ /* 0x000fe200078ec0ff */
[----:B------:R-:W-:Y:S01]  /*f830*/  IMAD.IADD R11, R11, 0x1, R9 ;  /* 0x000000010b0b7824 */ /* 0x000fe200078e0209 */
[----:B------:R-:W-:Y:S01]  /*f840*/  LOP3.LUT R28, R29, 0x380, RZ, 0xc0, !PT ;  /* 0x000003801d1c7812 */ /* 0x000fe200078ec0ff */
[----:B------:R-:W-:Y:S01]  /*f850*/  IMAD R12, R73, 0xc0, R3 ;  /* 0x000000c0490c7824 */ /* 0x000fe200078e0203 */
[----:B------:R-:W-:Y:S01]  /*f860*/  LOP3.LUT R36, R37, 0x380, RZ, 0xc0, !PT ;  /* 0x0000038025247812 */ /* 0x000fe200078ec0ff */
[----:B------:R-:W-:Y:S01]  /*f870*/  IMAD.WIDE.U32 R10, R72, UR4, R10 ;  /* 0x00000004480a7c25 */ /* 0x000fe2000f8e000a */
[----:B------:R-:W-:-:S02]  /*f880*/  LOP3.LUT R5, R24, 0x380, RZ, 0xc0, !PT ;  /* 0x0000038018057812 */ /* 0x000fc400078ec0ff */
[----:B------:R-:W-:Y:S01]  /*f890*/  SHF.R.S32.HI R9, RZ, 0x1f, R8 ;  /* 0x0000001fff097819 */ /* 0x000fe20000011408 */
[----:B0-----:R-:W-:Y:S01]  /*f8a0*/  @P1 IMAD.HI.U32 R3, R12, R13, RZ ;  /* 0x0000000d0c031227 */ /* 0x001fe200078e00ff */
[----:B------:R-:W-:Y:S02]  /*f8b0*/  SHF.R.U64 R26, R26, 0x3, RZ ;  /* 0x000000031a1a7819 */ /* 0x000fe400000012ff */
[----:B------:R-:W-:Y:S01]  /*f8c0*/  SHF.R.U64 R28, R28, 0x3, RZ ;  /* 0x000000031c1c7819 */ /* 0x000fe200000012ff */
[----:B------:R-:W-:Y:S01]  /*f8d0*/  IMAD R11, R72, UR5, R11 ;  /* 0x00000005480b7c24 */ /* 0x000fe2000f8e020b */
[----:B------:R-:W-:Y:S01]  /*f8e0*/  SHF.R.U64 R36, R36, 0x3, RZ ;  /* 0x0000000324247819 */ /* 0x000fe200000012ff */
[----:B------:R-:W-:Y:S01]  /*f8f0*/  ULDC.64 UR4, c[0x0][0xaf0] ;  /* 0x0002bc0000047ab9 */ /* 0x000fe20000000a00 */
[----:B------:R-:W-:Y:S01]  /*f900*/  SHF.R.U64 R5, R5, 0x3, RZ ;  /* 0x0000000305057819 */ /* 0x000fe200000012ff */
[----:B------:R-:W-:Y:S01]  /*f910*/  IMAD R9, R9, UR4, RZ ;  /* 0x0000000409097c24 */ /* 0x000fe2000f8e02ff */
[----:B------:R-:W-:Y:S01]  /*f920*/  LOP3.LUT R26, R26, R27, RZ, 0x3c, !PT ;  /* 0x0000001b1a1a7212 */ /* 0x000fe200078e3cff */
[----:B------:R-:W-:Y:S01]  /*f930*/  IMAD.MOV.U32 R13, RZ, RZ, R12 ;  /* 0x000000ffff0d7224 */ /* 0x000fe200078e000c */
[----:B------:R-:W-:Y:S01]  /*f940*/  LOP3.LUT R28, R28, R29, RZ, 0x3c, !PT ;  /* 0x0000001d1c1c7212 */ /* 0x000fe200078e3cff */
[--C-:B------:R-:W-:Y:S01]  /*f950*/  IMAD.X R29, RZ, RZ, R25.reuse, P2 ;  /* 0x000000ffff1d7224 */ /* 0x100fe200010e0619 */
[----:B------:R-:W-:Y:S01]  /*f960*/  LOP3.LUT R36, R36, R37, RZ, 0x3c, !PT ;  /* 0x0000002524247212 */ /* 0x000fe200078e3cff */
[--C-:B------:R-:W-:Y:S01]  /*f970*/  IMAD.X R37, RZ, RZ, R25.reuse, P3 ;  /* 0x000000ffff257224 */ /* 0x100fe200018e0619 */
[----:B------:R-:W-:Y:S01]  /*f980*/  LOP3.LUT R4, R5, R24, RZ, 0x3c, !PT ;  /* 0x0000001805047212 */ /* 0x000fe200078e3cff */
[----:B------:R-:W-:Y:S01]  /*f990*/  IMAD.MOV.U32 R5, RZ, RZ, R25 ;  /* 0x000000ffff057224 */ /* 0x000fe200078e0019 */
[----:B-1----:R-:W-:Y:S01]  /*f9a0*/  @P1 SHF.R.U32.HI R13, RZ, R14, R3 ;  /* 0x0000000eff0d1219 */ /* 0x002fe20000011603 */
[C---:B------:R-:W-:Y:S01]  /*f9b0*/  IMAD R15, R8.reuse, UR5, R9 ;  /* 0x00000005080f7c24 */ /* 0x040fe2000f8e0209 */
[----:B------:R-:W-:Y:S01]  /*f9c0*/  IADD3.X R27, RZ, R25, RZ, P0, !PT ;  /* 0x00000019ff1b7210 */ /* 0x000fe200007fe4ff */
[----:B------:R-:W-:Y:S01]  /*f9d0*/  IMAD.WIDE.U32 R8, R8, UR4, R10 ;  /* 0x0000000408087c25 */ /* 0x000fe2000f8e000a */
[--C-:B------:R-:W-:Y:S01]  /*f9e0*/  SHF.R.S32.HI R10, RZ, 0x1f, R13.reuse ;  /* 0x0000001fff0a7819 */ /* 0x100fe2000001140d */
[----:B------:R-:W5:Y:S01]  /*f9f0*/  LD.E.128 R4, desc[UR56][R4.64] ;  /* 0x0000003804047980 */ /* 0x000f62000c101d00 */
[----:B------:R-:W-:Y:S01]  /*fa00*/  ULDC.64 UR4, c[0x0][0xae0] ;  /* 0x0002b80000047ab9 */ /* 0x000fe20000000a00 */
[----:B------:R-:W-:-:S02]  /*fa10*/  IMAD.MOV R11, RZ, RZ, -R13 ;  /* 0x000000ffff0b7224 */ /* 0x000fc400078e0a0d */
[----:B------:R-:W5:Y:S01]  /*fa20*/  LD.E.128 R24, desc[UR56][R26.64] ;  /* 0x000000381a187980 */ /* 0x000f62000c101d00 */
[----:B------:R-:W-:Y:S01]  /*fa30*/  IADD3 R9, R9, R15, RZ ;  /* 0x0000000f09097210 */ /* 0x000fe20007ffe0ff */
[----:B------:R-:W-:Y:S02]  /*fa40*/  IMAD R11, R0, R11, R12 ;  /* 0x0000000b000b7224 */ /* 0x000fe400078e020c */
[----:B------:R-:W5:Y:S04]  /*fa50*/  LD.E.128 R28, desc[UR56][R28.64] ;  /* 0x000000381c1c7980 */ /* 0x000f68000c101d00 */
[----:B------:R-:W5:Y:S01]  /*fa60*/  LD.E.128 R36, desc[UR56][R36.64] ;  /* 0x0000003824247980 */ /* 0x000f62000c101d00 */
[----:B------:R-:W-:Y:S01]  /*fa70*/  IMAD R10, R10, UR4, RZ ;  /* 0x000000040a0a7c24 */ /* 0x000fe2000f8e02ff */
[----:B------:R-:W-:Y:S01]  /*fa80*/  SHF.R.S32.HI R0, RZ, 0x1f, R11 ;  /* 0x0000001fff007819 */ /* 0x000fe2000001140b */
[C---:B------:R-:W-:Y:S01]  /*fa90*/  IMAD.WIDE.U32 R8, R13.reuse, UR4, R8 ;  /* 0x000000040d087c25 */ /* 0x040fe2000f8e0008 */
[----:B------:R-:W-:Y:S01]  /*faa0*/  @!PT LDS RZ, [RZ] ;  /* 0x00000000fffff984 */ /* 0x000fe20000000800 */
[----:B------:R-:W-:Y:S01]  /*fab0*/  @!PT LDS RZ, [RZ] ;  /* 0x00000000fffff984 */ /* 0x000fe20000000800 */
[----:B------:R-:W-:Y:S01]  /*fac0*/  @!PT LDS RZ, [RZ] ;  /* 0x00000000fffff984 */ /* 0x000fe20000000800 */
[----:B------:R-:W-:Y:S01]  /*fad0*/  @!PT LDS RZ, [RZ] ;  /* 0x00000000fffff984 */ /* 0x000fe20000000800 */
[----:B------:R0:W-:Y:S06]  /*fae0*/  MEMBAR.ALL.CTA ;  /* 0x0000000000007992 */ /* 0x0001ec0000008000 */
[----:B0-----:R-:W0:Y:S01]  /*faf0*/  FENCE.VIEW.ASYNC.S ;  /* 0x00000000000073c6 */ /* 0x001e220000000000 */
[----:B------:R-:W-:Y:S01]  /*fb00*/  IMAD R15, R13, UR5, R10 ;  /* 0x000000050d0f7c24 */ /* 0x000fe2000f8e020a */
[----:B------:R-:W-:Y:S01]  /*fb10*/  ULDC.64 UR4, c[0x0][0xad8] ;  /* 0x0002b60000047ab9 */ /* 0x000fe20000000a00 */
[----:B------:R-:W-:-:S02]  /*fb20*/  VIADD R3, R2, 0x30820 ;  /* 0x0003082002037836 */ /* 0x000fc40000000000 */
[----:B------:R-:W-:Y:S02]  /*fb30*/  IMAD.IADD R9, R9, 0x1, R15 ;  /* 0x0000000109097824 */ /* 0x000fe400078e020f */
[----:B------:R-:W-:Y:S01]  /*fb40*/  IMAD R0, R0, UR4, RZ ;  /* 0x0000000400007c24 */ /* 0x000fe2000f8e02ff */
[----:B------:R-:W-:Y:S01]  /*fb50*/  PRMT R3, RZ, 0x654, R3 ;  /* 0x00000654ff037816 */ /* 0x000fe20000000003 */
[----:B------:R-:W-:-:S04]  /*fb60*/  IMAD.WIDE.U32 R8, R11, UR4, R8 ;  /* 0x000000040b087c25 */ /* 0x000fc8000f8e0008 */
[----:B------:R-:W-:Y:S01]  /*fb70*/  IMAD R41, R11, UR5, R0 ;  /* 0x000000050b297c24 */ /* 0x000fe2000f8e0200 */
[----:B------:R-:W-:Y:S02]  /*fb80*/  ULDC.64 UR4, c[0x0][0xa80] ;  /* 0x0002a00000047ab9 */ /* 0x000fe40000000a00 */
[C---:B------:R-:W-:Y:S01]  /*fb90*/  LEA R40, P0, R8.reuse, UR4, 0x1 ;  /* 0x0000000408287c11 */ /* 0x040fe2000f8008ff */
[----:B------:R-:W-:Y:S01]  /*fba0*/  IMAD.IADD R41, R9, 0x1, R41 ;  /* 0x0000000109297824 */ /* 0x000fe200078e0229 */
[----:B------:R-:W-:Y:S01]  /*fbb0*/  UMOV UR4, 0xffffffff ;  /* 0xffffffff00047882 */ /* 0x000fe20000000000 */
[----:B0-----:R0:W-:Y:S03]  /*fbc0*/  SYNCS.ARRIVE.TRANS64.RED.A1T0 RZ, [R3+URZ], RZ ;  /* 0x000000ff03ff79a7 */ /* 0x0011e6000810043f */
[----:B------:R-:W-:Y:S01]  /*fbd0*/  LEA.HI.X R41, R8, UR5, R41, 0x1, P0 ;  /* 0x0000000508297c11 */ /* 0x000fe200080f0c29 */
[----:B------:R-:W-:Y:S06]  /*fbe0*/  BRA.DIV UR4, `(.L_x_520) ;  /* 0x0000008a04207947 */ /* 0x000fec000b800000 */
[----:B0-----:R-:W0:Y:S01]  /*fbf0*/  SHFL.IDX PT, R3, R40, RZ, 0x181f ;  /* 0x00181fff28037589 */ /* 0x001e2200000e0000 */
[----:B------:R-:W-:Y:S01]  /*fc00*/  ULDC UR4, c[0x0][0xac8] ;  /* 0x0002b20000047ab9 */ /* 0x000fe20000000800 */
[----:B------:R-:W-:Y:S01]  /*fc10*/  IMAD R42, R73, 0xc0, R62 ;  /* 0x000000c0492a7824 */ /* 0x000fe200078e023e */
[----:B------:R-:W-:Y:S01]  /*fc20*/  ISETP.GE.AND P0, PT, R59, UR4, PT ;  /* 0x000000043b007c0c */ /* 0x000fe2000bf06270 */
[----:B------:R-:W1:Y:S02]  /*fc30*/  SHFL.IDX PT, R9, R40, 0x1, 0x181f ;  /* 0x00381f0028097f89 */ /* 0x000e6400000e0000 */
[C---:B------:R-:W-:Y:S01]  /*fc40*/  VIADD R12, R42.reuse, 0x30 ;  /* 0x000000302a0c7836 */ /* 0x040fe20000000000 */
[CC--:B------:R-:W-:Y:S01]  /*fc50*/  ISETP.GE.OR P2, PT, R42.reuse, R63.reuse, P0 ;  /* 0x0000003f2a00720c */ /* 0x0c0fe20000746670 */
[----:B------:R-:W2:Y:S01]  /*fc60*/  SHFL.IDX PT, R0, R41, RZ, 0x181f ;  /* 0x00181fff29007589 */ /* 0x000ea200000e0000 */
[----:B------:R-:W-:Y:S02]  /*fc70*/  IADD3 R20, R42, 0x60, RZ ;  /* 0x000000602a147810 */ /* 0x000fe40007ffe0ff */
[-C--:B------:R-:W-:Y:S01]  /*fc80*/  ISETP.GE.OR P3, PT, R12, R63.reuse, P0 ;  /* 0x0000003f0c00720c */ /* 0x080fe20000766670 */
[----:B------:R-:W3:Y:S01]  /*fc90*/  SHFL.IDX PT, R14, R40, 0x2, 0x181f ;  /* 0x00581f00280e7f89 */ /* 0x000ee200000e0000 */
[----:B------:R-:W-:-:S03]  /*fca0*/  ISETP.GE.OR P4, PT, R20, R63, P0 ;  /* 0x0000003f1400720c */ /* 0x000fc60000786670 */
[----:B------:R-:W4:Y:S04]  /*fcb0*/  SHFL.IDX PT, R8, R41, 0x1, 0x181f ;  /* 0x00381f0029087f89 */ /* 0x000f2800000e0000 */
[----:B------:R-:W4:Y:S01]  /*fcc0*/  SHFL.IDX PT, R10, R41, 0x2, 0x181f ;  /* 0x00581f00290a7f89 */ /* 0x000f2200000e0000 */
[----:B0-----:R-:W-:-:S03]  /*fcd0*/  @!P2 LEA R32, P5, R59, R3, 0x1 ;  /* 0x000000033b20a211 */ /* 0x001fc600078a08ff */
[C---:B-1----:R-:W-:Y:S02]  /*fce0*/  @!P3 LEA R20, P1, R59.reuse, R9, 0x1 ;  /* 0x000000093b14b211 */ /* 0x042fe400078208ff */
[C-C-:B--2---:R-:W-:Y:S02]  /*fcf0*/  @!P2 LEA.HI.X R3, R59.reuse, R0, R58.reuse, 0x1, P5 ;  /* 0x000000003b03a211 */ /* 0x144fe400028f0c3a */
[----:B------:R-:W0:Y:S01]  /*fd00*/  SHFL.IDX PT, R0, R41, 0x3, 0x181f ;  /* 0x00781f0029007f89 */ /* 0x000e2200000e0000 */
[C---:B---3--:R-:W-:Y:S02]  /*fd10*/  @!P4 LEA R43, P5, R59.reuse, R14, 0x1 ;  /* 0x0000000e3b2bc211 */ /* 0x048fe400078a08ff */
[----:B------:R-:W-:Y:S01]  /*fd20*/  @!P2 IMAD.MOV.U32 R9, RZ, RZ, R3 ;  /* 0x000000ffff09a224 */ /* 0x000fe200078e0003 */
[----:B------:R-:W1:Y:S01]  /*fd30*/  SHFL.IDX PT, R14, R40, 0x3, 0x181f ;  /* 0x00781f00280e7f89 */ /* 0x000e6200000e0000 */
[C---:B----4-:R-:W-:Y:S01]  /*fd40*/  @!P3 LEA.HI.X R21, R59.reuse, R8, R58, 0x1, P1 ;  /* 0x000000083b15b211 */ /* 0x050fe200008f0c3a */
[----:B------:R-:W-:Y:S01]  /*fd50*/  @!P2 IMAD.MOV.U32 R8, RZ, RZ, R32 ;  /* 0x000000ffff08a224 */ /* 0x000fe200078e0020 */
[----:B------:R-:W-:-:S04]  /*fd60*/  @!P4 LEA.HI.X R10, R59, R10, R58, 0x1, P5 ;  /* 0x0000000a3b0ac211 */ /* 0x000fc800028f0c3a */
[----:B-----5:R2:W-:Y:S04]  /*fd70*/  @!P2 ST.E.128 desc[UR56][R8.64], R4 ;  /* 0x000000040800a985 */ /* 0x0205e8000c101d38 */
[----:B------:R3:W-:Y:S01]  /*fd80*/  @!P3 ST.E.128 desc[UR56][R20.64], R24 ;  /* 0x000000181400b985 */ /* 0x0007e2000c101d38 */
[----:B--2---:R-:W-:Y:S02]  /*fd90*/  @!P4 IMAD.MOV.U32 R4, RZ, RZ, R43 ;  /* 0x000000ffff04c224 */ /* 0x004fe400078e002b */
[----:B------:R-:W-:-:S05]  /*fda0*/  @!P4 IMAD.MOV.U32 R5, RZ, RZ, R10 ;  /* 0x000000ffff05c224 */ /* 0x000fca00078e000a */
[----:B01----:R3:W-:Y:S02]  /*fdb0*/  @!P4 ST.E.128 desc[UR56][R4.64], R28 ;  /* 0x0000001c0400c985 */ /* 0x0037e4000c101d38 */
.L_x_702:
[----:B------:R-:W-:-:S05]  /*fdc0*/  VIADD R42, R42, 0x90 ;  /* 0x000000902a2a7836 */ /* 0x000fca0000000000 */
[----:B------:R-:W-:-:S13]  /*fdd0*/  ISETP.GE.OR P0, PT, R42, R63, P0 ;  /* 0x0000003f2a00720c */ /* 0x000fda0000706670 */
[----:B------:R-:W-:Y:S05]  /*fde0*/  @P0 BRA `(.L_x_521) ;  /* 0x0000001000d40947 */ /* 0x000fea0003800000 */
[----:B------:R-:W-:-:S04]  /*fdf0*/  LEA R14, P0, R59, R14, 0x1 ;  /* 0x0000000e3b0e7211 */ /* 0x000fc800078008ff */
[----:B------:R-:W-:-:S05]  /*fe00*/  LEA.HI.X R15, R59, R0, R58, 0x1, P0 ;  /* 0x000000003b0f7211 */ /* 0x000fca00000f0c3a */
[----:B------:R4:W-:Y:S01]  /*fe10*/  ST.E.128 desc[UR56][R14.64], R36 ;  /* 0x000000240e007985 */ /* 0x0009e2000c101d38 */
[----:B------:R-:W-:Y:S05]  /*fe20*/  BRA `(.L_x_521) ;  /* 0x0000001000c47947 */ /* 0x000fea0003800000 */
.L_x_519:
[----:B------:R-:W-:Y:S01]  /*fe30*/  ULDC.64 UR4, c[0x0][0xb08] ;  /* 0x0002c20000047ab9 */ /* 0x000fe20000000a00 */
[----:B0-----:R-:W0:Y:S01]  /*fe40*/  @P1 LDC R12, c[0x0][0xbec] ;  /* 0x0002fb00ff0c1b82 */ /* 0x001e220000000800 */
[----:B------:R-:W-:Y:S01]  /*fe50*/  IMAD R9, R9, UR4, RZ ;  /* 0x0000000409097c24 */ /* 0x000fe2000f8e02ff */
[----:B------:R-:W-:Y:S01]  /*fe60*/  SHF.R.S32.HI R3, RZ, 0x1f, R8 ;  /* 0x0000001fff037819 */ /* 0x000fe20000011408 */
[----:B------:R-:W-:Y:S01]  /*fe70*/  IMAD.WIDE.U32 R4, R32, UR4, RZ ;  /* 0x0000000420047c25 */ /* 0x000fe2000f8e00ff */
[----:B------:R-:W-:-:S03]  /*fe80*/  ULDC.64 UR6, c[0x0][0xb30] ;  /* 0x0002cc0000067ab9 */ /* 0x000fc60000000a00 */
[----:B------:R-:W-:Y:S01]  /*fe90*/  IMAD R9, R32, UR5, R9 ;  /* 0x0000000520097c24 */ /* 0x000fe2000f8e0209 */
[----:B------:R-:W1:Y:S01]  /*fea0*/  @P1 LDC R11, c[0x0][0xbf0] ;  /* 0x0002fc00ff0b1b82 */ /* 0x000e620000000800 */
[----:B------:R-:W-:-:S03]  /*feb0*/  ULDC.64 UR4, c[0x0][0xb38] ;  /* 0x0002ce0000047ab9 */ /* 0x000fc60000000a00 */
[----:B------:R-:W-:-:S03]  /*fec0*/  IADD3 R5, R5, R9, RZ ;  /* 0x0000000905057210 */ /* 0x000fc60007ffe0ff */
[----:B------:R-:W-:-:S04]  /*fed0*/  IMAD.WIDE.U32 R4, R72, UR4, R4 ;  /* 0x0000000448047c25 */ /* 0x000fc8000f8e0004 */
[----:B------:R-:W-:Y:S01]  /*fee0*/  IMAD R5, R72, UR5, R5 ;  /* 0x0000000548057c24 */ /* 0x000fe2000f8e0205 */
[----:B------:R-:W-:Y:S02]  /*fef0*/  ULDC.64 UR4, c[0x0][0xb40] ;  /* 0x0002d00000047ab9 */ /* 0x000fe40000000a00 */
[----:B------:R-:W-:Y:S02]  /*ff00*/  IMAD R3, R3, UR4, RZ ;  /* 0x0000000403037c24 */ /* 0x000fe4000f8e02ff */
[----:B0-----:R-:W-:-:S04]  /*ff10*/  @P1 IMAD.HI.U32 R12, R65, R12, RZ ;  /* 0x0000000c410c1227 */ /* 0x001fc800078e00ff */
[C---:B------:R-:W-:Y:S02]  /*ff20*/  IMAD R7, R8.reuse, UR5, R3 ;  /* 0x0000000508077c24 */ /* 0x040fe4000f8e0203 */
[----:B------:R-:W-:Y:S01]  /*ff30*/  IMAD.WIDE.U32 R8, R8, UR4, R4 ;  /* 0x0000000408087c25 */ /* 0x000fe2000f8e0004 */
[----:B------:R-:W-:-:S03]  /*ff40*/  ULDC.64 UR4, c[0x0][0xb48] ;  /* 0x0002d20000047ab9 */ /* 0x000fc60000000a00 */
[----:B------:R-:W-:Y:S01]  /*ff50*/  IMAD.MOV.U32 R3, RZ, RZ, R65 ;  /* 0x000000ffff037224 */ /* 0x000fe200078e0041 */
[----:B-1----:R-:W-:Y:S01]  /*ff60*/  @P1 SHF.R.U32.HI R3, RZ, R11, R12 ;  /* 0x0000000bff031219 */ /* 0x002fe2000001160c */
[----:B------:R-:W-:-:S03]  /*ff70*/  IMAD.IADD R9, R9, 0x1, R7 ;  /* 0x0000000109097824 */ /* 0x000fc600078e0207 */
[----:B------:R-:W-:Y:S01]  /*ff80*/  SHF.R.S32.HI R7, RZ, 0x1f, R3 ;  /* 0x0000001fff077819 */ /* 0x000fe20000011403 */
[----:B------:R-:W-:-:S04]  /*ff90*/  IMAD.WIDE.U32 R4, R70, UR4, R8 ;  /* 0x0000000446047c25 */ /* 0x000fc8000f8e0008 */
[----:B------:R-:W-:Y:S02]  /*ffa0*/  IMAD.MOV R9, RZ, RZ, -R3 ;  /* 0x000000ffff097224 */ /* 0x000fe400078e0a03 */
[----:B------:R-:W-:Y:S02]  /*ffb0*/  IMAD R8, R7, UR6, RZ ;  /* 0x0000000607087c24 */ /* 0x000fe4000f8e02ff */
[----:B------:R-:W-:Y:S01]  /*ffc0*/  IMAD R5, R70, UR5, R5 ;  /* 0x0000000546057c24 */ /* 0x000fe2000f8e0205 */
[----:B------:R-:W-:Y:S01]  /*ffd0*/  ULDC.64 UR4, c[0x0][0xb28] ;  /* 0x0002ca0000047ab9 */ /* 0x000fe20000000a00 */
[----:B------:R-:W-:Y:S02]  /*ffe0*/  IMAD R7, R0, R9, R65 ;  /* 0x0000000900077224 */ /* 0x000fe400078e0241 */
[C---:B------:R-:W-:Y:S02]  /*fff0*/  IMAD R9, R3.reuse, UR7, R8 ;  /* 0x0000000703097c24 */ /* 0x040fe4000f8e0208 */
[----:B------:R-:W-:Y:S01]  /*10000*/  IMAD.WIDE.U32 R4, R3, UR6, R4 ;  /* 0x0000000603047c25 */ /* 0x000fe2000f8e0004 */
[----:B------:R-:W-:-:S02]  /*10010*/  SHF.R.S32.HI R3, RZ, 0x1f, R68 ;  /* 0x0000001fff037819 */ /* 0x000fc40000011444 */
[----:B------:R-:W-:Y:S01]  /*10020*/  SHF.R.S32.HI R0, RZ, 0x1f, R7 ;  /* 0x0000001fff007819 */ /* 0x000fe20000011407 */
[----:B------:R-:W-:Y:S01]  /*10030*/  IMAD.IADD R5, R5, 0x1, R9 ;  /* 0x0000000105057824 */ /* 0x000fe200078e0209 */
[----:B------:R-:W-:Y:S01]  /*10040*/  LEA.HI R8, R3, R68, RZ, 0x2 ;  /* 0x0000004403087211 */ /* 0x000fe200078f10ff */
[----:B------:R-:W-:Y:S02]  /*10050*/  VIADD R3, R2, 0x30820 ;  /* 0x0003082002037836 */ /* 0x000fe40000000000 */
[----:B------:R-:W-:Y:S01]  /*10060*/  IMAD R0, R0, UR4, RZ ;  /* 0x0000000400007c24 */ /* 0x000fe2000f8e02ff */
[----:B------:R-:W-:Y:S01]  /*10070*/  LOP3.LUT R9, R8, 0x7ffffffc, RZ, 0xc0, !PT ;  /* 0x7ffffffc08097812 */ /* 0x000fe200078ec0ff */
[C---:B------:R-:W-:Y:S01]  /*10080*/  IMAD.WIDE.U32 R4, R7.reuse, UR4, R4 ;  /* 0x0000000407047c25 */ /* 0x040fe2000f8e0004 */
[----:B------:R-:W-:Y:S02]  /*10090*/  PRMT R8, RZ, 0x654, R3 ;  /* 0x00000654ff087816 */ /* 0x000fe40000000003 */
[----:B------:R-:W-:Y:S01]  /*100a0*/  IADD3 R9, R68, -R9, RZ ;  /* 0x8000000944097210 */ /* 0x000fe20007ffe0ff */
[----:B------:R-:W-:Y:S01]  /*100b0*/  IMAD R3, R7, UR5, R0 ;  /* 0x0000000507037c24 */ /* 0x000fe2000f8e0200 */
[----:B------:R-:W-:Y:S01]  /*100c0*/  ULDC.64 UR4, c[0x0][0xb00] ;  /* 0x0002c00000047ab9 */ /* 0x000fe20000000a00 */
[----:B------:R0:W-:Y:S01]  /*100d0*/  SYNCS.ARRIVE.TRANS64.RED.A1T0 RZ, [R8+URZ], RZ ;  /* 0x000000ff08ff79a7 */ /* 0x0001e2000810043f */
[----:B------:R-:W-:Y:S01]  /*100e0*/  LEA R0, P0, R4, UR4, 0x2 ;  /* 0x0000000404007c11 */ /* 0x000fe2000f8010ff */
[----:B------:R-:W-:Y:S01]  /*100f0*/  IMAD.SHL.U32 R7, R9, 0x2, RZ ;  /* 0x0000000209077824 */ /* 0x000fe200078e00ff */
[----:B------:R-:W-:Y:S01]  /*10100*/  UMOV UR4, 0xffffffff ;  /* 0xffffffff00047882 */ /* 0x000fe20000000000 */
[----:B------:R-:W-:-:S02]  /*10110*/  IMAD.IADD R3, R5, 0x1, R3 ;  /* 0x0000000105037824 */ /* 0x000fc400078e0203 */
[C---:B------:R-:W-:Y:S01]  /*10120*/  VIADD R32, R7.reuse, 0x30 ;  /* 0x0000003007207836 */ /* 0x040fe20000000000 */
[C---:B------:R-:W-:Y:S01]  /*10130*/  IADD3 R65, R7.reuse, 0x10, RZ ;  /* 0x0000001007417810 */ /* 0x040fe20007ffe0ff */
[C---:B------:R-:W-:Y:S01]  /*10140*/  VIADD R60, R7.reuse, 0x38 ;  /* 0x00000038073c7836 */ /* 0x040fe20000000000 */
[----:B------:R-:W-:Y:S01]  /*10150*/  LEA.HI.X R4, R4, UR5, R3, 0x2, P0 ;  /* 0x0000000504047c11 */ /* 0x000fe200080f1403 */
[C---:B------:R-:W-:Y:S01]  /*10160*/  VIADD R62, R7.reuse, 0x8 ;  /* 0x00000008073e7836 */ /* 0x040fe20000000000 */
[----:B------:R-:W-:Y:S01]  /*10170*/  SHF.R.S32.HI R66, RZ, 0x1f, R65 ;  /* 0x0000001fff427819 */ /* 0x000fe20000011441 */
[C---:B------:R-:W-:Y:S01]  /*10180*/  VIADD R67, R7.reuse, 0x18 ;  /* 0x0000001807437836 */ /* 0x040fe20000000000 */
[----:B------:R-:W-:Y:S01]  /*10190*/  SHF.R.S32.HI R61, RZ, 0x1f, R60 ;  /* 0x0000001fff3d7819 */ /* 0x000fe2000001143c */
[C---:B------:R-:W-:Y:S01]  /*101a0*/  VIADD R69, R7.reuse, 0x20 ;  /* 0x0000002007457836 */ /* 0x040fe20000000000 */
[----:B------:R-:W-:Y:S01]  /*101b0*/  SHF.R.S32.HI R64, RZ, 0x1f, R62 ;  /* 0x0000001fff407819 */ /* 0x000fe2000001143e */
[----:B------:R-:W-:Y:S01]  /*101c0*/  VIADD R71, R7, 0x28 ;  /* 0x0000002807477836 */ /* 0x000fe20000000000 */
[----:B------:R-:W-:-:S02]  /*101d0*/  SHF.R.S32.HI R68, RZ, 0x1f, R67 ;  /* 0x0000001fff447819 */ /* 0x000fc40000011443 */
[----:B------:R-:W-:Y:S02]  /*101e0*/  SHF.R.S32.HI R70, RZ, 0x1f, R69 ;  /* 0x0000001fff467819 */ /* 0x000fe40000011445 */
[----:B------:R-:W-:Y:S02]  /*101f0*/  SHF.R.S32.HI R72, RZ, 0x1f, R71 ;  /* 0x0000001fff487819 */ /* 0x000fe40000011447 */
[----:B------:R-:W-:Y:S01]  /*10200*/  SHF.R.S32.HI R73, RZ, 0x1f, R32 ;  /* 0x0000001fff497819 */ /* 0x000fe20000011420 */
[----:B0-----:R-:W-:Y:S06]  /*10210*/  BRA.DIV UR4, `(.L_x_522) ;  /* 0x00000086049c7947 */ /* 0x001fec000b800000 */
[----:B------:R0:W1:Y:S04]  /*10220*/  SHFL.IDX PT, R3, R4, RZ, 0x1c1f ;  /* 0x001c1fff04037589 */ /* 0x00006800000e0000 */
[----:B------:R0:W2:Y:S02]  /*10230*/  SHFL.IDX PT, R14, R0, RZ, 0x1c1f ;  /* 0x001c1fff000e7589 */ /* 0x0000a400000e0000 */
.L_x_705:
[----:B------:R-:W-:Y:S01]  /*10240*/  ISETP.GE.AND P0, PT, R10, R63, PT ;  /* 0x0000003f0a00720c */ /* 0x000fe20003f06270 */
[----:B------:R-:W-:-:S12]  /*10250*/  BSSY B1, `(.L_x_523) ;  /* 0x0000023000017945 */ /* 0x000fd80003800000 */
[----:B------:R-:W-:Y:S05]  /*10260*/  @P0 BRA `(.L_x_524) ;  /* 0x0000000000840947 */ /* 0x000fea0003800000 */
[----:B------:R-:W-:Y:S02]  /*10270*/  ULDC UR4, c[0x0][0xac8] ;  /* 0x0002b20000047ab9 */ /* 0x000fe40000000800 */
[----:B------:R-:W-:Y:S02]  /*10280*/  ISETP.GE.AND P3, PT, R7, UR4, PT ;  /* 0x0000000407007c0c */ /* 0x000fe4000bf66270 */
[----:B------:R-:W-:Y:S02]  /*10290*/  ISETP.GE.AND P1, PT, R62, UR4, PT ;  /* 0x000000043e007c0c */ /* 0x000fe4000bf26270 */
[----:B------:R-:W-:Y:S02]  /*102a0*/  ISETP.GE.AND P0, PT, R65, UR4, PT ;  /* 0x0000000441007c0c */ /* 0x000fe4000bf06270 */
[----:B------:R-:W-:-:S07]  /*102b0*/  ISETP.GE.AND P4, PT, R67, UR4, PT ;  /* 0x0000000443007c0c */ /* 0x000fce000bf86270 */
[----:B-1----:R-:W-:Y:S02]  /*102c0*/  @!P3 IMAD.MOV.U32 R15, RZ, RZ, R3 ;  /* 0x000000ffff0fb224 */ /* 0x002fe400078e0003 */
[CC--:B--2---:R-:W-:Y:S01]  /*102d0*/  @!P1 LEA R10, P5, R62.reuse, R14.reuse, 0x2 ;  /* 0x0000000e3e0a9211 */ /* 0x0c4fe200078a10ff */
[----:B------:R-:W-:Y:S01]  /*102e0*/  @!P3 IMAD.WIDE R8, R7, 0x4, R14 ;  /* 0x000000040708b825 */ /* 0x000fe200078e020e */
[----:B------:R-:W-:Y:S02]  /*102f0*/  @!P0 LEA R12, P2, R65, R14, 0x2 ;  /* 0x0000000e410c8211 */ /* 0x000fe400078410ff */
[-C--:B------:R-:W-:Y:S02]  /*10300*/  @!P1 LEA.HI.X R11, R62, R3.reuse, R64, 0x2, P5 ;  /* 0x000000033e0b9211 */ /* 0x080fe400028f1440 */
[----:B------:R1:W-:Y:S01]  /*10310*/  @!P3 ST.E.64 desc[UR56][R8.64], R20 ;  /* 0x000000140800b985 */ /* 0x0003e2000c101b38 */
[----:B------:R-:W-:Y:S02]  /*10320*/  ISETP.GE.AND P3, PT, R69, UR4, PT ;  /* 0x0000000445007c0c */ /* 0x000fe4000bf66270 */
[----:B------:R-:W-:Y:S01]  /*10330*/  @!P0 LEA.HI.X R13, R65, R3, R66, 0x2, P2 ;  /* 0x00000003410d8211 */ /* 0x000fe200010f1442 */
[----:B------:R2:W-:Y:S01]  /*10340*/  @!P1 ST.E.64 desc[UR56][R10.64], R26 ;  /* 0x0000001a0a009985 */ /* 0x0005e2000c101b38 */
[----:B------:R-:W-:-:S02]  /*10350*/  ISETP.GE.AND P2, PT, R71, UR4, PT ;  /* 0x0000000447007c0c */ /* 0x000fc4000bf46270 */
[CC--:B------:R-:W-:Y:S01]  /*10360*/  @!P4 LEA R24, P5, R67.reuse, R14.reuse, 0x2 ;  /* 0x0000000e4318c211 */ /* 0x0c0fe200078a10ff */
[----:B------:R3:W-:Y:S01]  /*10370*/  @!P0 ST.E.64 desc[UR56][R12.64], R28 ;  /* 0x0000001c0c008985 */ /* 0x0007e2000c101b38 */
[----:B------:R-:W-:Y:S02]  /*10380*/  ISETP.GE.AND P1, PT, R32, UR4, PT ;  /* 0x0000000420007c0c */ /* 0x000fe4000bf26270 */
[----:B------:R-:W-:Y:S02]  /*10390*/  ISETP.GE.AND P0, PT, R60, UR4, PT ;  /* 0x000000043c007c0c */ /* 0x000fe4000bf06270 */
[----:B------:R-:W-:Y:S02]  /*103a0*/  @!P4 LEA.HI.X R25, R67, R3, R68, 0x2, P5 ;  /* 0x000000034319c211 */ /* 0x000fe400028f1444 */
[----:B------:R-:W-:-:S03]  /*103b0*/  @!P3 LEA R58, P5, R69, R14, 0x2 ;  /* 0x0000000e453ab211 */ /* 0x000fc600078a10ff */
[----:B------:R3:W-:Y:S01]  /*103c0*/  @!P4 ST.E.64 desc[UR56][R24.64], R30 ;  /* 0x0000001e1800c985 */ /* 0x0007e2000c101b38 */
[-C--:B-1----:R-:W-:Y:S02]  /*103d0*/  @!P2 LEA R8, P4, R71, R14.reuse, 0x2 ;  /* 0x0000000e4708a211 */ /* 0x082fe400078810ff */
[-C--:B------:R-:W-:Y:S02]  /*103e0*/  @!P3 LEA.HI.X R59, R69, R3.reuse, R70, 0x2, P5 ;  /* 0x00000003453bb211 */ /* 0x080fe400028f1446 */
[-C--:B--2---:R-:W-:Y:S02]  /*103f0*/  @!P1 LEA R10, P5, R32, R14.reuse, 0x2 ;  /* 0x0000000e200a9211 */ /* 0x084fe400078a10ff */
[-C--:B------:R-:W-:Y:S01]  /*10400*/  @!P2 LEA.HI.X R9, R71, R3.reuse, R72, 0x2, P4 ;  /* 0x000000034709a211 */ /* 0x080fe200020f1448 */
[----:B------:R3:W-:Y:S01]  /*10410*/  @!P3 ST.E.64 desc[UR56][R58.64], R36 ;  /* 0x000000243a00b985 */ /* 0x0007e2000c101b38 */
[----:B------:R-:W-:Y:S02]  /*10420*/  @!P0 LEA R14, P4, R60, R14, 0x2 ;  /* 0x0000000e3c0e8211 */ /* 0x000fe400078810ff */
[-C--:B------:R-:W-:Y:S01]  /*10430*/  @!P1 LEA.HI.X R11, R32, R3.reuse, R73, 0x2, P5 ;  /* 0x00000003200b9211 */ /* 0x080fe200028f1449 */
[----:B------:R3:W-:Y:S01]  /*10440*/  @!P2 ST.E.64 desc[UR56][R8.64], R38 ;  /* 0x000000260800a985 */ /* 0x0007e2000c101b38 */
[----:B------:R-:W-:-:S03]  /*10450*/  @!P0 LEA.HI.X R15, R60, R3, R61, 0x2, P4 ;  /* 0x000000033c0f8211 */ /* 0x000fc600020f143d */
[----:B------:R3:W-:Y:S04]  /*10460*/  @!P1 ST.E.64 desc[UR56][R10.64], R40 ;  /* 0x000000280a009985 */ /* 0x0007e8000c101b38 */
[----:B------:R3:W-:Y:S02]  /*10470*/  @!P0 ST.E.64 desc[UR56][R14.64], R44 ;  /* 0x0000002c0e008985 */ /* 0x0007e4000c101b38 */
.L_x_524:
[----:B------:R-:W-:Y:S05]  /*10480*/  BSYNC B1 ;  /* 0x0000000000017941 */ /* 0x000fea0003800000 */
.L_x_523:
[----:B------:R-:W-:-:S03]  /*10490*/  UMOV UR4, 0xffffffff ;  /* 0xffffffff00047882 */ /* 0x000fc60000000000 */
[----:B------:R-:W-:Y:S05]  /*104a0*/  BRA.DIV UR4, `(.L_x_525) ;  /* 0x00000086042c7947 */ /* 0x000fea000b800000 */
[----:B-1----:R1:W4:Y:S04]  /*104b0*/  SHFL.IDX PT, R3, R4, 0x1, 0x1c1f ;  /* 0x003c1f0004037f89 */ /* 0x00232800000e0000 */
[----:B--23--:R1:W2:Y:S02]  /*104c0*/  SHFL.IDX PT, R14, R0, 0x1, 0x1c1f ;  /* 0x003c1f00000e7f89 */ /* 0x00c2a400000e0000 */
.L_x_709:
[----:B------:R-:W-:-:S13]  /*104d0*/  ISETP.GE.AND P0, PT, R6, R63, PT ;  /* 0x0000003f0600720c */ /* 0x000fda0003f06270 */
[----:B------:R-:W-:Y:S05]  /*104e0*/  @P0 BRA `(.L_x_521) ;  /* 0x0000000c00140947 */ /* 0x000fea0003800000 */
[----:B------:R-:W-:Y:S02]  /*104f0*/  ULDC UR4, c[0x0][0xac8] ;  /* 0x0002b20000047ab9 */ /* 0x000fe40000000800 */
[----:B------:R-:W-:Y:S02]  /*10500*/  ISETP.GE.AND P4, PT, R7, UR4, PT ;  /* 0x0000000407007c0c */ /* 0x000fe4000bf86270 */
[----:B------:R-:W-:Y:S02]  /*10510*/  ISETP.GE.AND P5, PT, R62, UR4, PT ;  /* 0x000000043e007c0c */ /* 0x000fe4000bfa6270 */
[----:B------:R-:W-:Y:S02]  /*10520*/  ISETP.GE.AND P0, PT, R65, UR4, PT ;  /* 0x0000000441007c0c */ /* 0x000fe4000bf06270 */
[----:B------:R-:W-:Y:S02]  /*10530*/  ISETP.GE.AND P1, PT, R67, UR4, PT ;  /* 0x0000000443007c0c */ /* 0x000fe4000bf26270 */
[----:B------:R-:W-:-:S05]  /*10540*/  ISETP.GE.AND P2, PT, R69, UR4, PT ;  /* 0x0000000445007c0c */ /* 0x000fca000bf46270 */
[----:B----4-:R-:W-:Y:S02]  /*10550*/  @!P4 IMAD.MOV.U32 R15, RZ, RZ, R3 ;  /* 0x000000ffff0fc224 */ /* 0x010fe400078e0003 */
[----:B--2---:R-:W-:Y:S01]  /*10560*/  @!P5 LEA R6, P3, R62, R14, 0x2 ;  /* 0x0000000e3e06d211 */ /* 0x004fe200078610ff */
[----:B01----:R-:W-:-:S03]  /*10570*/  @!P4 IMAD.WIDE R4, R7, 0x4, R14 ;  /* 0x000000040704c825 */ /* 0x003fc600078e020e */
[----:B------:R-:W-:Y:S02]  /*10580*/  @!P5 LEA.HI.X R7, R62, R3, R64, 0x2, P3 ;  /* 0x000000033e07d211 */ /* 0x000fe400018f1440 */
[----:B------:R-:W-:Y:S01]  /*10590*/  ISETP.GE.AND P3, PT, R71, UR4, PT ;  /* 0x0000000447007c0c */ /* 0x000fe2000bf66270 */
[----:B------:R0:W-:Y:S01]  /*105a0*/  @!P4 ST.E.64 desc[UR56][R4.64], R42 ;  /* 0x0000002a0400c985 */ /* 0x0001e2000c101b38 */
[----:B------:R-:W-:-:S03]  /*105b0*/  @!P0 LEA R8, P4, R65, R14, 0x2 ;  /* 0x0000000e41088211 */ /* 0x000fc600078810ff */
[----:B------:R1:W-:Y:S01]  /*105c0*/  @!P5 ST.E.64 desc[UR56][R6.64], R46 ;  /* 0x0000002e0600d985 */ /* 0x0003e2000c101b38 */
[-C--:B------:R-:W-:Y:S02]  /*105d0*/  @!P1 LEA R10, P5, R67, R14.reuse, 0x2 ;  /* 0x0000000e430a9211 */ /* 0x080fe400078a10ff */
[-C--:B------:R-:W-:Y:S02]  /*105e0*/  @!P0 LEA.HI.X R9, R65, R3.reuse, R66, 0x2, P4 ;  /* 0x0000000341098211 */ /* 0x080fe400020f1442 */
[----:B------:R-:W-:Y:S02]  /*105f0*/  ISETP.GE.AND P4, PT, R32, UR4, PT ;  /* 0x0000000420007c0c */ /* 0x000fe4000bf86270 */
[-C--:B------:R-:W-:Y:S01]  /*10600*/  @!P1 LEA.HI.X R11, R67, R3.reuse, R68, 0x2, P5 ;  /* 0x00000003430b9211 */ /* 0x080fe200028f1444 */
[----:B------:R1:W-:Y:S01]  /*10610*/  @!P0 ST.E.64 desc[UR56][R8.64], R48 ;  /* 0x0000003008008985 */ /* 0x0003e2000c101b38 */
[C---:B------:R-:W-:Y:S02]  /*10620*/  @!P2 LEA R12, P5, R69.reuse, R14, 0x2 ;  /* 0x0000000e450ca211 */ /* 0x040fe400078a10ff */
[----:B------:R-:W-:Y:S01]  /*10630*/  ISETP.GE.AND P0, PT, R60, UR4, PT ;  /* 0x000000043c007c0c */ /* 0x000fe2000bf06270 */
[----:B------:R1:W-:Y:S01]  /*10640*/  @!P1 ST.E.64 desc[UR56][R10.64], R50 ;  /* 0x000000320a009985 */ /* 0x0003e2000c101b38 */
[----:B------:R-:W-:-:S02]  /*10650*/  @!P2 LEA.HI.X R13, R69, R3, R70, 0x2, P5 ;  /* 0x00000003450da211 */ /* 0x000fc400028f1446 */
[----:B------:R-:W-:-:S03]  /*10660*/  @!P3 LEA R20, P5, R71, R14, 0x2 ;  /* 0x0000000e4714b211 */ /* 0x000fc600078a10ff */
[----:B------:R1:W-:Y:S01]  /*10670*/  @!P2 ST.E.64 desc[UR56][R12.64], R52 ;  /* 0x000000340c00a985 */ /* 0x0003e2000c101b38 */
[----:B------:R-:W-:Y:S02]  /*10680*/  @!P3 LEA.HI.X R21, R71, R3, R72, 0x2, P5 ;  /* 0x000000034715b211 */ /* 0x000fe400028f1448 */
[----:B0-----:R-:W-:-:S03]  /*10690*/  @!P4 LEA R4, P5, R32, R14, 0x2 ;  /* 0x0000000e2004c211 */ /* 0x001fc600078a10ff */
[----:B------:R1:W-:Y:S01]  /*106a0*/  @!P3 ST.E.64 desc[UR56][R20.64], R54 ;  /* 0x000000361400b985 */ /* 0x0003e2000c101b38 */
[----:B------:R-:W-:-:S05]  /*106b0*/  @!P4 LEA.HI.X R5, R32, R3, R73, 0x2, P5 ;  /* 0x000000032005c211 */ /* 0x000fca00028f1449 */
[----:B------:R1:W-:Y:S01]  /*106c0*/  @!P4 ST.E.64 desc[UR56][R4.64], R56 ;  /* 0x000000380400c985 */ /* 0x0003e2000c101b38 */
[----:B------:R-:W-:Y:S05]  /*106d0*/  @P0 BRA `(.L_x_521) ;  /* 0x0000000800980947 */ /* 0x000fea0003800000 */
[----:B------:R-:W-:-:S04]  /*106e0*/  LEA R14, P0, R60, R14, 0x2 ;  /* 0x0000000e3c0e7211 */ /* 0x000fc800078010ff */
[----:B------:R-:W-:-:S05]  /*106f0*/  LEA.HI.X R15, R60, R3, R61, 0x2, P0 ;  /* 0x000000033c0f7211 */ /* 0x000fca00000f143d */
[----:B------:R0:W-:Y:S01]  /*10700*/  ST.E.64 desc[UR56][R14.64], R150 ;  /* 0x000000960e007985 */ /* 0x0001e2000c101b38 */
[----:B------:R-:W-:Y:S05]  /*10710*/  BRA `(.L_x_521) ;  /* 0x0000000800887947 */ /* 0x000fea0003800000 */
.L_x_517:
[----:B------:R-:W2:Y:S01]  /*10720*/  LDL R8, [R1+0x60] ;  /* 0x0000600001087983 */ /* 0x000ea20000100800 */
[----:B------:R-:W-:Y:S01]  /*10730*/  ULDC.64 UR6, c[0x0][0xc08] ;  /* 0x0003020000067ab9 */ /* 0x000fe20000000a00 */
[----:B------:R-:W-:Y:S01]  /*10740*/  ULDC.64 UR4, c[0x0][0xc00] ;  /* 0x0003000000047ab9 */ /* 0x000fe20000000a00 */
[----:B------:R-:W-:Y:S02]  /*10750*/  ISETP.NE.U32.AND P1, PT, RZ, UR6, PT ;  /* 0x00000006ff007c0c */ /* 0x000fe4000bf25070 */
[----:B------:R-:W-:Y:S02]  /*10760*/  ISETP.NE.U32.AND P0, PT, RZ, UR4, PT ;  /* 0x00000004ff007c0c */ /* 0x000fe4000bf05070 */
[----:B------:R-:W-:Y:S02]  /*10770*/  ISETP.NE.AND.EX P1, PT, RZ, UR7, PT, P1 ;  /* 0x00000007ff007c0c */ /* 0x000fe4000bf25310 */
[----:B------:R-:W-:Y:S02]  /*10780*/  IADD3 R4, P2, R66, UR4, RZ ;  /* 0x0000000442047c10 */ /* 0x000fe4000ff5e0ff */
[----:B------:R-:W-:-:S02]  /*10790*/  ISETP.NE.AND.EX P0, PT, RZ, UR5, PT, P0 ;  /* 0x00000005ff007c0c */ /* 0x000fc4000bf05300 */
[----:B------:R-:W-:Y:S01]  /*107a0*/  IADD3.X R5, R67, UR5, RZ, P2, !PT ;  /* 0x0000000543057c10 */ /* 0x000fe200097fe4ff */
[----:B------:R-:W-:Y:S01]  /*107b0*/  ULDC UR4, c[0x0][0xa88] ;  /* 0x0002a20000047ab9 */ /* 0x000fe20000000800 */
[----:B-----5:R-:W-:Y:S01]  /*107c0*/  MOV R25, RZ ;  /* 0x000000ff00197202 */ /* 0x020fe20000000f00 */
[----:B------:R-:W-:-:S04]  /*107d0*/  IMAD.U32 R21, RZ, RZ, UR4 ;  /* 0x00000004ff157e24 */ /* 0x000fc8000f8e00ff */
[----:B------:R-:W-:-:S04]  /*107e0*/  @P1 IADD3 R6, P2, R66, UR6, RZ ;  /* 0x0000000642061c10 */ /* 0x000fc8000ff5e0ff */
[----:B------:R-:W-:Y:S01]  /*107f0*/  @P1 IADD3.X R7, R67, UR7, RZ, P2, !PT ;  /* 0x0000000743071c10 */ /* 0x000fe200097fe4ff */
[----:B------:R0:W5:Y:S04]  /*10800*/  @P0 LDG.E R25, desc[UR56][R4.64] ;  /* 0x0000003804190981 */ /* 0x000168000c1e1900 */
[----:B------:R0:W5:Y:S01]  /*10810*/  @P1 LDG.E R21, desc[UR56][R6.64] ;  /* 0x0000003806151981 */ /* 0x000162000c1e1900 */
[----:B------:R-:W-:Y:S02]  /*10820*/  ISETP.GT.AND P3, PT, R75, 0xbf, PT ;  /* 0x000000bf4b00780c */ /* 0x000fe40003f64270 */
[----:B--2---:R-:W-:-:S13]  /*10830*/  ISETP.NE.AND P2, PT, R8, RZ, PT ;  /* 0x000000ff0800720c */ /* 0x004fda0003f45270 */
[----:B------:R-:W1:Y:S02]  /*10840*/  @!P2 LDC R8, c[0x0][0xad4] ;  /* 0x0002b500ff08ab82 */ /* 0x000e640000000800 */
[----:B-1----:R0:W-:Y:S01]  /*10850*/  @!P2 STL [R1+0x60], R8 ;  /* 0x000060080100a387 */ /* 0x0021e20000100800 */
[----:B------:R-:W-:Y:S01]  /*10860*/  ISETP.GT.AND P2, PT, R8, 0x1, PT ;  /* 0x000000010800780c */ /* 0x000fe20003f44270 */
[----:B------:R-:W-:-:S12]  /*10870*/  @P1 BRA `(.L_x_526) ;  /* 0x0000000000101947 */ /* 0x000fd80003800000 */
[----:B------:R-:W-:Y:S05]  /*10880*/  @!P0 BRA `(.L_x_526) ;  /* 0x00000000000c8947 */ /* 0x000fea0003800000 */
[----:B------:R-:W2:Y:S04]  /*10890*/  LDG.E R0, desc[UR56][R4.64] ;  /* 0x0000003804007981 */ /* 0x000ea8000c1e1900 */
[----:B-----5:R-:W2:Y:S02]  /*108a0*/  LDG.E R21, desc[UR56][R4.64+0x4] ;  /* 0x0000043804157981 */ /* 0x020ea4000c1e1900 */
[----:B--2---:R-:W-:-:S07]  /*108b0*/  IMAD.IADD R21, R21, 0x1, -R0 ;  /* 0x0000000115157824 */ /* 0x004fce00078e0a00 */
.L_x_526:
[----:B------:R-:W-:Y:S01]  /*108c0*/  BSSY B1, `(.L_x_527) ;  /* 0x000003a000017945 */ /* 0x000fe20003800000 */
[----:B------:R-:W-:Y:S02]  /*108d0*/  SEL R37, R74, RZ, !P0 ;  /* 0x000000ff4a257207 */ /* 0x000fe40004000000 */
[----:B------:R-:W-:Y:S02]  /*108e0*/  SEL R63, R63, RZ, !P0 ;  /* 0x000000ff3f3f7207 */ /* 0x000fe40004000000 */
[----:B-----5:R-:W-:Y:S01]  /*108f0*/  SHF.R.S32.HI R24, RZ, 0x1f, R25 ;  /* 0x0000001fff187819 */ /* 0x020fe20000011419 */
[----:B------:R-:W-:Y:S06]  /*10900*/  @P3 BRA `(.L_x_528) ;  /* 0x0000000000d43947 */ /* 0x000fec0003800000 */
[----:B------:R-:W2:Y:S01]  /*10910*/  LDL R0, [R1+0x68] ;  /* 0x0000680001007983 */ /* 0x000ea20000100800 */
[----:B------:R-:W1:Y:S01]  /*10920*/  LDC R26, c[0x0][0xbe8] ;  /* 0x0002fa00ff1a7b82 */ /* 0x000e620000000800 */
[----:B0-----:R-:W2:Y:S02]  /*10930*/  S2R R4, SR_TID.X ;  /* 0x0000000000047919 */ /* 0x001ea40000002100 */
[----:B--2---:R-:W-:Y:S02]  /*10940*/  IMAD R0, R0, 0xc0, R4 ;  /* 0x000000c000007824 */ /* 0x004fe400078e0204 */
[----:B-1----:R-:W-:Y:S02]  /*10950*/  IMAD R4, R21, R26, RZ ;  /* 0x0000001a15047224 */ /* 0x002fe400078e02ff */
[----:B------:R-:W-:-:S05]  /*10960*/  VIADD R39, R0, 0xffffff80 ;  /* 0xffffff8000277836 */ /* 0x000fca0000000000 */
[----:B------:R-:W-:-:S13]  /*10970*/  ISETP.GE.AND P0, PT, R39, R4, PT ;  /* 0x000000042700720c */ /* 0x000fda0003f06270 */
[----:B------:R-:W-:Y:S05]  /*10980*/  @P0 BRA `(.L_x_528) ;  /* 0x0000000000b40947 */ /* 0x000fea0003800000 */
[----:B------:R-:W2:Y:S01]  /*10990*/  LDL R14, [R1+0x58] ;  /* 0x00005800010e7983 */ /* 0x000ea20000100800 */
[----:B------:R-:W-:Y:S01]  /*109a0*/  IMAD.MOV.U32 R20, RZ, RZ, 0x9b8 ;  /* 0x000009b8ff147424 */ /* 0x000fe200078e00ff */
[----:B------:R-:W-:Y:S01]  /*109b0*/  ISETP.GT.AND P0, PT, R8, 0x1, PT ;  /* 0x000000010800780c */ /* 0x000fe20003f04270 */
[----:B------:R-:W0:Y:S01]  /*109c0*/  LDC.64 R4, c[0x0][0xba8] ;  /* 0x0002ea00ff047b82 */ /* 0x000e220000000a00 */
[----:B------:R-:W3:Y:S01]  /*109d0*/  LDL.LU R28, [R1+0x6c] ;  /* 0x00006c00011c7983 */ /* 0x000ee20000300800 */
[----:B------:R-:W-:Y:S01]  /*109e0*/  ISETP.NE.AND P1, PT, R26, 0x1, PT ;  /* 0x000000011a00780c */ /* 0x000fe20003f25270 */
[----:B------:R-:W-:Y:S01]  /*109f0*/  IMAD.MOV.U32 R27, RZ, RZ, R39 ;  /* 0x000000ffff1b7224 */ /* 0x000fe200078e0027 */
[----:B------:R-:W-:-:S04]  /*10a00*/  SEL R20, R20, 0x978, P0 ;  /* 0x0000097814147807 */ /* 0x000fc80000000000 */
[----:B------:R-:W1:Y:S08]  /*10a10*/  LDC.64 R10, c[0x0][R20+0x220] ;  /* 0x00008800140a7b82 */ /* 0x000e700000000a00 */
[----:B------:R-:W2:Y:S08]  /*10a20*/  LDC.64 R8, c[0x0][R20+0x218] ;  /* 0x0000860014087b82 */ /* 0x000eb00000000a00 */
[----:B------:R-:W4:Y:S08]  /*10a30*/  LDC.64 R12, c[0x0][R20+0x228] ;  /* 0x00008a00140c7b82 */ /* 0x000f300000000a00 */
[----:B------:R-:W5:Y:S08]  /*10a40*/  @P1 LDC R0, c[0x0][0xbec] ;  /* 0x0002fb00ff001b82 */ /* 0x000f700000000800 */
[----:B------:R-:W4:Y:S08]  /*10a50*/  LDC.64 R6, c[0x0][R20+0x210] ;  /* 0x0000840014067b82 */ /* 0x000f300000000a00 */
[----:B------:R-:W4:Y:S01]  /*10a60*/  @P1 LDC R31, c[0x0][0xbf0] ;  /* 0x0002fc00ff1f1b82 */ /* 0x000f220000000800 */
[----:B-----5:R-:W-:-:S07]  /*10a70*/  @P1 IMAD.HI.U32 R0, R39, R0, RZ ;  /* 0x0000000027001227 */ /* 0x020fce00078e00ff */
[----:B0-----:R-:W0:Y:S01]  /*10a80*/  @!P0 LDC R4, c[0x0][0xb50] ;  /* 0x0002d400ff048b82 */ /* 0x001e220000000800 */
[----:B-1----:R-:W-:-:S07]  /*10a90*/  IMAD R11, R11, R37, RZ ;  /* 0x000000250b0b7224 */ /* 0x002fce00078e02ff */
[----:B------:R-:W1:Y:S01]  /*10aa0*/  @!P0 LDC R5, c[0x0][0xb54] ;  /* 0x0002d500ff058b82 */ /* 0x000e620000000800 */
[----:B----4-:R-:W-:Y:S01]  /*10ab0*/  @P1 SHF.R.U32.HI R27, RZ, R31, R0 ;  /* 0x0000001fff1b1219 */ /* 0x010fe20000011600 */
[----:B------:R-:W-:Y:S02]  /*10ac0*/  IMAD R31, R10, R63, R11 ;  /* 0x0000003f0a1f7224 */ /* 0x000fe400078e020b */
[-C--:B--2---:R-:W-:Y:S02]  /*10ad0*/  IMAD R29, R9, R14.reuse, RZ ;  /* 0x0000000e091d7224 */ /* 0x084fe400078e02ff */
[----:B------:R-:W-:Y:S01]  /*10ae0*/  IMAD.WIDE.U32 R8, R8, R14, RZ ;  /* 0x0000000e08087225 */ /* 0x000fe200078e00ff */
[----:B---3--:R-:W-:-:S03]  /*10af0*/  SEL R11, R28, RZ, P0 ;  /* 0x000000ff1c0b7207 */ /* 0x008fc60000000000 */
[----:B------:R-:W-:Y:S01]  /*10b00*/  IMAD.WIDE.U32 R14, R10, R37, RZ ;  /* 0x000000250a0e7225 */ /* 0x000fe200078e00ff */
[----:B------:R-:W-:-:S03]  /*10b10*/  IADD3 R29, R9, R29, RZ ;  /* 0x0000001d091d7210 */ /* 0x000fc60007ffe0ff */
[----:B------:R-:W-:Y:S01]  /*10b20*/  IMAD.MOV R10, RZ, RZ, -R27 ;  /* 0x000000ffff0a7224 */ /* 0x000fe200078e0a1b */
[----:B------:R-:W-:Y:S01]  /*10b30*/  IADD3 R0, P1, P3, R14, R8, R25 ;  /* 0x000000080e007210 */ /* 0x000fe20007b3e019 */
[----:B------:R-:W-:Y:S02]  /*10b40*/  IMAD.IADD R31, R15, 0x1, R31 ;  /* 0x000000010f1f7824 */ /* 0x000fe400078e021f */
[----:B------:R-:W-:-:S04]  /*10b50*/  IMAD.WIDE.U32 R8, R12, R11, RZ ;  /* 0x0000000b0c087225 */ /* 0x000fc800078e00ff */
[----:B------:R-:W-:Y:S02]  /*10b60*/  IMAD R13, R13, R11, RZ ;  /* 0x0000000b0d0d7224 */ /* 0x000fe400078e02ff */
[----:B------:R-:W-:Y:S01]  /*10b70*/  IMAD R11, R26, R10, R39 ;  /* 0x0000000a1a0b7224 */ /* 0x000fe200078e0227 */
[----:B------:R-:W-:Y:S01]  /*10b80*/  IADD3.X R10, R31, R29, R24, P1, P3 ;  /* 0x0000001d1f0a7210 */ /* 0x000fe20000fe6418 */
[----:B------:R-:W-:Y:S01]  /*10b90*/  IMAD.IADD R13, R9, 0x1, R13 ;  /* 0x00000001090d7824 */ /* 0x000fe200078e020d */
[----:B------:R-:W-:Y:S01]  /*10ba0*/  IADD3 R8, P0, P1, R27, R0, R8 ;  /* 0x000000001b087210 */ /* 0x000fe2000791e008 */
[----:B------:R-:W-:Y:S01]  /*10bb0*/  IMAD R0, R7, R11, RZ ;  /* 0x0000000b07007224 */ /* 0x000fe200078e02ff */
[----:B------:R-:W-:-:S04]  /*10bc0*/  SHF.R.S32.HI R27, RZ, 0x1f, R27 ;  /* 0x0000001fff1b7819 */ /* 0x000fc8000001141b */
[----:B------:R-:W-:Y:S02]  /*10bd0*/  IADD3.X R9, R27, R10, R13, P0, P1 ;  /* 0x0000000a1b097210 */ /* 0x000fe400007e240d */
[----:B------:R-:W-:-:S05]  /*10be0*/  SHF.R.S32.HI R13, RZ, 0x1f, R11 ;  /* 0x0000001fff0d7819 */ /* 0x000fca000001140b */
[C---:B------:R-:W-:Y:S02]  /*10bf0*/  IMAD R13, R6.reuse, R13, R0 ;  /* 0x0000000d060d7224 */ /* 0x040fe400078e0200 */
[----:B------:R-:W-:-:S04]  /*10c00*/  IMAD.WIDE.U32 R6, R6, R11, R8 ;  /* 0x0000000b06067225 */ /* 0x000fc800078e0008 */
[----:B------:R-:W-:Y:S01]  /*10c10*/  IMAD.IADD R0, R7, 0x1, R13 ;  /* 0x0000000107007824 */ /* 0x000fe200078e020d */
[----:B0-----:R-:W-:Y:S01]  /*10c20*/  LEA R4, P0, R6, R4, 0x2 ;  /* 0x0000000406047211 */ /* 0x001fe200078010ff */
[----:B------:R-:W-:-:S03]  /*10c30*/  IMAD.MOV.U32 R7, RZ, RZ, -0x800000 ;  /* 0xff800000ff077424 */ /* 0x000fc600078e00ff */
[----:B-1----:R-:W-:-:S05]  /*10c40*/  LEA.HI.X R5, R6, R5, R0, 0x2, P0 ;  /* 0x0000000506057211 */ /* 0x002fca00000f1400 */
[----:B------:R1:W-:Y:S04]  /*10c50*/  STG.E desc[UR56][R4.64], R7 ;  /* 0x0000000704007986 */ /* 0x0003e8000c101938 */
.L_x_528:
[----:B------:R-:W-:Y:S05]  /*10c60*/  BSYNC B1 ;  /* 0x0000000000017941 */ /* 0x000fea0003800000 */
.L_x_527:
[----:B------:R-:W-:Y:S05]  /*10c70*/  @P2 BRA `(.L_x_521) ;  /* 0x0000000400302947 */ /* 0x000fea0003800000 */
[----:B------:R-:W2:Y:S01]  /*10c80*/  LDL.LU R12, [R1+0x58] ;  /* 0x00005800010c7983 */ /* 0x000ea20000300800 */
[----:B------:R-:W3:Y:S01]  /*10c90*/  LDC R10, c[0x0][0xbe8] ;  /* 0x0002fa00ff0a7b82 */ /* 0x000ee20000000800 */
[----:B------:R-:W-:Y:S01]  /*10ca0*/  ULDC.64 UR4, c[0x0][0xaa0] ;  /* 0x0002a80000047ab9 */ /* 0x000fe20000000a00 */
[----:B------:R-:W-:Y:S01]  /*10cb0*/  IMAD R3, R3, 0x30, R62 ;  /* 0x0000003003037824 */ /* 0x000fe200078e023e */
[----:B------:R-:W4:Y:S01]  /*10cc0*/  LDL R26, [R1+0x68] ;  /* 0x00006800011a7983 */ /* 0x000f220000100800 */
[----:B------:R-:W-:Y:S01]  /*10cd0*/  IMAD R0, R24, UR4, RZ ;  /* 0x0000000418007c24 */ /* 0x000fe2000f8e02ff */
[----:B------:R-:W-:Y:S01]  /*10ce0*/  ULDC.64 UR6, c[0x0][0xaf0] ;  /* 0x0002bc0000067ab9 */ /* 0x000fe20000000a00 */
[----:B01----:R-:W-:-:S04]  /*10cf0*/  IMAD.WIDE.U32 R4, R25, UR4, RZ ;  /* 0x0000000419047c25 */ /* 0x003fc8000f8e00ff */
[----:B------:R-:W-:Y:S01]  /*10d00*/  IMAD R7, R25, UR5, R0 ;  /* 0x0000000519077c24 */ /* 0x000fe2000f8e0200 */
[----:B------:R-:W-:Y:S01]  /*10d10*/  ULDC.64 UR4, c[0x0][0xae8] ;  /* 0x0002ba0000047ab9 */ /* 0x000fe20000000a00 */
[----:B------:R-:W-:-:S03]  /*10d20*/  IMAD R6, R63, UR6, RZ ;  /* 0x000000063f067c24 */ /* 0x000fc6000f8e02ff */
[----:B------:R-:W-:Y:S02]  /*10d30*/  IADD3 R5, R5, R7, RZ ;  /* 0x0000000705057210 */ /* 0x000fe40007ffe0ff */
[----:B---3--:R-:W-:-:S13]  /*10d40*/  ISETP.NE.AND P0, PT, R10, 0x1, PT ;  /* 0x000000010a00780c */ /* 0x008fda0003f05270 */
[----:B------:R-:W0:Y:S08]  /*10d50*/  @P0 LDC R9, c[0x0][0xbec] ;  /* 0x0002fb00ff090b82 */ /* 0x000e300000000800 */
[----:B------:R-:W1:Y:S01]  /*10d60*/  @P0 LDC R11, c[0x0][0xbf0] ;  /* 0x0002fc00ff0b0b82 */ /* 0x000e620000000800 */
[----:B--2---:R-:W-:-:S04]  /*10d70*/  IMAD.WIDE.U32 R4, R12, UR4, R4 ;  /* 0x000000040c047c25 */ /* 0x004fc8000f8e0004 */
[----:B----4-:R-:W-:Y:S02]  /*10d80*/  IMAD R8, R26, 0xc0, R3 ;  /* 0x000000c01a087824 */ /* 0x010fe400078e0203 */
[----:B------:R-:W-:Y:S01]  /*10d90*/  IMAD R5, R12, UR5, R5 ;  /* 0x000000050c057c24 */ /* 0x000fe2000f8e0205 */
[----:B------:R-:W-:Y:S01]  /*10da0*/  ULDC.64 UR4, c[0x0][0xae0] ;  /* 0x0002b80000047ab9 */ /* 0x000fe20000000a00 */
[----:B0-----:R-:W-:-:S04]  /*10db0*/  @P0 IMAD.HI.U32 R0, R8, R9, RZ ;  /* 0x0000000908000227 */ /* 0x001fc800078e00ff */
[----:B------:R-:W-:Y:S01]  /*10dc0*/  IMAD.MOV.U32 R3, RZ, RZ, R8 ;  /* 0x000000ffff037224 */ /* 0x000fe200078e0008 */
[----:B-1----:R-:W-:Y:S01]  /*10dd0*/  @P0 SHF.R.U32.HI R3, RZ, R11, R0 ;  /* 0x0000000bff030219 */ /* 0x002fe20000011600 */
[C---:B------:R-:W-:Y:S02]  /*10de0*/  IMAD R9, R37.reuse, UR7, R6 ;  /* 0x0000000725097c24 */ /* 0x040fe4000f8e0206 */
[----:B------:R-:W-:Y:S01]  /*10df0*/  IMAD.WIDE.U32 R4, R37, UR6, R4 ;  /* 0x0000000625047c25 */ /* 0x000fe2000f8e0004 */
[--C-:B------:R-:W-:Y:S01]  /*10e00*/  SHF.R.S32.HI R0, RZ, 0x1f, R3.reuse ;  /* 0x0000001fff007819 */ /* 0x100fe20000011403 */
[----:B------:R-:W-:Y:S02]  /*10e10*/  ULDC.64 UR6, c[0x0][0xa80] ;  /* 0x0002a00000067ab9 */ /* 0x000fe40000000a00 */
[----:B------:R-:W-:Y:S02]  /*10e20*/  IMAD.MOV R7, RZ, RZ, -R3 ;  /* 0x000000ffff077224 */ /* 0x000fe400078e0a03 */
[----:B------:R-:W-:-:S02]  /*10e30*/  IMAD R0, R0, UR4, RZ ;  /* 0x0000000400007c24 */ /* 0x000fc4000f8e02ff */
[----:B------:R-:W-:Y:S02]  /*10e40*/  IMAD R7, R10, R7, R8 ;  /* 0x000000070a077224 */ /* 0x000fe400078e0208 */
[----:B------:R-:W-:Y:S02]  /*10e50*/  IMAD.IADD R5, R5, 0x1, R9 ;  /* 0x0000000105057824 */ /* 0x000fe400078e0209 */
[C---:B------:R-:W-:Y:S01]  /*10e60*/  IMAD R9, R3.reuse, UR5, R0 ;  /* 0x0000000503097c24 */ /* 0x040fe2000f8e0200 */
[----:B------:R-:W-:Y:S01]  /*10e70*/  SHF.R.S32.HI R0, RZ, 0x1f, R7 ;  /* 0x0000001fff007819 */ /* 0x000fe20000011407 */
[----:B------:R-:W-:Y:S01]  /*10e80*/  IMAD.WIDE.U32 R4, R3, UR4, R4 ;  /* 0x0000000403047c25 */ /* 0x000fe2000f8e0004 */
[----:B------:R-:W-:-:S03]  /*10e90*/  ULDC.64 UR4, c[0x0][0xad8] ;  /* 0x0002b60000047ab9 */ /* 0x000fc60000000a00 */
[----:B------:R-:W-:Y:S02]  /*10ea0*/  IMAD R0, R0, UR4, RZ ;  /* 0x0000000400007c24 */ /* 0x000fe4000f8e02ff */
[----:B------:R-:W-:Y:S02]  /*10eb0*/  IMAD.IADD R5, R5, 0x1, R9 ;  /* 0x0000000105057824 */ /* 0x000fe400078e0209 */
[C---:B------:R-:W-:Y:S02]  /*10ec0*/  IMAD R3, R7.reuse, UR5, R0 ;  /* 0x0000000507037c24 */ /* 0x040fe4000f8e0200 */
[----:B------:R-:W-:Y:S01]  /*10ed0*/  IMAD.WIDE.U32 R4, R7, UR4, R4 ;  /* 0x0000000407047c25 */ /* 0x000fe2000f8e0004 */
[----:B------:R-:W-:Y:S02]  /*10ee0*/  ULDC UR4, c[0x0][0xac8] ;  /* 0x0002b20000047ab9 */ /* 0x000fe40000000800 */
[----:B------:R-:W-:Y:S01]  /*10ef0*/  ISETP.GE.AND P0, PT, R59, UR4, PT ;  /* 0x000000043b007c0c */ /* 0x000fe2000bf06270 */
[----:B------:R-:W-:Y:S01]  /*10f00*/  IMAD.IADD R3, R5, 0x1, R3 ;  /* 0x0000000105037824 */ /* 0x000fe200078e0203 */
[----:B------:R-:W-:Y:S01]  /*10f10*/  LEA R7, P1, R4, UR6, 0x1 ;  /* 0x0000000604077c11 */ /* 0x000fe2000f8208ff */
[----:B------:R-:W-:-:S03]  /*10f20*/  UMOV UR4, 0xffffffff ;  /* 0xffffffff00047882 */ /* 0x000fc60000000000 */
[----:B------:R-:W-:Y:S01]  /*10f30*/  LEA.HI.X R20, R4, UR7, R3, 0x1, P1 ;  /* 0x0000000704147c11 */ /* 0x000fe200088f0c03 */
[----:B------:R-:W-:Y:S08]  /*10f40*/  BRA.DIV UR4, `(.L_x_529) ;  /* 0x0000007a04cc7947 */ /* 0x000ff0000b800000 */
[----:B------:R-:W0:Y:S01]  /*10f50*/  SHFL.IDX PT, R3, R7, RZ, 0x181f ;  /* 0x00181fff07037589 */ /* 0x000e2200000e0000 */
[----:B------:R-:W-:Y:S02]  /*10f60*/  IMAD R21, R21, R10, RZ ;  /* 0x0000000a15157224 */ /* 0x000fe400078e02ff */
[----:B------:R-:W-:Y:S01]  /*10f70*/  IMAD R24, R26, 0xc0, R62 ;  /* 0x000000c01a187824 */ /* 0x000fe200078e023e */
[----:B------:R-:W1:Y:S03]  /*10f80*/  SHFL.IDX PT, R0, R20, RZ, 0x181f ;  /* 0x00181fff14007589 */ /* 0x000e6600000e0000 */
[C---:B------:R-:W-:Y:S01]  /*10f90*/  VIADD R10, R24.reuse, 0x60 ;  /* 0x00000060180a7836 */ /* 0x040fe20000000000 */
[----:B------:R-:W2:Y:S01]  /*10fa0*/  SHFL.IDX PT, R5, R7, 0x1, 0x181f ;  /* 0x00381f0007057f89 */ /* 0x000ea200000e0000 */
[CC--:B------:R-:W-:Y:S02]  /*10fb0*/  ISETP.GE.OR P2, PT, R24.reuse, R21.reuse, P0 ;  /* 0x000000151800720c */ /* 0x0c0fe40000746670 */
[----:B------:R-:W-:Y:S01]  /*10fc0*/  IADD3 R8, R24, 0x30, RZ ;  /* 0x0000003018087810 */ /* 0x000fe20007ffe0ff */
[----:B------:R-:W3:Y:S01]  /*10fd0*/  SHFL.IDX PT, R14, R7, 0x2, 0x181f ;  /* 0x00581f00070e7f89 */ /* 0x000ee200000e0000 */
[----:B------:R-:W-:-:S02]  /*10fe0*/  ISETP.GE.OR P4, PT, R10, R21, P0 ;  /* 0x000000150a00720c */ /* 0x000fc40000786670 */
[----:B------:R-:W-:Y:S01]  /*10ff0*/  ISETP.GE.OR P3, PT, R8, R21, P0 ;  /* 0x000000150800720c */ /* 0x000fe20000766670 */
[----:B------:R-:W4:Y:S04]  /*11000*/  SHFL.IDX PT, R4, R20, 0x1, 0x181f ;  /* 0x00381f0014047f89 */ /* 0x000f2800000e0000 */
[----:B------:R-:W5:Y:S02]  /*11010*/  SHFL.IDX PT, R6, R20, 0x2, 0x181f ;  /* 0x00581f0014067f89 */ /* 0x000f6400000e0000 */
[----:B0-----:R-:W-:-:S04]  /*11020*/  @!P2 LEA R10, P5, R59, R3, 0x1 ;  /* 0x000000033b0aa211 */ /* 0x001fc800078a08ff */
[C---:B-1----:R-:W-:Y:S02]  /*11030*/  @!P2 LEA.HI.X R3, R59.reuse, R0, R58, 0x1, P5 ;  /* 0x000000003b03a211 */ /* 0x042fe400028f0c3a */
[----:B------:R0:W1:Y:S01]  /*11040*/  SHFL.IDX PT, R0, R20, 0x3, 0x181f ;  /* 0x00781f0014007f89 */ /* 0x00006200000e0000 */
[C---:B--2---:R-:W-:Y:S02]  /*11050*/  @!P3 LEA R8, P1, R59.reuse, R5, 0x1 ;  /* 0x000000053b08b211 */ /* 0x044fe400078208ff */
[----:B------:R-:W-:Y:S01]  /*11060*/  @!P2 IMAD.MOV.U32 R11, RZ, RZ, R3 ;  /* 0x000000ffff0ba224 */ /* 0x000fe200078e0003 */
[----:B---3--:R-:W-:-:S04]  /*11070*/  @!P4 LEA R25, P5, R59, R14, 0x1 ;  /* 0x0000000e3b19c211 */ /* 0x008fc800078a08ff */
[----:B------:R0:W-:Y:S01]  /*11080*/  @!P2 ST.E.128 desc[UR56][R10.64], RZ ;  /* 0x000000ff0a00a985 */ /* 0x0001e2000c101d38 */
[C-C-:B----4-:R-:W-:Y:S01]  /*11090*/  @!P3 LEA.HI.X R9, R59.reuse, R4, R58.reuse, 0x1, P1 ;  /* 0x000000043b09b211 */ /* 0x150fe200008f0c3a */
[----:B------:R-:W-:Y:S02]  /*110a0*/  @!P4 IMAD.MOV.U32 R4, RZ, RZ, R25 ;  /* 0x000000ffff04c224 */ /* 0x000fe400078e0019 */
[----:B------:R0:W2:Y:S01]  /*110b0*/  SHFL.IDX PT, R14, R7, 0x3, 0x181f ;  /* 0x00781f00070e7f89 */ /* 0x0000a200000e0000 */
[----:B-----5:R-:W-:-:S03]  /*110c0*/  @!P4 LEA.HI.X R5, R59, R6, R58, 0x1, P5 ;  /* 0x000000063b05c211 */ /* 0x020fc600028f0c3a */
[----:B------:R0:W-:Y:S04]  /*110d0*/  @!P3 ST.E.128 desc[UR56][R8.64], RZ ;  /* 0x000000ff0800b985 */ /* 0x0001e8000c101d38 */
[----:B------:R0:W-:Y:S02]  /*110e0*/  @!P4 ST.E.128 desc[UR56][R4.64], RZ ;  /* 0x000000ff0400c985 */ /* 0x0001e4000c101d38 */
.L_x_718:
[----:B------:R-:W-:-:S05]  /*110f0*/  VIADD R24, R24, 0x90 ;  /* 0x0000009018187836 */ /* 0x000fca0000000000 */
[----:B------:R-:W-:-:S13]  /*11100*/  ISETP.GE.OR P0, PT, R24, R21, P0 ;  /* 0x000000151800720c */ /* 0x000fda0000706670 */
[----:B--2---:R-:W-:-:S04]  /*11110*/  @!P0 LEA R14, P1, R59, R14, 0x1 ;  /* 0x0000000e3b0e8211 */ /* 0x004fc800078208ff */
[----:B-1----:R-:W-:-:S05]  /*11120*/  @!P0 LEA.HI.X R15, R59, R0, R58, 0x1, P1 ;  /* 0x000000003b0f8211 */ /* 0x002fca00008f0c3a */
[----:B------:R2:W-:Y:S04]  /*11130*/  @!P0 ST.E.128 desc[UR56][R14.64], RZ ;  /* 0x000000ff0e008985 */ /* 0x0005e8000c101d38 */
.L_x_521:
[----:B------:R-:W-:Y:S05]  /*11140*/  BSYNC B0 ;  /* 0x0000000000007941 */ /* 0x000fea0003800000 */
.L_x_516:
[----:B------:R-:W-:Y:S02]  /*11150*/  ULDC UR4, c[0x0][0xc3c] ;  /* 0x00030f0000047ab9 */ /* 0x000fe40000000800 */
[----:B------:R-:W-:-:S13]  /*11160*/  ISETP.GE.AND P0, PT, R35, UR4, PT ;  /* 0x0000000423007c0c */ /* 0x000fda000bf06270 */
[----:B------:R-:W-:Y:S05]  /*11170*/  @!P0 BRA `(.L_x_530) ;  /* 0xfffffefc00f08947 */ /* 0x000fea000383ffff */
[----:B------:R-:W-:Y:S05]  /*11180*/  BRA `(.L_x_400) ;  /* 0x0000006800c87947 */ /* 0x000fea0003800000 */
.L_x_398:
[----:B------:R-:W-:-:S08]  /*11190*/  NOP ;  /* 0x0000000000007918 */ /* 0x000fd00000000000 */
[----:B--2---:R-:W0:-:S00]  /*111a0*/  USETMAXREG.DEALLOC.CTAPOOL 0x20 ;  /* 0x00000020000079c8 */ /* 0x004e0000080e0500 */
[----:B0-----:R-:W2:Y:S01]  /*111b0*/  LDL.LU R2, [R1] ;  /* 0x0000000001027983 */ /* 0x001ea20000300800 */
[----:B------:R-:W-:Y:S01]  /*111c0*/  LOP3.LUT R0, R0, 0x3, RZ, 0xc0, !PT ;  /* 0x0000000300007812 */ /* 0x000fe200078ec0ff */
[----:B------:R-:W-:-:S05]  /*111d0*/  IMAD.MOV.U32 R6, RZ, RZ, RZ ;  /* 0x000000ffff067224 */ /* 0x000fca00078e00ff */
[----:B------:R-:W0:Y:S02]  /*111e0*/  SHFL.IDX PT, R0, R0, RZ, 0x1f ;  /* 0x00001fff00007589 */ /* 0x000e2400000e0000 */
[----:B0-----:R-:W-:Y:S02]  /*111f0*/  ISETP.NE.AND P0, PT, R0, RZ, PT ;  /* 0x000000ff0000720c */ /* 0x001fe40003f05270 */
[----:B--2---:R-:W-:-:S11]  /*11200*/  LOP3.LUT R2, R2, 0xfffffffd, RZ, 0xc0, !PT ;  /* 0xfffffffd02027812 */ /* 0x004fd600078ec0ff */
[----:B------:R-:W-:-:S05]  /*11210*/  @P0 LOP3.LUT R2, R2, 0x2, RZ, 0xfc, !PT ;  /* 0x0000000202020812 */ /* 0x000fca00078efcff */
[----:B------:R0:W-:Y:S01]  /*11220*/  STL [R1], R2 ;  /* 0x0000000201007387 */ /* 0x0001e20000100800 */
[----:B------:R-:W-:Y:S05]  /*11230*/  @!P0 BRA `(.L_x_531) ;  /* 0x00000000001c8947 */ /* 0x000fea0003800000 */
[----:B------:R-:W1:Y:S08]  /*11240*/  S2UR UR5, SR_CgaCtaId ;  /* 0x00000000000579c3 */ /* 0x000e700000008800 */
[----:B------:R-:W-:Y:S06]  /*11250*/  BAR.SYNC.DEFER_BLOCKING 0x5, 0x200 ;  /* 0x0148000000007b1d */ /* 0x000fec0000010000 */
[----:B------:R-:W-:-:S02]  /*11260*/  UMOV UR4, 0x400 ;  /* 0x0000040000047882 */ /* 0x000fc40000000000 */
[----:B-1----:R-:W-:-:S09]  /*11270*/  ULEA UR4, UR5, UR4, 0x18 ;  /* 0x0000000405047291 */ /* 0x002fd2000f8ec03f */
[----:B------:R-:W1:Y:S01]  /*11280*/  LDS.128 R24, [UR4+0x308d0] ;  /* 0x0308d004ff187984 */ /* 0x000e620008000c00 */
[----:B------:R-:W-:Y:S06]  /*11290*/  BAR.ARV 0x4, 0x200 ;  /* 0x0108000000007b1d */ /* 0x000fec0000002000 */
[----:B------:R-:W-:Y:S05]  /*112a0*/  BRA `(.L_x_532) ;  /* 0x0000000800887947 */ /* 0x000fea0003800000 */
.L_x_531:
[----:B------:R-:W1:Y:S01]  /*112b0*/  S2R R0, SR_TID.X ;  /* 0x0000000000007919 */ /* 0x000e620000002100 */
[----:B------:R-:W-:Y:S01]  /*112c0*/  ULDC UR4, c[0x0][0xc3c] ;  /* 0x00030f0000047ab9 */ /* 0x000fe20000000800 */
[----:B------:R-:W-:Y:S01]  /*112d0*/  MOV R7, RZ ;  /* 0x000000ff00077202 */ /* 0x000fe20000000f00 */
[----:B------:R-:W2:Y:S01]  /*112e0*/  S2UR UR6, SR_CTAID.X ;  /* 0x00000000000679c3 */ /* 0x000ea20000002500 */
[----:B------:R-:W-:Y:S01]  /*112f0*/  ULDC UR5, c[0x0][0xc38] ;  /* 0x00030e0000057ab9 */ /* 0x000fe20000000800 */
[----:B-1----:R-:W-:-:S04]  /*11300*/  LOP3.LUT R0, R0, 0x1f, RZ, 0xc0, !PT ;  /* 0x0000001f00007812 */ /* 0x002fc800078ec0ff */
[----:B------:R-:W-:-:S04]  /*11310*/  ISETP.NE.AND P0, PT, R0, 0x1f, PT ;  /* 0x0000001f0000780c */ /* 0x000fc80003f05270 */
[----:B------:R-:W-:-:S13]  /*11320*/  ISETP.GE.OR P1, PT, R0, UR4, !P0 ;  /* 0x0000000400007c0c */ /* 0x000fda000c726670 */
[----:B------:R-:W1:Y:S08]  /*11330*/  @!P1 LDC.64 R4, c[0x0][0xc80] ;  /* 0x00032000ff049b82 */ /* 0x000e700000000a00 */
[----:B0-----:R-:W0:Y:S01]  /*11340*/  @!P1 LDC.64 R2, c[0x0][0xc78] ;  /* 0x00031e00ff029b82 */ /* 0x001e220000000a00 */
[----:B-1----:R-:W-:-:S05]  /*11350*/  @!P1 IMAD.WIDE.U32 R4, R0, 0x4, R4 ;  /* 0x0000000400049825 */ /* 0x002fca00078e0004 */
[----:B------:R-:W3:Y:S01]  /*11360*/  @!P1 LDG.E R6, desc[UR56][R4.64] ;  /* 0x0000003804069981 */ /* 0x000ee2000c1e1900 */
[----:B0-----:R-:W-:-:S05]  /*11370*/  @!P1 IMAD.WIDE.U32 R2, R0, 0x4, R2 ;  /* 0x0000000400029825 */ /* 0x001fca00078e0002 */
        /* <DEDUP_REMOVED lines=25> */
[----:B--2---:R-:W-:Y:S02]  /*11510*/  ISETP.GT.AND P6, PT, R8, UR6, PT ;  /* 0x0000000608007c0c */ /* 0x004fe4000bfc4270 */
[----:B------:R-:W-:-:S11]  /*11520*/  MOV R3, R8 ;  /* 0x0000000800037202 */ /* 0x000fd60000000f00 */
[----:B------:R-:W-:Y:S05]  /*11530*/  @P6 BRA `(.L_x_533) ;  /* 0x00000000009c6947 */ /* 0x000fea0003800000 */
[----:B------:R-:W-:Y:S01]  /*11540*/  IMAD.MOV.U32 R8, RZ, RZ, R3 ;  /* 0x000000ffff087224 */ /* 0x000fe200078e0003 */
[----:B------:R-:W-:Y:S01]  /*11550*/  UMOV UR4, URZ ;  /* 0x0000003f00047c82 */ /* 0x000fe20008000000 */
[----:B------:R-:W-:-:S05]  /*11560*/  ULDC UR5, c[0x0][0xc38] ;  /* 0x00030e0000057ab9 */ /* 0x000fca0000000800 */
.L_x_535:
        /* <DEDUP_REMOVED lines=23> */
[----:B0-----:R-:W-:-:S04]  /*116e0*/  SEL R11, R11, RZ, P3 ;  /* 0x000000ff0b0b7207 */ /* 0x001fc80001800000 */
[----:B------:R-:W-:-:S05]  /*116f0*/  IADD3 R11, R10, R11, RZ ;  /* 0x0000000b0a0b7210 */ /* 0x000fca0007ffe0ff */
        /* <DEDUP_REMOVED lines=11> */
.L_x_533:
        /* <DEDUP_REMOVED lines=15> */
[----:B0-----:R-:W-:Y:S01]  /*118a0*/  IADD3 R11, RZ, -R3, RZ ;  /* 0x80000003ff0b7210 */ /* 0x001fe20007ffe0ff */
[----:B------:R-:W-:Y:S06]  /*118b0*/  @!P0 BRA `(.L_x_536) ;  /* 0x0000000000088947 */ /* 0x000fec0003800000 */
[----:B------:R-:W-:-:S05]  /*118c0*/  VIADD R5, R27, 0xffffffff ;  /* 0xffffffff1b057836 */ /* 0x000fca0000000000 */
[----:B------:R0:W1:Y:S02]  /*118d0*/  SHFL.IDX PT, R24, R2, R5, 0x1f ;  /* 0x00001f0502187589 */ /* 0x00006400000e0000 */
.L_x_536:
        /* <DEDUP_REMOVED lines=14> */
[----:B------:R-:W-:Y:S02]  /*119c0*/  ISETP.GT.U32.AND P1, PT, R4, R9, PT ;  /* 0x000000090400720c */ /* 0x000fe40003f24070 */
[----:B0-----:R-:W-:-:S11]  /*119d0*/  IADD3 R3, R8, 0xffffffe, RZ ;  /* 0x0ffffffe08037810 */ /* 0x001fd60007ffe0ff */
        /* <DEDUP_REMOVED lines=9> */
[----:B------:R-:W-:Y:S01]  /*11a70*/  IMAD.MOV.U32 R4, RZ, RZ, R2 ;  /* 0x000000ffff047224 */ /* 0x000fe200078e0002 */
[----:B------:R-:W-:Y:S02]  /*11a80*/  MOV R2, R8 ;  /* 0x0000000800027202 */ /* 0x000fe40000000f00 */
        /* <DEDUP_REMOVED lines=19> */
[----:B------:R-:W-:-:S05]  /*11bc0*/  @P0 IADD3 R2, R2, 0x1, RZ ;  /* 0x0000000102020810 */ /* 0x000fca0007ffe0ff */
[----:B------:R-:W-:Y:S01]  /*11bd0*/  @!P2 IMAD.MOV R2, RZ, RZ, -R2 ;  /* 0x000000ffff02a224 */ /* 0x000fe200078e0a02 */
[----:B------:R-:W-:-:S05]  /*11be0*/  @!P1 LOP3.LUT R2, RZ, R7, RZ, 0x33, !PT ;  /* 0x00000007ff029212 */ /* 0x000fca00078e33ff */
[----:B------:R-:W-:-:S04]  /*11bf0*/  IMAD.MOV R3, RZ, RZ, -R2 ;  /* 0x000000ffff037224 */ /* 0x000fc800078e0a02 */
[C---:B------:R-:W-:Y:S02]  /*11c00*/  IMAD R4, R7.reuse, R3, R4 ;  /* 0x0000000307047224 */ /* 0x040fe400078e0204 */
[----:B------:R-:W-:-:S05]  /*11c10*/  IMAD R7, R7, 0x1000000, R2 ;  /* 0x0100000007077824 */ /* 0x000fca00078e0202 */
[----:B------:R-:W-:Y:S01]  /*11c20*/  LEA R26, R4, R7, 0x10 ;  /* 0x00000007041a7211 */ /* 0x000fe200078e80ff */
[----:B------:R-:W-:Y:S06]  /*11c30*/  BRA `(.L_x_537) ;  /* 0x00000000000c7947 */ /* 0x000fec0003800000 */
.L_x_534:
[----:B------:R-:W-:Y:S02]  /*11c40*/  IMAD.MOV.U32 R25, RZ, RZ, RZ ;  /* 0x000000ffff197224 */ /* 0x000fe400078e00ff */
[----:B------:R-:W-:Y:S02]  /*11c50*/  IMAD.U32 R24, RZ, RZ, UR6 ;  /* 0x00000006ff187e24 */ /* 0x000fe4000f8e00ff */
[----:B------:R-:W-:-:S07]  /*11c60*/  IMAD.MOV.U32 R26, RZ, RZ, RZ ;  /* 0x000000ffff1a7224 */ /* 0x000fce00078e00ff */
.L_x_537:
[----:B------:R-:W-:-:S13]  /*11c70*/  ISETP.NE.AND P0, PT, R0, RZ, PT ;  /* 0x000000ff0000720c */ /* 0x000fda0003f05270 */
[----:B------:R-:W0:Y:S01]  /*11c80*/  @!P0 S2R R3, SR_CgaCtaId ;  /* 0x0000000000038919 */ /* 0x000e220000008800 */
[----:B------:R-:W-:-:S04]  /*11c90*/  @!P0 MOV R0, 0x400 ;  /* 0x0000040000008802 */ /* 0x000fc80000000f00 */
[----:B0-----:R-:W-:-:S05]  /*11ca0*/  @!P0 LEA R0, R3, R0, 0x18 ;  /* 0x0000000003008211 */ /* 0x001fca00078ec0ff */
[----:B------:R0:W-:Y:S01]  /*11cb0*/  @!P0 STS.128 [R0+0x308d0], R24 ;  /* 0x0308d01800008388 */ /* 0x0001e20000000c00 */
[----:B------:R-:W-:Y:S06]  /*11cc0*/  BAR.ARV 0x5, 0x200 ;  /* 0x0148000000007b1d */ /* 0x000fec0000002000 */
.L_x_532:
[----:B------:R2:W-:Y:S01]  /*11cd0*/  STL [R1+0x38], RZ ;  /* 0x000038ff01007387 */ /* 0x0005e20000100800 */
[----:B------:R-:W-:Y:S01]  /*11ce0*/  ULDC UR4, c[0x0][0xc3c] ;  /* 0x00030f0000047ab9 */ /* 0x000fe20000000800 */
[----:B------:R-:W-:Y:S01]  /*11cf0*/  IMAD.MOV.U32 R28, RZ, RZ, 0x1 ;  /* 0x00000001ff1c7424 */ /* 0x000fe200078e00ff */
[----:B-1----:R-:W-:Y:S01]  /*11d00*/  ISETP.GE.AND P0, PT, R27, UR4, PT ;  /* 0x000000041b007c0c */ /* 0x002fe2000bf06270 */
[----:B------:R-:W-:-:S12]  /*11d10*/  IMAD.MOV.U32 R18, RZ, RZ, RZ ;  /* 0x000000ffff127224 */ /* 0x000fd800078e00ff */
[----:B--2---:R-:W-:Y:S05]  /*11d20*/  @P0 BRA `(.L_x_538) ;  /* 0x0000005c00040947 */ /* 0x004fea0003800000 */
[----:B------:R-:W0:Y:S01]  /*11d30*/  S2R R5, SR_TID.X ;  /* 0x0000000000057919 */ /* 0x000e220000002100 */
[----:B------:R-:W1:Y:S01]  /*11d40*/  S2UR UR5, SR_CgaCtaId ;  /* 0x00000000000579c3 */ /* 0x000e620000008800 */
[----:B------:R-:W-:Y:S01]  /*11d50*/  UMOV UR4, 0x400 ;  /* 0x0000040000047882 */ /* 0x000fe20000000000 */
[----:B------:R-:W-:Y:S01]  /*11d60*/  BSSY B8, `(.L_x_538) ;  /* 0x00005bd000087945 */ /* 0x000fe20003800000 */
[----:B------:R-:W-:Y:S01]  /*11d70*/  STL [R1+0x38], RZ ;  /* 0x000038ff01007387 */ /* 0x000fe20000100800 */
[----:B------:R-:W-:Y:S01]  /*11d80*/  IMAD.MOV.U32 R29, RZ, RZ, RZ ;  /* 0x000000ffff1d7224 */ /* 0x000fe200078e00ff */
[----:B------:R-:W-:Y:S01]  /*11d90*/  ULDC.64 UR38, c[0x0][0x198] ;  /* 0x0000660000267ab9 */ /* 0x000fe20000000a00 */
[----:B------:R-:W-:Y:S01]  /*11da0*/  IMAD.MOV.U32 R18, RZ, RZ, RZ ;  /* 0x000000ffff127224 */ /* 0x000fe200078e00ff */
[----:B------:R-:W-:Y:S01]  /*11db0*/  ULDC UR36, c[0x0][0xc] ;  /* 0x0000030000247ab9 */ /* 0x000fe20000000800 */
[----:B------:R-:W-:Y:S01]  /*11dc0*/  IMAD.MOV.U32 R28, RZ, RZ, 0x1 ;  /* 0x00000001ff1c7424 */ /* 0x000fe200078e00ff */
[----:B-1----:R-:W-:-:S06]  /*11dd0*/  ULEA UR4, UR5, UR4, 0x18 ;  /* 0x0000000405047291 */ /* 0x002fcc000f8ec03f */
[----:B------:R-:W-:Y:S01]  /*11de0*/  IMAD.U32 R16, RZ, RZ, UR4 ;  /* 0x00000004ff107e24 */ /* 0x000fe2000f8e00ff */
[C---:B0-----:R-:W-:Y:S02]  /*11df0*/  SHF.L.U32 R0, R5.reuse, 0x3, RZ ;  /* 0x0000000305007819 */ /* 0x041fe400000006ff */
[----:B------:R-:W-:Y:S02]  /*11e00*/  LOP3.LUT R4, R5, 0x7f, RZ, 0xc0, !PT ;  /* 0x0000007f05047812 */ /* 0x000fe400078ec0ff */
[----:B------:R-:W-:Y:S01]  /*11e10*/  LOP3.LUT R2, R0, 0x1f8, RZ, 0xc0, !PT ;  /* 0x000001f800027812 */ /* 0x000fe200078ec0ff */
[----:B------:R-:W-:Y:S02]  /*11e20*/  IMAD.MOV.U32 R0, RZ, RZ, 0x1 ;  /* 0x00000001ff007424 */ /* 0x000fe400078e00ff */
[----:B------:R-:W-:Y:S01]  /*11e30*/  IMAD.SHL.U32 R3, R4, 0x8, RZ ;  /* 0x0000000804037824 */ /* 0x000fe200078e00ff */
[----:B------:R-:W-:Y:S02]  /*11e40*/  LOP3.LUT R2, R2, 0x38, R5, 0x78, !PT ;  /* 0x0000003802027812 */ /* 0x000fe400078e7805 */
[----:B------:R0:W-:Y:S01]  /*11e50*/  STL [R1+0x4], R0 ;  /* 0x0000040001007387 */ /* 0x0001e20000100800 */
[----:B------:R-:W-:-:S02]  /*11e60*/  SHF.R.U32.HI R4, RZ, 0x3, R4 ;  /* 0x00000003ff047819 */ /* 0x000fc40000011604 */
[----:B------:R-:W-:Y:S01]  /*11e70*/  LOP3.LUT R3, R2, 0x200, R3, 0xf8, !PT ;  /* 0x0000020002037812 */ /* 0x000fe200078ef803 */
[----:B------:R-:W-:-:S05]  /*11e80*/  IMAD.SHL.U32 R2, R5, 0x10, RZ ;  /* 0x0000001005027824 */ /* 0x000fca00078e00ff */
[----:B------:R-:W-:Y:S02]  /*11e90*/  LOP3.LUT R2, R4, 0x70, R2, 0xf8, !PT ;  /* 0x0000007004027812 */ /* 0x000fe400078ef802 */
[----:B0-----:R-:W-:-:S05]  /*11ea0*/  LEA R0, R3, R16, 0x1 ;  /* 0x0000001003007211 */ /* 0x001fca00078e08ff */
[----:B------:R0:W-:Y:S02]  /*11eb0*/  STL [R1+0x10], R0 ;  /* 0x0000100001007387 */ /* 0x0001e40000100800 */
.L_x_662:
[----:B-1----:R-:W1:Y:S02]  /*11ec0*/  LDC.64 R2, c[0x0][0xc88] ;  /* 0x00032200ff027b82 */ /* 0x002e640000000a00 */
[----:B-1----:R-:W-:-:S05]  /*11ed0*/  IMAD.WIDE R2, R27, 0x4, R2 ;  /* 0x000000041b027825 */ /* 0x002fca00078e0202 */
[----:B0-----:R-:W0:Y:S01]  /*11ee0*/  LDG.E R13, desc[UR56][R2.64] ;  /* 0x00000038020d7981 */ /* 0x001e22000c1e1900 */
[----:B------:R-:W-:Y:S05]  /*11ef0*/  YIELD ;  /* 0x0000000000007946 */ /* 0x000fea0003800000 */
[----:B------:R-:W-:Y:S01]  /*11f00*/  ULDC.64 UR4, c[0x0][0xa28] ;  /* 0x00028a0000047ab9 */ /* 0x000fe20000000a00 */
[----:B------:R-:W-:Y:S02]  /*11f10*/  CS2R R8, SRZ ;  /* 0x0000000000087805 */ /* 0x000fe4000001ff00 */
[----:B------:R-:W-:Y:S01]  /*11f20*/  ISETP.NE.U32.AND P0, PT, RZ, UR4, PT ;  /* 0x00000004ff007c0c */ /* 0x000fe2000bf05070 */
[----:B------:R-:W-:-:S03]  /*11f30*/  ULDC.64 UR6, c[0x0][0xa00] ;  /* 0x0002800000067ab9 */ /* 0x000fc60000000a00 */
[----:B------:R-:W-:Y:S02]  /*11f40*/  ISETP.NE.AND.EX P0, PT, RZ, UR5, PT, P0 ;  /* 0x00000005ff007c0c */ /* 0x000fe4000bf05300 */
[----:B0-----:R-:W-:Y:S01]  /*11f50*/  SHF.R.S32.HI R0, RZ, 0x1f, R13 ;  /* 0x0000001fff007819 */ /* 0x001fe2000001140d */
[----:B------:R-:W-:-:S10]  /*11f60*/  IMAD.SHL.U32 R19, R13, 0x4, RZ ;  /* 0x000000040d137824 */ /* 0x000fd400078e00ff */
[C---:B------:R-:W-:Y:S01]  /*11f70*/  @P0 LEA R4, P1, R13.reuse, UR4, 0x2 ;  /* 0x000000040d040c11 */ /* 0x040fe2000f8210ff */
[----:B------:R-:W-:Y:S01]  /*11f80*/  STL [R1+0x14], R13 ;  /* 0x0000140d01007387 */ /* 0x000fe20000100800 */
[C-C-:B------:R-:W-:Y:S02]  /*11f90*/  SHF.L.U64.HI R22, R13.reuse, 0x2, R0.reuse ;  /* 0x000000020d167819 */ /* 0x140fe40000010200 */
[----:B--2---:R-:W-:Y:S01]  /*11fa0*/  @P0 LEA.HI.X R5, R13, UR5, R0, 0x2, P1 ;  /* 0x000000050d050c11 */ /* 0x004fe200088f1400 */
[----:B------:R-:W-:Y:S01]  /*11fb0*/  ULDC.64 UR4, c[0x0][0xa08] ;  /* 0x0002820000047ab9 */ /* 0x000fe20000000a00 */
[----:B------:R-:W-:Y:S01]  /*11fc0*/  ISETP.NE.U32.AND P1, PT, RZ, UR6, PT ;  /* 0x00000006ff007c0c */ /* 0x000fe2000bf25070 */
[----:B------:R0:W-:Y:S01]  /*11fd0*/  STL [R1+0x2c], R0 ;  /* 0x00002c0001007387 */ /* 0x0001e20000100800 */
[----:B------:R-:W-:-:S03]  /*11fe0*/  IADD3 R2, P2, R19, UR6, RZ ;  /* 0x0000000613027c10 */ /* 0x000fc6000ff5e0ff */
[----:B------:R1:W5:Y:S01]  /*11ff0*/  @P0 LDG.E R9, desc[UR56][R4.64] ;  /* 0x0000003804090981 */ /* 0x000362000c1e1900 */
[----:B------:R-:W-:Y:S01]  /*12000*/  ISETP.NE.AND.EX P0, PT, RZ, UR7, PT, P1 ;  /* 0x00000007ff007c0c */ /* 0x000fe2000bf05310 */
[----:B------:R-:W-:Y:S01]  /*12010*/  IMAD.MOV.U32 R12, RZ, RZ, RZ ;  /* 0x000000ffff0c7224 */ /* 0x000fe200078e00ff */
[C---:B------:R-:W-:Y:S01]  /*12020*/  IADD3.X R3, R22.reuse, UR7, RZ, P2, !PT ;  /* 0x0000000716037c10 */ /* 0x040fe200097fe4ff */
[----:B------:R-:W-:Y:S01]  /*12030*/  ULDC.64 UR6, c[0x0][0xa10] ;  /* 0x0002840000067ab9 */ /* 0x000fe20000000a00 */
[----:B------:R-:W-:Y:S01]  /*12040*/  ISETP.NE.U32.AND P1, PT, RZ, UR4, PT ;  /* 0x00000004ff007c0c */ /* 0x000fe2000bf25070 */
[----:B0-----:R-:W-:Y:S01]  /*12050*/  IMAD.MOV.U32 R0, RZ, RZ, RZ ;  /* 0x000000ffff007224 */ /* 0x001fe200078e00ff */
[C---:B------:R-:W-:Y:S02]  /*12060*/  IADD3 R6, P3, R19.reuse, UR4, RZ ;  /* 0x0000000413067c10 */ /* 0x040fe4000ff7e0ff */
[----:B------:R-:W-:Y:S02]  /*12070*/  ISETP.NE.AND.EX P1, PT, RZ, UR5, PT, P1 ;  /* 0x00000005ff007c0c */ /* 0x000fe4000bf25310 */
[----:B------:R-:W-:Y:S01]  /*12080*/  IADD3.X R7, R22, UR5, RZ, P3, !PT ;  /* 0x0000000516077c10 */ /* 0x000fe20009ffe4ff */
[----:B------:R-:W-:Y:S01]  /*12090*/  ULDC.64 UR4, c[0x0][0xa18] ;  /* 0x0002860000047ab9 */ /* 0x000fe20000000a00 */
[----:B-1----:R-:W-:Y:S01]  /*120a0*/  IADD3 R4, P4, R19, UR6, RZ ;  /* 0x0000000613047c10 */ /* 0x002fe2000ff9e0ff */
[----:B------:R-:W2:Y:S01]  /*120b0*/  @P0 LDG.E R8, desc[UR56][R2.64] ;  /* 0x0000003802080981 */ /* 0x000ea2000c1e1900 */
[----:B------:R-:W-:-:S02]  /*120c0*/  ISETP.NE.U32.AND P3, PT, RZ, UR4, PT ;  /* 0x00000004ff007c0c */ /* 0x000fc4000bf65070 */
[----:B------:R-:W-:Y:S02]  /*120d0*/  IADD3.X R5, R22, UR7, RZ, P4, !PT ;  /* 0x0000000716057c10 */ /* 0x000fe4000a7fe4ff */
[----:B------:R-:W-:Y:S02]  /*120e0*/  ISETP.NE.AND.EX P3, PT, RZ, UR5, PT, P3 ;  /* 0x00000005ff007c0c */ /* 0x000fe4000bf65330 */
[----:B------:R-:W-:Y:S01]  /*120f0*/  ISETP.NE.U32.AND P2, PT, RZ, UR6, PT ;  /* 0x00000006ff007c0c */ /* 0x000fe2000bf45070 */
[----:B------:R-:W5:Y:S03]  /*12100*/  @P1 LDG.E R12, desc[UR56][R6.64] ;  /* 0x00000038060c1981 */ /* 0x000f66000c1e1900 */
[----:B------:R-:W-:-:S07]  /*12110*/  ISETP.NE.AND.EX P2, PT, RZ, UR7, PT, P2 ;  /* 0x00000007ff007c0c */ /* 0x000fce000bf45320 */
[----:B------:R-:W-:Y:S01]  /*12120*/  @P3 IADD3 R10, P4, R19, UR4, RZ ;  /* 0x00000004130a3c10 */ /* 0x000fe2000ff9e0ff */
[----:B------:R-:W-:-:S03]  /*12130*/  ULDC UR4, c[0x0][0x288] ;  /* 0x0000a20000047ab9 */ /* 0x000fc60000000800 */
[----:B------:R-:W-:Y:S02]  /*12140*/  @P3 IADD3.X R11, R22, UR5, RZ, P4, !PT ;  /* 0x00000005160b3c10 */ /* 0x000fe4000a7fe4ff */
[----:B------:R-:W5:Y:S04]  /*12150*/  @P2 LDG.E R0, desc[UR56][R4.64] ;  /* 0x0000003804002981 */ /* 0x000f68000c1e1900 */
[----:B--2---:R0:W-:Y:S02]  /*12160*/  STL [R1+0x20], R8 ;  /* 0x0000200801007387 */ /* 0x0041e40000100800 */
[----:B0-----:R-:W-:Y:S01]  /*12170*/  MOV R8, UR4 ;  /* 0x0000000400087c02 */ /* 0x001fe20008000f00 */
[----:B------:R-:W-:-:S05]  /*12180*/  ULDC.64 UR4, c[0x0][0x418] ;  /* 0x0001060000047ab9 */ /* 0x000fca0000000a00 */
[----:B------:R0:W2:Y:S01]  /*12190*/  @P3 LDG.E R8, desc[UR56][R10.64] ;  /* 0x000000380a083981 */ /* 0x0000a2000c1e1900 */
[----:B------:R-:W-:-:S03]  /*121a0*/  UISETP.NE.U32.AND UP0, UPT, UR4, URZ, UPT ;  /* 0x0000003f0400728c */ /* 0x000fc6000bf05070 */
[----:B------:R-:W-:Y:S01]  /*121b0*/  ULDC UR4, c[0x0][0x424] ;  /* 0x0001090000047ab9 */ /* 0x000fe20000000800 */
[----:B------:R-:W-:-:S03]  /*121c0*/  UISETP.NE.AND.EX UP0, UPT, UR5, URZ, UPT, UP0 ;  /* 0x0000003f0500728c */ /* 0x000fc6000bf05300 */
[----:B------:R-:W-:Y:S01]  /*121d0*/  ULDC UR5, c[0x0][0x2f0] ;  /* 0x0000bc0000057ab9 */ /* 0x000fe20000000800 */
[----:B------:R-:W-:-:S04]  /*121e0*/  USEL UR4, UR4, 0x1, UP0 ;  /* 0x0000000104047887 */ /* 0x000fc80008000000 */
[----:B------:R-:W-:-:S03]  /*121f0*/  UIMAD UR4, UR4, UR5, URZ ;  /* 0x00000005040472a4 */ /* 0x000fc6000f8e023f */
[----:B------:R-:W-:-:S03]  /*12200*/  ULDC UR5, c[0x0][0x348] ;  /* 0x0000d20000057ab9 */ /* 0x000fc60000000800 */
[----:B0-----:R-:W-:Y:S01]  /*12210*/  IMAD.U32 R10, RZ, RZ, UR4 ;  /* 0x00000004ff0a7e24 */ /* 0x001fe2000f8e00ff */
[----:B--2---:R0:W-:Y:S02]  /*12220*/  STL [R1+0x3c], R8 ;  /* 0x00003c0801007387 */ /* 0x0041e40000100800 */
[----:B0-----:R-:W-:Y:S01]  /*12230*/  IMAD.U32 R8, RZ, RZ, UR5 ;  /* 0x00000005ff087e24 */ /* 0x001fe2000f8e00ff */
[----:B---3--:R-:W-:Y:S06]  /*12240*/  @P3 BRA `(.L_x_539) ;  /* 0x0000000000143947 */ /* 0x008fec0003800000 */
[----:B------:R-:W-:Y:S05]  /*12250*/  @!P0 BRA `(.L_x_539) ;  /* 0x0000000000108947 */ /* 0x000fea0003800000 */
[----:B------:R-:W2:Y:S04]  /*12260*/  LDG.E R11, desc[UR56][R2.64] ;  /* 0x00000038020b7981 */ /* 0x000ea8000c1e1900 */
[----:B------:R-:W2:Y:S02]  /*12270*/  LDG.E R2, desc[UR56][R2.64+0x4] ;  /* 0x0000043802027981 */ /* 0x000ea4000c1e1900 */
[----:B--2---:R-:W-:-:S05]  /*12280*/  IMAD.IADD R2, R2, 0x1, -R11 ;  /* 0x0000000102027824 */ /* 0x004fca00078e0a0b */
[----:B------:R0:W-:Y:S02]  /*12290*/  STL [R1+0x3c], R2 ;  /* 0x00003c0201007387 */ /* 0x0001e40000100800 */
.L_x_539:
[----:B------:R-:W-:Y:S01]  /*122a0*/  ULDC.64 UR4, c[0x0][0xa20] ;  /* 0x0002880000047ab9 */ /* 0x000fe20000000a00 */
[C---:B------:R-:W-:Y:S01]  /*122b0*/  LOP3.LUT R11, R26.reuse, 0xff000000, RZ, 0xc0, !PT ;  /* 0xff0000001a0b7812 */ /* 0x040fe200078ec0ff */
[----:B------:R-:W-:Y:S01]  /*122c0*/  IMAD.MOV.U32 R23, RZ, RZ, R13 ;  /* 0x000000ffff177224 */ /* 0x000fe200078e000d */
[----:B------:R-:W-:Y:S02]  /*122d0*/  ISETP.NE.U32.AND P0, PT, RZ, UR4, PT ;  /* 0x00000004ff007c0c */ /* 0x000fe4000bf05070 */
[----:B------:R-:W-:Y:S02]  /*122e0*/  SHF.R.U32.HI R11, RZ, 0x8, R11 ;  /* 0x00000008ff0b7819 */ /* 0x000fe4000001160b */
[----:B------:R-:W-:Y:S02]  /*122f0*/  ISETP.NE.AND.EX P0, PT, RZ, UR5, PT, P0 ;  /* 0x00000005ff007c0c */ /* 0x000fe4000bf05300 */
[C---:B0-----:R-:W-:Y:S02]  /*12300*/  LOP3.LUT R2, R26.reuse, 0xff0000, RZ, 0xc0, !PT ;  /* 0x00ff00001a027812 */ /* 0x041fe400078ec0ff */
        /* <DEDUP_REMOVED lines=8> */
.L_x_540:
[----:B------:R-:W-:Y:S05]  /*12390*/  @!P1 BRA `(.L_x_541) ;  /* 0x00000000000c9947 */ /* 0x000fea0003800000 */
[----:B------:R-:W2:Y:S04]  /*123a0*/  LDG.E R10, desc[UR56][R6.64] ;  /* 0x00000038060a7981 */ /* 0x000ea8000c1e1900 */
[----:B------:R-:W2:Y:S02]  /*123b0*/  LDG.E R6, desc[UR56][R6.64+0x4] ;  /* 0x0000043806067981 */ /* 0x000ea4000c1e1900 */
[----:B--2---:R-:W-:-:S07]  /*123c0*/  IADD3 R10, -R10, R6, RZ ;  /* 0x000000060a0a7210 */ /* 0x004fce0007ffe1ff */
.L_x_541:
[----:B0-----:R-:W2:Y:S01]  /*123d0*/  @P2 LDG.E R2, desc[UR56][R4.64] ;  /* 0x0000003804022981 */ /* 0x001ea2000c1e1900 */
[----:B-----5:R-:W-:-:S03]  /*123e0*/  IMAD.IADD R10, R10, 0x1, -R9 ;  /* 0x000000010a0a7824 */ /* 0x020fc600078e0a09 */
[----:B------:R-:W2:Y:S01]  /*123f0*/  @P2 LDG.E R4, desc[UR56][R4.64+0x4] ;  /* 0x0000043804042981 */ /* 0x000ea2000c1e1900 */
[----:B------:R-:W-:Y:S01]  /*12400*/  LOP3.LUT R13, R11, 0xff, RZ, 0xc0, !PT ;  /* 0x000000ff0b0d7812 */ /* 0x000fe200078ec0ff */
[----:B------:R-:W-:Y:S01]  /*12410*/  BSSY B0, `(.L_x_542) ;  /* 0x000002b000007945 */ /* 0x000fe20003800000 */
[----:B--2---:R-:W-:-:S04]  /*12420*/  @P2 IMAD.IADD R8, R4, 0x1, -R2 ;  /* 0x0000000104082824 */ /* 0x004fc800078e0a02 */
[----:B------:R-:W-:-:S04]  /*12430*/  IMAD.IADD R2, R10, 0x1, R8 ;  /* 0x000000010a027824 */ /* 0x000fc800078e0208 */
[----:B------:R-:W-:-:S04]  /*12440*/  VIADD R3, R2, 0xbf ;  /* 0x000000bf02037836 */ /* 0x000fc80000000000 */
[----:B------:R-:W-:Y:S01]  /*12450*/  IMAD.HI R3, R3, 0x2aaaaaab, RZ ;  /* 0x2aaaaaab03037827 */ /* 0x000fe200078e02ff */
[----:B------:R-:W-:-:S04]  /*12460*/  ISETP.GE.AND P1, PT, R2, 0x1, PT ;  /* 0x000000010200780c */ /* 0x000fc80003f26270 */
[----:B------:R-:W-:-:S04]  /*12470*/  SHF.R.U32.HI R2, RZ, 0x1f, R3 ;  /* 0x0000001fff027819 */ /* 0x000fc80000011603 */
[----:B------:R-:W-:-:S05]  /*12480*/  LEA.HI.SX32 R12, R3, R2, 0x1b ;  /* 0x00000002030c7211 */ /* 0x000fca00078fdaff */
[----:B------:R0:W-:Y:S04]  /*12490*/  STL [R1+0x1c], R12 ;  /* 0x00001c0c01007387 */ /* 0x0001e80000100800 */
[----:B------:R0:W-:Y:S01]  /*124a0*/  STL [R1+0x40], R13 ;  /* 0x0000400d01007387 */ /* 0x0001e20000100800 */
[----:B------:R-:W-:Y:S01]  /*124b0*/  SHF.R.U32.HI R4, RZ, 0x10, R11 ;  /* 0x00000010ff047819 */ /* 0x000fe2000001160b */
[----:B------:R-:W-:Y:S01]  /*124c0*/  IMAD.MOV.U32 R3, RZ, RZ, RZ ;  /* 0x000000ffff037224 */ /* 0x000fe200078e00ff */
[----:B------:R-:W-:Y:S06]  /*124d0*/  @!P1 BRA `(.L_x_543) ;  /* 0x0000000000789947 */ /* 0x000fec0003800000 */
[----:B------:R-:W-:Y:S01]  /*124e0*/  ISETP.NE.AND P0, PT, R4, RZ, PT ;  /* 0x000000ff0400720c */ /* 0x000fe20003f05270 */
[----:B------:R-:W-:-:S03]  /*124f0*/  ULDC UR4, c[0x0][0x9f0] ;  /* 0x00027c0000047ab9 */ /* 0x000fc60000000800 */
[----:B------:R-:W-:-:S04]  /*12500*/  SEL R5, R4, UR4, P0 ;  /* 0x0000000404057c07 */ /* 0x000fc80008000000 */
[----:B------:R-:W-:Y:S02]  /*12510*/  IABS R6, R5 ;  /* 0x0000000500067213 */ /* 0x000fe40000000000 */
[----:B------:R-:W-:Y:S02]  /*12520*/  IADD3 R7, R5, -0x1, R12 ;  /* 0xffffffff05077810 */ /* 0x000fe40007ffe00c */
[----:B------:R-:W1:Y:S08]  /*12530*/  I2F.RP R2, R6 ;  /* 0x0000000600027306 */ /* 0x000e700000209400 */
[----:B-1----:R-:W1:Y:S02]  /*12540*/  MUFU.RCP R2, R2 ;  /* 0x0000000200027308 */ /* 0x002e640000001000 */
[----:B-1----:R-:W-:-:S06]  /*12550*/  IADD3 R2, R2, 0xffffffe, RZ ;  /* 0x0ffffffe02027810 */ /* 0x002fcc0007ffe0ff */
[----:B------:R1:W2:Y:S02]  /*12560*/  F2I.FTZ.U32.TRUNC.NTZ R3, R2 ;  /* 0x0000000200037305 */ /* 0x0002a4000021f000 */
[----:B-1----:R-:W-:-:S04]  /*12570*/  LOP3.LUT R2, R7, R5, RZ, 0x3c, !PT ;  /* 0x0000000507027212 */ /* 0x002fc800078e3cff */
[----:B------:R-:W-:Y:S01]  /*12580*/  ISETP.GE.AND P4, PT, R2, RZ, PT ;  /* 0x000000ff0200720c */ /* 0x000fe20003f86270 */
[----:B--2---:R-:W-:-:S04]  /*12590*/  IMAD.MOV R2, RZ, RZ, -R3 ;  /* 0x000000ffff027224 */ /* 0x004fc800078e0a03 */
[----:B------:R-:W-:Y:S02]  /*125a0*/  IMAD R9, R2, R6, RZ ;  /* 0x0000000602097224 */ /* 0x000fe400078e02ff */
[----:B------:R-:W-:-:S04]  /*125b0*/  IMAD.MOV.U32 R2, RZ, RZ, RZ ;  /* 0x000000ffff027224 */ /* 0x000fc800078e00ff */
[----:B------:R-:W-:Y:S01]  /*125c0*/  IMAD.HI.U32 R9, R3, R9, R2 ;  /* 0x0000000903097227 */ /* 0x000fe200078e0002 */
[----:B------:R-:W-:Y:S02]  /*125d0*/  IABS R2, R5 ;  /* 0x0000000500027213 */ /* 0x000fe40000000000 */
[----:B------:R-:W-:-:S03]  /*125e0*/  IABS R3, R7 ;  /* 0x0000000700037213 */ /* 0x000fc60000000000 */
[----:B------:R-:W-:-:S04]  /*125f0*/  IMAD.MOV R2, RZ, RZ, -R2 ;  /* 0x000000ffff027224 */ /* 0x000fc800078e0a02 */
[----:B------:R-:W-:Y:S02]  /*12600*/  IMAD.MOV.U32 R7, RZ, RZ, R2 ;  /* 0x000000ffff077224 */ /* 0x000fe400078e0002 */
[----:B------:R-:W-:-:S04]  /*12610*/  IMAD.HI.U32 R2, R9, R3, RZ ;  /* 0x0000000309027227 */ /* 0x000fc800078e00ff */
[----:B------:R-:W-:-:S05]  /*12620*/  IMAD R3, R2, R7, R3 ;  /* 0x0000000702037224 */ /* 0x000fca00078e0203 */
[----:B------:R-:W-:-:S13]  /*12630*/  ISETP.GT.U32.AND P3, PT, R6, R3, PT ;  /* 0x000000030600720c */ /* 0x000fda0003f64070 */
[----:B------:R-:W-:Y:S01]  /*12640*/  @!P3 IMAD.IADD R3, R3, 0x1, -R6 ;  /* 0x000000010303b824 */ /* 0x000fe200078e0a06 */
[----:B------:R-:W-:Y:S02]  /*12650*/  @!P3 IADD3 R2, R2, 0x1, RZ ;  /* 0x000000010202b810 */ /* 0x000fe40007ffe0ff */
[----:B------:R-:W-:Y:S02]  /*12660*/  ISETP.NE.AND P3, PT, R5, RZ, PT ;  /* 0x000000ff0500720c */ /* 0x000fe40003f65270 */
[----:B------:R-:W-:-:S13]  /*12670*/  ISETP.GE.U32.AND P0, PT, R3, R6, PT ;  /* 0x000000060300720c */ /* 0x000fda0003f06070 */
[----:B------:R-:W-:-:S04]  /*12680*/  @P0 VIADD R2, R2, 0x1 ;  /* 0x0000000102020836 */ /* 0x000fc80000000000 */
[----:B------:R-:W-:Y:S01]  /*12690*/  @!P4 IMAD.MOV R2, RZ, RZ, -R2 ;  /* 0x000000ffff02c224 */ /* 0x000fe200078e0a02 */
[----:B------:R-:W-:-:S05]  /*126a0*/  @!P3 LOP3.LUT R2, RZ, R5, RZ, 0x33, !PT ;  /* 0x00000005ff02b212 */ /* 0x000fca00078e33ff */
[----:B------:R-:W-:-:S07]  /*126b0*/  IMAD.MOV.U32 R3, RZ, RZ, R2 ;  /* 0x000000ffff037224 */ /* 0x000fce00078e0002 */
.L_x_543:
[----:B------:R-:W-:Y:S05]  /*126c0*/  BSYNC B0 ;  /* 0x0000000000007941 */ /* 0x000fea0003800000 */
.L_x_542:
[-C--:B------:R-:W-:Y:S01]  /*126d0*/  IMAD R2, R13, R3.reuse, RZ ;  /* 0x000000030d027224 */ /* 0x080fe200078e02ff */
[----:B------:R-:W-:Y:S04]  /*126e0*/  BSSY B0, `(.L_x_544) ;  /* 0x00000db000007945 */ /* 0x000fe80003800000 */
[C---:B------:R-:W-:Y:S01]  /*126f0*/  VIADDMNMX R3, R2.reuse, R3, R12, PT ;  /* 0x0000000302037246 */ /* 0x040fe2000380010c */
[----:B------:R-:W-:-:S04]  /*12700*/  IMAD R2, R2, 0xc0, -R10 ;  /* 0x000000c002027824 */ /* 0x000fc800078e0a0a */
[----:B------:R-:W-:Y:S01]  /*12710*/  IMAD R3, R3, 0xc0, -R10 ;  /* 0x000000c003037824 */ /* 0x000fe200078e0a0a */
[----:B------:R-:W-:-:S04]  /*12720*/  VIMNMX R2, RZ, R2, !PT ;  /* 0x00000002ff027248 */ /* 0x000fc80007fe0100 */
[----:B------:R-:W-:-:S04]  /*12730*/  VIMNMX R3, R3, R8, PT ;  /* 0x0000000803037248 */ /* 0x000fc80003fe0100 */
[----:B------:R-:W-:-:S13]  /*12740*/  ISETP.GT.AND P0, PT, R3, R2, PT ;  /* 0x000000020300720c */ /* 0x000fda0003f04270 */
[----:B------:R-:W-:Y:S02]  /*12750*/  @P0 VIADD R5, R3, 0xbf ;  /* 0x000000bf03050836 */ /* 0x000fe40000000000 */
[----:B------:R-:W-:-:S04]  /*12760*/  IMAD.WIDE.U32 R2, R2, -0x55555555, RZ ;  /* 0xaaaaaaab02027825 */ /* 0x000fc800078e00ff */
[----:B------:R-:W-:Y:S01]  /*12770*/  @P0 IMAD.HI R2, R5, 0x2aaaaaab, RZ ;  /* 0x2aaaaaab05020827 */ /* 0x000fe200078e02ff */
[----:B------:R-:W-:-:S04]  /*12780*/  SHF.R.U32.HI R3, RZ, 0x7, R3 ;  /* 0x00000007ff037819 */ /* 0x000fc80000011603 */
[----:B------:R-:W-:Y:S01]  /*12790*/  @P0 SHF.R.U32.HI R6, RZ, 0x1f, R2 ;  /* 0x0000001fff060819 */ /* 0x000fe20000011602 */
[----:B------:R-:W-:-:S03]  /*127a0*/  IMAD.MOV.U32 R5, RZ, RZ, R3 ;  /* 0x000000ffff057224 */ /* 0x000fc600078e0003 */
[----:B------:R-:W-:Y:S02]  /*127b0*/  @P0 LEA.HI.SX32 R5, R2, R6, 0x1b ;  /* 0x0000000602050211 */ /* 0x000fe400078fdaff */
[----:B------:R-:W-:Y:S02]  /*127c0*/  PLOP3.LUT P0, PT, PT, PT, PT, 0x80, 0x0 ;  /* 0x000000000000781c */ /* 0x000fe40003f0f070 */
[----:B------:R-:W-:-:S13]  /*127d0*/  ISETP.GT.AND P3, PT, R5, R3, PT ;  /* 0x000000030500720c */ /* 0x000fda0003f64270 */
[----:B------:R-:W-:Y:S05]  /*127e0*/  @!P3 BRA `(.L_x_545) ;  /* 0x0000000c0028b947 */ /* 0x000fea0003800000 */
[----:B------:R-:W-:Y:S01]  /*127f0*/  UMOV UR4, 0xffffffff ;  /* 0xffffffff00047882 */ /* 0x000fe20000000000 */
[----:B------:R-:W-:Y:S02]  /*12800*/  SEL R2, R23, RZ, !P2 ;  /* 0x000000ff17027207 */ /* 0x000fe40005000000 */
[----:B------:R-:W-:Y:S05]  /*12810*/  BRA.DIV UR4, `(.L_x_546) ;  /* 0x0000006604987947 */ /* 0x000fea000b800000 */
[----:B------:R-:W1:Y:S02]  /*12820*/  S2R R6, SR_TID.X ;  /* 0x0000000000067919 */ /* 0x000e640000002100 */
[----:B-1----:R-:W-:-:S04]  /*12830*/  SHF.R.U32.HI R6, RZ, 0x5, R6 ;  /* 0x00000005ff067819 */ /* 0x002fc80000011606 */
[----:B------:R-:W-:-:S05]  /*12840*/  LOP3.LUT R6, R6, 0x3, RZ, 0xc0, !PT ;  /* 0x0000000306067812 */ /* 0x000fca00078ec0ff */
[----:B------:R1:W2:Y:S02]  /*12850*/  SHFL.IDX PT, R14, R6, RZ, 0x1f ;  /* 0x00001fff060e7589 */ /* 0x0002a400000e0000 */
.L_x_721:
[----:B--2---:R-:W-:Y:S02]  /*12860*/  ISETP.NE.AND P0, PT, R14, RZ, PT ;  /* 0x000000ff0e00720c */ /* 0x004fe40003f05270 */
[----:B------:R-:W-:-:S11]  /*12870*/  PLOP3.LUT P6, PT, PT, PT, PT, 0x8, 0x0 ;  /* 0x000000000000781c */ /* 0x000fd60003fce170 */
[----:B------:R-:W-:Y:S05]  /*12880*/  @P0 BRA `(.L_x_547) ;  /* 0x00000000000c0947 */ /* 0x000fea0003800000 */
[----:B------:R-:W-:-:S03]  /*12890*/  UMOV UR4, 0xffffffff ;  /* 0xffffffff00047882 */ /* 0x000fc60000000000 */
[----:B------:R-:W-:Y:S05]  /*128a0*/  BRA.DIV UR4, `(.L_x_548) ;  /* 0x0000006604a87947 */ /* 0x000fea000b800000 */
[----:B------:R-:W-:-:S13]  /*128b0*/  ELECT P6, URZ, PT ;  /* 0x00000000003f782f */ /* 0x000fda00038c0000 */
.L_x_547:
[----:B-1----:R-:W2:Y:S01]  /*128c0*/  LDL R6, [R1+0x38] ;  /* 0x0000380001067983 */ /* 0x002ea20000100800 */
[----:B------:R-:W-:Y:S01]  /*128d0*/  BSSY B1, `(.L_x_549) ;  /* 0x0000008000017945 */ /* 0x000fe20003800000 */
[----:B--2---:R-:W-:-:S04]  /*128e0*/  IADD3 R6, R6, 0x1, RZ ;  /* 0x0000000106067810 */ /* 0x004fc80007ffe0ff */
[----:B------:R-:W-:-:S04]  /*128f0*/  LEA.HI R7, R6, R6, RZ, 0x1 ;  /* 0x0000000606077211 */ /* 0x000fc800078f08ff */
[----:B------:R-:W-:-:S05]  /*12900*/  LOP3.LUT R7, R7, 0xfffffffe, RZ, 0xc0, !PT ;  /* 0xfffffffe07077812 */ /* 0x000fca00078ec0ff */
[----:B------:R-:W-:-:S05]  /*12910*/  IMAD.IADD R6, R6, 0x1, -R7 ;  /* 0x0000000106067824 */ /* 0x000fca00078e0a07 */
[----:B------:R-:W-:-:S04]  /*12920*/  SHF.L.U32 R6, R6, 0x1f, RZ ;  /* 0x0000001f06067819 */ /* 0x000fc800000006ff */
[----:B------:R-:W1:Y:S02]  /*12930*/  SYNCS.PHASECHK.TRANS64.TRYWAIT P0, [R16+URZ+0x30820], R6 ;  /* 0x03082006100075a7 */ /* 0x000e64000800017f */
[----:B-1----:R-:W-:Y:S05]  /*12940*/  @!P0 BRA `(.L_x_550) ;  /* 0x0000006400a08947 */ /* 0x002fea0003800000 */
.L_x_724:
[----:B------:R-:W-:Y:S05]  /*12950*/  BSYNC B1 ;  /* 0x0000000000017941 */ /* 0x000fea0003800000 */
.L_x_549:
[----:B------:R-:W-:Y:S04]  /*12960*/  BSSY B1, `(.L_x_551) ;  /* 0x000004e000017945 */ /* 0x000fe80003800000 */
[----:B------:R-:W-:Y:S05]  /*12970*/  @!P6 BRA `(.L_x_552) ;  /* 0x000000040030e947 */ /* 0x000fea0003800000 */
[----:B------:R-:W1:Y:S01]  /*12980*/  LDL R9, [R1+0x4] ;  /* 0x0000040001097983 */ /* 0x000e620000100800 */
[----:B------:R-:W2:Y:S02]  /*12990*/  S2R R7, SR_TID.X ;  /* 0x0000000000077919 */ /* 0x000ea40000002100 */
[----:B--2---:R-:W-:Y:S01]  /*129a0*/  LOP3.LUT R8, R7, 0x7f, RZ, 0xc0, !PT ;  /* 0x0000007f07087812 */ /* 0x004fe200078ec0ff */
[----:B------:R-:W-:Y:S01]  /*129b0*/  IMAD R7, R29, 0x8, R16 ;  /* 0x000000081d077824 */ /* 0x000fe200078e0210 */
[----:B------:R-:W-:Y:S02]  /*129c0*/  BSSY B2, `(.L_x_553) ;  /* 0x0000005000027945 */ /* 0x000fe40003800000 */
[----:B------:R-:W-:Y:S02]  /*129d0*/  ISETP.NE.AND P2, PT, R8, RZ, PT ;  /* 0x000000ff0800720c */ /* 0x000fe40003f45270 */
[----:B-1----:R-:W-:-:S04]  /*129e0*/  SHF.L.U32 R6, R9, 0x1f, RZ ;  /* 0x0000001f09067819 */ /* 0x002fc800000006ff */
[----:B------:R-:W1:Y:S02]  /*129f0*/  SYNCS.PHASECHK.TRANS64.TRYWAIT P0, [R7+URZ+0x308a0], R6 ;  /* 0x0308a006070075a7 */ /* 0x000e64000800017f */
[----:B-1----:R-:W-:Y:S05]  /*12a00*/  @!P0 BRA `(.L_x_554) ;  /* 0x0000006400848947 */ /* 0x002fea0003800000 */
.L_x_725:
[----:B------:R-:W-:Y:S05]  /*12a10*/  BSYNC B2 ;  /* 0x0000000000027941 */ /* 0x000fea0003800000 */
.L_x_553:
[----:B------:R-:W-:Y:S04]  /*12a20*/  BSSY B2, `(.L_x_555) ;  /* 0x0000009000027945 */ /* 0x000fe80003800000 */
[----:B------:R-:W-:Y:S05]  /*12a30*/  @P2 BRA `(.L_x_556) ;  /* 0x00000000001c2947 */ /* 0x000fea0003800000 */
[----:B------:R-:W2:Y:S02]  /*12a40*/  S2R R8, SR_TID.X ;  /* 0x0000000000087919 */ /* 0x000ea40000002100 */
[----:B--2---:R-:W-:Y:S01]  /*12a50*/  LOP3.LUT R9, R8, 0x1f, RZ, 0xc0, !PT ;  /* 0x0000001f08097812 */ /* 0x004fe200078ec0ff */
[----:B------:R-:W-:-:S03]  /*12a60*/  IMAD.MOV.U32 R8, RZ, RZ, 0x6000 ;  /* 0x00006000ff087424 */ /* 0x000fc600078e00ff */
[----:B------:R-:W-:Y:S01]  /*12a70*/  ISETP.NE.AND P0, PT, R9, RZ, PT ;  /* 0x000000ff0900720c */ /* 0x000fe20003f05270 */
[----:B------:R2:W-:-:S12]  /*12a80*/  SYNCS.ARRIVE.TRANS64 RZ, [R7+URZ+0x30890], R8 ;  /* 0x0308900807ff79a7 */ /* 0x0005d8000800003f */
[----:B--2---:R-:W-:Y:S05]  /*12a90*/  @!P0 BRA `(.L_x_556) ;  /* 0x0000000000048947 */ /* 0x004fea0003800000 */
[----:B------:R-:W-:Y:S01]  /*12aa0*/  BPT.TRAP 0x1 ;  /* 0x000000040000795c */ /* 0x000fe20000300000 */
.L_x_556:
[----:B------:R-:W-:Y:S05]  /*12ab0*/  BSYNC B2 ;  /* 0x0000000000027941 */ /* 0x000fea0003800000 */
.L_x_555:
[----:B0-----:R-:W-:Y:S01]  /*12ac0*/  IMAD.MOV.U32 R12, RZ, RZ, RZ ;  /* 0x000000ffff0c7224 */ /* 0x001fe200078e00ff */
[----:B------:R-:W-:Y:S01]  /*12ad0*/  UIADD3 UR4, UP0, UR38, 0x570, URZ ;  /* 0x0000057026047890 */ /* 0x000fe2000ff1e03f */
[----:B------:R-:W-:Y:S01]  /*12ae0*/  IMAD R8, R5, 0xc0, R0 ;  /* 0x000000c005087824 */ /* 0x000fe200078e0200 */
[----:B------:R-:W-:Y:S01]  /*12af0*/  PLOP3.LUT P0, PT, PT, PT, PT, 0x80, 0x0 ;  /* 0x000000000000781c */ /* 0x000fe20003f0f070 */
[----:B------:R-:W-:Y:S01]  /*12b00*/  IMAD R11, R29, 0x6000, R16 ;  /* 0x000060001d0b7824 */ /* 0x000fe200078e0210 */
[----:B------:R-:W-:Y:S01]  /*12b10*/  R2UR UR10, R12 ;  /* 0x000000000c0a72ca */ /* 0x000fe200000e0000 */
[----:B------:R-:W-:Y:S01]  /*12b20*/  VIADD R8, R8, 0xffffff40 ;  /* 0xffffff4008087836 */ /* 0x000fe20000000000 */
[----:B------:R-:W-:Y:S01]  /*12b30*/  IADD3 R9, R7, 0x30890, RZ ;  /* 0x0003089007097810 */ /* 0x000fe20007ffe0ff */
[----:B------:R-:W-:Y:S01]  /*12b40*/  VIADD R10, R11, 0x12400 ;  /* 0x000124000b0a7836 */ /* 0x000fe20000000000 */
[----:B------:R-:W-:Y:S01]  /*12b50*/  UIADD3.X UR5, URZ, UR39, URZ, UP0, !UPT ;  /* 0x000000273f057290 */ /* 0x000fe200087fe43f */
[----:B------:R-:W-:Y:S01]  /*12b60*/  UMOV UR6, 0x0 ;  /* 0x0000000000067882 */ /* 0x000fe20000000000 */
[----:B------:R-:W-:-:S10]  /*12b70*/  UMOV UR7, 0x12f00000 ;  /* 0x12f0000000077882 */ /* 0x000fd40000000000 */
.L_x_557:
        /* <DEDUP_REMOVED lines=10> */
[----:B------:R-:W0:Y:S01]  /*12c20*/  SYNCS.PHASECHK.TRANS64.TRYWAIT P0, [R7+URZ+0x308c0], R6 ;  /* 0x0308c006070075a7 */ /* 0x000e22000800017f */
[----:B------:R-:W-:Y:S04]  /*12c30*/  BSSY B2, `(.L_x_558) ;  /* 0x0000002000027945 */ /* 0x000fe80003800000 */
[----:B0-----:R-:W-:Y:S05]  /*12c40*/  @!P0 BRA `(.L_x_559) ;  /* 0x0000006400088947 */ /* 0x001fea0003800000 */
.L_x_726:
[----:B------:R-:W-:Y:S05]  /*12c50*/  BSYNC B2 ;  /* 0x0000000000027941 */ /* 0x000fea0003800000 */
.L_x_558:
[----:B------:R-:W-:Y:S01]  /*12c60*/  BSSY B2, `(.L_x_560) ;  /* 0x000000b000027945 */ /* 0x000fe20003800000 */
[----:B------:R-:W-:Y:S02]  /*12c70*/  IMAD.MOV.U32 R14, RZ, RZ, 0x0 ;  /* 0x00000000ff0e7424 */ /* 0x000fe400078e00ff */
[----:B------:R-:W-:Y:S01]  /*12c80*/  IMAD.MOV.U32 R15, RZ, RZ, 0x12f00000 ;  /* 0x12f00000ff0f7424 */ /* 0x000fe200078e00ff */
[----:B------:R-:W-:Y:S06]  /*12c90*/  @P2 BRA `(.L_x_561) ;  /* 0x00000000001c2947 */ /* 0x000fec0003800000 */
[----:B------:R-:W2:Y:S01]  /*12ca0*/  S2R R9, SR_TID.X ;  /* 0x0000000000097919 */ /* 0x000ea20000002100 */
[----:B01----:R-:W-:-:S04]  /*12cb0*/  IMAD.MOV.U32 R6, RZ, RZ, 0x6000 ;  /* 0x00006000ff067424 */ /* 0x003fc800078e00ff */
[----:B------:R3:W-:Y:S01]  /*12cc0*/  SYNCS.ARRIVE.TRANS64 RZ, [R7+URZ+0x308b0], R6 ;  /* 0x0308b00607ff79a7 */ /* 0x0007e2000800003f */
[----:B--2---:R-:W-:-:S04]  /*12cd0*/  LOP3.LUT R9, R9, 0x1f, RZ, 0xc0, !PT ;  /* 0x0000001f09097812 */ /* 0x004fc800078ec0ff */
[----:B------:R-:W-:-:S13]  /*12ce0*/  ISETP.NE.AND P0, PT, R9, RZ, PT ;  /* 0x000000ff0900720c */ /* 0x000fda0003f05270 */
[----:B---3--:R-:W-:Y:S05]  /*12cf0*/  @!P0 BRA `(.L_x_561) ;  /* 0x0000000000048947 */ /* 0x008fea0003800000 */
[----:B------:R-:W-:Y:S01]  /*12d00*/  BPT.TRAP 0x1 ;  /* 0x000000040000795c */ /* 0x000fe20000300000 */
.L_x_561:
[----:B------:R-:W-:Y:S05]  /*12d10*/  BSYNC B2 ;  /* 0x0000000000027941 */ /* 0x000fea0003800000 */
.L_x_560:
[----:B------:R-:W-:Y:S01]  /*12d20*/  R2UR UR10, R12 ;  /* 0x000000000c0a72ca */ /* 0x000fe200000e0000 */
[----:B------:R-:W-:Y:S01]  /*12d30*/  UIADD3 UR4, UP0, UR38, 0x670, URZ ;  /* 0x0000067026047890 */ /* 0x000fe2000ff1e03f */
[----:B------:R-:W-:Y:S01]  /*12d40*/  R2UR UR6, R14 ;  /* 0x000000000e0672ca */ /* 0x000fe200000e0000 */
[----:B------:R-:W-:Y:S01]  /*12d50*/  VIADD R11, R11, 0x400 ;  /* 0x000004000b0b7836 */ /* 0x000fe20000000000 */
[----:B------:R-:W-:Y:S01]  /*12d60*/  R2UR UR7, R15 ;  /* 0x000000000f0772ca */ /* 0x000fe200000e0000 */
[----:B------:R-:W-:Y:S01]  /*12d70*/  UIADD3.X UR5, URZ, UR39, URZ, UP0, !UPT ;  /* 0x000000273f057290 */ /* 0x000fe200087fe43f */
[----:B------:R-:W-:Y:S02]  /*12d80*/  PLOP3.LUT P0, PT, PT, PT, PT, 0x80, 0x0 ;  /* 0x000000000000781c */ /* 0x000fe40003f0f070 */
[----:B01----:R-:W-:-:S11]  /*12d90*/  IADD3 R7, R7, 0x308b0, RZ ;  /* 0x000308b007077810 */ /* 0x003fd60007ffe0ff */
.L_x_562:
        /* <DEDUP_REMOVED lines=9> */
[----:B--2---:R-:W-:Y:S05]  /*12e30*/  @P0 BRA.U.ANY `(.L_x_562) ;  /* 0xfffffffd00d80947 */ /* 0x004fea000393ffff */
.L_x_552:
[----:B------:R-:W-:Y:S05]  /*12e40*/  BSYNC B1 ;  /* 0x0000000000017941 */ /* 0x000fea0003800000 */
.L_x_551:
[----:B------:R-:W2:Y:S01]  /*12e50*/  LDL.LU R9, [R1+0x4] ;  /* 0x0000040001097983 */ /* 0x000ea20000300800 */
[----:B------:R-:W-:Y:S01]  /*12e60*/  VIADD R29, R29, 0x1 ;  /* 0x000000011d1d7836 */ /* 0x000fe20000000000 */
[----:B------:R-:W-:Y:S01]  /*12e70*/  PLOP3.LUT P0, PT, PT, PT, PT, 0x8, 0x0 ;  /* 0x000000000000781c */ /* 0x000fe20003f0e170 */
[----:B------:R-:W-:-:S03]  /*12e80*/  VIADD R5, R5, 0xfffffffe ;  /* 0xfffffffe05057836 */ /* 0x000fc60000000000 */
[----:B------:R-:W-:Y:S02]  /*12e90*/  ISETP.NE.AND P2, PT, R29, 0x2, PT ;  /* 0x000000021d00780c */ /* 0x000fe40003f45270 */
[----:B------:R-:W-:Y:S02]  /*12ea0*/  ISETP.GE.AND P3, PT, R5, R3, PT ;  /* 0x000000030500720c */ /* 0x000fe40003f66270 */
[----:B-1----:R-:W-:Y:S02]  /*12eb0*/  SEL R6, RZ, 0x1, P2 ;  /* 0x00000001ff067807 */ /* 0x002fe40001000000 */
[----:B------:R-:W-:Y:S02]  /*12ec0*/  SEL R29, R29, RZ, P2 ;  /* 0x000000ff1d1d7207 */ /* 0x000fe40001000000 */
[----:B--2---:R-:W-:-:S05]  /*12ed0*/  LOP3.LUT R9, R9, R6, RZ, 0x3c, !PT ;  /* 0x0000000609097212 */ /* 0x004fca00078e3cff */
[----:B------:R1:W-:Y:S02]  /*12ee0*/  STL [R1+0x4], R9 ;  /* 0x0000040901007387 */ /* 0x0003e40000100800 */
[----:B------:R-:W-:Y:S05]  /*12ef0*/  @!P3 BRA `(.L_x_545) ;  /* 0x000000040064b947 */ /* 0x000fea0003800000 */
.L_x_575:
[----:B------:R-:W-:Y:S05]  /*12f00*/  YIELD ;  /* 0x0000000000007946 */ /* 0x000fea0003800000 */
[----:B------:R-:W-:Y:S04]  /*12f10*/  BSSY B1, `(.L_x_563) ;  /* 0x000004d000017945 */ /* 0x000fe80003800000 */
[----:B--2---:R-:W-:Y:S05]  /*12f20*/  @!P6 BRA `(.L_x_564) ;  /* 0x00000004002ce947 */ /* 0x004fea0003800000 */
[----:B------:R-:W2:Y:S01]  /*12f30*/  LDL R7, [R1+0x4] ;  /* 0x0000040001077983 */ /* 0x000ea20000100800 */
[----:B------:R-:W3:Y:S02]  /*12f40*/  S2R R6, SR_TID.X ;  /* 0x0000000000067919 */ /* 0x000ee40000002100 */
[----:B---3--:R-:W-:Y:S01]  /*12f50*/  LOP3.LUT R8, R6, 0x7f, RZ, 0xc0, !PT ;  /* 0x0000007f06087812 */ /* 0x008fe200078ec0ff */
[----:B------:R-:W-:Y:S01]  /*12f60*/  IMAD R6, R29, 0x8, R16 ;  /* 0x000000081d067824 */ /* 0x000fe200078e0210 */
[----:B------:R-:W-:Y:S02]  /*12f70*/  BSSY B2, `(.L_x_565) ;  /* 0x0000005000027945 */ /* 0x000fe40003800000 */
[----:B------:R-:W-:Y:S02]  /*12f80*/  ISETP.NE.AND P3, PT, R8, RZ, PT ;  /* 0x000000ff0800720c */ /* 0x000fe40003f65270 */
[----:B--2---:R-:W-:-:S04]  /*12f90*/  SHF.L.U32 R7, R7, 0x1f, RZ ;  /* 0x0000001f07077819 */ /* 0x004fc800000006ff */
[----:B------:R-:W2:Y:S02]  /*12fa0*/  SYNCS.PHASECHK.TRANS64.TRYWAIT P2, [R6+URZ+0x308a0], R7 ;  /* 0x0308a007060075a7 */ /* 0x000ea4000804017f */
[----:B--2---:R-:W-:Y:S05]  /*12fb0*/  @!P2 BRA `(.L_x_566) ;  /* 0x000000600040a947 */ /* 0x004fea0003800000 */
.L_x_727:
[----:B------:R-:W-:Y:S05]  /*12fc0*/  BSYNC B2 ;  /* 0x0000000000027941 */ /* 0x000fea0003800000 */
.L_x_565:
[----:B------:R-:W-:Y:S04]  /*12fd0*/  BSSY B2, `(.L_x_567) ;  /* 0x0000009000027945 */ /* 0x000fe80003800000 */
[----:B------:R-:W-:Y:S05]  /*12fe0*/  @P3 BRA `(.L_x_568) ;  /* 0x00000000001c3947 */ /* 0x000fea0003800000 */
[----:B------:R-:W1:Y:S02]  /*12ff0*/  S2R R8, SR_TID.X ;  /* 0x0000000000087919 */ /* 0x000e640000002100 */
[----:B-1----:R-:W-:Y:S01]  /*13000*/  LOP3.LUT R9, R8, 0x1f, RZ, 0xc0, !PT ;  /* 0x0000001f08097812 */ /* 0x002fe200078ec0ff */
[----:B------:R-:W-:-:S03]  /*13010*/  IMAD.MOV.U32 R8, RZ, RZ, 0x6000 ;  /* 0x00006000ff087424 */ /* 0x000fc600078e00ff */
[----:B------:R-:W-:Y:S01]  /*13020*/  ISETP.NE.AND P2, PT, R9, RZ, PT ;  /* 0x000000ff0900720c */ /* 0x000fe20003f45270 */
[----:B------:R3:W-:-:S12]  /*13030*/  SYNCS.ARRIVE.TRANS64 RZ, [R6+URZ+0x30890], R8 ;  /* 0x0308900806ff79a7 */ /* 0x0007d8000800003f */
[----:B---3--:R-:W-:Y:S05]  /*13040*/  @!P2 BRA `(.L_x_568) ;  /* 0x000000000004a947 */ /* 0x008fea0003800000 */
[----:B------:R-:W-:Y:S01]  /*13050*/  BPT.TRAP 0x1 ;  /* 0x000000040000795c */ /* 0x000fe20000300000 */
.L_x_568:
[----:B------:R-:W-:Y:S05]  /*13060*/  BSYNC B2 ;  /* 0x0000000000027941 */ /* 0x000fea0003800000 */
.L_x_567:
[----:B0-----:R-:W-:Y:S01]  /*13070*/  IMAD.MOV.U32 R12, RZ, RZ, RZ ;  /* 0x000000ffff0c7224 */ /* 0x001fe200078e00ff */
[----:B------:R-:W-:Y:S01]  /*13080*/  UIADD3 UR4, UP0, UR38, 0x570, URZ ;  /* 0x0000057026047890 */ /* 0x000fe2000ff1e03f */
[----:B------:R-:W-:Y:S01]  /*13090*/  IMAD R8, R29, 0x6000, R16 ;  /* 0x000060001d087824 */ /* 0x000fe200078e0210 */
[----:B------:R-:W-:Y:S01]  /*130a0*/  PLOP3.LUT P2, PT, PT, PT, PT, 0x80, 0x0 ;  /* 0x000000000000781c */ /* 0x000fe20003f4f070 */
[----:B-1----:R-:W-:Y:S01]  /*130b0*/  IMAD R9, R5, 0xc0, R0 ;  /* 0x000000c005097824 */ /* 0x002fe200078e0200 */
[----:B------:R-:W-:Y:S01]  /*130c0*/  R2UR UR10, R12 ;  /* 0x000000000c0a72ca */ /* 0x000fe200000e0000 */
[----:B------:R-:W-:Y:S01]  /*130d0*/  VIADD R11, R8, 0x12400 ;  /* 0x00012400080b7836 */ /* 0x000fe20000000000 */
[----:B------:R-:W-:Y:S01]  /*130e0*/  IADD3 R10, R6, 0x30890, RZ ;  /* 0x00030890060a7810 */ /* 0x000fe20007ffe0ff */
[----:B------:R-:W-:Y:S01]  /*130f0*/  UIADD3.X UR5, URZ, UR39, URZ, UP0, !UPT ;  /* 0x000000273f057290 */ /* 0x000fe200087fe43f */
[----:B------:R-:W-:Y:S01]  /*13100*/  UMOV UR6, 0x0 ;  /* 0x0000000000067882 */ /* 0x000fe20000000000 */
[----:B------:R-:W-:-:S10]  /*13110*/  UMOV UR7, 0x12f00000 ;  /* 0x12f0000000077882 */ /* 0x000fd40000000000 */
.L_x_569:
        /* <DEDUP_REMOVED lines=13> */
.L_x_728:
[----:B------:R-:W-:Y:S05]  /*131f0*/  BSYNC B2 ;  /* 0x0000000000027941 */ /* 0x000fea0003800000 */
.L_x_570:
[----:B------:R-:W-:Y:S01]  /*13200*/  BSSY B2, `(.L_x_572) ;  /* 0x000000b000027945 */ /* 0x000fe20003800000 */
[----:B------:R-:W-:Y:S02]  /*13210*/  IMAD.MOV.U32 R10, RZ, RZ, 0x0 ;  /* 0x00000000ff0a7424 */ /* 0x000fe400078e00ff */
[----:B------:R-:W-:Y:S01]  /*13220*/  IMAD.MOV.U32 R11, RZ, RZ, 0x12f00000 ;  /* 0x12f00000ff0b7424 */ /* 0x000fe200078e00ff */
[----:B------:R-:W-:Y:S06]  /*13230*/  @P3 BRA `(.L_x_573) ;  /* 0x00000000001c3947 */ /* 0x000fec0003800000 */
[----:B------:R-:W1:Y:S01]  /*13240*/  S2R R13, SR_TID.X ;  /* 0x00000000000d7919 */ /* 0x000e620000002100 */
[----:B0-2---:R-:W-:-:S04]  /*13250*/  IMAD.MOV.U32 R7, RZ, RZ, 0x6000 ;  /* 0x00006000ff077424 */ /* 0x005fc800078e00ff */
[----:B------:R3:W-:Y:S01]  /*13260*/  SYNCS.ARRIVE.TRANS64 RZ, [R6+URZ+0x308b0], R7 ;  /* 0x0308b00706ff79a7 */ /* 0x0007e2000800003f */
[----:B-1----:R-:W-:-:S04]  /*13270*/  LOP3.LUT R13, R13, 0x1f, RZ, 0xc0, !PT ;  /* 0x0000001f0d0d7812 */ /* 0x002fc800078ec0ff */
[----:B------:R-:W-:-:S13]  /*13280*/  ISETP.NE.AND P2, PT, R13, RZ, PT ;  /* 0x000000ff0d00720c */ /* 0x000fda0003f45270 */
[----:B---3--:R-:W-:Y:S05]  /*13290*/  @!P2 BRA `(.L_x_573) ;  /* 0x000000000004a947 */ /* 0x008fea0003800000 */
[----:B------:R-:W-:Y:S01]  /*132a0*/  BPT.TRAP 0x1 ;  /* 0x000000040000795c */ /* 0x000fe20000300000 */
.L_x_573:
[----:B------:R-:W-:Y:S05]  /*132b0*/  BSYNC B2 ;  /* 0x0000000000027941 */ /* 0x000fea0003800000 */
.L_x_572:
[----:B------:R-:W-:Y:S01]  /*132c0*/  R2UR UR10, R12 ;  /* 0x000000000c0a72ca */ /* 0x000fe200000e0000 */
[----:B------:R-:W-:Y:S01]  /*132d0*/  UIADD3 UR4, UP0, UR38, 0x670, URZ ;  /* 0x0000067026047890 */ /* 0x000fe2000ff1e03f */
[----:B------:R-:W-:Y:S01]  /*132e0*/  R2UR UR6, R10 ;  /* 0x000000000a0672ca */ /* 0x000fe200000e0000 */
[----:B------:R-:W-:Y:S01]  /*132f0*/  VIADD R8, R8, 0x400 ;  /* 0x0000040008087836 */ /* 0x000fe20000000000 */
[----:B------:R-:W-:Y:S01]  /*13300*/  R2UR UR7, R11 ;  /* 0x000000000b0772ca */ /* 0x000fe200000e0000 */
[----:B------:R-:W-:Y:S01]  /*13310*/  UIADD3.X UR5, URZ, UR39, URZ, UP0, !UPT ;  /* 0x000000273f057290 */ /* 0x000fe200087fe43f */
[----:B------:R-:W-:Y:S02]  /*13320*/  PLOP3.LUT P2, PT, PT, PT, PT, 0x80, 0x0 ;  /* 0x000000000000781c */ /* 0x000fe40003f4f070 */
[----:B0-2---:R-:W-:-:S11]  /*13330*/  IADD3 R6, R6, 0x308b0, RZ ;  /* 0x000308b006067810 */ /* 0x005fd60007ffe0ff */
.L_x_574:
        /* <DEDUP_REMOVED lines=10> */
.L_x_564:
[----:B------:R-:W-:Y:S05]  /*133e0*/  BSYNC B1 ;  /* 0x0000000000017941 */ /* 0x000fea0003800000 */
.L_x_563:
[----:B------:R-:W2:Y:S01]  /*133f0*/  LDL.LU R7, [R1+0x4] ;  /* 0x0000040001077983 */ /* 0x000ea20000300800 */
[----:B------:R-:W-:Y:S01]  /*13400*/  VIADD R29, R29, 0x1 ;  /* 0x000000011d1d7836 */ /* 0x000fe20000000000 */
[C---:B------:R-:W-:Y:S01]  /*13410*/  ISETP.GT.AND P3, PT, R5.reuse, R3, PT ;  /* 0x000000030500720c */ /* 0x040fe20003f64270 */
[----:B------:R-:W-:-:S03]  /*13420*/  VIADD R5, R5, 0xffffffff ;  /* 0xffffffff05057836 */ /* 0x000fc60000000000 */
[----:B------:R-:W-:-:S04]  /*13430*/  ISETP.NE.AND P2, PT, R29, 0x2, PT ;  /* 0x000000021d00780c */ /* 0x000fc80003f45270 */
[----:B------:R-:W-:Y:S02]  /*13440*/  SEL R6, RZ, 0x1, P2 ;  /* 0x00000001ff067807 */ /* 0x000fe40001000000 */
[----:B------:R-:W-:Y:S02]  /*13450*/  SEL R29, R29, RZ, P2 ;  /* 0x000000ff1d1d7207 */ /* 0x000fe40001000000 */
[----:B--2---:R-:W-:-:S05]  /*13460*/  LOP3.LUT R7, R7, R6, RZ, 0x3c, !PT ;  /* 0x0000000607077212 */ /* 0x004fca00078e3cff */
[----:B------:R2:W-:Y:S01]  /*13470*/  STL [R1+0x4], R7 ;  /* 0x0000040701007387 */ /* 0x0005e20000100800 */
[----:B------:R-:W-:Y:S05]  /*13480*/  @P3 BRA `(.L_x_575) ;  /* 0xfffffff8009c3947 */ /* 0x000fea000383ffff */
.L_x_545:
[----:B------:R-:W-:Y:S05]  /*13490*/  BSYNC B0 ;  /* 0x0000000000007941 */ /* 0x000fea0003800000 */
.L_x_544:
[----:B--2---:R2:W5:Y:S01]  /*134a0*/  LDL R7, [R1+0x1c] ;  /* 0x00001c0001077983 */ /* 0x0045620000100800 */
[----:B------:R-:W-:Y:S05]  /*134b0*/  @!P0 WARPSYNC.ALL ;  /* 0x0000000000008948 */ /* 0x000fea0003800000 */
[----:B------:R2:W-:Y:S01]  /*134c0*/  STL [R1+0x28], RZ ;  /* 0x000028ff01007387 */ /* 0x0005e20000100800 */
[----:B------:R-:W-:Y:S01]  /*134d0*/  BSSY B0, `(.L_x_576) ;  /* 0x000001f000007945 */ /* 0x000fe20003800000 */
[----:B------:R-:W-:Y:S06]  /*134e0*/  @!P0 BAR.SYNC.DEFER_BLOCKING 0xc, 0x200 ;  /* 0x0308000000008b1d */ /* 0x000fec0000010000 */
[----:B--2---:R-:W-:Y:S05]  /*134f0*/  @!P1 BRA `(.L_x_577) ;  /* 0x0000000000709947 */ /* 0x004fea0003800000 */
[----:B------:R-:W-:-:S13]  /*13500*/  ISETP.NE.AND P0, PT, R4, RZ, PT ;  /* 0x000000ff0400720c */ /* 0x000fda0003f05270 */
[----:B------:R-:W2:Y:S02]  /*13510*/  @!P0 LDC R4, c[0x0][0x9f0] ;  /* 0x00027c00ff048b82 */ /* 0x000ea40000000800 */
[-C--:B--2---:R-:W-:Y:S02]  /*13520*/  IABS R0, R4.reuse ;  /* 0x0000000400007213 */ /* 0x084fe40000000000 */
[----:B------:R-:W-:Y:S02]  /*13530*/  IABS R6, R4 ;  /* 0x0000000400067213 */ /* 0x000fe40000000000 */
[----:B------:R-:W2:Y:S02]  /*13540*/  I2F.RP R2, R0 ;  /* 0x0000000000027306 */ /* 0x000ea40000209400 */
[----:B------:R-:W-:-:S06]  /*13550*/  IADD3 R6, RZ, -R6, RZ ;  /* 0x80000006ff067210 */ /* 0x000fcc0007ffe0ff */
[----:B--2---:R-:W2:Y:S02]  /*13560*/  MUFU.RCP R2, R2 ;  /* 0x0000000200027308 */ /* 0x004ea40000001000 */
[----:B--2---:R-:W-:-:S06]  /*13570*/  VIADD R2, R2, 0xffffffe ;  /* 0x0ffffffe02027836 */ /* 0x004fcc0000000000 */
[----:B------:R-:W2:Y:S02]  /*13580*/  F2I.FTZ.U32.TRUNC.NTZ R3, R2 ;  /* 0x0000000200037305 */ /* 0x000ea4000021f000 */
[----:B--2---:R-:W-:-:S04]  /*13590*/  IMAD.MOV R2, RZ, RZ, -R3 ;  /* 0x000000ffff027224 */ /* 0x004fc800078e0a03 */
[----:B------:R-:W-:Y:S02]  /*135a0*/  IMAD R5, R2, R0, RZ ;  /* 0x0000000002057224 */ /* 0x000fe400078e02ff */
[----:B------:R-:W-:-:S04]  /*135b0*/  IMAD.MOV.U32 R2, RZ, RZ, RZ ;  /* 0x000000ffff027224 */ /* 0x000fc800078e00ff */
[----:B------:R-:W-:Y:S01]  /*135c0*/  IMAD.HI.U32 R5, R3, R5, R2 ;  /* 0x0000000503057227 */ /* 0x000fe200078e0002 */
[----:B-----5:R-:W-:-:S04]  /*135d0*/  IADD3 R3, R7, -0x1, R4 ;  /* 0xffffffff07037810 */ /* 0x020fc80007ffe004 */
        /* <DEDUP_REMOVED lines=13> */
[----:B------:R2:W-:Y:S02]  /*136b0*/  STL [R1+0x28], R5 ;  /* 0x0000280501007387 */ /* 0x0005e40000100800 */
.L_x_577:
[----:B------:R-:W-:Y:S05]  /*136c0*/  BSYNC B0 ;  /* 0x0000000000007941 */ /* 0x000fea0003800000 */
.L_x_576:
[----:B------:R-:W3:Y:S04]  /*136d0*/  LDL R0, [R1+0x28] ;  /* 0x0000280001007983 */ /* 0x000ee80000100800 */
[----:B------:R-:W3:Y:S01]  /*136e0*/  LDL R2, [R1+0x40] ;  /* 0x0000400001027983 */ /* 0x000ee20000100800 */
[----:B------:R-:W-:Y:S01]  /*136f0*/  BSSY B7, `(.L_x_578) ;  /* 0x0000360000077945 */ /* 0x000fe20003800000 */
[----:B---3--:R-:W-:-:S05]  /*13700*/  IMAD R2, R2, R0, RZ ;  /* 0x0000000002027224 */ /* 0x008fca00078e02ff */
[----:B-----5:R-:W-:Y:S01]  /*13710*/  VIADDMNMX R0, R2, R0, R7, PT ;  /* 0x0000000002007246 */ /* 0x020fe20003800107 */
[----:B------:R3:W-:Y:S03]  /*13720*/  STL [R1+0xc], R2 ;  /* 0x00000c0201007387 */ /* 0x0007e60000100800 */
[----:B------:R-:W-:Y:S01]  /*13730*/  ISETP.GT.AND P0, PT, R0, R2, PT ;  /* 0x000000020000720c */ /* 0x000fe20003f04270 */
[----:B------:R3:W-:-:S12]  /*13740*/  STL [R1+0x24], R0 ;  /* 0x0000240001007387 */ /* 0x0007d80000100800 */
[----:B---3--:R-:W-:Y:S05]  /*13750*/  @P0 BRA `(.L_x_579) ;  /* 0x0000000000440947 */ /* 0x008fea0003800000 */
[----:B------:R-:W3:Y:S02]  /*13760*/  S2R R0, SR_TID.X ;  /* 0x0000000000007919 */ /* 0x000ee40000002100 */
[----:B---3--:R-:W-:-:S04]  /*13770*/  LOP3.LUT R0, R0, 0x7f, RZ, 0xc0, !PT ;  /* 0x0000007f00007812 */ /* 0x008fc800078ec0ff */
[----:B------:R-:W-:-:S13]  /*13780*/  ISETP.NE.AND P0, PT, R0, RZ, PT ;  /* 0x000000ff0000720c */ /* 0x000fda0003f05270 */
[----:B------:R-:W-:Y:S05]  /*13790*/  @P0 BRA `(.L_x_580) ;  /* 0x0000003400540947 */ /* 0x000fea0003800000 */
[----:B--2---:R-:W2:Y:S01]  /*137a0*/  S2R R5, SR_LANEID ;  /* 0x0000000000057919 */ /* 0x004ea20000000000 */
[----:B------:R-:W-:Y:S01]  /*137b0*/  VOTEU.ANY UR4, UPT, PT ;  /* 0x0000000000047886 */ /* 0x000fe200038e0100 */
[----:B------:R-:W3:Y:S01]  /*137c0*/  LDC.64 R2, c[0x0][0xc60] ;  /* 0x00031800ff027b82 */ /* 0x000ee20000000a00 */
[----:B------:R-:W2:Y:S02]  /*137d0*/  FLO.U32 R0, UR4 ;  /* 0x0000000400007d00 */ /* 0x000ea400080e0000 */
[----:B--2---:R-:W-:-:S06]  /*137e0*/  ISETP.EQ.U32.AND P0, PT, R0, R5, PT ;  /* 0x000000050000720c */ /* 0x004fcc0003f02070 */
[----:B------:R-:W3:Y:S07]  /*137f0*/  POPC R5, UR4 ;  /* 0x0000000400057d09 */ /* 0x000eee0008000000 */
[----:B---3--:R-:W2:Y:S01]  /*13800*/  @P0 ATOMG.E.ADD.STRONG.GPU PT, R3, desc[UR56][R2.64], R5 ;  /* 0x00000005020309a8 */ /* 0x008ea200081ee1f8 */
[----:B------:R-:W3:Y:S02]  /*13810*/  S2R R4, SR_LTMASK ;  /* 0x0000000000047919 */ /* 0x000ee40000003900 */
[----:B---3--:R-:W-:-:S04]  /*13820*/  LOP3.LUT R4, R4, UR4, RZ, 0xc0, !PT ;  /* 0x0000000404047c12 */ /* 0x008fc8000f8ec0ff */
[----:B------:R-:W3:Y:S01]  /*13830*/  POPC R7, R4 ;  /* 0x0000000400077309 */ /* 0x000ee20000000000 */
[----:B--2---:R-:W3:Y:S02]  /*13840*/  SHFL.IDX PT, R0, R3, R0, 0x1f ;  /* 0x00001f0003007589 */ /* 0x004ee400000e0000 */
[----:B---3--:R-:W-:Y:S01]  /*13850*/  IADD3 R24, R0, UR36, R7 ;  /* 0x0000002400187c10 */ /* 0x008fe2000fffe007 */
[----:B------:R-:W-:Y:S06]  /*13860*/  BRA `(.L_x_580) ;  /* 0x0000003400207947 */ /* 0x000fec0003800000 */
.L_x_579:
        /* <DEDUP_REMOVED lines=8> */
[----:B------:R-:W-:Y:S01]  /*138f0*/  MOV R4, UR6 ;  /* 0x0000000600047c02 */ /* 0x000fe20008000f00 */
[----:B--2---:R-:W-:Y:S01]  /*13900*/  IMAD.U32 R5, RZ, RZ, UR7 ;  /* 0x00000007ff057e24 */ /* 0x004fe2000f8e00ff */
[----:B------:R-:W2:Y:S01]  /*13910*/  LDC.64 R2, c[0x4][R2] ;  /* 0x0100000002027b82 */ /* 0x000ea20000000a00 */
[----:B------:R-:W-:Y:S01]  /*13920*/  IMAD.U32 R6, RZ, RZ, UR8 ;  /* 0x00000008ff067e24 */ /* 0x000fe2000f8e00ff */
[----:B------:R-:W-:Y:S01]  /*13930*/  MOV R8, 0x70 ;  /* 0x0000007000087802 */ /* 0x000fe20000000f00 */
[----:B------:R-:W-:Y:S02]  /*13940*/  IMAD.U32 R7, RZ, RZ, UR9 ;  /* 0x00000009ff077e24 */ /* 0x000fe4000f8e00ff */
[----:B------:R-:W-:-:S02]  /*13950*/  IMAD.U32 R10, RZ, RZ, UR4 ;  /* 0x00000004ff0a7e24 */ /* 0x000fc4000f8e00ff */
[----:B------:R-:W-:Y:S02]  /*13960*/  IMAD.U32 R11, RZ, RZ, UR5 ;  /* 0x00000005ff0b7e24 */ /* 0x000fe4000f8e00ff */
[----:B0-----:R-:W-:Y:S02]  /*13970*/  IMAD.MOV.U32 R12, RZ, RZ, 0x1 ;  /* 0x00000001ff0c7424 */ /* 0x001fe400078e00ff */
[----:B------:R-:W-:-:S07]  /*13980*/  IMAD.MOV.U32 R13, RZ, RZ, RZ ;  /* 0x000000ffff0d7224 */ /* 0x000fce00078e00ff */
[----:B------:R-:W-:-:S07]  /*13990*/  LEPC R20, `(.L_x_582) ;  /* 0x000000001014794e */ /* 0x000fce0000000000 */
[----:B-12---:R-:W-:Y:S05]  /*139a0*/  CALL.ABS.NOINC R2 ;  /* 0x0000000002007343 */ /* 0x006fea0003c00000 */
.L_x_582:
[----:B------:R-:W-:Y:S05]  /*139b0*/  BSYNC B6 ;  /* 0x0000000000067941 */ /* 0x000fea0003800000 */
.L_x_581:
        /* <DEDUP_REMOVED lines=8> */
[----:B------:R3:W4:Y:S01]  /*13a40*/  LDC.64 R2, c[0x4][R0] ;  /* 0x0100000000027b82 */ /* 0x0007220000000a00 */
[----:B------:R-:W-:Y:S01]  /*13a50*/  IMAD.U32 R4, RZ, RZ, UR6 ;  /* 0x00000006ff047e24 */ /* 0x000fe2000f8e00ff */
[----:B------:R-:W-:Y:S01]  /*13a60*/  MOV R6, UR8 ;  /* 0x0000000800067c02 */ /* 0x000fe20008000f00 */
[----:B--2---:R-:W-:Y:S01]  /*13a70*/  IMAD.U32 R5, RZ, RZ, UR7 ;  /* 0x00000007ff057e24 */ /* 0x004fe2000f8e00ff */
[----:B0-----:R-:W-:Y:S01]  /*13a80*/  MOV R13, RZ ;  /* 0x000000ff000d7202 */ /* 0x001fe20000000f00 */
[----:B------:R-:W-:Y:S02]  /*13a90*/  IMAD.U32 R7, RZ, RZ, UR9 ;  /* 0x00000009ff077e24 */ /* 0x000fe4000f8e00ff */
[----:B------:R-:W-:-:S02]  /*13aa0*/  IMAD.U32 R10, RZ, RZ, UR4 ;  /* 0x00000004ff0a7e24 */ /* 0x000fc4000f8e00ff */
[----:B------:R-:W-:Y:S02]  /*13ab0*/  IMAD.U32 R11, RZ, RZ, UR5 ;  /* 0x00000005ff0b7e24 */ /* 0x000fe4000f8e00ff */
[----:B------:R-:W-:Y:S02]  /*13ac0*/  IMAD.MOV.U32 R8, RZ, RZ, 0x70 ;  /* 0x00000070ff087424 */ /* 0x000fe400078e00ff */
[----:B---3--:R-:W-:-:S07]  /*13ad0*/  IMAD.MOV.U32 R12, RZ, RZ, 0x1 ;  /* 0x00000001ff0c7424 */ /* 0x008fce00078e00ff */
[----:B------:R-:W-:-:S07]  /*13ae0*/  LEPC R20, `(.L_x_585) ;  /* 0x000000001014794e */ /* 0x000fce0000000000 */
[----:B-1--4-:R-:W-:Y:S05]  /*13af0*/  CALL.ABS.NOINC R2 ;  /* 0x0000000002007343 */ /* 0x012fea0003c00000 */
.L_x_585:
[----:B------:R-:W-:Y:S01]  /*13b00*/  MOV R2, 0x0 ;  /* 0x0000000000027802 */ /* 0x000fe20000000f00 */
[----:B------:R-:W-:Y:S01]  /*13b10*/  ULDC.64 UR4, c[0x4][0xa8] ;  /* 0x01002a0000047ab9 */ /* 0x000fe20000000a00 */
[----:B------:R-:W-:Y:S01]  /*13b20*/  ULDC.64 UR6, c[0x4][0xb0] ;  /* 0x01002c0000067ab9 */ /* 0x000fe20000000a00 */
[----:B------:R-:W-:Y:S01]  /*13b30*/  ULDC.64 UR8, c[0x4][0x40] ;  /* 0x0100100000087ab9 */ /* 0x000fe20000000a00 */
[----:B------:R-:W-:Y:S01]  /*13b40*/  IMAD.U32 R4, RZ, RZ, UR4 ;  /* 0x00000004ff047e24 */ /* 0x000fe2000f8e00ff */
[----:B------:R-:W-:Y:S01]  /*13b50*/  MOV R11, UR9 ;  /* 0x00000009000b7c02 */ /* 0x000fe20008000f00 */
[----:B------:R-:W0:Y:S01]  /*13b60*/  LDC.64 R2, c[0x4][R2] ;  /* 0x0100000002027b82 */ /* 0x000e220000000a00 */
        /* <DEDUP_REMOVED lines=8> */
[----:B0-----:R-:W-:Y:S05]  /*13bf0*/  CALL.ABS.NOINC R2 ;  /* 0x0000000002007343 */ /* 0x001fea0003c00000 */
.L_x_584:
[----:B------:R-:W-:Y:S05]  /*13c00*/  BSYNC B6 ;  /* 0x0000000000067941 */ /* 0x000fea0003800000 */
.L_x_583:
[----:B------:R-:W-:Y:S01]  /*13c10*/  ULDC.64 UR4, c[0x0][0x9f8] ;  /* 0x00027e0000047ab9 */ /* 0x000fe20000000a00 */
[----:B------:R-:W3:Y:S01]  /*13c20*/  LDL R20, [R1+0x24] ;  /* 0x0000240001147983 */ /* 0x000ee20000100800 */
[----:B------:R-:W-:-:S04]  /*13c30*/  ISETP.NE.U32.AND P0, PT, RZ, UR4, PT ;  /* 0x00000004ff007c0c */ /* 0x000fc8000bf05070 */
[----:B------:R-:W-:-:S13]  /*13c40*/  ISETP.NE.AND.EX P0, PT, RZ, UR5, PT, P0 ;  /* 0x00000005ff007c0c */ /* 0x000fda000bf05300 */
[----:B------:R-:W-:-:S04]  /*13c50*/  @P0 IADD3 R2, P1, R19, UR4, RZ ;  /* 0x0000000413020c10 */ /* 0x000fc8000ff3e0ff */
[----:B------:R-:W-:Y:S01]  /*13c60*/  @P0 IADD3.X R3, R22, UR5, RZ, P1, !PT ;  /* 0x0000000516030c10 */ /* 0x000fe20008ffe4ff */
[----:B------:R-:W-:-:S04]  /*13c70*/  ULDC.64 UR4, c[0x0][0xa08] ;  /* 0x0002820000047ab9 */ /* 0x000fc80000000a00 */
[----:B------:R4:W5:Y:S02]  /*13c80*/  @P0 LDG.E R23, desc[UR56][R2.64] ;  /* 0x0000003802170981 */ /* 0x000964000c1e1900 */
[----:B----4-:R-:W4:Y:S02]  /*13c90*/  LDC.64 R2, c[0x0][0x418] ;  /* 0x00010600ff027b82 */ /* 0x010f240000000a00 */
[----:B----4-:R-:W-:Y:S01]  /*13ca0*/  LOP3.LUT P0, RZ, R2, UR4, RZ, 0xfc, !PT ;  /* 0x0000000402ff7c12 */ /* 0x010fe2000f80fcff */
[----:B------:R-:W-:-:S03]  /*13cb0*/  UMOV UR4, 0xffffffff ;  /* 0xffffffff00047882 */ /* 0x000fc60000000000 */
[----:B------:R-:W-:Y:S01]  /*13cc0*/  LOP3.LUT P0, RZ, R3, UR5, RZ, 0xfc, P0 ;  /* 0x0000000503ff7c12 */ /* 0x000fe2000800fcff */
[----:B---3--:R-:W-:Y:S01]  /*13cd0*/  VIADD R22, R20, 0xffffffff ;  /* 0xffffffff14167836 */ /* 0x008fe20000000000 */
[----:B-----5:R-:W-:Y:S02]  /*13ce0*/  SHF.R.S32.HI R7, RZ, 0x1f, R23 ;  /* 0x0000001fff077819 */ /* 0x020fe40000011417 */
[----:B------:R-:W-:-:S03]  /*13cf0*/  SEL R19, R23, RZ, !P0 ;  /* 0x000000ff17137207 */ /* 0x000fc60004000000 */
[----:B------:R3:W-:Y:S01]  /*13d00*/  STL [R1+0x8], R7 ;  /* 0x0000080701007387 */ /* 0x0007e20000100800 */
[----:B------:R-:W-:Y:S05]  /*13d10*/  BRA.DIV UR4, `(.L_x_586) ;  /* 0x0000005604107947 */ /* 0x000fea000b800000 */
[----:B------:R-:W4:Y:S02]  /*13d20*/  S2R R0, SR_TID.X ;  /* 0x0000000000007919 */ /* 0x000f240000002100 */
[----:B----4-:R-:W-:-:S04]  /*13d30*/  SHF.R.U32.HI R0, RZ, 0x5, R0 ;  /* 0x00000005ff007819 */ /* 0x010fc80000011600 */
[----:B------:R-:W-:-:S05]  /*13d40*/  LOP3.LUT R0, R0, 0x3, RZ, 0xc0, !PT ;  /* 0x0000000300007812 */ /* 0x000fca00078ec0ff */
[----:B------:R4:W0:Y:S02]  /*13d50*/  SHFL.IDX PT, R14, R0, RZ, 0x1f ;  /* 0x00001fff000e7589 */ /* 0x00082400000e0000 */
.L_x_731:
[----:B----4-:R-:W4:Y:S01]  /*13d60*/  LDL.LU R0, [R1] ;  /* 0x0000000001007983 */ /* 0x010f220000300800 */
[----:B------:R-:W-:Y:S02]  /*13d70*/  PLOP3.LUT P1, PT, PT, PT, PT, 0x8, 0x0 ;  /* 0x000000000000781c */ /* 0x000fe40003f2e170 */
[----:B0-----:R-:W-:Y:S02]  /*13d80*/  ISETP.NE.AND P0, PT, R14, RZ, PT ;  /* 0x000000ff0e00720c */ /* 0x001fe40003f05270 */
[----:B----4-:R-:W-:-:S09]  /*13d90*/  LOP3.LUT R0, R0, 0xfffffffe, RZ, 0xc0, !PT ;  /* 0xfffffffe00007812 */ /* 0x010fd200078ec0ff */
[----:B------:R-:W-:-:S05]  /*13da0*/  @P1 LOP3.LUT R0, R0, 0x1, RZ, 0xfc, !PT ;  /* 0x0000000100001812 */ /* 0x000fca00078efcff */
[----:B------:R0:W-:Y:S01]  /*13db0*/  STL [R1], R0 ;  /* 0x0000000001007387 */ /* 0x0001e20000100800 */
[----:B------:R-:W-:Y:S05]  /*13dc0*/  @P0 BRA `(.L_x_587) ;  /* 0x0000000000f80947 */ /* 0x000fea0003800000 */
[----:B------:R-:W-:-:S03]  /*13dd0*/  UMOV UR4, 0xffffffff ;  /* 0xffffffff00047882 */ /* 0x000fc60000000000 */
[----:B------:R-:W-:Y:S05]  /*13de0*/  BRA.DIV UR4, `(.L_x_588) ;  /* 0x0000005604107947 */ /* 0x000fea000b800000 */
[----:B------:R-:W-:-:S13]  /*13df0*/  ELECT P6, URZ, PT ;  /* 0x00000000003f782f */ /* 0x000fda00038c0000 */
.L_x_734:
[----:B------:R-:W-:Y:S05]  /*13e00*/  @!P6 BRA `(.L_x_587) ;  /* 0x0000000000e8e947 */ /* 0x000fea0003800000 */
[----:B------:R-:W-:-:S04]  /*13e10*/  ISETP.NE.U32.AND P0, PT, R2, RZ, PT ;  /* 0x000000ff0200720c */ /* 0x000fc80003f05070 */
[----:B------:R-:W-:-:S13]  /*13e20*/  ISETP.NE.AND.EX P0, PT, R3, RZ, PT, P0 ;  /* 0x000000ff0300720c */ /* 0x000fda0003f05300 */
[----:B------:R-:W-:Y:S05]  /*13e30*/  @!P0 BRA `(.L_x_589) ;  /* 0x0000000000488947 */ /* 0x000fea0003800000 */
[----:B------:R-:W4:Y:S01]  /*13e40*/  LDC R6, c[0x0][0x43c] ;  /* 0x00010f00ff067b82 */ /* 0x000f220000000800 */
[----:B0-----:R-:W-:Y:S01]  /*13e50*/  IMAD.MOV.U32 R0, RZ, RZ, R22 ;  /* 0x000000ffff007224 */ /* 0x001fe200078e0016 */
[----:B------:R-:W-:Y:S01]  /*13e60*/  ULDC.64 UR4, c[0x0][0x428] ;  /* 0x00010a0000047ab9 */ /* 0x000fe20000000a00 */
[----:B----4-:R-:W-:-:S13]  /*13e70*/  ISETP.NE.AND P0, PT, R6, 0x1, PT ;  /* 0x000000010600780c */ /* 0x010fda0003f05270 */
[----:B--2---:R-:W0:Y:S02]  /*13e80*/  @P0 LDC.64 R4, c[0x0][0x440] ;  /* 0x00011000ff040b82 */ /* 0x004e240000000a00 */
[----:B0-----:R-:W-:-:S05]  /*13e90*/  @P0 IMAD.HI.U32 R4, R22, R4, RZ ;  /* 0x0000000416040227 */ /* 0x001fca00078e00ff */
[----:B------:R-:W-:-:S04]  /*13ea0*/  @P0 SHF.R.U32.HI R0, RZ, R5, R4 ;  /* 0x00000005ff000219 */ /* 0x000fc80000011604 */
[----:B------:R-:W-:Y:S02]  /*13eb0*/  IADD3 R4, -R0, RZ, RZ ;  /* 0x000000ff00047210 */ /* 0x000fe40007ffe1ff */
[----:B------:R-:W-:-:S03]  /*13ec0*/  SHF.R.S32.HI R5, RZ, 0x1f, R0 ;  /* 0x0000001fff057819 */ /* 0x000fc60000011400 */
        /* <DEDUP_REMOVED lines=9> */
.L_x_589:
[----:B0-----:R-:W-:Y:S01]  /*13f60*/  IMAD R0, R18, 0x8, R16 ;  /* 0x0000000812007824 */ /* 0x001fe200078e0210 */
[----:B----4-:R-:W-:-:S04]  /*13f70*/  SHF.L.U32 R2, R28, 0x1f, RZ ;  /* 0x0000001f1c027819 */ /* 0x010fc800000006ff */
[----:B------:R-:W0:Y:S02]  /*13f80*/  SYNCS.PHASECHK.TRANS64.TRYWAIT P0, [R0+URZ+0x30840], R2 ;  /* 0x03084002000075a7 */ /* 0x000e24000800017f */
[----:B0-----:R-:W-:Y:S05]  /*13f90*/  @!P0 BRA `(.L_x_590) ;  /* 0x0000005000c48947 */ /* 0x001fea0003800000 */
.L_x_735:
[----:B------:R-:W4:Y:S02]  /*13fa0*/  S2R R3, SR_TID.X ;  /* 0x0000000000037919 */ /* 0x000f240000002100 */
[----:B----4-:R-:W-:-:S04]  /*13fb0*/  LOP3.LUT R3, R3, 0x7f, RZ, 0xc0, !PT ;  /* 0x0000007f03037812 */ /* 0x010fc800078ec0ff */
[----:B------:R-:W-:-:S13]  /*13fc0*/  ISETP.NE.AND P0, PT, R3, RZ, PT ;  /* 0x000000ff0300720c */ /* 0x000fda0003f05270 */
[----:B------:R-:W-:Y:S05]  /*13fd0*/  @P0 BRA `(.L_x_591) ;  /* 0x00000000001c0947 */ /* 0x000fea0003800000 */
[----:B------:R-:W4:Y:S01]  /*13fe0*/  S2R R3, SR_TID.X ;  /* 0x0000000000037919 */ /* 0x000f220000002100 */
[----:B0-----:R-:W-:-:S04]  /*13ff0*/  IMAD.MOV.U32 R2, RZ, RZ, 0x6000 ;  /* 0x00006000ff027424 */ /* 0x001fc800078e00ff */
[----:B------:R0:W-:Y:S01]  /*14000*/  SYNCS.ARRIVE.TRANS64 RZ, [R0+URZ+0x30830], R2 ;  /* 0x0308300200ff79a7 */ /* 0x0001e2000800003f */
[----:B----4-:R-:W-:-:S04]  /*14010*/  LOP3.LUT R3, R3, 0x1f, RZ, 0xc0, !PT ;  /* 0x0000001f03037812 */ /* 0x010fc800078ec0ff */
[----:B------:R-:W-:-:S13]  /*14020*/  ISETP.NE.AND P0, PT, R3, RZ, PT ;  /* 0x000000ff0300720c */ /* 0x000fda0003f05270 */
[----:B0-----:R-:W-:Y:S05]  /*14030*/  @!P0 BRA `(.L_x_591) ;  /* 0x0000000000048947 */ /* 0x001fea0003800000 */
[----:B------:R-:W-:Y:S01]  /*14040*/  BPT.TRAP 0x1 ;  /* 0x000000040000795c */ /* 0x000fe20000300000 */
.L_x_591:
[----:B0-----:R-:W4:Y:S01]  /*14050*/  LDL.LU R2, [R1] ;  /* 0x0000000001027983 */ /* 0x001f220000300800 */
[----:B------:R-:W-:Y:S01]  /*14060*/  R2UR UR9, R0 ;  /* 0x00000000000972ca */ /* 0x000fe200000e0000 */
[----:B------:R-:W-:Y:S01]  /*14070*/  IMAD R0, R18, 0x6000, R16 ;  /* 0x0000600012007824 */ /* 0x000fe200078e0210 */
[----:B------:R-:W-:Y:S01]  /*14080*/  R2UR UR11, R22 ;  /* 0x00000000160b72ca */ /* 0x000fe200000e0000 */
[----:B------:R-:W-:Y:S01]  /*14090*/  UIADD3 UR6, UP0, UR38, 0x370, URZ ;  /* 0x0000037026067890 */ /* 0x000fe2000ff1e03f */
[----:B------:R-:W-:Y:S01]  /*140a0*/  R2UR UR4, R26 ;  /* 0x000000001a0472ca */ /* 0x000fe200000e0000 */
[----:B------:R-:W-:Y:S01]  /*140b0*/  UMOV UR5, 0x14f00000 ;  /* 0x14f0000000057882 */ /* 0x000fe20000000000 */
[----:B------:R-:W-:Y:S01]  /*140c0*/  R2UR UR8, R0 ;  /* 0x00000000000872ca */ /* 0x000fe200000e0000 */
[----:B------:R-:W-:Y:S01]  /*140d0*/  UIADD3.X UR7, URZ, UR39, URZ, UP0, !UPT ;  /* 0x000000273f077290 */ /* 0x000fe200087fe43f */
[----:B------:R-:W-:Y:S01]  /*140e0*/  PLOP3.LUT P0, PT, PT, PT, PT, 0x80, 0x0 ;  /* 0x000000000000781c */ /* 0x000fe20003f0f070 */
[----:B------:R-:W-:Y:S01]  /*140f0*/  UMOV UR10, URZ ;  /* 0x0000003f000a7c82 */ /* 0x000fe20008000000 */
[----:B------:R-:W-:-:S02]  /*14100*/  R2UR UR12, R17 ;  /* 0x00000000110c72ca */ /* 0x000fc400000e0000 */
[----:B-----5:R-:W-:Y:S01]  /*14110*/  R2UR UR13, R19 ;  /* 0x00000000130d72ca */ /* 0x020fe200000e0000 */
[----:B------:R-:W-:-:S04]  /*14120*/  UIADD3 UR9, UR9, 0x30830, URZ ;  /* 0x0003083009097890 */ /* 0x000fc8000fffe03f */
[----:B------:R-:W-:Y:S02]  /*14130*/  UIMAD UR11, UR11, 0xc0, UR4 ;  /* 0x000000c00b0b78a4 */ /* 0x000fe4000f8e0204 */
[----:B------:R-:W-:Y:S01]  /*14140*/  UIADD3 UR8, UR8, 0x12400, URZ ;  /* 0x0001240008087890 */ /* 0x000fe2000fffe03f */
[----:B------:R-:W-:-:S08]  /*14150*/  UMOV UR4, 0x0 ;  /* 0x0000000000047882 */ /* 0x000fd00000000000 */
[----:B------:R0:W-:Y:S01]  /*14160*/  UTMALDG.4D [UR8], [UR6], desc[UR4] ;  /* 0x00000408060075b4 */ /* 0x0001e20008019000 */
[----:B----4-:R-:W-:-:S04]  /*14170*/  LOP3.LUT R2, R2, 0xfffffffe, RZ, 0xc0, !PT ;  /* 0xfffffffe02027812 */ /* 0x010fc800078ec0ff */
[----:B------:R-:W-:-:S05]  /*14180*/  @P0 LOP3.LUT R2, R2, 0x1, RZ, 0xfc, !PT ;  /* 0x0000000102020812 */ /* 0x000fca00078efcff */
[----:B------:R0:W-:Y:S01]  /*14190*/  STL [R1], R2 ;  /* 0x0000000201007387 */ /* 0x0001e20000100800 */
[----:B------:R-:W-:Y:S01]  /*141a0*/  NOP ;  /* 0x0000000000007918 */ /* 0x000fe20000000000 */
.L_x_587:
[----:B------:R-:W4:Y:S04]  /*141b0*/  LDL.LU R4, [R1+0x20] ;  /* 0x0000200001047983 */ /* 0x000f280000300800 */
[----:B------:R-:W5:Y:S04]  /*141c0*/  LDL.LU R6, [R1+0x14] ;  /* 0x0000140001067983 */ /* 0x000f680000300800 */
[----:B------:R-:W2:Y:S01]  /*141d0*/  LDL.LU R3, [R1+0x2c] ;  /* 0x00002c0001037983 */ /* 0x000ea20000300800 */
[----:B------:R-:W-:Y:S05]  /*141e0*/  WARPSYNC.ALL ;  /* 0x0000000000007948 */ /* 0x000fea0003800000 */
[----:B0-----:R-:W-:Y:S01]  /*141f0*/  ULDC.64 UR4, c[0x0][0x298] ;  /* 0x0000a60000047ab9 */ /* 0x001fe20000000a00 */
[----:B------:R-:W-:Y:S01]  /*14200*/  ULDC.64 UR6, c[0x0][0xa00] ;  /* 0x0002800000067ab9 */ /* 0x000fe20000000a00 */
[----:B------:R-:W-:Y:S01]  /*14210*/  VIADD R0, R16, 0xc400 ;  /* 0x0000c40010007836 */ /* 0x000fe20000000000 */
[----:B------:R-:W-:Y:S01]  /*14220*/  BAR.SYNC.DEFER_BLOCKING 0x8, 0x200 ;  /* 0x0208000000007b1d */ /* 0x000fe20000010000 */
[----:B------:R-:W-:-:S03]  /*14230*/  ISETP.NE.U32.AND P0, PT, RZ, UR6, PT ;  /* 0x00000006ff007c0c */ /* 0x000fc6000bf05070 */
[----:B------:R-:W-:Y:S02]  /*14240*/  LOP3.LUT P1, RZ, R0, 0x3ff, RZ, 0xc0, !PT ;  /* 0x000003ff00ff7812 */ /* 0x000fe4000782c0ff */
[----:B------:R-:W-:Y:S01]  /*14250*/  ISETP.NE.AND.EX P0, PT, RZ, UR7, PT, P0 ;  /* 0x00000007ff007c0c */ /* 0x000fe2000bf05300 */
[----:B------:R-:W-:Y:S01]  /*14260*/  BSSY B6, `(.L_x_592) ;  /* 0x000001d000067945 */ /* 0x000fe20003800000 */
[----:B----4-:R-:W-:Y:S02]  /*14270*/  SHF.R.S32.HI R2, RZ, 0x1f, R4 ;  /* 0x0000001fff027819 */ /* 0x010fe40000011404 */
[----:B-----5:R-:W-:-:S03]  /*14280*/  SEL R6, R6, RZ, !P0 ;  /* 0x000000ff06067207 */ /* 0x020fc60004000000 */
[----:B------:R-:W-:-:S04]  /*14290*/  IMAD R2, R2, UR4, RZ ;  /* 0x0000000402027c24 */ /* 0x000fc8000f8e02ff */
[C---:B------:R-:W-:Y:S01]  /*142a0*/  IMAD R0, R4.reuse, UR5, R2 ;  /* 0x0000000504007c24 */ /* 0x040fe2000f8e0202 */
[----:B--2---:R-:W-:Y:S01]  /*142b0*/  SEL R2, R3, RZ, !P0 ;  /* 0x000000ff03027207 */ /* 0x004fe20004000000 */
[----:B------:R-:W-:-:S05]  /*142c0*/  IMAD.WIDE.U32 R4, R4, UR4, RZ ;  /* 0x0000000404047c25 */ /* 0x000fca000f8e00ff */
[----:B------:R-:W-:Y:S01]  /*142d0*/  IADD3 R0, R5, R0, RZ ;  /* 0x0000000005007210 */ /* 0x000fe20007ffe0ff */
[----:B------:R0:W-:Y:S04]  /*142e0*/  STL.64 [R1+0x30], R4 ;  /* 0x0000300401007387 */ /* 0x0001e80000100a00 */
[----:B------:R0:W-:Y:S04]  /*142f0*/  STL [R1+0x14], R6 ;  /* 0x0000140601007387 */ /* 0x0001e80000100800 */
[----:B------:R0:W-:Y:S04]  /*14300*/  STL [R1+0x2c], R2 ;  /* 0x00002c0201007387 */ /* 0x0001e80000100800 */
[----:B------:R0:W-:Y:S01]  /*14310*/  STL [R1+0x20], R0 ;  /* 0x0000200001007387 */ /* 0x0001e20000100800 */
[----:B------:R-:W-:Y:S05]  /*14320*/  @!P1 BRA `(.L_x_593) ;  /* 0x0000000000409947 */ /* 0x000fea0003800000 */
[----:B0-----:R-:W-:Y:S01]  /*14330*/  MOV R2, 0x0 ;  /* 0x0000000000027802 */ /* 0x001fe20000000f00 */
        /* <DEDUP_REMOVED lines=8> */
[----:B---3--:R-:W-:-:S02]  /*143c0*/  IMAD.U32 R7, RZ, RZ, UR7 ;  /* 0x00000007ff077e24 */ /* 0x008fc4000f8e00ff */
[----:B------:R-:W-:Y:S02]  /*143d0*/  IMAD.U32 R10, RZ, RZ, UR8 ;  /* 0x00000008ff0a7e24 */ /* 0x000fe4000f8e00ff */
[----:B------:R-:W-:Y:S02]  /*143e0*/  IMAD.MOV.U32 R8, RZ, RZ, 0x70 ;  /* 0x00000070ff087424 */ /* 0x000fe400078e00ff */
[----:B------:R-:W-:Y:S02]  /*143f0*/  IMAD.MOV.U32 R12, RZ, RZ, 0x1 ;  /* 0x00000001ff0c7424 */ /* 0x000fe400078e00ff */
[----:B------:R-:W-:-:S07]  /*14400*/  IMAD.MOV.U32 R13, RZ, RZ, RZ ;  /* 0x000000ffff0d7224 */ /* 0x000fce00078e00ff */
[----:B------:R-:W-:-:S07]  /*14410*/  LEPC R20, `(.L_x_593) ;  /* 0x000000001014794e */ /* 0x000fce0000000000 */
[----:B01----:R-:W-:Y:S05]  /*14420*/  CALL.ABS.NOINC R2 ;  /* 0x0000000002007343 */ /* 0x003fea0003c00000 */
.L_x_593:
[----:B------:R-:W-:Y:S05]  /*14430*/  BSYNC B6 ;  /* 0x0000000000067941 */ /* 0x000fea0003800000 */
.L_x_592:
[----:B------:R-:W2:Y:S01]  /*14440*/  LDL.LU R20, [R1+0x20] ;  /* 0x0000200001147983 */ /* 0x000ea20000300800 */
[----:B-1----:R-:W1:Y:S01]  /*14450*/  LDC R9, c[0x0][0x448] ;  /* 0x00011200ff097b82 */ /* 0x002e620000000800 */
[----:B------:R-:W-:Y:S01]  /*14460*/  ULDC.64 UR4, c[0x0][0x2d8] ;  /* 0x0000b60000047ab9 */ /* 0x000fe20000000a00 */
[----:B------:R-:W-:Y:S01]  /*14470*/  ULDC.64 UR6, c[0x0][0x2e0] ;  /* 0x0000b80000067ab9 */ /* 0x000fe20000000a00 */
[----:B0-----:R-:W2:Y:S01]  /*14480*/  LDL.LU.64 R2, [R1+0x30] ;  /* 0x0000300001027983 */ /* 0x001ea20000300a00 */
[----:B------:R-:W-:-:S03]  /*14490*/  ULDC.64 UR8, c[0x0][0x280] ;  /* 0x0000a00000087ab9 */ /* 0x000fc60000000a00 */
[----:B------:R-:W4:Y:S04]  /*144a0*/  LDL.LU R21, [R1+0x2c] ;  /* 0x00002c0001157983 */ /* 0x000f280000300800 */
[----:B------:R-:W3:Y:S04]  /*144b0*/  LDL.LU R4, [R1+0x14] ;  /* 0x0000140001047983 */ /* 0x000ee80000300800 */
[----:B------:R0:W5:Y:S01]  /*144c0*/  LDL R10, [R1+0x10] ;  /* 0x00001000010a7983 */ /* 0x0001620000100800 */
[----:B-1----:R-:W-:-:S13]  /*144d0*/  ISETP.NE.AND P0, PT, R9, 0x1, PT ;  /* 0x000000010900780c */ /* 0x002fda0003f05270 */
[----:B------:R-:W1:Y:S08]  /*144e0*/  @P0 LDC R5, c[0x0][0x450] ;  /* 0x00011400ff050b82 */ /* 0x000e700000000800 */
[----:B------:R-:W0:Y:S01]  /*144f0*/  @P0 LDC R8, c[0x0][0x450] ;  /* 0x00011400ff080b82 */ /* 0x000e220000000800 */
[----:B------:R-:W0:Y:S01]  /*14500*/  S2R R11, SR_TID.X ;  /* 0x00000000000b7919 */ /* 0x000e220000002100 */
[----:B--2---:R-:W-:-:S02]  /*14510*/  IMAD.MOV.U32 R3, RZ, RZ, R20 ;  /* 0x000000ffff037224 */ /* 0x004fc400078e0014 */
[----:B------:R-:W2:Y:S01]  /*14520*/  S2R R20, SR_TID.X ;  /* 0x0000000000147919 */ /* 0x000ea20000002100 */
[----:B------:R-:W-:-:S04]  /*14530*/  IMAD.WIDE.U32 R2, R17, UR4, R2 ;  /* 0x0000000411027c25 */ /* 0x000fc8000f8e0002 */
[----:B------:R-:W-:Y:S01]  /*14540*/  IMAD R3, R17, UR5, R3 ;  /* 0x0000000511037c24 */ /* 0x000fe2000f8e0203 */
[----:B------:R-:W-:Y:S01]  /*14550*/  ULDC.64 UR4, c[0x0][0x2d0] ;  /* 0x0000b40000047ab9 */ /* 0x000fe20000000a00 */
[----:B----4-:R-:W-:Y:S02]  /*14560*/  IMAD R0, R21, UR6, RZ ;  /* 0x0000000615007c24 */ /* 0x010fe4000f8e02ff */
[----:B---3--:R-:W-:-:S04]  /*14570*/  IMAD.WIDE.U32 R2, R4, UR6, R2 ;  /* 0x0000000604027c25 */ /* 0x008fc8000f8e0002 */
[----:B------:R-:W-:Y:S01]  /*14580*/  IMAD R0, R4, UR7, R0 ;  /* 0x0000000704007c24 */ /* 0x000fe2000f8e0200 */
[----:B------:R-:W-:Y:S01]  /*14590*/  ULDC.64 UR6, c[0x0][0x2c8] ;  /* 0x0000b20000067ab9 */ /* 0x000fe20000000a00 */
[----:B------:R-:W3:Y:S03]  /*145a0*/  @P0 LDC R4, c[0x0][0x44c] ;  /* 0x00011300ff040b82 */ /* 0x000ee60000000800 */
[----:B------:R-:W-:Y:S02]  /*145b0*/  IADD3 R3, R3, R0, RZ ;  /* 0x0000000003037210 */ /* 0x000fe40007ffe0ff */
[C---:B--2---:R-:W-:Y:S01]  /*145c0*/  LOP3.LUT R21, R20.reuse, 0x7f, RZ, 0xc0, !PT ;  /* 0x0000007f14157812 */ /* 0x044fe200078ec0ff */
[----:B------:R-:W-:-:S03]  /*145d0*/  IMAD.SHL.U32 R20, R20, 0x10, RZ ;  /* 0x0000001014147824 */ /* 0x000fc600078e00ff */
[----:B------:R-:W-:-:S04]  /*145e0*/  SHF.R.U32.HI R21, RZ, 0x3, R21 ;  /* 0x00000003ff157819 */ /* 0x000fc80000011615 */
[----:B------:R-:W-:-:S05]  /*145f0*/  LOP3.LUT R20, R21, 0x70, R20, 0xf8, !PT ;  /* 0x0000007015147812 */ /* 0x000fca00078ef814 */
[----:B------:R-:W-:-:S04]  /*14600*/  IMAD R6, R25, 0xc0, R20 ;  /* 0x000000c019067824 */ /* 0x000fc800078e0214 */
[----:B---3--:R-:W-:-:S04]  /*14610*/  @P0 IMAD.HI.U32 R0, R6, R4, RZ ;  /* 0x0000000406000227 */ /* 0x008fc800078e00ff */
[----:B------:R-:W-:Y:S01]  /*14620*/  IMAD.MOV.U32 R4, RZ, RZ, R6 ;  /* 0x000000ffff047224 */ /* 0x000fe200078e0006 */
[----:B-1----:R-:W-:-:S04]  /*14630*/  @P0 SHF.R.U32.HI R4, RZ, R5, R0 ;  /* 0x00000005ff040219 */ /* 0x002fc80000011600 */
[--C-:B------:R-:W-:Y:S01]  /*14640*/  SHF.R.S32.HI R0, RZ, 0x1f, R4.reuse ;  /* 0x0000001fff007819 */ /* 0x100fe20000011404 */
[----:B------:R-:W-:-:S04]  /*14650*/  IMAD.MOV R7, RZ, RZ, -R4 ;  /* 0x000000ffff077224 */ /* 0x000fc800078e0a04 */
[----:B------:R-:W-:-:S04]  /*14660*/  IMAD R0, R0, UR4, RZ ;  /* 0x0000000400007c24 */ /* 0x000fc8000f8e02ff */
[C---:B------:R-:W-:Y:S02]  /*14670*/  IMAD R0, R4.reuse, UR5, R0 ;  /* 0x0000000504007c24 */ /* 0x040fe4000f8e0200 */
[----:B------:R-:W-:-:S04]  /*14680*/  IMAD.WIDE.U32 R4, R4, UR4, R2 ;  /* 0x0000000404047c25 */ /* 0x000fc8000f8e0002 */
[----:B------:R-:W-:Y:S02]  /*14690*/  IMAD.IADD R5, R5, 0x1, R0 ;  /* 0x0000000105057824 */ /* 0x000fe400078e0200 */
[----:B------:R-:W-:-:S05]  /*146a0*/  IMAD R0, R9, R7, R6 ;  /* 0x0000000709007224 */ /* 0x000fca00078e0206 */
[----:B------:R-:W-:-:S05]  /*146b0*/  SHF.R.S32.HI R7, RZ, 0x1f, R0 ;  /* 0x0000001fff077819 */ /* 0x000fca0000011400 */
[----:B------:R-:W-:Y:S02]  /*146c0*/  IMAD R7, R7, UR6, RZ ;  /* 0x0000000607077c24 */ /* 0x000fe4000f8e02ff */
[----:B------:R-:W-:-:S04]  /*146d0*/  IMAD.WIDE.U32 R4, R0, UR6, R4 ;  /* 0x0000000600047c25 */ /* 0x000fc8000f8e0004 */
[----:B------:R-:W-:-:S04]  /*146e0*/  IMAD R7, R0, UR7, R7 ;  /* 0x0000000700077c24 */ /* 0x000fc8000f8e0207 */
[----:B------:R-:W-:Y:S02]  /*146f0*/  IMAD.IADD R5, R5, 0x1, R7 ;  /* 0x0000000105057824 */ /* 0x000fe400078e0207 */
[----:B------:R-:W1:Y:S01]  /*14700*/  @P0 LDC R7, c[0x0][0x44c] ;  /* 0x00011300ff070b82 */ /* 0x000e620000000800 */
[----:B------:R-:W-:-:S04]  /*14710*/  LEA R0, P1, R4, UR8, 0x1 ;  /* 0x0000000804007c11 */ /* 0x000fc8000f8208ff */
[----:B------:R-:W-:Y:S01]  /*14720*/  LEA.HI.X R4, R4, UR9, R5, 0x1, P1 ;  /* 0x0000000904047c11 */ /* 0x000fe200088f0c05 */
[----:B------:R-:W-:-:S05]  /*14730*/  VIADD R5, R6, 0x80 ;  /* 0x0000008006057836 */ /* 0x000fca0000000000 */
[----:B------:R-:W-:Y:S01]  /*14740*/  MOV R6, R5 ;  /* 0x0000000500067202 */ /* 0x000fe20000000f00 */
[----:B-1----:R-:W-:-:S05]  /*14750*/  @P0 IMAD.HI.U32 R7, R5, R7, RZ ;  /* 0x0000000705070227 */ /* 0x002fca00078e00ff */
[----:B0-----:R-:W-:-:S05]  /*14760*/  @P0 SHF.R.U32.HI R6, RZ, R8, R7 ;  /* 0x00000008ff060219 */ /* 0x001fca0000011607 */
        /* <DEDUP_REMOVED lines=24> */
[----:B------:R-:W-:Y:S04]  /*148f0*/  SHFL.IDX PT, R7, R4, RZ, 0x181f ;  /* 0x00181fff04077589 */ /* 0x000fe800000e0000 */
[----:B------:R-:W-:Y:S01]  /*14900*/  SHFL.IDX PT, R8, R2, RZ, 0x181f ;  /* 0x00181fff02087589 */ /* 0x000fe200000e0000 */
[----:B--2---:R-:W-:-:S03]  /*14910*/  IMAD R3, R6, R9, RZ ;  /* 0x0000000906037224 */ /* 0x004fc600078e02ff */
[----:B------:R-:W0:Y:S02]  /*14920*/  SHFL.IDX PT, R6, R0, RZ, 0x181f ;  /* 0x00181fff00067589 */ /* 0x000e2400000e0000 */
[----:B------:R-:W-:-:S13]  /*14930*/  ISETP.GE.AND P1, PT, R25, R3, PT ;  /* 0x000000031900720c */ /* 0x000fda0003f26270 */
[----:B0-----:R-:W-:-:S05]  /*14940*/  @!P1 LEA R6, P2, R20, R6, 0x1 ;  /* 0x0000000614069211 */ /* 0x001fca00078408ff */
[----:B------:R-:W-:-:S05]  /*14950*/  @!P1 IMAD.X R7, RZ, RZ, R7, P2 ;  /* 0x000000ffff079224 */ /* 0x000fca00010e0607 */
[----:B-----5:R0:W-:Y:S02]  /*14960*/  @!P1 LDGSTS.E.BYPASS.LTC128B.128 [R10+0xc400], desc[UR56][R6.64], !P0 ;  /* 0x0c400000060a9fae */ /* 0x0201e4000c101d78 */
[----:B0-----:R-:W-:Y:S02]  /*14970*/  IADD3 R6, R25, 0x10, RZ ;  /* 0x0000001019067810 */ /* 0x001fe40007ffe0ff */
[----:B------:R-:W0:Y:S02]  /*14980*/  SHFL.IDX PT, R7, R0, 0x1, 0x181f ;  /* 0x00381f0000077f89 */ /* 0x000e2400000e0000 */
        /* <DEDUP_REMOVED lines=60> */
[----:B0-----:R-:W-:-:S04]  /*14d50*/  IADD3 R0, R25, 0x80, RZ ;  /* 0x0000008019007810 */ /* 0x001fc80007ffe0ff */
[----:B------:R-:W-:Y:S01]  /*14d60*/  ISETP.GE.AND P2, PT, R0, R3, PT ;  /* 0x000000030000720c */ /* 0x000fe20003f46270 */
[----:B------:R-:W-:-:S05]  /*14d70*/  VIADD R0, R25, 0x70 ;  /* 0x0000007019007836 */ /* 0x000fca0000000000 */
[----:B------:R-:W-:Y:S02]  /*14d80*/  ISETP.GE.AND P1, PT, R0, R3, PT ;  /* 0x000000030000720c */ /* 0x000fe40003f26270 */
[----:B------:R-:W0:Y:S11]  /*14d90*/  SHFL.IDX PT, R0, R5, RZ, 0x181f ;  /* 0x00181fff05007589 */ /* 0x000e3600000e0000 */
[----:B-1----:R-:W-:-:S05]  /*14da0*/  @!P1 LEA R6, P3, R20, R6, 0x1 ;  /* 0x0000000614069211 */ /* 0x002fca00078608ff */
[----:B------:R-:W-:-:S04]  /*14db0*/  @!P1 IMAD.X R4, RZ, RZ, R4, P3 ;  /* 0x000000ffff049224 */ /* 0x000fc800018e0604 */
[----:B------:R-:W-:-:S05]  /*14dc0*/  @!P1 IMAD.MOV.U32 R7, RZ, RZ, R4 ;  /* 0x000000ffff079224 */ /* 0x000fca00078e0004 */
[----:B------:R1:W-:Y:S01]  /*14dd0*/  @!P1 LDGSTS.E.BYPASS.LTC128B.128 [R10+0xfc00], desc[UR56][R6.64], !P0 ;  /* 0x0fc00000060a9fae */ /* 0x0003e2000c101d78 */
[----:B0-----:R-:W-:-:S05]  /*14de0*/  @!P2 LEA R0, P1, R20, R0, 0x1 ;  /* 0x000000001400a211 */ /* 0x001fca00078208ff */
[----:B-1----:R-:W-:-:S04]  /*14df0*/  @!P2 IMAD.X R6, RZ, RZ, R8, P1 ;  /* 0x000000ffff06a224 */ /* 0x002fc800008e0608 */
[----:B------:R-:W-:Y:S01]  /*14e00*/  @!P2 IMAD.MOV.U32 R7, RZ, RZ, R6 ;  /* 0x000000ffff07a224 */ /* 0x000fe200078e0006 */
[----:B------:R-:W-:Y:S01]  /*14e10*/  @!P2 MOV R6, R0 ;  /* 0x000000000006a202 */ /* 0x000fe20000000f00 */
[----:B------:R-:W-:-:S04]  /*14e20*/  VIADD R0, R25, 0x90 ;  /* 0x0000009019007836 */ /* 0x000fc80000000000 */
[----:B------:R0:W-:Y:S01]  /*14e30*/  @!P2 LDGSTS.E.BYPASS.LTC128B.128 [R10+0x10400], desc[UR56][R6.64], !P0 ;  /* 0x10400000060aafae */ /* 0x0001e2000c101d78 */
[----:B------:R-:W-:-:S03]  /*14e40*/  ISETP.GE.AND P1, PT, R0, R3, PT ;  /* 0x000000030000720c */ /* 0x000fc60003f26270 */
[----:B------:R-:W-:Y:S04]  /*14e50*/  SHFL.IDX PT, R0, R2, 0x1, 0x181f ;  /* 0x00381f0002007f89 */ /* 0x000fe800000e0000 */
[----:B0-----:R-:W0:Y:S06]  /*14e60*/  SHFL.IDX PT, R6, R5, 0x1, 0x181f ;  /* 0x00381f0005067f89 */ /* 0x001e2c00000e0000 */
        /* <DEDUP_REMOVED lines=9> */
[----:B------:R-:W-:-:S05]  /*14f00*/  @!P1 IMAD.X R0, RZ, RZ, R0, P2 ;  /* 0x000000ffff009224 */ /* 0x000fca00010e0600 */
[----:B------:R-:W-:Y:S02]  /*14f10*/  @!P1 MOV R7, R0 ;  /* 0x0000000000079202 */ /* 0x000fe40000000f00 */
[----:B------:R0:W1:Y:S04]  /*14f20*/  SHFL.IDX PT, R0, R2, 0x3, 0x181f ;  /* 0x00781f0002007f89 */ /* 0x00006800000e0000 */
[----:B------:R0:W-:Y:S04]  /*14f30*/  @!P1 LDGSTS.E.BYPASS.LTC128B.128 [R10+0x11400], desc[UR56][R6.64], !P0 ;  /* 0x11400000060a9fae */ /* 0x0001e8000c101d78 */
[----:B------:R0:W2:Y:S02]  /*14f40*/  SHFL.IDX PT, R2, R5, 0x3, 0x181f ;  /* 0x00781f0005027f89 */ /* 0x0000a400000e0000 */
.L_x_760:
        /* <DEDUP_REMOVED lines=11> */
.L_x_595:
        /* <DEDUP_REMOVED lines=18> */
.L_x_761:
[----:B------:R-:W-:Y:S05]  /*15120*/  BSYNC B0 ;  /* 0x0000000000007941 */ /* 0x000fea0003800000 */
.L_x_596:
[----:B------:R-:W0:Y:S04]  /*15130*/  LDL R2, [R1+0x24] ;  /* 0x0000240001027983 */ /* 0x000e280000100800 */
[----:B------:R-:W2:Y:S01]  /*15140*/  LDL R3, [R1+0xc] ;  /* 0x00000c0001037983 */ /* 0x000ea20000100800 */
[----:B------:R-:W-:Y:S01]  /*15150*/  BSSY B0, `(.L_x_598) ;  /* 0x0000178000007945 */ /* 0x000fe20003800000 */
[----:B0-----:R-:W-:-:S04]  /*15160*/  IADD3 R0, R2, -0x2, RZ ;  /* 0xfffffffe02007810 */ /* 0x001fc80007ffe0ff */
        /* <DEDUP_REMOVED lines=16> */
[----:B------:R-:W2:Y:S01]  /*15270*/  LDL R3, [R1] ;  /* 0x0000000001037983 */ /* 0x000ea20000100800 */
[----:B------:R-:W-:Y:S01]  /*15280*/  VIADD R5, R18, 0x1 ;  /* 0x0000000112057836 */ /* 0x000fe20000000000 */
[----:B------:R-:W-:Y:S04]  /*15290*/  BSSY B1, `(.L_x_602) ;  /* 0x0000070000017945 */ /* 0x000fe80003800000 */
[----:B------:R-:W-:-:S04]  /*152a0*/  ISETP.NE.AND P0, PT, R5, 0x2, PT ;  /* 0x000000020500780c */ /* 0x000fc80003f05270 */
[----:B------:R-:W-:Y:S02]  /*152b0*/  SEL R10, RZ, 0x1, P0 ;  /* 0x00000001ff0a7807 */ /* 0x000fe40000000000 */
[----:B------:R-:W-:Y:S02]  /*152c0*/  SEL R5, R5, RZ, P0 ;  /* 0x000000ff05057207 */ /* 0x000fe40000000000 */
[----:B------:R-:W-:Y:S02]  /*152d0*/  LOP3.LUT R10, R28, R10, RZ, 0x3c, !PT ;  /* 0x0000000a1c0a7212 */ /* 0x000fe400078e3cff */
[----:B--2---:R-:W-:-:S13]  /*152e0*/  LOP3.LUT P1, RZ, R3, 0x1, RZ, 0xc0, !PT ;  /* 0x0000000103ff7812 */ /* 0x004fda000782c0ff */
[----:B------:R-:W-:Y:S05]  /*152f0*/  @!P1 BRA `(.L_x_603) ;  /* 0x0000000400a49947 */ /* 0x000fea0003800000 */
[----:B------:R-:W-:Y:S01]  /*15300*/  ULDC.64 UR4, c[0x0][0x418] ;  /* 0x0001060000047ab9 */ /* 0x000fe20000000a00 */
[----:B------:R-:W-:Y:S01]  /*15310*/  IMAD.MOV.U32 R6, RZ, RZ, R19 ;  /* 0x000000ffff067224 */ /* 0x000fe200078e0013 */
[----:B------:R-:W-:-:S04]  /*15320*/  ISETP.NE.U32.AND P0, PT, RZ, UR4, PT ;  /* 0x00000004ff007c0c */ /* 0x000fc8000bf05070 */
[----:B------:R-:W-:-:S13]  /*15330*/  ISETP.NE.AND.EX P0, PT, RZ, UR5, PT, P0 ;  /* 0x00000005ff007c0c */ /* 0x000fda000bf05300 */
[----:B------:R-:W-:Y:S05]  /*15340*/  @!P0 BRA `(.L_x_604) ;  /* 0x0000000000488947 */ /* 0x000fea0003800000 */
[----:B------:R-:W2:Y:S01]  /*15350*/  LDL R11, [R1+0x8] ;  /* 0x00000800010b7983 */ /* 0x000ea20000100800 */
[----:B------:R-:W0:Y:S01]  /*15360*/  LDC R7, c[0x0][0x43c] ;  /* 0x00010f00ff077b82 */ /* 0x000e220000000800 */
[----:B------:R-:W-:Y:S01]  /*15370*/  ULDC.64 UR6, c[0x0][0x428] ;  /* 0x00010a0000067ab9 */ /* 0x000fe20000000a00 */
[----:B0-----:R-:W-:-:S13]  /*15380*/  ISETP.NE.AND P0, PT, R7, 0x1, PT ;  /* 0x000000010700780c */ /* 0x001fda0003f05270 */
[----:B------:R-:W0:Y:S02]  /*15390*/  @P0 LDC.64 R2, c[0x0][0x440] ;  /* 0x00011000ff020b82 */ /* 0x000e240000000a00 */
[----:B0-----:R-:W-:Y:S01]  /*153a0*/  @P0 IMAD.HI.U32 R6, R0, R2, RZ ;  /* 0x0000000200060227 */ /* 0x001fe200078e00ff */
[----:B------:R-:W-:-:S04]  /*153b0*/  MOV R2, R0 ;  /* 0x0000000000027202 */ /* 0x000fc80000000f00 */
        /* <DEDUP_REMOVED lines=11> */
.L_x_604:
[----:B------:R-:W-:Y:S01]  /*15470*/  IMAD R2, R5, 0x8, R16 ;  /* 0x0000000805027824 */ /* 0x000fe200078e0210 */
[----:B------:R-:W-:Y:S01]  /*15480*/  SHF.L.U32 R3, R10, 0x1f, RZ ;  /* 0x0000001f0a037819 */ /* 0x000fe200000006ff */
[----:B------:R-:W-:Y:S03]  /*15490*/  BSSY B3, `(.L_x_605) ;  /* 0x0000003000037945 */ /* 0x000fe60003800000 */
[----:B------:R-:W1:Y:S02]  /*154a0*/  SYNCS.PHASECHK.TRANS64.TRYWAIT P0, [R2+URZ+0x30840], R3 ;  /* 0x03084003020075a7 */ /* 0x000e64000800017f */
[----:B-1----:R-:W-:Y:S05]  /*154b0*/  @!P0 BRA `(.L_x_606) ;  /* 0x0000004c00848947 */ /* 0x002fea0003800000 */
.L_x_762:
[----:B------:R-:W-:Y:S05]  /*154c0*/  BSYNC B3 ;  /* 0x0000000000037941 */ /* 0x000fea0003800000 */
.L_x_605:
        /* <DEDUP_REMOVED lines=12> */
.L_x_608:
[----:B------:R-:W-:Y:S05]  /*15590*/  BSYNC B3 ;  /* 0x0000000000037941 */ /* 0x000fea0003800000 */
.L_x_607:
[----:B------:R-:W-:Y:S01]  /*155a0*/  IMAD.MOV.U32 R11, RZ, RZ, RZ ;  /* 0x000000ffff0b7224 */ /* 0x000fe200078e00ff */
[----:B------:R-:W-:Y:S01]  /*155b0*/  UIADD3 UR4, UP0, UR38, 0x370, URZ ;  /* 0x0000037026047890 */ /* 0x000fe2000ff1e03f */
[----:B-1----:R-:W-:Y:S01]  /*155c0*/  IMAD R3, R5, 0x6000, R16 ;  /* 0x0000600005037824 */ /* 0x002fe200078e0210 */
[----:B------:R-:W-:Y:S01]  /*155d0*/  PLOP3.LUT P0, PT, PT, PT, PT, 0x80, 0x0 ;  /* 0x000000000000781c */ /* 0x000fe20003f0f070 */
[----:B------:R-:W-:Y:S01]  /*155e0*/  IMAD R7, R0, 0xc0, R26 ;  /* 0x000000c000077824 */ /* 0x000fe200078e021a */
[----:B------:R-:W-:Y:S01]  /*155f0*/  R2UR UR10, R11 ;  /* 0x000000000b0a72ca */ /* 0x000fe200000e0000 */
[----:B------:R-:W-:Y:S01]  /*15600*/  VIADD R3, R3, 0x12400 ;  /* 0x0001240003037836 */ /* 0x000fe20000000000 */
[----:B------:R-:W-:Y:S01]  /*15610*/  IADD3 R2, R2, 0x30830, RZ ;  /* 0x0003083002027810 */ /* 0x000fe20007ffe0ff */
[----:B------:R-:W-:Y:S01]  /*15620*/  UIADD3.X UR5, URZ, UR39, URZ, UP0, !UPT ;  /* 0x000000273f057290 */ /* 0x000fe200087fe43f */
[----:B------:R-:W-:Y:S01]  /*15630*/  UMOV UR6, 0x0 ;  /* 0x0000000000067882 */ /* 0x000fe20000000000 */
[----:B------:R-:W-:-:S10]  /*15640*/  UMOV UR7, 0x14f00000 ;  /* 0x14f0000000077882 */ /* 0x000fd40000000000 */
.L_x_609:
        /* <DEDUP_REMOVED lines=15> */
.L_x_763:
[----:B------:R-:W-:Y:S05]  /*15740*/  BSYNC B3 ;  /* 0x0000000000037941 */ /* 0x000fea0003800000 */
.L_x_610:
[----:B------:R-:W-:Y:S01]  /*15750*/  BSSY B3, `(.L_x_612) ;  /* 0x000000c000037945 */ /* 0x000fe20003800000 */
[----:B------:R-:W-:Y:S02]  /*15760*/  IMAD.MOV.U32 R12, RZ, RZ, 0x0 ;  /* 0x00000000ff0c7424 */ /* 0x000fe400078e00ff */
[----:B------:R-:W-:Y:S01]  /*15770*/  IMAD.MOV.U32 R13, RZ, RZ, 0x14f00000 ;  /* 0x14f00000ff0d7424 */ /* 0x000fe200078e00ff */
[----:B------:R-:W-:Y:S06]  /*15780*/  @P1 BRA `(.L_x_613) ;  /* 0x0000000000201947 */ /* 0x000fec0003800000 */
[----:B------:R-:W1:Y:S01]  /*15790*/  S2R R7, SR_TID.X ;  /* 0x0000000000077919 */ /* 0x000e620000002100 */
[----:B0-----:R-:W-:Y:S01]  /*157a0*/  IMAD R2, R18, 0x8, R16 ;  /* 0x0000000812027824 */ /* 0x001fe200078e0210 */
[----:B------:R-:W-:-:S04]  /*157b0*/  MOV R3, 0x6000 ;  /* 0x0000600000037802 */ /* 0x000fc80000000f00 */
[----:B------:R2:W-:Y:S01]  /*157c0*/  SYNCS.ARRIVE.TRANS64 RZ, [R2+URZ+0x30850], R3 ;  /* 0x0308500302ff79a7 */ /* 0x0005e2000800003f */
[----:B-1----:R-:W-:-:S04]  /*157d0*/  LOP3.LUT R7, R7, 0x1f, RZ, 0xc0, !PT ;  /* 0x0000001f07077812 */ /* 0x002fc800078ec0ff */
[----:B------:R-:W-:-:S13]  /*157e0*/  ISETP.NE.AND P0, PT, R7, RZ, PT ;  /* 0x000000ff0700720c */ /* 0x000fda0003f05270 */
[----:B--2---:R-:W-:Y:S05]  /*157f0*/  @!P0 BRA `(.L_x_613) ;  /* 0x0000000000048947 */ /* 0x004fea0003800000 */
[----:B------:R-:W-:Y:S01]  /*15800*/  BPT.TRAP 0x1 ;  /* 0x000000040000795c */ /* 0x000fe20000300000 */
.L_x_613:
[----:B------:R-:W-:Y:S05]  /*15810*/  BSYNC B3 ;  /* 0x0000000000037941 */ /* 0x000fea0003800000 */
.L_x_612:
        /* <DEDUP_REMOVED lines=11> */
.L_x_614:
        /* <DEDUP_REMOVED lines=12> */
.L_x_603:
[----:B------:R-:W-:Y:S05]  /*15990*/  BSYNC B1 ;  /* 0x0000000000017941 */ /* 0x000fea0003800000 */
.L_x_602:
[----:B------:R-:W2:Y:S01]  /*159a0*/  LDL.LU R0, [R1+0x24] ;  /* 0x0000240001007983 */ /* 0x000ea20000300800 */
[----:B------:R-:W-:Y:S02]  /*159b0*/  IMAD.MOV.U32 R18, RZ, RZ, R5 ;  /* 0x000000ffff127224 */ /* 0x000fe400078e0005 */
[----:B------:R-:W-:Y:S01]  /*159c0*/  IMAD.MOV.U32 R28, RZ, RZ, R10 ;  /* 0x000000ffff1c7224 */ /* 0x000fe200078e000a */
[----:B--2---:R-:W-:-:S07]  /*159d0*/  IADD3 R0, R0, -0x3, RZ ;  /* 0xfffffffd00007810 */ /* 0x004fce0007ffe0ff */
.L_x_601:
[----:B------:R-:W-:Y:S05]  /*159e0*/  BSYNC B2 ;  /* 0x0000000000027941 */ /* 0x000fea0003800000 */
.L_x_600:
[----:B------:R-:W-:Y:S01]  /*159f0*/  VIADD R9, R9, 0xfffffffe ;  /* 0xfffffffe09097836 */ /* 0x000fe20000000000 */
[----:B------:R-:W-:-:S04]  /*15a00*/  LOP3.LUT R4, RZ, R4, RZ, 0x33, !PT ;  /* 0x00000004ff047212 */ /* 0x000fc800078e33ff */
[----:B------:R-:W-:-:S13]  /*15a10*/  ISETP.NE.AND P0, PT, R9, R4, PT ;  /* 0x000000040900720c */ /* 0x000fda0003f05270 */
[----:B------:R-:W-:Y:S05]  /*15a20*/  @!P0 BRA `(.L_x_599) ;  /* 0x0000000c00a88947 */ /* 0x000fea0003800000 */
[----:B------:R-:W-:-:S07]  /*15a30*/  IMAD.MOV.U32 R4, RZ, RZ, R19 ;  /* 0x000000ffff047224 */ /* 0x000fce00078e0013 */
.L_x_641:
[----:B------:R-:W2:Y:S01]  /*15a40*/  LDL R2, [R1] ;  /* 0x0000000001027983 */ /* 0x000ea20000100800 */
[----:B------:R-:W-:Y:S01]  /*15a50*/  VIADD R6, R18, 0x1 ;  /* 0x0000000112067836 */ /* 0x000fe20000000000 */
[----:B------:R-:W-:Y:S05]  /*15a60*/  YIELD ;  /* 0x0000000000007946 */ /* 0x000fea0003800000 */
[----:B------:R-:W-:Y:S01]  /*15a70*/  ISETP.NE.AND P0, PT, R6, 0x2, PT ;  /* 0x000000020600780c */ /* 0x000fe20003f05270 */
[----:B------:R-:W-:Y:S03]  /*15a80*/  BSSY B1, `(.L_x_615) ;  /* 0x000006d000017945 */ /* 0x000fe60003800000 */
[----:B------:R-:W-:-:S02]  /*15a90*/  SEL R7, RZ, 0x1, P0 ;  /* 0x00000001ff077807 */ /* 0x000fc40000000000 */
[----:B------:R-:W-:Y:S02]  /*15aa0*/  SEL R6, R6, RZ, P0 ;  /* 0x000000ff06067207 */ /* 0x000fe40000000000 */
[----:B------:R-:W-:Y:S02]  /*15ab0*/  LOP3.LUT R7, R28, R7, RZ, 0x3c, !PT ;  /* 0x000000071c077212 */ /* 0x000fe400078e3cff */
[----:B--2---:R-:W-:-:S13]  /*15ac0*/  LOP3.LUT P1, RZ, R2, 0x1, RZ, 0xc0, !PT ;  /* 0x0000000102ff7812 */ /* 0x004fda000782c0ff */
[----:B------:R-:W-:Y:S05]  /*15ad0*/  @!P1 BRA `(.L_x_616) ;  /* 0x00000004009c9947 */ /* 0x000fea0003800000 */
[----:B------:R-:W-:Y:S01]  /*15ae0*/  ULDC.64 UR4, c[0x0][0x418] ;  /* 0x0001060000047ab9 */ /* 0x000fe20000000a00 */
[----:B------:R-:W-:Y:S02]  /*15af0*/  MOV R9, R0 ;  /* 0x0000000000097202 */ /* 0x000fe40000000f00 */
        /* <DEDUP_REMOVED lines=21> */
.L_x_617:
[----:B------:R-:W-:Y:S01]  /*15c50*/  IMAD R2, R6, 0x8, R16 ;  /* 0x0000000806027824 */ /* 0x000fe200078e0210 */
[----:B------:R-:W-:Y:S01]  /*15c60*/  SHF.L.U32 R3, R7, 0x1f, RZ ;  /* 0x0000001f07037819 */ /* 0x000fe200000006ff */
[----:B------:R-:W-:Y:S03]  /*15c70*/  BSSY B2, `(.L_x_618) ;  /* 0x0000003000027945 */ /* 0x000fe60003800000 */
[----:B------:R-:W1:Y:S02]  /*15c80*/  SYNCS.PHASECHK.TRANS64.TRYWAIT P0, [R2+URZ+0x30840], R3 ;  /* 0x03084003020075a7 */ /* 0x000e64000800017f */
[----:B-1----:R-:W-:Y:S05]  /*15c90*/  @!P0 BRA `(.L_x_619) ;  /* 0x0000004400b48947 */ /* 0x002fea0003800000 */
.L_x_764:
[----:B------:R-:W-:Y:S05]  /*15ca0*/  BSYNC B2 ;  /* 0x0000000000027941 */ /* 0x000fea0003800000 */
.L_x_618:
        /* <DEDUP_REMOVED lines=12> */
.L_x_621:
[----:B------:R-:W-:Y:S05]  /*15d70*/  BSYNC B2 ;  /* 0x0000000000027941 */ /* 0x000fea0003800000 */
.L_x_620:
[----:B------:R-:W-:Y:S01]  /*15d80*/  MOV R5, RZ ;  /* 0x000000ff00057202 */ /* 0x000fe20000000f00 */
[----:B-1----:R-:W-:Y:S01]  /*15d90*/  IMAD R3, R6, 0x6000, R16 ;  /* 0x0000600006037824 */ /* 0x002fe200078e0210 */
[----:B------:R-:W-:Y:S01]  /*15da0*/  UIADD3 UR4, UP0, UR38, 0x370, URZ ;  /* 0x0000037026047890 */ /* 0x000fe2000ff1e03f */
        /* <DEDUP_REMOVED lines=8> */
.L_x_622:
        /* <DEDUP_REMOVED lines=15> */
.L_x_765:
[----:B------:R-:W-:Y:S05]  /*15f20*/  BSYNC B2 ;  /* 0x0000000000027941 */ /* 0x000fea0003800000 */
.L_x_623:
[----:B------:R-:W-:Y:S01]  /*15f30*/  BSSY B2, `(.L_x_625) ;  /* 0x000000b000027945 */ /* 0x000fe20003800000 */
[----:B------:R-:W-:Y:S02]  /*15f40*/  IMAD.MOV.U32 R2, RZ, RZ, 0x0 ;  /* 0x00000000ff027424 */ /* 0x000fe400078e00ff */
[----:B------:R-:W-:Y:S01]  /*15f50*/  IMAD.MOV.U32 R3, RZ, RZ, 0x14f00000 ;  /* 0x14f00000ff037424 */ /* 0x000fe200078e00ff */
[----:B------:R-:W-:Y:S06]  /*15f60*/  @P1 BRA `(.L_x_626) ;  /* 0x00000000001c1947 */ /* 0x000fec0003800000 */
[----:B------:R-:W1:Y:S02]  /*15f70*/  S2R R11, SR_TID.X ;  /* 0x00000000000b7919 */ /* 0x000e640000002100 */
[----:B-1----:R-:W-:Y:S02]  /*15f80*/  LOP3.LUT R12, R11, 0x1f, RZ, 0xc0, !PT ;  /* 0x0000001f0b0c7812 */ /* 0x002fe400078ec0ff */
[----:B------:R-:W-:Y:S02]  /*15f90*/  MOV R11, 0x6000 ;  /* 0x00006000000b7802 */ /* 0x000fe40000000f00 */
[----:B------:R-:W-:Y:S02]  /*15fa0*/  ISETP.NE.AND P0, PT, R12, RZ, PT ;  /* 0x000000ff0c00720c */ /* 0x000fe40003f05270 */
[----:B------:R1:W-:Y:S11]  /*15fb0*/  SYNCS.ARRIVE.TRANS64 RZ, [R10+URZ+0x50], R11 ;  /* 0x0000500b0aff79a7 */ /* 0x0003f6000800003f */
[----:B-1----:R-:W-:Y:S05]  /*15fc0*/  @!P0 BRA `(.L_x_626) ;  /* 0x0000000000048947 */ /* 0x002fea0003800000 */
[----:B------:R-:W-:Y:S01]  /*15fd0*/  BPT.TRAP 0x1 ;  /* 0x000000040000795c */ /* 0x000fe20000300000 */
.L_x_626:
[----:B------:R-:W-:Y:S05]  /*15fe0*/  BSYNC B2 ;  /* 0x0000000000027941 */ /* 0x000fea0003800000 */
.L_x_625:
        /* <DEDUP_REMOVED lines=10> */
.L_x_627:
        /* <DEDUP_REMOVED lines=12> */
.L_x_616:
[----:B------:R-:W-:Y:S05]  /*16150*/  BSYNC B1 ;  /* 0x0000000000017941 */ /* 0x000fea0003800000 */
.L_x_615:
[----:B------:R-:W2:Y:S01]  /*16160*/  LDL R2, [R1] ;  /* 0x0000000001027983 */ /* 0x000ea20000100800 */
[----:B------:R-:W-:Y:S01]  /*16170*/  VIADD R18, R6, 0x1 ;  /* 0x0000000106127836 */ /* 0x000fe20000000000 */
[----:B------:R-:W-:Y:S01]  /*16180*/  BSSY B1, `(.L_x_628) ;  /* 0x0000070000017945 */ /* 0x000fe20003800000 */
[----:B------:R-:W-:-:S03]  /*16190*/  IADD3 R9, R0, -0x1, RZ ;  /* 0xffffffff00097810 */ /* 0x000fc60007ffe0ff */
        /* <DEDUP_REMOVED lines=29> */
.L_x_630:
[----:B------:R-:W-:Y:S01]  /*16370*/  IMAD R2, R18, 0x8, R16 ;  /* 0x0000000812027824 */ /* 0x000fe200078e0210 */
[----:B------:R-:W-:Y:S01]  /*16380*/  SHF.L.U32 R3, R28, 0x1f, RZ ;  /* 0x0000001f1c037819 */ /* 0x000fe200000006ff */
[----:B------:R-:W-:Y:S03]  /*16390*/  BSSY B2, `(.L_x_631) ;  /* 0x0000003000027945 */ /* 0x000fe60003800000 */
[----:B------:R-:W1:Y:S02]  /*163a0*/  SYNCS.PHASECHK.TRANS64.TRYWAIT P0, [R2+URZ+0x30840], R3 ;  /* 0x03084003020075a7 */ /* 0x000e64000800017f */
[----:B-1----:R-:W-:Y:S05]  /*163b0*/  @!P0 BRA `(.L_x_632) ;  /* 0x0000004000148947 */ /* 0x002fea0003800000 */
.L_x_766:
[----:B------:R-:W-:Y:S05]  /*163c0*/  BSYNC B2 ;  /* 0x0000000000027941 */ /* 0x000fea0003800000 */
.L_x_631:
[----:B0-----:R-:W0:Y:S01]  /*163d0*/  S2R R5, SR_TID.X ;  /* 0x0000000000057919 */ /* 0x001e220000002100 */
[----:B------:R-:W-:Y:S01]  /*163e0*/  BSSY B2, `(.L_x_633) ;  /* 0x000000b000027945 */ /* 0x000fe20003800000 */
[----:B0-----:R-:W-:-:S04]  /*163f0*/  LOP3.LUT R5, R5, 0x7f, RZ, 0xc0, !PT ;  /* 0x0000007f05057812 */ /* 0x001fc800078ec0ff */
[----:B------:R-:W-:-:S13]  /*16400*/  ISETP.NE.AND P1, PT, R5, RZ, PT ;  /* 0x000000ff0500720c */ /* 0x000fda0003f25270 */
[----:B------:R-:W-:Y:S05]  /*16410*/  @P1 BRA `(.L_x_634) ;  /* 0x00000000001c1947 */ /* 0x000fea0003800000 */
[----:B------:R-:W0:Y:S01]  /*16420*/  S2R R5, SR_TID.X ;  /* 0x0000000000057919 */ /* 0x000e220000002100 */
[----:B-1----:R-:W-:-:S04]  /*16430*/  MOV R3, 0x6000 ;  /* 0x0000600000037802 */ /* 0x002fc80000000f00 */
[----:B------:R2:W-:Y:S01]  /*16440*/  SYNCS.ARRIVE.TRANS64 RZ, [R2+URZ+0x30830], R3 ;  /* 0x0308300302ff79a7 */ /* 0x0005e2000800003f */
[----:B0-----:R-:W-:-:S04]  /*16450*/  LOP3.LUT R5, R5, 0x1f, RZ, 0xc0, !PT ;  /* 0x0000001f05057812 */ /* 0x001fc800078ec0ff */
[----:B------:R-:W-:-:S13]  /*16460*/  ISETP.NE.AND P0, PT, R5, RZ, PT ;  /* 0x000000ff0500720c */ /* 0x000fda0003f05270 */
[----:B--2---:R-:W-:Y:S05]  /*16470*/  @!P0 BRA `(.L_x_634) ;  /* 0x0000000000048947 */ /* 0x004fea0003800000 */
[----:B------:R-:W-:Y:S01]  /*16480*/  BPT.TRAP 0x1 ;  /* 0x000000040000795c */ /* 0x000fe20000300000 */
.L_x_634:
[----:B------:R-:W-:Y:S05]  /*16490*/  BSYNC B2 ;  /* 0x0000000000027941 */ /* 0x000fea0003800000 */
.L_x_633:
[----:B-1----:R-:W-:Y:S01]  /*164a0*/  IMAD.MOV.U32 R2, RZ, RZ, RZ ;  /* 0x000000ffff027224 */ /* 0x002fe200078e00ff */
[----:B------:R-:W-:Y:S01]  /*164b0*/  UIADD3 UR4, UP0, UR38, 0x370, URZ ;  /* 0x0000037026047890 */ /* 0x000fe2000ff1e03f */
[C---:B------:R-:W-:Y:S01]  /*164c0*/  IMAD R3, R18.reuse, 0x6000, R16 ;  /* 0x0000600012037824 */ /* 0x040fe200078e0210 */
        /* <DEDUP_REMOVED lines=9> */
.L_x_635:
        /* <DEDUP_REMOVED lines=15> */
.L_x_767:
[----:B------:R-:W-:Y:S05]  /*16650*/  BSYNC B2 ;  /* 0x0000000000027941 */ /* 0x000fea0003800000 */
.L_x_636:
[----:B------:R-:W-:Y:S01]  /*16660*/  BSSY B2, `(.L_x_638) ;  /* 0x000000b000027945 */ /* 0x000fe20003800000 */
[----:B------:R-:W-:Y:S01]  /*16670*/  MOV R12, 0x0 ;  /* 0x00000000000c7802 */ /* 0x000fe20000000f00 */
[----:B------:R-:W-:Y:S02]  /*16680*/  IMAD.MOV.U32 R13, RZ, RZ, 0x14f00000 ;  /* 0x14f00000ff0d7424 */ /* 0x000fe400078e00ff */
[----:B------:R-:W-:Y:S05]  /*16690*/  @P1 BRA `(.L_x_639) ;  /* 0x00000000001c1947 */ /* 0x000fea0003800000 */
[----:B------:R-:W1:Y:S02]  /*166a0*/  S2R R5, SR_TID.X ;  /* 0x0000000000057919 */ /* 0x000e640000002100 */
[----:B-1----:R-:W-:Y:S01]  /*166b0*/  LOP3.LUT R11, R5, 0x1f, RZ, 0xc0, !PT ;  /* 0x0000001f050b7812 */ /* 0x002fe200078ec0ff */
[----:B------:R-:W-:-:S03]  /*166c0*/  IMAD.MOV.U32 R5, RZ, RZ, 0x6000 ;  /* 0x00006000ff057424 */ /* 0x000fc600078e00ff */
[----:B------:R-:W-:Y:S01]  /*166d0*/  ISETP.NE.AND P0, PT, R11, RZ, PT ;  /* 0x000000ff0b00720c */ /* 0x000fe20003f05270 */
[----:B------:R1:W-:-:S12]  /*166e0*/  SYNCS.ARRIVE.TRANS64 RZ, [R3+URZ+0x50], R5 ;  /* 0x0000500503ff79a7 */ /* 0x0003d8000800003f */
[----:B-1----:R-:W-:Y:S05]  /*166f0*/  @!P0 BRA `(.L_x_639) ;  /* 0x0000000000048947 */ /* 0x002fea0003800000 */
[----:B------:R-:W-:Y:S01]  /*16700*/  BPT.TRAP 0x1 ;  /* 0x000000040000795c */ /* 0x000fe20000300000 */
.L_x_639:
[----:B------:R-:W-:Y:S05]  /*16710*/  BSYNC B2 ;  /* 0x0000000000027941 */ /* 0x000fea0003800000 */
.L_x_638:
        /* <DEDUP_REMOVED lines=10> */
.L_x_640:
        /* <DEDUP_REMOVED lines=10> */
[----:B------:R-:W-:Y:S01]  /*16860*/  IMAD.MOV.U32 R22, RZ, RZ, R10 ;  /* 0x000000ffff167224 */ /* 0x000fe200078e000a */
[----:B------:R-:W-:-:S07]  /*16870*/  MOV R19, R4 ;  /* 0x0000000400137202 */ /* 0x000fce0000000f00 */
.L_x_629:
[----:B------:R-:W-:Y:S05]  /*16880*/  BSYNC B1 ;  /* 0x0000000000017941 */ /* 0x000fea0003800000 */
.L_x_628:
[----:B------:R-:W2:Y:S01]  /*16890*/  LDL R2, [R1+0xc] ;  /* 0x00000c0001027983 */ /* 0x000ea20000100800 */
[----:B------:R-:W-:Y:S01]  /*168a0*/  VIADD R0, R0, 0xfffffffe ;  /* 0xfffffffe00007836 */ /* 0x000fe20000000000 */
[----:B--2---:R-:W-:-:S13]  /*168b0*/  ISETP.GT.AND P0, PT, R9, R2, PT ;  /* 0x000000020900720c */ /* 0x004fda0003f04270 */
[----:B------:R-:W-:Y:S05]  /*168c0*/  @P0 BRA `(.L_x_641) ;  /* 0xfffffff0005c0947 */ /* 0x000fea000383ffff */
.L_x_599:
[----:B------:R-:W-:Y:S05]  /*168d0*/  BSYNC B0 ;  /* 0x0000000000007941 */ /* 0x000fea0003800000 */
.L_x_598:
        /* <DEDUP_REMOVED lines=17> */
.L_x_643:
[----:B------:R-:W-:Y:S05]  /*169f0*/  BSYNC B0 ;  /* 0x0000000000007941 */ /* 0x000fea0003800000 */
.L_x_642:
[----:B------:R-:W2:Y:S01]  /*16a00*/  LDL R0, [R1] ;  /* 0x0000000001007983 */ /* 0x000ea20000100800 */
[----:B------:R-:W-:Y:S01]  /*16a10*/  BSSY B0, `(.L_x_644) ;  /* 0x0000028000007945 */ /* 0x000fe20003800000 */
[----:B--2---:R-:W-:-:S13]  /*16a20*/  LOP3.LUT P0, RZ, R0, 0x1, RZ, 0xc0, !PT ;  /* 0x0000000100ff7812 */ /* 0x004fda000780c0ff */
[----:B------:R-:W-:Y:S05]  /*16a30*/  @!P0 BRA `(.L_x_645) ;  /* 0x0000000000948947 */ /* 0x000fea0003800000 */
[----:B------:R-:W-:Y:S01]  /*16a40*/  IMAD R3, R18, 0x8, R16 ;  /* 0x0000000812037824 */ /* 0x000fe200078e0210 */
[----:B------:R-:W-:Y:S01]  /*16a50*/  SHF.L.U32 R0, R28, 0x1f, RZ ;  /* 0x0000001f1c007819 */ /* 0x000fe200000006ff */
[----:B------:R-:W-:Y:S01]  /*16a60*/  BSSY B1, `(.L_x_646) ;  /* 0x0000004000017945 */ /* 0x000fe20003800000 */
[----:B------:R-:W-:Y:S02]  /*16a70*/  ISETP.NE.AND P1, PT, R6, RZ, PT ;  /* 0x000000ff0600720c */ /* 0x000fe40003f25270 */
[----:B------:R-:W0:Y:S02]  /*16a80*/  SYNCS.PHASECHK.TRANS64.TRYWAIT P0, [R3+URZ+0x30860], R0 ;  /* 0x03086000030075a7 */ /* 0x000e24000800017f */
[----:B0-----:R-:W-:Y:S09]  /*16a90*/  @!P0 BRA `(.L_x_647) ;  /* 0x0000003800848947 */ /* 0x001ff20003800000 */
.L_x_768:
[----:B------:R-:W-:Y:S05]  /*16aa0*/  BSYNC B1 ;  /* 0x0000000000017941 */ /* 0x000fea0003800000 */
.L_x_646:
        /* <DEDUP_REMOVED lines=9> */
.L_x_649:
[----:B------:R-:W-:Y:S05]  /*16b40*/  BSYNC B1 ;  /* 0x0000000000017941 */ /* 0x000fea0003800000 */
.L_x_648:
        /* <DEDUP_REMOVED lines=10> */
.L_x_650:
        /* <DEDUP_REMOVED lines=10> */
.L_x_645:
[----:B------:R-:W-:Y:S05]  /*16c90*/  BSYNC B0 ;  /* 0x0000000000007941 */ /* 0x000fea0003800000 */
.L_x_644:
[----:B------:R-:W-:-:S04]  /*16ca0*/  IADD3 R18, R18, 0x1, RZ ;  /* 0x0000000112127810 */ /* 0x000fc80007ffe0ff */
[----:B------:R-:W-:-:S04]  /*16cb0*/  ISETP.NE.AND P0, PT, R18, 0x2, PT ;  /* 0x000000021200780c */ /* 0x000fc80003f05270 */
[----:B------:R-:W-:Y:S02]  /*16cc0*/  SEL R3, RZ, 0x1, P0 ;  /* 0x00000001ff037807 */ /* 0x000fe40000000000 */
[----:B------:R-:W-:Y:S02]  /*16cd0*/  SEL R18, R18, RZ, P0 ;  /* 0x000000ff12127207 */ /* 0x000fe40000000000 */
[----:B------:R-:W-:-:S07]  /*16ce0*/  LOP3.LUT R28, R28, R3, RZ, 0x3c, !PT ;  /* 0x000000031c1c7212 */ /* 0x000fce00078e3cff */
.L_x_580:
[----:B------:R-:W-:Y:S05]  /*16cf0*/  BSYNC B7 ;  /* 0x0000000000077941 */ /* 0x000fea0003800000 */
.L_x_578:
[----:B------:R-:W3:Y:S02]  /*16d00*/  LDL R0, [R1] ;  /* 0x0000000001007983 */ /* 0x000ee40000100800 */
[----:B---3--:R-:W-:-:S13]  /*16d10*/  LOP3.LUT P0, RZ, R0, 0x2, RZ, 0xc0, !PT ;  /* 0x0000000200ff7812 */ /* 0x008fda000780c0ff */
[----:B------:R-:W-:Y:S05]  /*16d20*/  @!P0 BRA `(.L_x_651) ;  /* 0x0000000000248947 */ /* 0x000fea0003800000 */
[----:B------:R-:W-:Y:S05]  /*16d30*/  WARPSYNC.ALL ;  /* 0x0000000000007948 */ /* 0x000fea0003800000 */
[----:B------:R-:W3:Y:S08]  /*16d40*/  S2UR UR5, SR_CgaCtaId ;  /* 0x00000000000579c3 */ /* 0x000ef00000008800 */
[----:B------:R-:W-:Y:S06]  /*16d50*/  BAR.SYNC.DEFER_BLOCKING 0x5, 0x200 ;  /* 0x0148000000007b1d */ /* 0x000fec0000010000 */
[----:B------:R-:W-:-:S02]  /*16d60*/  UMOV UR4, 0x400 ;  /* 0x0000040000047882 */ /* 0x000fc40000000000 */
[----:B---3--:R-:W-:-:S06]  /*16d70*/  ULEA UR4, UR5, UR4, 0x18 ;  /* 0x0000000405047291 */ /* 0x008fcc000f8ec03f */
[----:B------:R-:W-:-:S05]  /*16d80*/  IMAD.U32 R16, RZ, RZ, UR4 ;  /* 0x00000004ff107e24 */ /* 0x000fca000f8e00ff */
[----:B------:R3:W4:Y:S01]  /*16d90*/  LDS.128 R24, [R16+0x308d0] ;  /* 0x0308d00010187984 */ /* 0x0007220000000c00 */
[----:B------:R-:W-:Y:S06]  /*16da0*/  BAR.ARV 0x4, 0x200 ;  /* 0x0108000000007b1d */ /* 0x000fec0000002000 */
[----:B------:R-:W-:Y:S05]  /*16db0*/  BRA `(.L_x_652) ;  /* 0x0000000800d07947 */ /* 0x000fea0003800000 */
.L_x_651:
[----:B------:R-:W1:Y:S01]  /*16dc0*/  S2R R0, SR_TID.X ;  /* 0x0000000000007919 */ /* 0x000e620000002100 */
[----:B------:R-:W-:Y:S01]  /*16dd0*/  UMOV UR4, 0xffffffff ;  /* 0xffffffff00047882 */ /* 0x000fe20000000000 */
[----:B-1----:R-:W-:-:S04]  /*16de0*/  LOP3.LUT R9, R0, 0x1f, RZ, 0xc0, !PT ;  /* 0x0000001f00097812 */ /* 0x002fc800078ec0ff */
[----:B------:R-:W-:Y:S01]  /*16df0*/  ISETP.NE.AND P0, PT, R9, 0x1f, PT ;  /* 0x0000001f0900780c */ /* 0x000fe20003f05270 */
[----:B------:R-:W-:-:S12]  /*16e00*/  BRA.DIV UR4, `(.L_x_653) ;  /* 0x0000003604bc7947 */ /* 0x000fd8000b800000 */
[----:B------:R-:W-:Y:S01]  /*16e10*/  IMAD.IADD R7, R27, 0x1, R9 ;  /* 0x000000011b077824 */ /* 0x000fe200078e0209 */
[----:B------:R-:W-:-:S04]  /*16e20*/  ULDC UR4, c[0x0][0xc3c] ;  /* 0x00030f0000047ab9 */ /* 0x000fc80000000800 */
[----:B------:R-:W-:-:S13]  /*16e30*/  ISETP.GE.OR P1, PT, R7, UR4, !P0 ;  /* 0x0000000407007c0c */ /* 0x000fda000c726670 */
[----:B------:R-:W1:Y:S08]  /*16e40*/  @!P1 LDC.64 R2, c[0x0][0xc80] ;  /* 0x00032000ff029b82 */ /* 0x000e700000000a00 */
[----:B--2---:R-:W2:Y:S01]  /*16e50*/  @!P1 LDC.64 R4, c[0x0][0xc78] ;  /* 0x00031e00ff049b82 */ /* 0x004ea20000000a00 */
[----:B-1----:R-:W-:-:S05]  /*16e60*/  @!P1 IMAD.WIDE R2, R7, 0x4, R2 ;  /* 0x0000000407029825 */ /* 0x002fca00078e0202 */
[----:B------:R2:W3:Y:S02]  /*16e70*/  @!P1 LDG.E R8, desc[UR56][R2.64] ;  /* 0x0000003802089981 */ /* 0x0004e4000c1e1900 */
[----:B--2---:R-:W-:-:S05]  /*16e80*/  @!P1 IMAD.WIDE R2, R7, 0x4, R4 ;  /* 0x0000000407029825 */ /* 0x004fca00078e0204 */
[----:B------:R-:W2:Y:S01]  /*16e90*/  @!P1 LDG.E R5, desc[UR56][R2.64] ;  /* 0x0000003802059981 */ /* 0x000ea2000c1e1900 */
        /* <DEDUP_REMOVED lines=8> */
[----:B-1----:R-:W-:Y:S01]  /*16f20*/  MOV R24, RZ ;  /* 0x000000ff00187202 */ /* 0x002fe20000000f00 */
[----:B---3--:R-:W-:Y:S01]  /*16f30*/  @!P1 IMAD.MOV.U32 R7, RZ, RZ, R8 ;  /* 0x000000ffff079224 */ /* 0x008fe200078e0008 */
[----:B--2---:R-:W-:-:S02]  /*16f40*/  @!P1 MOV R4, R5 ;  /* 0x0000000500049202 */ /* 0x004fc40000000f00 */
[----:B------:R-:W-:-:S03]  /*16f50*/  ISETP.NE.AND P1, PT, R9, RZ, PT ;  /* 0x000000ff0900720c */ /* 0x000fc60003f25270 */
[----:B0-----:R-:W-:-:S05]  /*16f60*/  IMAD R13, R4, R7, RZ ;  /* 0x00000007040d7224 */ /* 0x001fca00078e02ff */
        /* <DEDUP_REMOVED lines=16> */
.L_x_778:
[----:B------:R-:W-:Y:S02]  /*17070*/  ULDC UR4, c[0x0][0xc38] ;  /* 0x00030e0000047ab9 */ /* 0x000fe40000000800 */
[----:B------:R-:W-:-:S04]  /*17080*/  IMAD.U32 R2, RZ, RZ, UR4 ;  /* 0x00000004ff027e24 */ /* 0x000fc8000f8e00ff */
[----:B-1----:R-:W-:-:S04]  /*17090*/  IMAD R5, R14, R2, RZ ;  /* 0x000000020e057224 */ /* 0x002fc800078e02ff */
[----:B------:R-:W-:-:S05]  /*170a0*/  IMAD.IADD R6, R6, 0x1, R5 ;  /* 0x0000000106067824 */ /* 0x000fca00078e0205 */
[----:B------:R-:W-:-:S13]  /*170b0*/  ISETP.GT.AND P6, PT, R6, R0, PT ;  /* 0x000000000600720c */ /* 0x000fda0003fc4270 */
[----:B------:R-:W-:Y:S05]  /*170c0*/  @P6 BRA `(.L_x_654) ;  /* 0x0000000000a46947 */ /* 0x000fea0003800000 */
.L_x_657:
        /* <DEDUP_REMOVED lines=13> */
[----:B-1----:R-:W-:Y:S01]  /*171a0*/  @!P6 IMAD.WIDE R2, R9, 0x4, R4 ;  /* 0x000000040902e825 */ /* 0x002fe200078e0204 */
[----:B------:R-:W-:-:S06]  /*171b0*/  MOV R4, RZ ;  /* 0x000000ff00047202 */ /* 0x000fcc0000000f00 */
        /* <DEDUP_REMOVED lines=20> */
.L_x_786:
[----:B------:R-:W-:Y:S02]  /*17300*/  ULDC UR4, c[0x0][0xc38] ;  /* 0x00030e0000047ab9 */ /* 0x000fe40000000800 */
[----:B------:R-:W-:-:S05]  /*17310*/  MOV R2, UR4 ;  /* 0x0000000400027c02 */ /* 0x000fca0008000f00 */
[----:B-1----:R-:W-:-:S04]  /*17320*/  IMAD R5, R14, R2, RZ ;  /* 0x000000020e057224 */ /* 0x002fc800078e02ff */
[----:B------:R-:W-:-:S05]  /*17330*/  IMAD.IADD R6, R5, 0x1, R6 ;  /* 0x0000000105067824 */ /* 0x000fca00078e0206 */
[----:B------:R-:W-:-:S13]  /*17340*/  ISETP.GT.AND P6, PT, R6, R0, PT ;  /* 0x000000000600720c */ /* 0x000fda0003fc4270 */
[----:B------:R-:W-:Y:S05]  /*17350*/  @!P6 BRA `(.L_x_657) ;  /* 0xfffffffc005ce947 */ /* 0x000fea000383ffff */
.L_x_654:
        /* <DEDUP_REMOVED lines=9> */
.L_x_791:
[----:B------:R-:W-:-:S13]  /*173f0*/  ISETP.NE.AND P0, PT, R8, RZ, PT ;  /* 0x000000ff0800720c */ /* 0x000fda0003f05270 */
[----:B------:R-:W-:Y:S05]  /*17400*/  @!P0 BRA `(.L_x_659) ;  /* 0x0000000000108947 */ /* 0x000fea0003800000 */
[----:B------:R-:W-:Y:S01]  /*17410*/  UMOV UR4, 0xffffffff ;  /* 0xffffffff00047882 */ /* 0x000fe20000000000 */
[----:B------:R-:W-:Y:S02]  /*17420*/  VIADD R12, R5, 0xffffffff ;  /* 0xffffffff050c7836 */ /* 0x000fe40000000000 */
[----:B------:R-:W-:Y:S05]  /*17430*/  BRA.DIV UR4, `(.L_x_660) ;  /* 0x0000003a04807947 */ /* 0x000fea000b800000 */
[----:B------:R4:W0:Y:S02]  /*17440*/  SHFL.IDX PT, R24, R3, R12, 0x1f ;  /* 0x00001f0c03187589 */ /* 0x00082400000e0000 */
.L_x_659:
[----:B--2---:R-:W-:Y:S01]  /*17450*/  IABS R8, R7 ;  /* 0x0000000700087213 */ /* 0x004fe20000000000 */
[----:B0-----:R-:W-:Y:S01]  /*17460*/  IMAD R24, R24, R2, R6 ;  /* 0x0000000218187224 */ /* 0x001fe200078e0206 */
[----:B---3--:R-:W-:Y:S01]  /*17470*/  IABS R6, R4 ;  /* 0x0000000400067213 */ /* 0x008fe20000000000 */
[----:B------:R-:W-:Y:S01]  /*17480*/  IMAD.IADD R27, R5, 0x1, R27 ;  /* 0x00000001051b7824 */ /* 0x000fe200078e021b */
[----:B------:R-:W0:Y:S01]  /*17490*/  I2F.RP R9, R8 ;  /* 0x0000000800097306 */ /* 0x000e220000209400 */
[----:B------:R-:W-:Y:S01]  /*174a0*/  MOV R2, RZ ;  /* 0x000000ff00027202 */ /* 0x000fe20000000f00 */
[----:B------:R-:W-:-:S06]  /*174b0*/  IMAD.IADD R0, R0, 0x1, -R24 ;  /* 0x0000000100007824 */ /* 0x000fcc00078e0a18 */
        /* <DEDUP_REMOVED lines=14> */
[----:B0-----:R-:W-:Y:S01]  /*175a0*/  VIADD R10, R2, 0xffffffe ;  /* 0x0ffffffe020a7836 */ /* 0x001fe20000000000 */
[----:B------:R-:W-:-:S03]  /*175b0*/  MOV R2, RZ ;  /* 0x000000ff00027202 */ /* 0x000fc60000000f00 */
[----:B------:R-:W0:Y:S08]  /*175c0*/  F2I.FTZ.U32.TRUNC.NTZ R3, R10 ;  /* 0x0000000a00037305 */ /* 0x000e30000021f000 */
[----:B------:R-:W-:Y:S02]  /*175d0*/  @!P1 IMAD.IADD R11, R11, 0x1, -R8 ;  /* 0x000000010b0b9824 */ /* 0x000fe400078e0a08 */
[----:B------:R-:W-:Y:S01]  /*175e0*/  @!P1 VIADD R9, R9, 0x1 ;  /* 0x0000000109099836 */ /* 0x000fe20000000000 */
[----:B------:R-:W-:-:S02]  /*175f0*/  ISETP.NE.AND P1, PT, R7, RZ, PT ;  /* 0x000000ff0700720c */ /* 0x000fc40003f25270 */
[----:B------:R-:W-:Y:S02]  /*17600*/  ISETP.GE.U32.AND P0, PT, R11, R8, PT ;  /* 0x000000080b00720c */ /* 0x000fe40003f06070 */
[----:B------:R-:W-:Y:S01]  /*17610*/  IABS R8, R4 ;  /* 0x0000000400087213 */ /* 0x000fe20000000000 */
[----:B0-----:R-:W-:-:S04]  /*17620*/  IMAD.MOV R11, RZ, RZ, -R3 ;  /* 0x000000ffff0b7224 */ /* 0x001fc800078e0a03 */
[----:B------:R-:W-:Y:S02]  /*17630*/  IMAD.MOV R8, RZ, RZ, -R8 ;  /* 0x000000ffff087224 */ /* 0x000fe400078e0a08 */
[----:B------:R-:W-:-:S04]  /*17640*/  IMAD R11, R11, R6, RZ ;  /* 0x000000060b0b7224 */ /* 0x000fc800078e02ff */
[----:B------:R-:W-:Y:S01]  /*17650*/  IMAD.HI.U32 R2, R3, R11, R2 ;  /* 0x0000000b03027227 */ /* 0x000fe200078e0002 */
[----:B------:R-:W-:-:S03]  /*17660*/  LOP3.LUT R3, R0, R7, RZ, 0x3c, !PT ;  /* 0x0000000700037212 */ /* 0x000fc600078e3cff */
[----:B------:R-:W-:Y:S01]  /*17670*/  @P0 VIADD R9, R9, 0x1 ;  /* 0x0000000109090836 */ /* 0x000fe20000000000 */
[----:B------:R-:W-:-:S13]  /*17680*/  ISETP.GE.AND P2, PT, R3, RZ, PT ;  /* 0x000000ff0300720c */ /* 0x000fda0003f46270 */
[----:B------:R-:W-:Y:S01]  /*17690*/  @!P2 IMAD.MOV R9, RZ, RZ, -R9 ;  /* 0x000000ffff09a224 */ /* 0x000fe200078e0a09 */
[----:B------:R-:W-:-:S04]  /*176a0*/  @!P1 LOP3.LUT R9, RZ, R7, RZ, 0x33, !PT ;  /* 0x00000007ff099212 */ /* 0x000fc800078e33ff */
[-C--:B------:R-:W-:Y:S01]  /*176b0*/  IABS R3, R9.reuse ;  /* 0x0000000900037213 */ /* 0x080fe20000000000 */
[----:B------:R-:W-:-:S04]  /*176c0*/  IMAD R7, R7, R9, RZ ;  /* 0x0000000907077224 */ /* 0x000fc800078e02ff */
[----:B------:R-:W-:Y:S01]  /*176d0*/  IMAD.HI.U32 R2, R2, R3, RZ ;  /* 0x0000000302027227 */ /* 0x000fe200078e00ff */
[----:B------:R-:W-:-:S03]  /*176e0*/  IADD3 R25, R0, -R7, RZ ;  /* 0x8000000700197210 */ /* 0x000fc60007ffe0ff */
[----:B------:R-:W-:-:S05]  /*176f0*/  IMAD R3, R2, R8, R3 ;  /* 0x0000000802037224 */ /* 0x000fca00078e0203 */
[----:B------:R-:W-:-:S13]  /*17700*/  ISETP.GT.U32.AND P1, PT, R6, R3, PT ;  /* 0x000000030600720c */ /* 0x000fda0003f24070 */
[----:B------:R-:W-:Y:S01]  /*17710*/  @!P1 IMAD.IADD R3, R3, 0x1, -R6 ;  /* 0x0000000103039824 */ /* 0x000fe200078e0a06 */
[----:B------:R-:W-:Y:S02]  /*17720*/  @!P1 IADD3 R2, R2, 0x1, RZ ;  /* 0x0000000102029810 */ /* 0x000fe40007ffe0ff */
[----:B------:R-:W-:Y:S02]  /*17730*/  ISETP.NE.AND P1, PT, R4, RZ, PT ;  /* 0x000000ff0400720c */ /* 0x000fe40003f25270 */
[----:B------:R-:W-:Y:S02]  /*17740*/  ISETP.GE.U32.AND P0, PT, R3, R6, PT ;  /* 0x000000060300720c */ /* 0x000fe40003f06070 */
[----:B------:R-:W-:-:S04]  /*17750*/  LOP3.LUT R3, R9, R4, RZ, 0x3c, !PT ;  /* 0x0000000409037212 */ /* 0x000fc800078e3cff */
[----:B------:R-:W-:-:S07]  /*17760*/  ISETP.GE.AND P2, PT, R3, RZ, PT ;  /* 0x000000ff0300720c */ /* 0x000fce0003f46270 */
[----:B------:R-:W-:-:S06]  /*17770*/  @P0 VIADD R2, R2, 0x1 ;  /* 0x0000000102020836 */ /* 0x000fcc0000000000 */
[----:B------:R-:W-:Y:S01]  /*17780*/  @!P2 IMAD.MOV R2, RZ, RZ, -R2 ;  /* 0x000000ffff02a224 */ /* 0x000fe200078e0a02 */
[----:B------:R-:W-:-:S05]  /*17790*/  @!P1 LOP3.LUT R2, RZ, R4, RZ, 0x33, !PT ;  /* 0x00000004ff029212 */ /* 0x000fca00078e33ff */
[--C-:B------:R-:W-:Y:S02]  /*177a0*/  IMAD.MOV R3, RZ, RZ, -R2.reuse ;  /* 0x000000ffff037224 */ /* 0x100fe400078e0a02 */
[C---:B------:R-:W-:Y:S02]  /*177b0*/  IMAD R2, R4.reuse, 0x1000000, R2 ;  /* 0x0100000004027824 */ /* 0x040fe400078e0202 */
[----:B------:R-:W-:-:S04]  /*177c0*/  IMAD R9, R4, R3, R9 ;  /* 0x0000000304097224 */ /* 0x000fc800078e0209 */
[----:B------:R-:W-:Y:S01]  /*177d0*/  IMAD R26, R9, 0x10000, R2 ;  /* 0x00010000091a7824 */ /* 0x000fe200078e0202 */
[----:B------:R-:W-:Y:S06]  /*177e0*/  BRA `(.L_x_661) ;  /* 0x00000000001c7947 */ /* 0x000fec0003800000 */
.L_x_655:
[----:B------:R-:W-:Y:S01]  /*177f0*/  UMOV UR4, URZ ;  /* 0x0000003f00047c82 */ /* 0x000fe20008000000 */
[----:B------:R-:W-:Y:S01]  /*17800*/  UMOV UR5, URZ ;  /* 0x0000003f00057c82 */ /* 0x000fe20008000000 */
[----:B------:R-:W-:Y:S01]  /*17810*/  ULDC UR6, c[0x0][0xc3c] ;  /* 0x00030f0000067ab9 */ /* 0x000fe20000000800 */
[----:B------:R-:W-:Y:S02]  /*17820*/  IMAD.MOV.U32 R24, RZ, RZ, R0 ;  /* 0x000000ffff187224 */ /* 0x000fe400078e0000 */
[----:B------:R-:W-:Y:S02]  /*17830*/  IMAD.U32 R25, RZ, RZ, UR4 ;  /* 0x00000004ff197e24 */ /* 0x000fe4000f8e00ff */
[----:B------:R-:W-:Y:S02]  /*17840*/  IMAD.U32 R26, RZ, RZ, UR5 ;  /* 0x00000005ff1a7e24 */ /* 0x000fe4000f8e00ff */
[----:B------:R-:W-:-:S07]  /*17850*/  IMAD.U32 R27, RZ, RZ, UR6 ;  /* 0x00000006ff1b7e24 */ /* 0x000fce000f8e00ff */
.L_x_661:
        /* <DEDUP_REMOVED lines=10> */
.L_x_652:
[----:B------:R-:W-:Y:S02]  /*17900*/  ULDC UR4, c[0x0][0xc3c] ;  /* 0x00030f0000047ab9 */ /* 0x000fe40000000800 */
[----:B----4-:R-:W-:-:S13]  /*17910*/  ISETP.GE.AND P0, PT, R27, UR4, PT ;  /* 0x000000041b007c0c */ /* 0x010fda000bf06270 */
[----:B------:R-:W-:Y:S05]  /*17920*/  @!P0 BRA `(.L_x_662) ;  /* 0xffffffa400648947 */ /* 0x000fea000383ffff */
[----:B------:R-:W-:Y:S05]  /*17930*/  BSYNC B8 ;  /* 0x0000000000087941 */ /* 0x000fea0003800000 */
.L_x_538:
[----:B0-----:R-:W4:Y:S01]  /*17940*/  LDL.LU R0, [R1+0x38] ;  /* 0x0000380001007983 */ /* 0x001f220000300800 */
[----:B------:R-:W-:Y:S01]  /*17950*/  BSSY B0, `(.L_x_663) ;  /* 0x000000b000007945 */ /* 0x000fe20003800000 */
[----:B-12---:R-:W0:Y:S01]  /*17960*/  S2R R5, SR_CgaCtaId ;  /* 0x0000000000057919 */ /* 0x006e220000008800 */
[----:B----4-:R-:W-:-:S04]  /*17970*/  IADD3 R0, R0, 0x1, RZ ;  /* 0x0000000100007810 */ /* 0x010fc80007ffe0ff */
[----:B------:R-:W-:-:S04]  /*17980*/  LEA.HI R2, R0, R0, RZ, 0x1 ;  /* 0x0000000000027211 */ /* 0x000fc800078f08ff */
[----:B------:R-:W-:Y:S02]  /*17990*/  LOP3.LUT R3, R2, 0xfffffffe, RZ, 0xc0, !PT ;  /* 0xfffffffe02037812 */ /* 0x000fe400078ec0ff */
[----:B------:R-:W-:-:S03]  /*179a0*/  MOV R2, 0x400 ;  /* 0x0000040000027802 */ /* 0x000fc60000000f00 */
[----:B------:R-:W-:Y:S01]  /*179b0*/  IMAD.IADD R0, R0, 0x1, -R3 ;  /* 0x0000000100007824 */ /* 0x000fe200078e0a03 */
[----:B0-----:R-:W-:-:S04]  /*179c0*/  LEA R9, R5, R2, 0x18 ;  /* 0x0000000205097211 */ /* 0x001fc800078ec0ff */
[----:B------:R-:W-:-:S04]  /*179d0*/  SHF.L.U32 R0, R0, 0x1f, RZ ;  /* 0x0000001f00007819 */ /* 0x000fc800000006ff */
[----:B------:R-:W0:Y:S02]  /*179e0*/  SYNCS.PHASECHK.TRANS64.TRYWAIT P0, [R9+URZ+0x30820], R0 ;  /* 0x03082000090075a7 */ /* 0x000e24000800017f */
[----:B0-----:R-:W-:Y:S05]  /*179f0*/  @!P0 BRA `(.L_x_664) ;  /* 0x0000003400388947 */ /* 0x001fea0003800000 */
.L_x_794:
[----:B------:R-:W-:Y:S05]  /*17a00*/  BSYNC B0 ;  /* 0x0000000000007941 */ /* 0x000fea0003800000 */
.L_x_663:
[----:B------:R-:W-:-:S03]  /*17a10*/  UMOV UR4, 0xffffffff ;  /* 0xffffffff00047882 */ /* 0x000fc60000000000 */
[----:B------:R-:W-:Y:S05]  /*17a20*/  BRA.DIV UR4, `(.L_x_665) ;  /* 0x0000003604407947 */ /* 0x000fea000b800000 */
[----:B0-----:R-:W0:Y:S02]  /*17a30*/  S2R R0, SR_TID.X ;  /* 0x0000000000007919 */ /* 0x001e240000002100 */
[----:B0-----:R-:W-:-:S04]  /*17a40*/  SHF.R.U32.HI R0, RZ, 0x5, R0 ;  /* 0x00000005ff007819 */ /* 0x001fc80000011600 */
[----:B------:R-:W-:-:S05]  /*17a50*/  LOP3.LUT R0, R0, 0x3, RZ, 0xc0, !PT ;  /* 0x0000000300007812 */ /* 0x000fca00078ec0ff */
[----:B------:R0:W1:Y:S02]  /*17a60*/  SHFL.IDX PT, R14, R0, RZ, 0x1f ;  /* 0x00001fff000e7589 */ /* 0x00006400000e0000 */
.L_x_797:
[----:B-1----:R-:W-:-:S13]  /*17a70*/  ISETP.NE.AND P0, PT, R14, RZ, PT ;  /* 0x000000ff0e00720c */ /* 0x002fda0003f05270 */
[----:B------:R-:W-:Y:S05]  /*17a80*/  @P0 BRA `(.L_x_400) ;  /* 0x0000000000880947 */ /* 0x000fea0003800000 */
[----:B------:R-:W-:-:S03]  /*17a90*/  UMOV UR4, 0xffffffff ;  /* 0xffffffff00047882 */ /* 0x000fc60000000000 */
[----:B------:R-:W-:Y:S05]  /*17aa0*/  BRA.DIV UR4, `(.L_x_666) ;  /* 0x0000003604547947 */ /* 0x000fea000b800000 */
[----:B------:R-:W-:-:S13]  /*17ab0*/  ELECT P6, URZ, PT ;  /* 0x00000000003f782f */ /* 0x000fda00038c0000 */
.L_x_800:
[----:B------:R-:W-:Y:S05]  /*17ac0*/  @!P6 BRA `(.L_x_400) ;  /* 0x000000000078e947 */ /* 0x000fea0003800000 */
[----:B0-----:R-:W2:Y:S02]  /*17ad0*/  LDL.LU R0, [R1+0x50] ;  /* 0x0000500001007983 */ /* 0x001ea40000300800 */
[----:B--2---:R-:W-:-:S04]  /*17ae0*/  LOP3.LUT R0, R0, 0x2, RZ, 0xfc, !PT ;  /* 0x0000000200007812 */ /* 0x004fc800078efcff */
[----:B------:R-:W-:-:S13]  /*17af0*/  ISETP.NE.AND P2, PT, R0, 0x3, PT ;  /* 0x000000030000780c */ /* 0x000fda0003f45270 */
[----:B------:R-:W-:Y:S05]  /*17b00*/  @!P2 BRA `(.L_x_667) ;  /* 0x000000000004a947 */ /* 0x000fea0003800000 */
[----:B------:R-:W-:Y:S01]  /*17b10*/  BPT.TRAP 0x1 ;  /* 0x000000040000795c */ /* 0x000fe20000300000 */
.L_x_667:
[----:B------:R-:W-:Y:S01]  /*17b20*/  VIADD R3, R9, 0x30840 ;  /* 0x0003084009037836 */ /* 0x000fe20000000000 */
[----:B------:R-:W-:Y:S01]  /*17b30*/  SHF.L.U32 R2, R28, 0x1f, RZ ;  /* 0x0000001f1c027819 */ /* 0x000fe200000006ff */
[C---:B------:R-:W-:Y:S02]  /*17b40*/  VIADD R0, R18.reuse, 0x1 ;  /* 0x0000000112007836 */ /* 0x040fe40000000000 */
[----:B------:R-:W-:-:S03]  /*17b50*/  IMAD R7, R18, 0x8, R3 ;  /* 0x0000000812077824 */ /* 0x000fc600078e0203 */
[C---:B------:R-:W-:Y:S01]  /*17b60*/  ISETP.NE.AND P1, PT, R0.reuse, 0x2, PT ;  /* 0x000000020000780c */ /* 0x040fe20003f25270 */
[----:B------:R-:W0:Y:S03]  /*17b70*/  SYNCS.PHASECHK.TRANS64.TRYWAIT P0, [R7+URZ], R2 ;  /* 0x00000002070075a7 */ /* 0x000e26000800017f */
[----:B------:R-:W-:Y:S02]  /*17b80*/  SEL R5, RZ, 0x1, P1 ;  /* 0x00000001ff057807 */ /* 0x000fe40000800000 */
[----:B------:R-:W-:Y:S02]  /*17b90*/  SEL R4, R0, RZ, P1 ;  /* 0x000000ff00047207 */ /* 0x000fe40000800000 */
[----:B------:R-:W-:-:S03]  /*17ba0*/  LOP3.LUT R0, R28, R5, RZ, 0x3c, !PT ;  /* 0x000000051c007212 */ /* 0x000fc600078e3cff */
[----:B------:R-:W-:Y:S01]  /*17bb0*/  IMAD R3, R4, 0x8, R3 ;  /* 0x0000000804037824 */ /* 0x000fe200078e0203 */
[----:B------:R-:W-:Y:S01]  /*17bc0*/  SHF.L.U32 R0, R0, 0x1f, RZ ;  /* 0x0000001f00007819 */ /* 0x000fe200000006ff */
[----:B0-----:R-:W-:Y:S06]  /*17bd0*/  @!P0 BRA `(.L_x_668) ;  /* 0x0000003400288947 */ /* 0x001fec0003800000 */
.L_x_801:
[----:B------:R-:W1:Y:S02]  /*17be0*/  SYNCS.PHASECHK.TRANS64.TRYWAIT P0, [R3+URZ], R0 ;  /* 0x00000000030075a7 */ /* 0x000e64000800017f */
[----:B-1----:R-:W-:Y:S05]  /*17bf0*/  @!P0 BRA `(.L_x_669) ;  /* 0x0000003400348947 */ /* 0x002fea0003800000 */
.L_x_802:
[----:B------:R-:W-:Y:S05]  /*17c00*/  @!P2 BRA `(.L_x_670) ;  /* 0x000000000004a947 */ /* 0x000fea0003800000 */
[----:B------:R-:W-:Y:S01]  /*17c10*/  BPT.TRAP 0x1 ;  /* 0x000000040000795c */ /* 0x000fe20000300000 */
.L_x_670:
[----:B-1----:R-:W-:-:S05]  /*17c20*/  IADD3 R3, R9, 0x30860, RZ ;  /* 0x0003086009037810 */ /* 0x002fca0007ffe0ff */
[----:B------:R-:W-:-:S04]  /*17c30*/  IMAD R5, R18, 0x8, R3 ;  /* 0x0000000812057824 */ /* 0x000fc800078e0203 */
[----:B------:R-:W1:Y:S02]  /*17c40*/  SYNCS.PHASECHK.TRANS64.TRYWAIT P0, [R5+URZ], R2 ;  /* 0x00000002050075a7 */ /* 0x000e64000800017f */
[----:B-1----:R-:W-:Y:S05]  /*17c50*/  @!P0 BRA `(.L_x_671) ;  /* 0x0000003400308947 */ /* 0x002fea0003800000 */
.L_x_803:
[----:B------:R-:W-:-:S07]  /*17c60*/  IMAD R3, R4, 0x8, R3 ;  /* 0x0000000804037824 */ /* 0x000fce00078e0203 */
.L_x_672:
[----:B--2---:R2:W4:Y:S02]  /*17c70*/  SYNCS.PHASECHK.TRANS64.TRYWAIT P0, [R3+URZ], R0 ;  /* 0x00000000030075a7 */ /* 0x004524000800017f */
[----:B----4-:R-:W-:Y:S05]  /*17c80*/  @!P0 NANOSLEEP.SYNCS 0x989680 ;  /* 0x009896800000895d */ /* 0x010fea0003900000 */
[----:B------:R-:W4:Y:S02]  /*17c90*/  @!P0 SYNCS.PHASECHK.TRANS64 P0, [R3+URZ], R0 ;  /* 0x00000000030085a7 */ /* 0x000f24000800007f */
[----:B----4-:R-:W-:Y:S05]  /*17ca0*/  @!P0 BRA `(.L_x_672) ;  /* 0xfffffffc00f08947 */ /* 0x010fea000383ffff */
.L_x_400:
[----:B------:R-:W-:Y:S05]  /*17cb0*/  BSYNC B9 ;  /* 0x0000000000097941 */ /* 0x000fea0003800000 */
.L_x_397:
[----:B------:R-:W-:Y:S05]  /*17cc0*/  EXIT ;  /* 0x000000000000794d */ /* 0x000fea0003800000 */
.L_x_420:
[----:B0-----:R0:W1:Y:S02]  /*17cd0*/  SYNCS.PHASECHK.TRANS64.TRYWAIT P6, [R82+URZ+0x30890], R94 ;  /* 0x0308905e520075a7 */ /* 0x00106400080c017f */
[----:B-1----:R-:W-:Y:S05]  /*17ce0*/  @!P6 NANOSLEEP.SYNCS 0x989680 ;  /* 0x009896800000e95d */ /* 0x002fea0003900000 */
[----:B------:R-:W1:Y:S02]  /*17cf0*/  @!P6 SYNCS.PHASECHK.TRANS64 P6, [R82+URZ+0x30890], R94 ;  /* 0x0308905e5200e5a7 */ /* 0x000e6400080c007f */
[----:B-1----:R-:W-:Y:S05]  /*17d00*/  @!P6 BRA `(.L_x_420) ;  /* 0xfffffffc00f0e947 */ /* 0x002fea000383ffff */
[----:B------:R-:W-:Y:S05]  /*17d10*/  BRA `(.L_x_673) ;  /* 0xfffffeb000707947 */ /* 0x000fea000383ffff */
.L_x_440:
[----:B0-----:R0:W1:Y:S02]  /*17d20*/  SYNCS.PHASECHK.TRANS64.TRYWAIT P5, [R82+URZ+0x30890], R94 ;  /* 0x0308905e520075a7 */ /* 0x00106400080a017f */
[----:B-1----:R-:W-:Y:S05]  /*17d30*/  @!P5 NANOSLEEP.SYNCS 0x989680 ;  /* 0x009896800000d95d */ /* 0x002fea0003900000 */
[----:B------:R-:W1:Y:S02]  /*17d40*/  @!P5 SYNCS.PHASECHK.TRANS64 P5, [R82+URZ+0x30890], R94 ;  /* 0x0308905e5200d5a7 */ /* 0x000e6400080a007f */
[----:B-1----:R-:W-:Y:S05]  /*17d50*/  @!P5 BRA `(.L_x_440) ;  /* 0xfffffffc00f0d947 */ /* 0x002fea000383ffff */
[----:B------:R-:W-:Y:S05]  /*17d60*/  BRA `(.L_x_674) ;  /* 0xfffffec000dc7947 */ /* 0x000fea000383ffff */
.L_x_449:
[----:B0-----:R0:W1:Y:S02]  /*17d70*/  SYNCS.PHASECHK.TRANS64.TRYWAIT P4, [R82+URZ+0x30890], R94 ;  /* 0x0308905e520075a7 */ /* 0x001064000808017f */
[----:B-1----:R-:W-:Y:S05]  /*17d80*/  @!P4 NANOSLEEP.SYNCS 0x989680 ;  /* 0x009896800000c95d */ /* 0x002fea0003900000 */
[----:B------:R-:W1:Y:S02]  /*17d90*/  @!P4 SYNCS.PHASECHK.TRANS64 P4, [R82+URZ+0x30890], R94 ;  /* 0x0308905e5200c5a7 */ /* 0x000e64000808007f */
[----:B-1----:R-:W-:Y:S05]  /*17da0*/  @!P4 BRA `(.L_x_449) ;  /* 0xfffffffc00f0c947 */ /* 0x002fea000383ffff */
[----:B------:R-:W-:Y:S05]  /*17db0*/  BRA `(.L_x_675) ;  /* 0xfffffed000fc7947 */ /* 0x000fea000383ffff */
.L_x_455:
[----:B--2---:R2:W3:Y:S02]  /*17dc0*/  SYNCS.PHASECHK.TRANS64.TRYWAIT P3, [R82+URZ+0x308b0], R94 ;  /* 0x0308b05e520075a7 */ /* 0x0044e4000806017f */
[----:B---3--:R-:W-:Y:S05]  /*17dd0*/  @!P3 NANOSLEEP.SYNCS 0x989680 ;  /* 0x009896800000b95d */ /* 0x008fea0003900000 */
[----:B------:R-:W3:Y:S02]  /*17de0*/  @!P3 SYNCS.PHASECHK.TRANS64 P3, [R82+URZ+0x308b0], R94 ;  /* 0x0308b05e5200b5a7 */ /* 0x000ee4000806007f */
[----:B---3--:R-:W-:Y:S05]  /*17df0*/  @!P3 BRA `(.L_x_455) ;  /* 0xfffffffc00f0b947 */ /* 0x008fea000383ffff */
[----:B------:R-:W-:Y:S05]  /*17e00*/  BRA `(.L_x_676) ;  /* 0xfffffed400907947 */ /* 0x000fea000383ffff */
.L_x_465:
[----:B------:R-:W1:Y:S01]  /*17e10*/  S2R R0, SR_TID.X ;  /* 0x0000000000007919 */ /* 0x000e620000002100 */
[----:B------:R-:W-:Y:S01]  /*17e20*/  BSSY B0, `(.L_x_677) ;  /* 0x000000c000007945 */ /* 0x000fe20003800000 */
[----:B------:R-:W-:Y:S01]  /*17e30*/  IMAD.MOV.U32 R12, RZ, RZ, RZ ;  /* 0x000000ffff0c7224 */ /* 0x000fe200078e00ff */
[----:B------:R-:W-:Y:S01]  /*17e40*/  MOV R11, 0x1f ;  /* 0x0000001f000b7802 */ /* 0x000fe20000000f00 */
[----:B------:R-:W-:Y:S02]  /*17e50*/  IMAD.MOV.U32 R15, RZ, RZ, -0x1 ;  /* 0xffffffffff0f7424 */ /* 0x000fe400078e00ff */
[----:B-1----:R-:W-:-:S05]  /*17e60*/  VIADD R4, R0, 0xffffff80 ;  /* 0xffffff8000047836 */ /* 0x002fca0000000000 */
[----:B------:R-:W-:-:S04]  /*17e70*/  SHF.R.S32.HI R0, RZ, 0x1f, R4 ;  /* 0x0000001fff007819 */ /* 0x000fc80000011404 */
[----:B------:R-:W-:-:S04]  /*17e80*/  LEA.HI R0, R0, R4, RZ, 0x7 ;  /* 0x0000000400007211 */ /* 0x000fc800078f38ff */
[----:B------:R-:W-:-:S05]  /*17e90*/  SHF.R.S32.HI R0, RZ, 0x7, R0 ;  /* 0x00000007ff007819 */ /* 0x000fca0000011400 */
[----:B0-----:R-:W-:-:S07]  /*17ea0*/  IMAD.MOV.U32 R13, RZ, RZ, R0 ;  /* 0x000000ffff0d7224 */ /* 0x001fce00078e0000 */
[----:B-----5:R-:W-:Y:S05]  /*17eb0*/  WARPSYNC.COLLECTIVE R15, `(.L_x_678) ;  /* 0x000000000f087348 */ /* 0x020fea0003c00000 */
[----:B------:R0:W1:Y:S02]  /*17ec0*/  SHFL.IDX P6, R14, R13, R12, R11 ;  /* 0x0000000c0d0e7389 */ /* 0x00006400000c000b */
[----:B01---5:R-:W-:Y:S01]  /*17ed0*/  ENDCOLLECTIVE ;  /* 0x000000000000791b */ /* 0x023fe20003800000 */
.L_x_678:
[----:B------:R-:W-:Y:S05]  /*17ee0*/  BSYNC B0 ;  /* 0x0000000000007941 */ /* 0x000fea0003800000 */
.L_x_677:
[----:B------:R0:W-:Y:S01]  /*17ef0*/  STL [R1+0x40], R14 ;  /* 0x0000400e01007387 */ /* 0x0001e20000100800 */
[----:B------:R-:W-:Y:S05]  /*17f00*/  BRA `(.L_x_679) ;  /* 0xfffffedc00707947 */ /* 0x000fea000383ffff */
.L_x_477:
[----:B------:R-:W-:Y:S01]  /*17f10*/  BSSY B1, `(.L_x_680) ;  /* 0x0000008000017945 */ /* 0x000fe20003800000 */
[----:B------:R-:W-:Y:S02]  /*17f20*/  IMAD.MOV.U32 R13, RZ, RZ, R26 ;  /* 0x000000ffff0d7224 */ /* 0x000fe400078e001a */
[----:B------:R-:W-:Y:S02]  /*17f30*/  IMAD.MOV.U32 R12, RZ, RZ, RZ ;  /* 0x000000ffff0c7224 */ /* 0x000fe400078e00ff */
[----:B------:R-:W-:Y:S02]  /*17f40*/  IMAD.MOV.U32 R11, RZ, RZ, 0x1c1f ;  /* 0x00001c1fff0b7424 */ /* 0x000fe400078e00ff */
[----:B------:R-:W-:-:S07]  /*17f50*/  IMAD.MOV.U32 R15, RZ, RZ, -0x1 ;  /* 0xffffffffff0f7424 */ /* 0x000fce00078e00ff */
[----:B------:R-:W-:Y:S05]  /*17f60*/  WARPSYNC.COLLECTIVE R15, `(.L_x_681) ;  /* 0x000000000f087348 */ /* 0x000fea0003c00000 */
[----:B------:R0:W1:Y:S02]  /*17f70*/  SHFL.IDX P6, R14, R13, R12, R11 ;  /* 0x0000000c0d0e7389 */ /* 0x00006400000c000b */
[----:B01----:R-:W-:Y:S01]  /*17f80*/  ENDCOLLECTIVE ;  /* 0x000000000000791b */ /* 0x003fe20003800000 */
.L_x_681:
[----:B------:R-:W-:Y:S05]  /*17f90*/  BSYNC B1 ;  /* 0x0000000000017941 */ /* 0x000fea0003800000 */
.L_x_680:
[----:B------:R-:W-:Y:S01]  /*17fa0*/  IMAD.MOV.U32 R13, RZ, RZ, R25 ;  /* 0x000000ffff0d7224 */ /* 0x000fe200078e0019 */
[----:B------:R-:W-:Y:S01]  /*17fb0*/  MOV R3, R14 ;  /* 0x0000000e00037202 */ /* 0x000fe20000000f00 */
[----:B------:R-:W-:Y:S02]  /*17fc0*/  IMAD.MOV.U32 R12, RZ, RZ, RZ ;  /* 0x000000ffff0c7224 */ /* 0x000fe400078e00ff */
[----:B------:R-:W-:Y:S02]  /*17fd0*/  IMAD.MOV.U32 R11, RZ, RZ, 0x1c1f ;  /* 0x00001c1fff0b7424 */ /* 0x000fe400078e00ff */
[----:B------:R-:W-:-:S07]  /*17fe0*/  IMAD.MOV.U32 R15, RZ, RZ, -0x1 ;  /* 0xffffffffff0f7424 */ /* 0x000fce00078e00ff */
[----:B------:R-:W-:Y:S05]  /*17ff0*/  WARPSYNC.COLLECTIVE R15, `(.L_x_682) ;  /* 0x000000000f087348 */ /* 0x000fea0003c00000 */
[----:B------:R0:W1:Y:S02]  /*18000*/  SHFL.IDX P6, R14, R13, R12, R11 ;  /* 0x0000000c0d0e7389 */ /* 0x00006400000c000b */
[----:B01----:R-:W-:Y:S01]  /*18010*/  ENDCOLLECTIVE ;  /* 0x000000000000791b */ /* 0x003fe20003800000 */
.L_x_682:
[----:B------:R-:W-:Y:S01]  /*18020*/  MOV R13, R28 ;  /* 0x0000001c000d7202 */ /* 0x000fe20000000f00 */
[----:B------:R-:W-:-:S07]  /*18030*/  IMAD.MOV.U32 R0, RZ, RZ, R14 ;  /* 0x000000ffff007224 */ /* 0x000fce00078e000e */
[----:B------:R-:W-:Y:S05]  /*18040*/  WARPSYNC.COLLECTIVE R15, `(.L_x_683) ;  /* 0x000000000f087348 */ /* 0x000fea0003c00000 */
[----:B------:R0:W1:Y:S02]  /*18050*/  SHFL.IDX P6, R14, R13, R12, R11 ;  /* 0x0000000c0d0e7389 */ /* 0x00006400000c000b */
[----:B01----:R-:W-:Y:S01]  /*18060*/  ENDCOLLECTIVE ;  /* 0x000000000000791b */ /* 0x003fe20003800000 */
.L_x_683:
[----:B------:R-:W-:Y:S02]  /*18070*/  IMAD.MOV.U32 R13, RZ, RZ, R27 ;  /* 0x000000ffff0d7224 */ /* 0x000fe400078e001b */
[----:B------:R-:W-:-:S07]  /*18080*/  IMAD.MOV.U32 R5, RZ, RZ, R14 ;  /* 0x000000ffff057224 */ /* 0x000fce00078e000e */
[----:B------:R-:W-:Y:S05]  /*18090*/  WARPSYNC.COLLECTIVE R15, `(.L_x_684) ;  /* 0x000000000f087348 */ /* 0x000fea0003c00000 */
[----:B------:R0:W1:Y:S02]  /*180a0*/  SHFL.IDX P6, R14, R13, R12, R11 ;  /* 0x0000000c0d0e7389 */ /* 0x00006400000c000b */
[----:B01----:R-:W-:Y:S01]  /*180b0*/  ENDCOLLECTIVE ;  /* 0x000000000000791b */ /* 0x003fe20003800000 */
.L_x_684:
[----:B------:R-:W-:Y:S05]  /*180c0*/  BRA `(.L_x_685) ;  /* 0xfffffee000887947 */ /* 0x000fea000383ffff */
.L_x_481:
[----:B0-----:R0:W1:Y:S02]  /*180d0*/  SYNCS.PHASECHK.TRANS64.TRYWAIT P0, [R2+URZ+0x30800], R5 ;  /* 0x03080005020075a7 */ /* 0x001064000800017f */
[----:B-1----:R-:W-:Y:S05]  /*180e0*/  @!P0 NANOSLEEP.SYNCS 0x989680 ;  /* 0x009896800000895d */ /* 0x002fea0003900000 */
[----:B------:R-:W1:Y:S02]  /*180f0*/  @!P0 SYNCS.PHASECHK.TRANS64 P0, [R2+URZ+0x30800], R5 ;  /* 0x03080005020085a7 */ /* 0x000e64000800007f */
[----:B-1----:R-:W-:Y:S05]  /*18100*/  @!P0 BRA `(.L_x_481) ;  /* 0xfffffffc00f08947 */ /* 0x002fea000383ffff */
[----:B------:R-:W-:Y:S05]  /*18110*/  BRA `(.L_x_686) ;  /* 0xfffffee400c87947 */ /* 0x000fea000383ffff */
.L_x_489:
[----:B------:R-:W-:Y:S01]  /*18120*/  BSSY B1, `(.L_x_687) ;  /* 0x0000008000017945 */ /* 0x000fe20003800000 */
[----:B------:R-:W-:Y:S01]  /*18130*/  IMAD.MOV.U32 R13, RZ, RZ, R26 ;  /* 0x000000ffff0d7224 */ /* 0x000fe200078e001a */
[----:B------:R-:W-:Y:S01]  /*18140*/  MOV R15, 0xffffffff ;  /* 0xffffffff000f7802 */ /* 0x000fe20000000f00 */
[----:B------:R-:W-:Y:S02]  /*18150*/  IMAD.MOV.U32 R12, RZ, RZ, RZ ;  /* 0x000000ffff0c7224 */ /* 0x000fe400078e00ff */
[----:B------:R-:W-:-:S07]  /*18160*/  IMAD.MOV.U32 R11, RZ, RZ, 0x1c1f ;  /* 0x00001c1fff0b7424 */ /* 0x000fce00078e00ff */
[----:B------:R-:W-:Y:S05]  /*18170*/  WARPSYNC.COLLECTIVE R15, `(.L_x_688) ;  /* 0x000000000f087348 */ /* 0x000fea0003c00000 */
[----:B------:R0:W1:Y:S02]  /*18180*/  SHFL.IDX P6, R14, R13, R12, R11 ;  /* 0x0000000c0d0e7389 */ /* 0x00006400000c000b */
[----:B01----:R-:W-:Y:S01]  /*18190*/  ENDCOLLECTIVE ;  /* 0x000000000000791b */ /* 0x003fe20003800000 */
.L_x_688:
[----:B------:R-:W-:Y:S05]  /*181a0*/  BSYNC B1 ;  /* 0x0000000000017941 */ /* 0x000fea0003800000 */
.L_x_687:
[----:B------:R-:W-:Y:S02]  /*181b0*/  IMAD.MOV.U32 R13, RZ, RZ, R25 ;  /* 0x000000ffff0d7224 */ /* 0x000fe400078e0019 */
[----:B------:R-:W-:Y:S02]  /*181c0*/  IMAD.MOV.U32 R12, RZ, RZ, RZ ;  /* 0x000000ffff0c7224 */ /* 0x000fe400078e00ff */
[----:B------:R-:W-:Y:S02]  /*181d0*/  IMAD.MOV.U32 R11, RZ, RZ, 0x1c1f ;  /* 0x00001c1fff0b7424 */ /* 0x000fe400078e00ff */
[----:B------:R-:W-:Y:S02]  /*181e0*/  IMAD.MOV.U32 R15, RZ, RZ, -0x1 ;  /* 0xffffffffff0f7424 */ /* 0x000fe400078e00ff */
[----:B------:R-:W-:-:S07]  /*181f0*/  IMAD.MOV.U32 R0, RZ, RZ, R14 ;  /* 0x000000ffff007224 */ /* 0x000fce00078e000e */
[----:B------:R-:W-:Y:S05]  /*18200*/  WARPSYNC.COLLECTIVE R15, `(.L_x_689) ;  /* 0x000000000f087348 */ /* 0x000fea0003c00000 */
[----:B------:R0:W1:Y:S02]  /*18210*/  SHFL.IDX P6, R14, R13, R12, R11 ;  /* 0x0000000c0d0e7389 */ /* 0x00006400000c000b */
[----:B01----:R-:W-:Y:S01]  /*18220*/  ENDCOLLECTIVE ;  /* 0x000000000000791b */ /* 0x003fe20003800000 */
.L_x_689:
[----:B------:R-:W-:Y:S01]  /*18230*/  IMAD.MOV.U32 R13, RZ, RZ, R28 ;  /* 0x000000ffff0d7224 */ /* 0x000fe200078e001c */
[----:B------:R-:W-:-:S07]  /*18240*/  MOV R3, R14 ;  /* 0x0000000e00037202 */ /* 0x000fce0000000f00 */
[----:B------:R-:W-:Y:S05]  /*18250*/  WARPSYNC.COLLECTIVE R15, `(.L_x_690) ;  /* 0x000000000f087348 */ /* 0x000fea0003c00000 */
[----:B------:R0:W1:Y:S02]  /*18260*/  SHFL.IDX P6, R14, R13, R12, R11 ;  /* 0x0000000c0d0e7389 */ /* 0x00006400000c000b */
[----:B01----:R-:W-:Y:S01]  /*18270*/  ENDCOLLECTIVE ;  /* 0x000000000000791b */ /* 0x003fe20003800000 */
.L_x_690:
[----:B------:R-:W-:Y:S02]  /*18280*/  IMAD.MOV.U32 R13, RZ, RZ, R27 ;  /* 0x000000ffff0d7224 */ /* 0x000fe400078e001b */
[----:B------:R-:W-:-:S07]  /*18290*/  IMAD.MOV.U32 R20, RZ, RZ, R14 ;  /* 0x000000ffff147224 */ /* 0x000fce00078e000e */
[----:B------:R-:W-:Y:S05]  /*182a0*/  WARPSYNC.COLLECTIVE R15, `(.L_x_691) ;  /* 0x000000000f087348 */ /* 0x000fea0003c00000 */
[----:B------:R0:W1:Y:S02]  /*182b0*/  SHFL.IDX P6, R14, R13, R12, R11 ;  /* 0x0000000c0d0e7389 */ /* 0x00006400000c000b */
[----:B01----:R-:W-:Y:S01]  /*182c0*/  ENDCOLLECTIVE ;  /* 0x000000000000791b */ /* 0x003fe20003800000 */
.L_x_691:
[----:B------:R-:W-:Y:S05]  /*182d0*/  BRA `(.L_x_692) ;  /* 0xfffffef000307947 */ /* 0x000fea000383ffff */
.L_x_493:
[----:B0-----:R0:W1:Y:S02]  /*182e0*/  SYNCS.PHASECHK.TRANS64.TRYWAIT P1, [R2+URZ+0x30800], R25 ;  /* 0x03080019020075a7 */ /* 0x001064000802017f */
[----:B-1----:R-:W-:Y:S05]  /*182f0*/  @!P1 NANOSLEEP.SYNCS 0x989680 ;  /* 0x009896800000995d */ /* 0x002fea0003900000 */
[----:B------:R-:W1:Y:S02]  /*18300*/  @!P1 SYNCS.PHASECHK.TRANS64 P1, [R2+URZ+0x30800], R25 ;  /* 0x03080019020095a7 */ /* 0x000e64000802007f */
[----:B-1----:R-:W-:Y:S05]  /*18310*/  @!P1 BRA `(.L_x_493) ;  /* 0xfffffffc00f09947 */ /* 0x002fea000383ffff */
[----:B------:R-:W-:Y:S05]  /*18320*/  BRA `(.L_x_693) ;  /* 0xfffffef400187947 */ /* 0x000fea000383ffff */
.L_x_499:
[----:B-1----:R1:W3:Y:S02]  /*18330*/  SYNCS.PHASECHK.TRANS64.TRYWAIT P1, [R8+URZ+0x30830], R3 ;  /* 0x03083003080075a7 */ /* 0x0022e4000802017f */
[----:B---3--:R-:W-:Y:S05]  /*18340*/  @!P1 NANOSLEEP.SYNCS 0x989680 ;  /* 0x009896800000995d */ /* 0x008fea0003900000 */
[----:B------:R-:W3:Y:S02]  /*18350*/  @!P1 SYNCS.PHASECHK.TRANS64 P1, [R8+URZ+0x30830], R3 ;  /* 0x03083003080095a7 */ /* 0x000ee4000802007f */
[----:B---3--:R-:W-:Y:S05]  /*18360*/  @!P1 BRA `(.L_x_499) ;  /* 0xfffffffc00f09947 */ /* 0x008fea000383ffff */
[----:B------:R-:W-:Y:S05]  /*18370*/  BRA `(.L_x_498) ;  /* 0xffffff00005c7947 */ /* 0x000fea000383ffff */
.L_x_505:
[----:B-1----:R1:W2:Y:S02]  /*18380*/  SYNCS.PHASECHK.TRANS64.TRYWAIT P3, [R0+URZ+0x30830], R3 ;  /* 0x03083003000075a7 */ /* 0x0022a4000806017f */
[----:B--2---:R-:W-:Y:S05]  /*18390*/  @!P3 NANOSLEEP.SYNCS 0x989680 ;  /* 0x009896800000b95d */ /* 0x004fea0003900000 */
[----:B------:R-:W2:Y:S02]  /*183a0*/  @!P3 SYNCS.PHASECHK.TRANS64 P3, [R0+URZ+0x30830], R3 ;  /* 0x030830030000b5a7 */ /* 0x000ea4000806007f */
[----:B--2---:R-:W-:Y:S05]  /*183b0*/  @!P3 BRA `(.L_x_505) ;  /* 0xfffffffc00f0b947 */ /* 0x004fea000383ffff */
[----:B------:R-:W-:Y:S05]  /*183c0*/  BRA `(.L_x_504) ;  /* 0xffffff30002c7947 */ /* 0x000fea000383ffff */
.L_x_510:
[----:B-1----:R1:W2:Y:S02]  /*183d0*/  SYNCS.PHASECHK.TRANS64.TRYWAIT P2, [R3+URZ+0x30850], R0 ;  /* 0x03085000030075a7 */ /* 0x0022a4000804017f */
[----:B--2---:R-:W-:Y:S05]  /*183e0*/  @!P2 NANOSLEEP.SYNCS 0x989680 ;  /* 0x009896800000a95d */ /* 0x004fea0003900000 */
[----:B------:R-:W2:Y:S02]  /*183f0*/  @!P2 SYNCS.PHASECHK.TRANS64 P2, [R3+URZ+0x30850], R0 ;  /* 0x030850000300a5a7 */ /* 0x000ea4000804007f */
[----:B--2---:R-:W-:Y:S05]  /*18400*/  @!P2 BRA `(.L_x_510) ;  /* 0xfffffffc00f0a947 */ /* 0x004fea000383ffff */
[----:B------:R-:W-:Y:S05]  /*18410*/  BRA `(.L_x_509) ;  /* 0xffffff3400007947 */ /* 0x000fea000383ffff */
.L_x_515:
[----:B-1----:R1:W2:Y:S02]  /*18420*/  SYNCS.PHASECHK.TRANS64.TRYWAIT P0, [R13+URZ+0x30850], R4 ;  /* 0x030850040d0075a7 */ /* 0x0022a4000800017f */
[----:B--2---:R-:W-:Y:S05]  /*18430*/  @!P0 NANOSLEEP.SYNCS 0x989680 ;  /* 0x009896800000895d */ /* 0x004fea0003900000 */
[----:B------:R-:W2:Y:S02]  /*18440*/  @!P0 SYNCS.PHASECHK.TRANS64 P0, [R13+URZ+0x30850], R4 ;  /* 0x030850040d0085a7 */ /* 0x000ea4000800007f */
[----:B--2---:R-:W-:Y:S05]  /*18450*/  @!P0 BRA `(.L_x_515) ;  /* 0xfffffffc00f08947 */ /* 0x004fea000383ffff */
[----:B------:R-:W-:Y:S05]  /*18460*/  BRA `(.L_x_514) ;  /* 0xffffff5c00307947 */ /* 0x000fea000383ffff */
.L_x_520:
[----:B------:R-:W-:Y:S01]  /*18470*/  IMAD.MOV.U32 R13, RZ, RZ, R41 ;  /* 0x000000ffff0d7224 */ /* 0x000fe200078e0029 */
[----:B------:R-:W-:Y:S01]  /*18480*/  MOV R11, 0x181f ;  /* 0x0000181f000b7802 */ /* 0x000fe20000000f00 */
[----:B------:R-:W-:Y:S02]  /*18490*/  IMAD.MOV.U32 R12, RZ, RZ, RZ ;  /* 0x000000ffff0c7224 */ /* 0x000fe400078e00ff */
[----:B------:R-:W-:Y:S02]  /*184a0*/  IMAD.MOV.U32 R15, RZ, RZ, -0x1 ;  /* 0xffffffffff0f7424 */ /* 0x000fe400078e00ff */
[----:B------:R-:W-:-:S07]  /*184b0*/  IMAD R42, R73, 0xc0, R62 ;  /* 0x000000c0492a7824 */ /* 0x000fce00078e023e */
[----:B0----5:R-:W-:Y:S05]  /*184c0*/  WARPSYNC.COLLECTIVE R15, `(.L_x_694) ;  /* 0x000000000f087348 */ /* 0x021fea0003c00000 */
[----:B------:R1:W2:Y:S02]  /*184d0*/  SHFL.IDX P6, R14, R13, R12, R11 ;  /* 0x0000000c0d0e7389 */ /* 0x0002a400000c000b */
[----:B012--5:R-:W-:Y:S01]  /*184e0*/  ENDCOLLECTIVE ;  /* 0x000000000000791b */ /* 0x027fe20003800000 */
.L_x_694:
[----:B------:R-:W-:Y:S02]  /*184f0*/  VIADD R20, R42, 0x30 ;  /* 0x000000302a147836 */ /* 0x000fe40000000000 */
[----:B------:R-:W-:Y:S02]  /*18500*/  IMAD.MOV.U32 R13, RZ, RZ, R40 ;  /* 0x000000ffff0d7224 */ /* 0x000fe400078e0028 */
[----:B------:R-:W-:-:S07]  /*18510*/  IMAD.MOV.U32 R0, RZ, RZ, R14 ;  /* 0x000000ffff007224 */ /* 0x000fce00078e000e */
[----:B------:R-:W-:Y:S05]  /*18520*/  WARPSYNC.COLLECTIVE R15, `(.L_x_695) ;  /* 0x000000000f087348 */ /* 0x000fea0003c00000 */
[----:B------:R0:W1:Y:S02]  /*18530*/  SHFL.IDX P6, R14, R13, R12, R11 ;  /* 0x0000000c0d0e7389 */ /* 0x00006400000c000b */
[----:B01----:R-:W-:Y:S01]  /*18540*/  ENDCOLLECTIVE ;  /* 0x000000000000791b */ /* 0x003fe20003800000 */
.L_x_695:
[----:B------:R-:W-:Y:S02]  /*18550*/  ULDC UR4, c[0x0][0xac8] ;  /* 0x0002b20000047ab9 */ /* 0x000fe40000000800 */
[----:B------:R-:W-:-:S04]  /*18560*/  ISETP.GE.AND P0, PT, R59, UR4, PT ;  /* 0x000000043b007c0c */ /* 0x000fc8000bf06270 */
[-C--:B------:R-:W-:Y:S01]  /*18570*/  ISETP.GE.OR P4, PT, R20, R63.reuse, P0 ;  /* 0x0000003f1400720c */ /* 0x080fe20000786670 */
[C---:B------:R-:W-:Y:S01]  /*18580*/  VIADD R20, R42.reuse, 0x60 ;  /* 0x000000602a147836 */ /* 0x040fe20000000000 */
[----:B------:R-:W-:-:S04]  /*18590*/  ISETP.GE.OR P3, PT, R42, R63, P0 ;  /* 0x0000003f2a00720c */ /* 0x000fc80000766670 */
[----:B------:R-:W-:Y:S01]  /*185a0*/  ISETP.GE.OR P2, PT, R20, R63, P0 ;  /* 0x0000003f1400720c */ /* 0x000fe20000746670 */
[----:B------:R-:W-:Y:S01]  /*185b0*/  IMAD.MOV.U32 R13, RZ, RZ, R41 ;  /* 0x000000ffff0d7224 */ /* 0x000fe200078e0029 */
[----:B------:R-:W-:Y:S01]  /*185c0*/  MOV R12, 0x1 ;  /* 0x00000001000c7802 */ /* 0x000fe20000000f00 */
[----:B------:R-:W-:-:S10]  /*185d0*/  IMAD.MOV.U32 R3, RZ, RZ, R14 ;  /* 0x000000ffff037224 */ /* 0x000fd400078e000e */
[----:B------:R-:W-:Y:S05]  /*185e0*/  WARPSYNC.COLLECTIVE R15, `(.L_x_696) ;  /* 0x000000000f087348 */ /* 0x000fea0003c00000 */
[----:B------:R0:W1:Y:S02]  /*185f0*/  SHFL.IDX P6, R14, R13, R12, R11 ;  /* 0x0000000c0d0e7389 */ /* 0x00006400000c000b */
[----:B01----:R-:W-:Y:S01]  /*18600*/  ENDCOLLECTIVE ;  /* 0x000000000000791b */ /* 0x003fe20003800000 */
.L_x_696:
[----:B------:R-:W-:-:S04]  /*18610*/  @!P3 LEA R32, P5, R59, R3, 0x1 ;  /* 0x000000033b20b211 */ /* 0x000fc800078a08ff */
[----:B------:R-:W-:Y:S01]  /*18620*/  @!P3 LEA.HI.X R3, R59, R0, R58, 0x1, P5 ;  /* 0x000000003b03b211 */ /* 0x000fe200028f0c3a */
[----:B------:R-:W-:Y:S02]  /*18630*/  IMAD.MOV.U32 R13, RZ, RZ, R40 ;  /* 0x000000ffff0d7224 */ /* 0x000fe400078e0028 */
[----:B------:R-:W-:-:S07]  /*18640*/  IMAD.MOV.U32 R8, RZ, RZ, R14 ;  /* 0x000000ffff087224 */ /* 0x000fce00078e000e */
[----:B------:R-:W-:Y:S05]  /*18650*/  WARPSYNC.COLLECTIVE R15, `(.L_x_697) ;  /* 0x000000000f087348 */ /* 0x000fea0003c00000 */
[----:B------:R0:W1:Y:S02]  /*18660*/  SHFL.IDX P6, R14, R13, R12, R11 ;  /* 0x0000000c0d0e7389 */ /* 0x00006400000c000b */
[----:B01----:R-:W-:Y:S01]  /*18670*/  ENDCOLLECTIVE ;  /* 0x000000000000791b */ /* 0x003fe20003800000 */
.L_x_697:
[----:B------:R-:W-:Y:S02]  /*18680*/  IMAD.MOV.U32 R13, RZ, RZ, R41 ;  /* 0x000000ffff0d7224 */ /* 0x000fe400078e0029 */
[----:B------:R-:W-:Y:S02]  /*18690*/  IMAD.MOV.U32 R12, RZ, RZ, 0x2 ;  /* 0x00000002ff0c7424 */ /* 0x000fe400078e00ff */
[----:B------:R-:W-:-:S07]  /*186a0*/  IMAD.MOV.U32 R9, RZ, RZ, R14 ;  /* 0x000000ffff097224 */ /* 0x000fce00078e000e */
[----:B------:R-:W-:Y:S05]  /*186b0*/  WARPSYNC.COLLECTIVE R15, `(.L_x_698) ;  /* 0x000000000f087348 */ /* 0x000fea0003c00000 */
[----:B------:R0:W1:Y:S02]  /*186c0*/  SHFL.IDX P6, R14, R13, R12, R11 ;  /* 0x0000000c0d0e7389 */ /* 0x00006400000c000b */
[----:B01----:R-:W-:Y:S01]  /*186d0*/  ENDCOLLECTIVE ;  /* 0x000000000000791b */ /* 0x003fe20003800000 */
.L_x_698:
[----:B------:R-:W-:Y:S01]  /*186e0*/  @!P4 LEA R20, P1, R59, R9, 0x1 ;  /* 0x000000093b14c211 */ /* 0x000fe200078208ff */
[----:B------:R-:W-:-:S03]  /*186f0*/  @!P3 IMAD.MOV.U32 R9, RZ, RZ, R3 ;  /* 0x000000ffff09b224 */ /* 0x000fc600078e0003 */
[----:B------:R-:W-:Y:S01]  /*18700*/  @!P4 LEA.HI.X R21, R59, R8, R58, 0x1, P1 ;  /* 0x000000083b15c211 */ /* 0x000fe200008f0c3a */
[----:B------:R-:W-:-:S05]  /*18710*/  @!P3 IMAD.MOV.U32 R8, RZ, RZ, R32 ;  /* 0x000000ffff08b224 */ /* 0x000fca00078e0020 */
[----:B------:R0:W-:Y:S01]  /*18720*/  @!P3 ST.E.128 desc[UR56][R8.64], R4 ;  /* 0x000000040800b985 */ /* 0x0001e2000c101d38 */
[----:B------:R-:W-:-:S03]  /*18730*/  IMAD.MOV.U32 R13, RZ, RZ, R40 ;  /* 0x000000ffff0d7224 */ /* 0x000fc600078e0028 */
[----:B------:R0:W-:Y:S01]  /*18740*/  @!P4 ST.E.128 desc[UR56][R20.64], R24 ;  /* 0x000000181400c985 */ /* 0x0001e2000c101d38 */
[----:B------:R-:W-:-:S07]  /*18750*/  MOV R10, R14 ;  /* 0x0000000e000a7202 */ /* 0x000fce0000000f00 */
[----:B0-----:R-:W-:Y:S05]  /*18760*/  WARPSYNC.COLLECTIVE R15, `(.L_x_699) ;  /* 0x000000000f087348 */ /* 0x001fea0003c00000 */
[----:B------:R1:W2:Y:S02]  /*18770*/  SHFL.IDX P6, R14, R13, R12, R11 ;  /* 0x0000000c0d0e7389 */ /* 0x0002a400000c000b */
[----:B012---:R-:W-:Y:S01]  /*18780*/  ENDCOLLECTIVE ;  /* 0x000000000000791b */ /* 0x007fe20003800000 */
.L_x_699:
[----:B------:R-:W-:Y:S01]  /*18790*/  MOV R13, R41 ;  /* 0x00000029000d7202 */ /* 0x000fe20000000f00 */
[----:B------:R-:W-:Y:S01]  /*187a0*/  IMAD.MOV.U32 R12, RZ, RZ, 0x3 ;  /* 0x00000003ff0c7424 */ /* 0x000fe200078e00ff */
[----:B------:R-:W-:-:S13]  /*187b0*/  @!P2 LEA R43, P5, R59, R14, 0x1 ;  /* 0x0000000e3b2ba211 */ /* 0x000fda00078a08ff */
[----:B------:R-:W-:Y:S05]  /*187c0*/  WARPSYNC.COLLECTIVE R15, `(.L_x_700) ;  /* 0x000000000f087348 */ /* 0x000fea0003c00000 */
[----:B------:R0:W1:Y:S02]  /*187d0*/  SHFL.IDX P6, R14, R13, R12, R11 ;  /* 0x0000000c0d0e7389 */ /* 0x00006400000c000b */
[----:B01----:R-:W-:Y:S01]  /*187e0*/  ENDCOLLECTIVE ;  /* 0x000000000000791b */ /* 0x003fe20003800000 */
.L_x_700:
[----:B------:R-:W-:Y:S01]  /*187f0*/  @!P2 LEA.HI.X R10, R59, R10, R58, 0x1, P5 ;  /* 0x0000000a3b0aa211 */ /* 0x000fe200028f0c3a */
[----:B------:R-:W-:-:S04]  /*18800*/  @!P2 IMAD.MOV.U32 R4, RZ, RZ, R43 ;  /* 0x000000ffff04a224 */ /* 0x000fc800078e002b */
[----:B------:R-:W-:-:S05]  /*18810*/  @!P2 IMAD.MOV.U32 R5, RZ, RZ, R10 ;  /* 0x000000ffff05a224 */ /* 0x000fca00078e000a */
[----:B------:R0:W-:Y:S01]  /*18820*/  @!P2 ST.E.128 desc[UR56][R4.64], R28 ;  /* 0x0000001c0400a985 */ /* 0x0001e2000c101d38 */
[----:B------:R-:W-:Y:S02]  /*18830*/  IMAD.MOV.U32 R13, RZ, RZ, R40 ;  /* 0x000000ffff0d7224 */ /* 0x000fe400078e0028 */
[----:B------:R-:W-:-:S07]  /*18840*/  IMAD.MOV.U32 R0, RZ, RZ, R14 ;  /* 0x000000ffff007224 */ /* 0x000fce00078e000e */
[----:B0-----:R-:W-:Y:S05]  /*18850*/  WARPSYNC.COLLECTIVE R15, `(.L_x_701) ;  /* 0x000000000f087348 */ /* 0x001fea0003c00000 */
[----:B------:R1:W2:Y:S02]  /*18860*/  SHFL.IDX P6, R14, R13, R12, R11 ;  /* 0x0000000c0d0e7389 */ /* 0x0002a400000c000b */
[----:B012---:R-:W-:Y:S01]  /*18870*/  ENDCOLLECTIVE ;  /* 0x000000000000791b */ /* 0x007fe20003800000 */
.L_x_701:
[----:B------:R-:W-:Y:S05]  /*18880*/  BRA `(.L_x_702) ;  /* 0xffffff74004c7947 */ /* 0x000fea000383ffff */
.L_x_522:
[----:B------:R-:W-:Y:S01]  /*18890*/  MOV R13, R4 ;  /* 0x00000004000d7202 */ /* 0x000fe20000000f00 */
[----:B------:R-:W-:Y:S02]  /*188a0*/  IMAD.MOV.U32 R12, RZ, RZ, RZ ;  /* 0x000000ffff0c7224 */ /* 0x000fe400078e00ff */
[----:B------:R-:W-:Y:S02]  /*188b0*/  IMAD.MOV.U32 R11, RZ, RZ, 0x1c1f ;  /* 0x00001c1fff0b7424 */ /* 0x000fe400078e00ff */
[----:B------:R-:W-:-:S07]  /*188c0*/  IMAD.MOV.U32 R15, RZ, RZ, -0x1 ;  /* 0xffffffffff0f7424 */ /* 0x000fce00078e00ff */
[----:B------:R-:W-:Y:S05]  /*188d0*/  WARPSYNC.COLLECTIVE R15, `(.L_x_703) ;  /* 0x000000000f087348 */ /* 0x000fea0003c00000 */
[----:B------:R0:W1:Y:S02]  /*188e0*/  SHFL.IDX P6, R14, R13, R12, R11 ;  /* 0x0000000c0d0e7389 */ /* 0x00006400000c000b */
[----:B01----:R-:W-:Y:S01]  /*188f0*/  ENDCOLLECTIVE ;  /* 0x000000000000791b */ /* 0x003fe20003800000 */
.L_x_703:
[----:B------:R-:W-:Y:S02]  /*18900*/  IMAD.MOV.U32 R13, RZ, RZ, R0 ;  /* 0x000000ffff0d7224 */ /* 0x000fe400078e0000 */
[----:B------:R-:W-:-:S07]  /*18910*/  IMAD.MOV.U32 R3, RZ, RZ, R14 ;  /* 0x000000ffff037224 */ /* 0x000fce00078e000e */
[----:B------:R-:W-:Y:S05]  /*18920*/  WARPSYNC.COLLECTIVE R15, `(.L_x_704) ;  /* 0x000000000f087348 */ /* 0x000fea0003c00000 */
[----:B------:R0:W1:Y:S02]  /*18930*/  SHFL.IDX P6, R14, R13, R12, R11 ;  /* 0x0000000c0d0e7389 */ /* 0x00006400000c000b */
[----:B01----:R-:W-:Y:S01]  /*18940*/  ENDCOLLECTIVE ;  /* 0x000000000000791b */ /* 0x003fe20003800000 */
.L_x_704:
[----:B------:R-:W-:Y:S05]  /*18950*/  BRA `(.L_x_705) ;  /* 0xffffff7800387947 */ /* 0x000fea000383ffff */
.L_x_525:
[----:B------:R-:W-:Y:S01]  /*18960*/  BSSY B1, `(.L_x_706) ;  /* 0x0000008000017945 */ /* 0x000fe20003800000 */
[----:B---3--:R-:W-:Y:S01]  /*18970*/  MOV R13, R4 ;  /* 0x00000004000d7202 */ /* 0x008fe20000000f00 */
[----:B------:R-:W-:Y:S02]  /*18980*/  IMAD.MOV.U32 R12, RZ, RZ, 0x1 ;  /* 0x00000001ff0c7424 */ /* 0x000fe400078e00ff */
[----:B------:R-:W-:Y:S02]  /*18990*/  IMAD.MOV.U32 R11, RZ, RZ, 0x1c1f ;  /* 0x00001c1fff0b7424 */ /* 0x000fe400078e00ff */
[----:B------:R-:W-:-:S07]  /*189a0*/  IMAD.MOV.U32 R15, RZ, RZ, -0x1 ;  /* 0xffffffffff0f7424 */ /* 0x000fce00078e00ff */
[----:B012---:R-:W-:Y:S05]  /*189b0*/  WARPSYNC.COLLECTIVE R15, `(.L_x_707) ;  /* 0x000000000f087348 */ /* 0x007fea0003c00000 */
[----:B--2---:R2:W3:Y:S02]  /*189c0*/  SHFL.IDX P6, R14, R13, R12, R11 ;  /* 0x0000000c0d0e7389 */ /* 0x0044e400000c000b */
[----:B0123--:R-:W-:Y:S01]  /*189d0*/  ENDCOLLECTIVE ;  /* 0x000000000000791b */ /* 0x00ffe20003800000 */
.L_x_707:
[----:B------:R-:W-:Y:S05]  /*189e0*/  BSYNC B1 ;  /* 0x0000000000017941 */ /* 0x000fea0003800000 */
.L_x_706:
[----:B------:R-:W-:Y:S01]  /*189f0*/  IMAD.MOV.U32 R13, RZ, RZ, R0 ;  /* 0x000000ffff0d7224 */ /* 0x000fe200078e0000 */
[----:B------:R-:W-:Y:S01]  /*18a00*/  MOV R12, 0x1 ;  /* 0x00000001000c7802 */ /* 0x000fe20000000f00 */
[----:B------:R-:W-:Y:S02]  /*18a10*/  IMAD.MOV.U32 R11, RZ, RZ, 0x1c1f ;  /* 0x00001c1fff0b7424 */ /* 0x000fe400078e00ff */
[----:B------:R-:W-:Y:S02]  /*18a20*/  IMAD.MOV.U32 R15, RZ, RZ, -0x1 ;  /* 0xffffffffff0f7424 */ /* 0x000fe400078e00ff */
[----:B------:R-:W-:-:S07]  /*18a30*/  IMAD.MOV.U32 R3, RZ, RZ, R14 ;  /* 0x000000ffff037224 */ /* 0x000fce00078e000e */
[----:B------:R-:W-:Y:S05]  /*18a40*/  WARPSYNC.COLLECTIVE R15, `(.L_x_708) ;  /* 0x000000000f087348 */ /* 0x000fea0003c00000 */
[----:B------:R0:W1:Y:S02]  /*18a50*/  SHFL.IDX P6, R14, R13, R12, R11 ;  /* 0x0000000c0d0e7389 */ /* 0x00006400000c000b */
[----:B01----:R-:W-:Y:S01]  /*18a60*/  ENDCOLLECTIVE ;  /* 0x000000000000791b */ /* 0x003fe20003800000 */
.L_x_708:
[----:B------:R-:W-:Y:S05]  /*18a70*/  BRA `(.L_x_709) ;  /* 0xffffff7800947947 */ /* 0x000fea000383ffff */
.L_x_529:
[----:B------:R-:W-:Y:S01]  /*18a80*/  IMAD.MOV.U32 R13, RZ, RZ, R20 ;  /* 0x000000ffff0d7224 */ /* 0x000fe200078e0014 */
[----:B------:R-:W-:Y:S01]  /*18a90*/  MOV R15, 0xffffffff ;  /* 0xffffffff000f7802 */ /* 0x000fe20000000f00 */
[----:B------:R-:W-:Y:S02]  /*18aa0*/  IMAD.MOV.U32 R12, RZ, RZ, RZ ;  /* 0x000000ffff0c7224 */ /* 0x000fe400078e00ff */
[----:B------:R-:W-:Y:S02]  /*18ab0*/  IMAD.MOV.U32 R11, RZ, RZ, 0x181f ;  /* 0x0000181fff0b7424 */ /* 0x000fe400078e00ff */
[----:B------:R-:W-:Y:S02]  /*18ac0*/  IMAD R24, R26, 0xc0, R62 ;  /* 0x000000c01a187824 */ /* 0x000fe400078e023e */
[----:B------:R-:W-:-:S07]  /*18ad0*/  IMAD R21, R21, R10, RZ ;  /* 0x0000000a15157224 */ /* 0x000fce00078e02ff */
[----:B------:R-:W-:Y:S05]  /*18ae0*/  WARPSYNC.COLLECTIVE R15, `(.L_x_710) ;  /* 0x000000000f087348 */ /* 0x000fea0003c00000 */
[----:B------:R0:W1:Y:S02]  /*18af0*/  SHFL.IDX P6, R14, R13, R12, R11 ;  /* 0x0000000c0d0e7389 */ /* 0x00006400000c000b */
[----:B01----:R-:W-:Y:S01]  /*18b00*/  ENDCOLLECTIVE ;  /* 0x000000000000791b */ /* 0x003fe20003800000 */
.L_x_710:
[C---:B------:R-:W-:Y:S01]  /*18b10*/  VIADD R8, R24.reuse, 0x30 ;  /* 0x0000003018087836 */ /* 0x040fe20000000000 */
[----:B------:R-:W-:-:S04]  /*18b20*/  ISETP.GE.OR P3, PT, R24, R21, P0 ;  /* 0x000000151800720c */ /* 0x000fc80000766670 */
[----:B------:R-:W-:Y:S01]  /*18b30*/  ISETP.GE.OR P4, PT, R8, R21, P0 ;  /* 0x000000150800720c */ /* 0x000fe20000786670 */
[----:B------:R-:W-:-:S05]  /*18b40*/  VIADD R8, R24, 0x60 ;  /* 0x0000006018087836 */ /* 0x000fca0000000000 */
[----:B------:R-:W-:Y:S01]  /*18b50*/  ISETP.GE.OR P2, PT, R8, R21, P0 ;  /* 0x000000150800720c */ /* 0x000fe20000746670 */
[----:B------:R-:W-:Y:S02]  /*18b60*/  IMAD.MOV.U32 R13, RZ, RZ, R7 ;  /* 0x000000ffff0d7224 */ /* 0x000fe400078e0007 */
[----:B------:R-:W-:-:S10]  /*18b70*/  IMAD.MOV.U32 R0, RZ, RZ, R14 ;  /* 0x000000ffff007224 */ /* 0x000fd400078e000e */
[----:B------:R-:W-:Y:S05]  /*18b80*/  WARPSYNC.COLLECTIVE R15, `(.L_x_711) ;  /* 0x000000000f087348 */ /* 0x000fea0003c00000 */
[----:B------:R0:W1:Y:S02]  /*18b90*/  SHFL.IDX P6, R14, R13, R12, R11 ;  /* 0x0000000c0d0e7389 */ /* 0x00006400000c000b */
[----:B01----:R-:W-:Y:S01]  /*18ba0*/  ENDCOLLECTIVE ;  /* 0x000000000000791b */ /* 0x003fe20003800000 */
.L_x_711:
[----:B------:R-:W-:Y:S02]  /*18bb0*/  IMAD.MOV.U32 R13, RZ, RZ, R20 ;  /* 0x000000ffff0d7224 */ /* 0x000fe400078e0014 */
[----:B------:R-:W-:Y:S02]  /*18bc0*/  IMAD.MOV.U32 R12, RZ, RZ, 0x1 ;  /* 0x00000001ff0c7424 */ /* 0x000fe400078e00ff */
[----:B------:R-:W-:-:S07]  /*18bd0*/  IMAD.MOV.U32 R3, RZ, RZ, R14 ;  /* 0x000000ffff037224 */ /* 0x000fce00078e000e */
[----:B------:R-:W-:Y:S05]  /*18be0*/  WARPSYNC.COLLECTIVE R15, `(.L_x_712) ;  /* 0x000000000f087348 */ /* 0x000fea0003c00000 */
[----:B------:R0:W1:Y:S02]  /*18bf0*/  SHFL.IDX P6, R14, R13, R12, R11 ;  /* 0x0000000c0d0e7389 */ /* 0x00006400000c000b */
[----:B01----:R-:W-:Y:S01]  /*18c00*/  ENDCOLLECTIVE ;  /* 0x000000000000791b */ /* 0x003fe20003800000 */
.L_x_712:
[----:B------:R-:W-:-:S04]  /*18c10*/  @!P3 LEA R10, P5, R59, R3, 0x1 ;  /* 0x000000033b0ab211 */ /* 0x000fc800078a08ff */
[----:B------:R-:W-:Y:S01]  /*18c20*/  @!P3 LEA.HI.X R3, R59, R0, R58, 0x1, P5 ;  /* 0x000000003b03b211 */ /* 0x000fe200028f0c3a */
[----:B------:R-:W-:Y:S01]  /*18c30*/  IMAD.MOV.U32 R13, RZ, RZ, R7 ;  /* 0x000000ffff0d7224 */ /* 0x000fe200078e0007 */
[----:B------:R-:W-:-:S07]  /*18c40*/  MOV R4, R14 ;  /* 0x0000000e00047202 */ /* 0x000fce0000000f00 */
[----:B------:R-:W-:Y:S05]  /*18c50*/  WARPSYNC.COLLECTIVE R15, `(.L_x_713) ;  /* 0x000000000f087348 */ /* 0x000fea0003c00000 */
[----:B------:R0:W1:Y:S02]  /*18c60*/  SHFL.IDX P6, R14, R13, R12, R11 ;  /* 0x0000000c0d0e7389 */ /* 0x00006400000c000b */
[----:B01----:R-:W-:Y:S01]  /*18c70*/  ENDCOLLECTIVE ;  /* 0x000000000000791b */ /* 0x003fe20003800000 */
.L_x_713:
[----:B------:R-:W-:Y:S02]  /*18c80*/  IMAD.MOV.U32 R13, RZ, RZ, R20 ;  /* 0x000000ffff0d7224 */ /* 0x000fe400078e0014 */
[----:B------:R-:W-:Y:S02]  /*18c90*/  IMAD.MOV.U32 R12, RZ, RZ, 0x2 ;  /* 0x00000002ff0c7424 */ /* 0x000fe400078e00ff */
[----:B------:R-:W-:-:S07]  /*18ca0*/  IMAD.MOV.U32 R5, RZ, RZ, R14 ;  /* 0x000000ffff057224 */ /* 0x000fce00078e000e */
[----:B------:R-:W-:Y:S05]  /*18cb0*/  WARPSYNC.COLLECTIVE R15, `(.L_x_714) ;  /* 0x000000000f087348 */ /* 0x000fea0003c00000 */
[----:B------:R0:W1:Y:S02]  /*18cc0*/  SHFL.IDX P6, R14, R13, R12, R11 ;  /* 0x0000000c0d0e7389 */ /* 0x00006400000c000b */
[----:B01----:R-:W-:Y:S01]  /*18cd0*/  ENDCOLLECTIVE ;  /* 0x000000000000791b */ /* 0x003fe20003800000 */
.L_x_714:
[----:B------:R-:W-:-:S04]  /*18ce0*/  @!P4 LEA R8, P1, R59, R5, 0x1 ;  /* 0x000000053b08c211 */ /* 0x000fc800078208ff */
[----:B------:R-:W-:Y:S02]  /*18cf0*/  @!P4 LEA.HI.X R9, R59, R4, R58, 0x1, P1 ;  /* 0x000000043b09c211 */ /* 0x000fe400008f0c3a */
[----:B------:R-:W-:Y:S01]  /*18d00*/  MOV R13, R7 ;  /* 0x00000007000d7202 */ /* 0x000fe20000000f00 */
[----:B------:R-:W-:-:S07]  /*18d10*/  IMAD.MOV.U32 R6, RZ, RZ, R14 ;  /* 0x000000ffff067224 */ /* 0x000fce00078e000e */
[----:B------:R-:W-:Y:S05]  /*18d20*/  WARPSYNC.COLLECTIVE R15, `(.L_x_715) ;  /* 0x000000000f087348 */ /* 0x000fea0003c00000 */
[----:B------:R0:W1:Y:S02]  /*18d30*/  SHFL.IDX P6, R14, R13, R12, R11 ;  /* 0x0000000c0d0e7389 */ /* 0x00006400000c000b */
[----:B01----:R-:W-:Y:S01]  /*18d40*/  ENDCOLLECTIVE ;  /* 0x000000000000791b */ /* 0x003fe20003800000 */
.L_x_715:
[----:B------:R-:W-:Y:S02]  /*18d50*/  @!P3 IMAD.MOV.U32 R11, RZ, RZ, R3 ;  /* 0x000000ffff0bb224 */ /* 0x000fe400078e0003 */
[----:B------:R-:W-:Y:S02]  /*18d60*/  IMAD.MOV.U32 R13, RZ, RZ, R20 ;  /* 0x000000ffff0d7224 */ /* 0x000fe400078e0014 */
[----:B------:R-:W-:Y:S01]  /*18d70*/  IMAD.MOV.U32 R12, RZ, RZ, 0x3 ;  /* 0x00000003ff0c7424 */ /* 0x000fe200078e00ff */
[----:B------:R0:W-:Y:S04]  /*18d80*/  @!P3 ST.E.128 desc[UR56][R10.64], RZ ;  /* 0x000000ff0a00b985 */ /* 0x0001e8000c101d38 */
[----:B------:R1:W-:Y:S01]  /*18d90*/  @!P4 ST.E.128 desc[UR56][R8.64], RZ ;  /* 0x000000ff0800c985 */ /* 0x0003e2000c101d38 */
[----:B------:R-:W-:-:S04]  /*18da0*/  @!P2 LEA R25, P5, R59, R14, 0x1 ;  /* 0x0000000e3b19a211 */ /* 0x000fc800078a08ff */
[----:B------:R-:W-:Y:S01]  /*18db0*/  @!P2 LEA.HI.X R5, R59, R6, R58, 0x1, P5 ;  /* 0x000000063b05a211 */ /* 0x000fe200028f0c3a */
[----:B------:R-:W-:Y:S01]  /*18dc0*/  @!P2 IMAD.MOV.U32 R4, RZ, RZ, R25 ;  /* 0x000000ffff04a224 */ /* 0x000fe200078e0019 */
[----:B0-----:R-:W-:-:S04]  /*18dd0*/  MOV R11, 0x181f ;  /* 0x0000181f000b7802 */ /* 0x001fc80000000f00 */
[----:B------:R1:W-:Y:S03]  /*18de0*/  @!P2 ST.E.128 desc[UR56][R4.64], RZ ;  /* 0x000000ff0400a985 */ /* 0x0003e6000c101d38 */
[----:B-1----:R-:W-:Y:S05]  /*18df0*/  WARPSYNC.COLLECTIVE R15, `(.L_x_716) ;  /* 0x000000000f087348 */ /* 0x002fea0003c00000 */
[----:B------:R0:W2:Y:S02]  /*18e00*/  SHFL.IDX P6, R14, R13, R12, R11 ;  /* 0x0000000c0d0e7389 */ /* 0x0000a400000c000b */
[----:B012---:R-:W-:Y:S01]  /*18e10*/  ENDCOLLECTIVE ;  /* 0x000000000000791b */ /* 0x007fe20003800000 */
.L_x_716:
[----:B------:R-:W-:Y:S02]  /*18e20*/  IMAD.MOV.U32 R13, RZ, RZ, R7 ;  /* 0x000000ffff0d7224 */ /* 0x000fe400078e0007 */
[----:B------:R-:W-:-:S07]  /*18e30*/  IMAD.MOV.U32 R0, RZ, RZ, R14 ;  /* 0x000000ffff007224 */ /* 0x000fce00078e000e */
[----:B------:R-:W-:Y:S05]  /*18e40*/  WARPSYNC.COLLECTIVE R15, `(.L_x_717) ;  /* 0x000000000f087348 */ /* 0x000fea0003c00000 */
[----:B------:R0:W1:Y:S02]  /*18e50*/  SHFL.IDX P6, R14, R13, R12, R11 ;  /* 0x0000000c0d0e7389 */ /* 0x00006400000c000b */
[----:B01----:R-:W-:Y:S01]  /*18e60*/  ENDCOLLECTIVE ;  /* 0x000000000000791b */ /* 0x003fe20003800000 */
.L_x_717:
[----:B------:R-:W-:Y:S05]  /*18e70*/  BRA `(.L_x_718) ;  /* 0xffffff80009c7947 */ /* 0x000fea000383ffff */
.L_x_546:
[----:B------:R-:W1:Y:S01]  /*18e80*/  S2R R7, SR_TID.X ;  /* 0x0000000000077919 */ /* 0x000e620000002100 */
[----:B------:R-:W-:Y:S01]  /*18e90*/  BSSY B1, `(.L_x_719) ;  /* 0x000000a000017945 */ /* 0x000fe20003800000 */
[----:B0-----:R-:W-:Y:S01]  /*18ea0*/  IMAD.MOV.U32 R12, RZ, RZ, RZ ;  /* 0x000000ffff0c7224 */ /* 0x001fe200078e00ff */
[----:B------:R-:W-:Y:S01]  /*18eb0*/  MOV R11, 0x1f ;  /* 0x0000001f000b7802 */ /* 0x000fe20000000f00 */
[----:B------:R-:W-:Y:S01]  /*18ec0*/  IMAD.MOV.U32 R15, RZ, RZ, -0x1 ;  /* 0xffffffffff0f7424 */ /* 0x000fe200078e00ff */
[----:B-1----:R-:W-:-:S04]  /*18ed0*/  SHF.R.U32.HI R7, RZ, 0x5, R7 ;  /* 0x00000005ff077819 */ /* 0x002fc80000011607 */
[----:B------:R-:W-:-:S05]  /*18ee0*/  LOP3.LUT R7, R7, 0x3, RZ, 0xc0, !PT ;  /* 0x0000000307077812 */ /* 0x000fca00078ec0ff */
[----:B------:R-:W-:-:S07]  /*18ef0*/  IMAD.MOV.U32 R13, RZ, RZ, R7 ;  /* 0x000000ffff0d7224 */ /* 0x000fce00078e0007 */
[----:B------:R-:W-:Y:S05]  /*18f00*/  WARPSYNC.COLLECTIVE R15, `(.L_x_720) ;  /* 0x000000000f087348 */ /* 0x000fea0003c00000 */
[----:B------:R0:W1:Y:S02]  /*18f10*/  SHFL.IDX P6, R14, R13, R12, R11 ;  /* 0x0000000c0d0e7389 */ /* 0x00006400000c000b */
[----:B01----:R-:W-:Y:S01]  /*18f20*/  ENDCOLLECTIVE ;  /* 0x000000000000791b */ /* 0x003fe20003800000 */
.L_x_720:
[----:B------:R-:W-:Y:S05]  /*18f30*/  BSYNC B1 ;  /* 0x0000000000017941 */ /* 0x000fea0003800000 */
.L_x_719:
[----:B------:R-:W-:Y:S05]  /*18f40*/  BRA `(.L_x_721) ;  /* 0xffffff9800447947 */ /* 0x000fea000383ffff */
.L_x_548:
[----:B------:R-:W-:Y:S01]  /*18f50*/  BSSY B1, `(.L_x_722) ;  /* 0x0000006000017945 */ /* 0x000fe20003800000 */
[----:B------:R-:W-:-:S07]  /*18f60*/  IMAD.MOV.U32 R15, RZ, RZ, -0x1 ;  /* 0xffffffffff0f7424 */ /* 0x000fce00078e00ff */
[----:B01----:R-:W-:Y:S05]  /*18f70*/  WARPSYNC.COLLECTIVE R15, `(.L_x_723) ;  /* 0x000000000f0c7348 */ /* 0x003fea0003c00000 */
[----:B------:R-:W-:Y:S02]  /*18f80*/  ELECT P6, UR62, PT ;  /* 0x00000000003e782f */ /* 0x000fe400038c0000 */
[----:B------:R-:W-:Y:S01]  /*18f90*/  MOV R14, UR62 ;  /* 0x0000003e000e7c02 */ /* 0x000fe20008000f00 */
[----:B01----:R-:W-:Y:S10]  /*18fa0*/  ENDCOLLECTIVE ;  /* 0x000000000000791b */ /* 0x003ff40003800000 */
.L_x_723:
[----:B------:R-:W-:Y:S05]  /*18fb0*/  BSYNC B1 ;  /* 0x0000000000017941 */ /* 0x000fea0003800000 */
.L_x_722:
[----:B------:R-:W-:Y:S05]  /*18fc0*/  BRA `(.L_x_547) ;  /* 0xffffff98003c7947 */ /* 0x000fea000383ffff */
.L_x_550:
[----:B-1----:R1:W2:Y:S02]  /*18fd0*/  SYNCS.PHASECHK.TRANS64.TRYWAIT P0, [R16+URZ+0x30820], R6 ;  /* 0x03082006100075a7 */ /* 0x0022a4000800017f */
[----:B--2---:R-:W-:Y:S05]  /*18fe0*/  @!P0 NANOSLEEP.SYNCS 0x989680 ;  /* 0x009896800000895d */ /* 0x004fea0003900000 */
[----:B------:R-:W2:Y:S02]  /*18ff0*/  @!P0 SYNCS.PHASECHK.TRANS64 P0, [R16+URZ+0x30820], R6 ;  /* 0x03082006100085a7 */ /* 0x000ea4000800007f */
[----:B--2---:R-:W-:Y:S05]  /*19000*/  @!P0 BRA `(.L_x_550) ;  /* 0xfffffffc00f08947 */ /* 0x004fea000383ffff */
[----:B------:R-:W-:Y:S05]  /*19010*/  BRA `(.L_x_724) ;  /* 0xffffff98004c7947 */ /* 0x000fea000383ffff */
.L_x_554:
[----:B-1----:R1:W2:Y:S02]  /*19020*/  SYNCS.PHASECHK.TRANS64.TRYWAIT P0, [R7+URZ+0x308a0], R6 ;  /* 0x0308a006070075a7 */ /* 0x0022a4000800017f */
[----:B--2---:R-:W-:Y:S05]  /*19030*/  @!P0 NANOSLEEP.SYNCS 0x989680 ;  /* 0x009896800000895d */ /* 0x004fea0003900000 */
[----:B------:R-:W2:Y:S02]  /*19040*/  @!P0 SYNCS.PHASECHK.TRANS64 P0, [R7+URZ+0x308a0], R6 ;  /* 0x0308a006070085a7 */ /* 0x000ea4000800007f */
[----:B--2---:R-:W-:Y:S05]  /*19050*/  @!P0 BRA `(.L_x_554) ;  /* 0xfffffffc00f08947 */ /* 0x004fea000383ffff */
[----:B------:R-:W-:Y:S05]  /*19060*/  BRA `(.L_x_725) ;  /* 0xffffff9800687947 */ /* 0x000fea000383ffff */
.L_x_559:
[----:B0-----:R0:W2:Y:S02]  /*19070*/  SYNCS.PHASECHK.TRANS64.TRYWAIT P0, [R7+URZ+0x308c0], R6 ;  /* 0x0308c006070075a7 */ /* 0x0010a4000800017f */
[----:B--2---:R-:W-:Y:S05]  /*19080*/  @!P0 NANOSLEEP.SYNCS 0x989680 ;  /* 0x009896800000895d */ /* 0x004fea0003900000 */
[----:B------:R-:W2:Y:S02]  /*19090*/  @!P0 SYNCS.PHASECHK.TRANS64 P0, [R7+URZ+0x308c0], R6 ;  /* 0x0308c006070085a7 */ /* 0x000ea4000800007f */
[----:B--2---:R-:W-:Y:S05]  /*190a0*/  @!P0 BRA `(.L_x_559) ;  /* 0xfffffffc00f08947 */ /* 0x004fea000383ffff */
[----:B------:R-:W-:Y:S05]  /*190b0*/  BRA `(.L_x_726) ;  /* 0xffffff9800e47947 */ /* 0x000fea000383ffff */
.L_x_566:
[----:B--2---:R2:W3:Y:S02]  /*190c0*/  SYNCS.PHASECHK.TRANS64.TRYWAIT P2, [R6+URZ+0x308a0], R7 ;  /* 0x0308a007060075a7 */ /* 0x0044e4000804017f */
[----:B---3--:R-:W-:Y:S05]  /*190d0*/  @!P2 NANOSLEEP.SYNCS 0x989680 ;  /* 0x009896800000a95d */ /* 0x008fea0003900000 */
[----:B------:R-:W3:Y:S02]  /*190e0*/  @!P2 SYNCS.PHASECHK.TRANS64 P2, [R6+URZ+0x308a0], R7 ;  /* 0x0308a0070600a5a7 */ /* 0x000ee4000804007f */
[----:B---3--:R-:W-:Y:S05]  /*190f0*/  @!P2 BRA `(.L_x_566) ;  /* 0xfffffffc00f0a947 */ /* 0x008fea000383ffff */
[----:B------:R-:W-:Y:S05]  /*19100*/  BRA `(.L_x_727) ;  /* 0xffffff9c00ac7947 */ /* 0x000fea000383ffff */
.L_x_571:
[----:B0-----:R0:W1:Y:S02]  /*19110*/  SYNCS.PHASECHK.TRANS64.TRYWAIT P2, [R6+URZ+0x308c0], R7 ;  /* 0x0308c007060075a7 */ /* 0x001064000804017f */
[----:B-1----:R-:W-:Y:S05]  /*19120*/  @!P2 NANOSLEEP.SYNCS 0x989680 ;  /* 0x009896800000a95d */ /* 0x002fea0003900000 */
[----:B------:R-:W1:Y:S02]  /*19130*/  @!P2 SYNCS.PHASECHK.TRANS64 P2, [R6+URZ+0x308c0], R7 ;  /* 0x0308c0070600a5a7 */ /* 0x000e64000804007f */
[----:B-1----:R-:W-:Y:S05]  /*19140*/  @!P2 BRA `(.L_x_571) ;  /* 0xfffffffc00f0a947 */ /* 0x002fea000383ffff */
[----:B------:R-:W-:Y:S05]  /*19150*/  BRA `(.L_x_728) ;  /* 0xffffffa000247947 */ /* 0x000fea000383ffff */
.L_x_586:
[----:B------:R-:W4:Y:S01]  /*19160*/  S2R R20, SR_TID.X ;  /* 0x0000000000147919 */ /* 0x000f220000002100 */
[----:B------:R-:W-:Y:S01]  /*19170*/  BSSY B0, `(.L_x_729) ;  /* 0x000000a000007945 */ /* 0x000fe20003800000 */
[----:B0-----:R-:W-:Y:S01]  /*19180*/  IMAD.MOV.U32 R12, RZ, RZ, RZ ;  /* 0x000000ffff0c7224 */ /* 0x001fe200078e00ff */
[----:B------:R-:W-:Y:S01]  /*19190*/  MOV R15, 0xffffffff ;  /* 0xffffffff000f7802 */ /* 0x000fe20000000f00 */
[----:B------:R-:W-:Y:S01]  /*191a0*/  IMAD.MOV.U32 R11, RZ, RZ, 0x1f ;  /* 0x0000001fff0b7424 */ /* 0x000fe200078e00ff */
[----:B----4-:R-:W-:-:S04]  /*191b0*/  SHF.R.U32.HI R20, RZ, 0x5, R20 ;  /* 0x00000005ff147819 */ /* 0x010fc80000011614 */
[----:B------:R-:W-:-:S05]  /*191c0*/  LOP3.LUT R20, R20, 0x3, RZ, 0xc0, !PT ;  /* 0x0000000314147812 */ /* 0x000fca00078ec0ff */
[----:B------:R-:W-:-:S07]  /*191d0*/  IMAD.MOV.U32 R13, RZ, RZ, R20 ;  /* 0x000000ffff0d7224 */ /* 0x000fce00078e0014 */
[----:B-123--:R-:W-:Y:S05]  /*191e0*/  WARPSYNC.COLLECTIVE R15, `(.L_x_730) ;  /* 0x000000000f087348 */ /* 0x00efea0003c00000 */
[----:B------:R0:W4:Y:S02]  /*191f0*/  SHFL.IDX P6, R14, R13, R12, R11 ;  /* 0x0000000c0d0e7389 */ /* 0x00012400000c000b */
[----:B01234-:R-:W-:Y:S01]  /*19200*/  ENDCOLLECTIVE ;  /* 0x000000000000791b */ /* 0x01ffe20003800000 */
.L_x_730:
[----:B------:R-:W-:Y:S05]  /*19210*/  BSYNC B0 ;  /* 0x0000000000007941 */ /* 0x000fea0003800000 */
.L_x_729:
[----:B------:R-:W-:Y:S05]  /*19220*/  BRA `(.L_x_731) ;  /* 0xffffffa800cc7947 */ /* 0x000fea000383ffff */
.L_x_588:
[----:B------:R-:W-:Y:S01]  /*19230*/  BSSY B0, `(.L_x_732) ;  /* 0x0000006000007945 */ /* 0x000fe20003800000 */
[----:B------:R-:W-:-:S07]  /*19240*/  IMAD.MOV.U32 R15, RZ, RZ, -0x1 ;  /* 0xffffffffff0f7424 */ /* 0x000fce00078e00ff */
[----:B0123--:R-:W-:Y:S05]  /*19250*/  WARPSYNC.COLLECTIVE R15, `(.L_x_733) ;  /* 0x000000000f0c7348 */ /* 0x00ffea0003c00000 */
[----:B------:R-:W-:Y:S02]  /*19260*/  ELECT P6, UR62, PT ;  /* 0x00000000003e782f */ /* 0x000fe400038c0000 */
[----:B------:R-:W-:Y:S01]  /*19270*/  MOV R14, UR62 ;  /* 0x0000003e000e7c02 */ /* 0x000fe20008000f00 */
[----:B0123--:R-:W-:Y:S10]  /*19280*/  ENDCOLLECTIVE ;  /* 0x000000000000791b */ /* 0x00fff40003800000 */
.L_x_733:
[----:B------:R-:W-:Y:S05]  /*19290*/  BSYNC B0 ;  /* 0x0000000000007941 */ /* 0x000fea0003800000 */
.L_x_732:
[----:B------:R-:W-:Y:S05]  /*192a0*/  BRA `(.L_x_734) ;  /* 0xffffffa800d47947 */ /* 0x000fea000383ffff */
.L_x_590:
[----:B0-----:R0:W4:Y:S02]  /*192b0*/  SYNCS.PHASECHK.TRANS64.TRYWAIT P0, [R0+URZ+0x30840], R2 ;  /* 0x03084002000075a7 */ /* 0x001124000800017f */
[----:B----4-:R-:W-:Y:S05]  /*192c0*/  @!P0 NANOSLEEP.SYNCS 0x989680 ;  /* 0x009896800000895d */ /* 0x010fea0003900000 */
[----:B------:R-:W4:Y:S02]  /*192d0*/  @!P0 SYNCS.PHASECHK.TRANS64 P0, [R0+URZ+0x30840], R2 ;  /* 0x03084002000085a7 */ /* 0x000f24000800007f */
[----:B----4-:R-:W-:Y:S05]  /*192e0*/  @!P0 BRA `(.L_x_590) ;  /* 0xfffffffc00f08947 */ /* 0x010fea000383ffff */
[----:B------:R-:W-:Y:S05]  /*192f0*/  BRA `(.L_x_735) ;  /* 0xffffffac00287947 */ /* 0x000fea000383ffff */
.L_x_594:
        /* <DEDUP_REMOVED lines=12> */
.L_x_736:
[----:B------:R-:W-:Y:S01]  /*193c0*/  IMAD.MOV.U32 R13, RZ, RZ, R0 ;  /* 0x000000ffff0d7224 */ /* 0x000fe200078e0000 */
[----:B------:R-:W-:-:S07]  /*193d0*/  MOV R7, R14 ;  /* 0x0000000e00077202 */ /* 0x000fce0000000f00 */
[----:B------:R-:W-:Y:S05]  /*193e0*/  WARPSYNC.COLLECTIVE R15, `(.L_x_737) ;  /* 0x000000000f087348 */ /* 0x000fea0003c00000 */
[----:B------:R0:W1:Y:S02]  /*193f0*/  SHFL.IDX P6, R14, R13, R12, R11 ;  /* 0x0000000c0d0e7389 */ /* 0x00006400000c000b */
[----:B01----:R-:W-:Y:S01]  /*19400*/  ENDCOLLECTIVE ;  /* 0x000000000000791b */ /* 0x003fe20003800000 */
.L_x_737:
[----:B------:R-:W-:Y:S01]  /*19410*/  IMAD.MOV.U32 R13, RZ, RZ, R4 ;  /* 0x000000ffff0d7224 */ /* 0x000fe200078e0004 */
[----:B------:R-:W-:Y:S01]  /*19420*/  MOV R12, 0x1 ;  /* 0x00000001000c7802 */ /* 0x000fe20000000f00 */
[----:B------:R-:W-:-:S07]  /*19430*/  IMAD.MOV.U32 R6, RZ, RZ, R14 ;  /* 0x000000ffff067224 */ /* 0x000fce00078e000e */
[----:B------:R-:W-:Y:S05]  /*19440*/  WARPSYNC.COLLECTIVE R15, `(.L_x_738) ;  /* 0x000000000f087348 */ /* 0x000fea0003c00000 */
[----:B------:R0:W1:Y:S02]  /*19450*/  SHFL.IDX P6, R14, R13, R12, R11 ;  /* 0x0000000c0d0e7389 */ /* 0x00006400000c000b */
[----:B01----:R-:W-:Y:S01]  /*19460*/  ENDCOLLECTIVE ;  /* 0x000000000000791b */ /* 0x003fe20003800000 */
.L_x_738:
[----:B------:R-:W-:-:S05]  /*19470*/  @!P1 LEA R6, P2, R20, R6, 0x1 ;  /* 0x0000000614069211 */ /* 0x000fca00078408ff */
[----:B------:R-:W-:-:S05]  /*19480*/  @!P1 IMAD.X R7, RZ, RZ, R7, P2 ;  /* 0x000000ffff079224 */ /* 0x000fca00010e0607 */
[----:B------:R-:W-:Y:S01]  /*19490*/  @!PT LDS RZ, [RZ] ;  /* 0x00000000fffff984 */ /* 0x000fe20000000800 */
[----:B------:R-:W-:Y:S01]  /*194a0*/  @!PT LDS RZ, [RZ] ;  /* 0x00000000fffff984 */ /* 0x000fe20000000800 */
[----:B------:R-:W-:Y:S01]  /*194b0*/  @!PT LDS RZ, [RZ] ;  /* 0x00000000fffff984 */ /* 0x000fe20000000800 */
[----:B------:R0:W-:Y:S01]  /*194c0*/  @!P1 LDGSTS.E.BYPASS.LTC128B.128 [R10+0xc400], desc[UR56][R6.64], !P0 ;  /* 0x0c400000060a9fae */ /* 0x0001e2000c101d78 */
[----:B------:R-:W-:Y:S01]  /*194d0*/  IMAD.MOV.U32 R13, RZ, RZ, R0 ;  /* 0x000000ffff0d7224 */ /* 0x000fe200078e0000 */
[----:B------:R-:W-:Y:S01]  /*194e0*/  ISETP.GE.AND P1, PT, R8, R3, PT ;  /* 0x000000030800720c */ /* 0x000fe20003f26270 */
[----:B0-----:R-:W-:-:S12]  /*194f0*/  IMAD.MOV.U32 R6, RZ, RZ, R14 ;  /* 0x000000ffff067224 */ /* 0x001fd800078e000e */
[----:B------:R-:W-:Y:S05]  /*19500*/  WARPSYNC.COLLECTIVE R15, `(.L_x_739) ;  /* 0x000000000f087348 */ /* 0x000fea0003c00000 */
[----:B------:R0:W1:Y:S02]  /*19510*/  SHFL.IDX P6, R14, R13, R12, R11 ;  /* 0x0000000c0d0e7389 */ /* 0x00006400000c000b */
[----:B01----:R-:W-:Y:S01]  /*19520*/  ENDCOLLECTIVE ;  /* 0x000000000000791b */ /* 0x003fe20003800000 */
.L_x_739:
[----:B------:R-:W-:Y:S01]  /*19530*/  MOV R13, R4 ;  /* 0x00000004000d7202 */ /* 0x000fe20000000f00 */
[----:B------:R-:W-:Y:S02]  /*19540*/  IMAD.MOV.U32 R12, RZ, RZ, 0x2 ;  /* 0x00000002ff0c7424 */ /* 0x000fe400078e00ff */
[----:B------:R-:W-:-:S07]  /*19550*/  IMAD.MOV.U32 R7, RZ, RZ, R14 ;  /* 0x000000ffff077224 */ /* 0x000fce00078e000e */
[----:B------:R-:W-:Y:S05]  /*19560*/  WARPSYNC.COLLECTIVE R15, `(.L_x_740) ;  /* 0x000000000f087348 */ /* 0x000fea0003c00000 */
[----:B------:R0:W1:Y:S02]  /*19570*/  SHFL.IDX P6, R14, R13, R12, R11 ;  /* 0x0000000c0d0e7389 */ /* 0x00006400000c000b */
[----:B01----:R-:W-:Y:S01]  /*19580*/  ENDCOLLECTIVE ;  /* 0x000000000000791b */ /* 0x003fe20003800000 */
.L_x_740:
        /* <DEDUP_REMOVED lines=16> */
.L_x_741:
[----:B------:R-:W-:Y:S02]  /*19690*/  IMAD.MOV.U32 R13, RZ, RZ, R4 ;  /* 0x000000ffff0d7224 */ /* 0x000fe400078e0004 */
[----:B------:R-:W-:Y:S02]  /*196a0*/  IMAD.MOV.U32 R12, RZ, RZ, 0x3 ;  /* 0x00000003ff0c7424 */ /* 0x000fe400078e00ff */
[----:B------:R-:W-:-:S07]  /*196b0*/  IMAD.MOV.U32 R7, RZ, RZ, R14 ;  /* 0x000000ffff077224 */ /* 0x000fce00078e000e */
[----:B------:R-:W-:Y:S05]  /*196c0*/  WARPSYNC.COLLECTIVE R15, `(.L_x_742) ;  /* 0x000000000f087348 */ /* 0x000fea0003c00000 */
[----:B------:R0:W1:Y:S02]  /*196d0*/  SHFL.IDX P6, R14, R13, R12, R11 ;  /* 0x0000000c0d0e7389 */ /* 0x00006400000c000b */
[----:B01----:R-:W-:Y:S01]  /*196e0*/  ENDCOLLECTIVE ;  /* 0x000000000000791b */ /* 0x003fe20003800000 */
.L_x_742:
        /* <DEDUP_REMOVED lines=10> */
[----:B0-----:R-:W-:-:S04]  /*19790*/  IADD3 R6, R25, 0x30, RZ ;  /* 0x0000003019067810 */ /* 0x001fc80007ffe0ff */
[----:B------:R-:W-:Y:S01]  /*197a0*/  ISETP.GE.AND P1, PT, R6, R3, PT ;  /* 0x000000030600720c */ /* 0x000fe20003f26270 */
[----:B------:R-:W-:-:S12]  /*197b0*/  IMAD.MOV.U32 R6, RZ, RZ, R14 ;  /* 0x000000ffff067224 */ /* 0x000fd800078e000e */
[----:B------:R-:W-:Y:S05]  /*197c0*/  WARPSYNC.COLLECTIVE R15, `(.L_x_743) ;  /* 0x000000000f087348 */ /* 0x000fea0003c00000 */
[----:B------:R0:W1:Y:S02]  /*197d0*/  SHFL.IDX P6, R14, R13, R12, R11 ;  /* 0x0000000c0d0e7389 */ /* 0x00006400000c000b */
[----:B01----:R-:W-:Y:S01]  /*197e0*/  ENDCOLLECTIVE ;  /* 0x000000000000791b */ /* 0x003fe20003800000 */
.L_x_743:
[----:B------:R-:W-:Y:S02]  /*197f0*/  IMAD.MOV.U32 R13, RZ, RZ, R4 ;  /* 0x000000ffff0d7224 */ /* 0x000fe400078e0004 */
[----:B------:R-:W-:Y:S02]  /*19800*/  IMAD.MOV.U32 R12, RZ, RZ, 0x4 ;  /* 0x00000004ff0c7424 */ /* 0x000fe400078e00ff */
[----:B------:R-:W-:-:S07]  /*19810*/  IMAD.MOV.U32 R7, RZ, RZ, R14 ;  /* 0x000000ffff077224 */ /* 0x000fce00078e000e */
[----:B------:R-:W-:Y:S05]  /*19820*/  WARPSYNC.COLLECTIVE R15, `(.L_x_744) ;  /* 0x000000000f087348 */ /* 0x000fea0003c00000 */
[----:B------:R0:W1:Y:S02]  /*19830*/  SHFL.IDX P6, R14, R13, R12, R11 ;  /* 0x0000000c0d0e7389 */ /* 0x00006400000c000b */
[----:B01----:R-:W-:Y:S01]  /*19840*/  ENDCOLLECTIVE ;  /* 0x000000000000791b */ /* 0x003fe20003800000 */
.L_x_744:
[----:B------:R-:W-:-:S04]  /*19850*/  @!P1 LEA R7, P2, R20, R7, 0x1 ;  /* 0x0000000714079211 */ /* 0x000fc800078408ff */
[----:B------:R-:W-:-:S04]  /*19860*/  @!P1 IADD3.X R6, RZ, R6, RZ, P2, !PT ;  /* 0x00000006ff069210 */ /* 0x000fc800017fe4ff */
        /* <DEDUP_REMOVED lines=14> */
.L_x_745:
[----:B------:R-:W-:Y:S02]  /*19950*/  IMAD.MOV.U32 R13, RZ, RZ, R4 ;  /* 0x000000ffff0d7224 */ /* 0x000fe400078e0004 */
[----:B------:R-:W-:Y:S01]  /*19960*/  IMAD.MOV.U32 R12, RZ, RZ, 0x5 ;  /* 0x00000005ff0c7424 */ /* 0x000fe200078e00ff */
[----:B------:R-:W-:-:S07]  /*19970*/  MOV R7, R14 ;  /* 0x0000000e00077202 */ /* 0x000fce0000000f00 */
[----:B------:R-:W-:Y:S05]  /*19980*/  WARPSYNC.COLLECTIVE R15, `(.L_x_746) ;  /* 0x000000000f087348 */ /* 0x000fea0003c00000 */
[----:B------:R0:W1:Y:S02]  /*19990*/  SHFL.IDX P6, R14, R13, R12, R11 ;  /* 0x0000000c0d0e7389 */ /* 0x00006400000c000b */
[----:B01----:R-:W-:Y:S01]  /*199a0*/  ENDCOLLECTIVE ;  /* 0x000000000000791b */ /* 0x003fe20003800000 */
.L_x_746:
[----:B------:R-:W-:-:S05]  /*199b0*/  @!P1 LEA R7, P2, R20, R7, 0x1 ;  /* 0x0000000714079211 */ /* 0x000fca00078408ff */
[----:B------:R-:W-:-:S05]  /*199c0*/  @!P1 IMAD.X R6, RZ, RZ, R6, P2 ;  /* 0x000000ffff069224 */ /* 0x000fca00010e0606 */
[----:B------:R-:W-:Y:S02]  /*199d0*/  @!P1 LOP3.LUT R7, R7, R6, RZ, 0x3c, !PT ;  /* 0x0000000607079212 */ /* 0x000fe400078e3cff */
[----:B------:R-:W-:Y:S02]  /*199e0*/  MOV R13, R0 ;  /* 0x00000000000d7202 */ /* 0x000fe40000000f00 */
        /* <DEDUP_REMOVED lines=12> */
.L_x_747:
[----:B------:R-:W-:Y:S02]  /*19ab0*/  IMAD.MOV.U32 R13, RZ, RZ, R4 ;  /* 0x000000ffff0d7224 */ /* 0x000fe400078e0004 */
[----:B------:R-:W-:Y:S02]  /*19ac0*/  IMAD.MOV.U32 R12, RZ, RZ, 0x6 ;  /* 0x00000006ff0c7424 */ /* 0x000fe400078e00ff */
[----:B------:R-:W-:-:S07]  /*19ad0*/  IMAD.MOV.U32 R7, RZ, RZ, R14 ;  /* 0x000000ffff077224 */ /* 0x000fce00078e000e */
[----:B------:R-:W-:Y:S05]  /*19ae0*/  WARPSYNC.COLLECTIVE R15, `(.L_x_748) ;  /* 0x000000000f087348 */ /* 0x000fea0003c00000 */
[----:B------:R0:W1:Y:S02]  /*19af0*/  SHFL.IDX P6, R14, R13, R12, R11 ;  /* 0x0000000c0d0e7389 */ /* 0x00006400000c000b */
[----:B01----:R-:W-:Y:S01]  /*19b00*/  ENDCOLLECTIVE ;  /* 0x000000000000791b */ /* 0x003fe20003800000 */
.L_x_748:
        /* <DEDUP_REMOVED lines=11> */
[----:B------:R-:W-:Y:S02]  /*19bc0*/  ISETP.GE.AND P1, PT, R6, R3, PT ;  /* 0x000000030600720c */ /* 0x000fe40003f26270 */
[----:B------:R-:W-:-:S11]  /*19bd0*/  MOV R6, R14 ;  /* 0x0000000e00067202 */ /* 0x000fd60000000f00 */
[----:B------:R-:W-:Y:S05]  /*19be0*/  WARPSYNC.COLLECTIVE R15, `(.L_x_749) ;  /* 0x000000000f087348 */ /* 0x000fea0003c00000 */
[----:B------:R0:W1:Y:S02]  /*19bf0*/  SHFL.IDX P6, R14, R13, R12, R11 ;  /* 0x0000000c0d0e7389 */ /* 0x00006400000c000b */
[----:B01----:R-:W-:Y:S01]  /*19c00*/  ENDCOLLECTIVE ;  /* 0x000000000000791b */ /* 0x003fe20003800000 */
.L_x_749:
[----:B------:R-:W-:Y:S02]  /*19c10*/  IMAD.MOV.U32 R13, RZ, RZ, R4 ;  /* 0x000000ffff0d7224 */ /* 0x000fe400078e0004 */
[----:B------:R-:W-:Y:S02]  /*19c20*/  IMAD.MOV.U32 R12, RZ, RZ, 0x7 ;  /* 0x00000007ff0c7424 */ /* 0x000fe400078e00ff */
[----:B------:R-:W-:-:S07]  /*19c30*/  IMAD.MOV.U32 R7, RZ, RZ, R14 ;  /* 0x000000ffff077224 */ /* 0x000fce00078e000e */
[----:B------:R-:W-:Y:S05]  /*19c40*/  WARPSYNC.COLLECTIVE R15, `(.L_x_750) ;  /* 0x000000000f087348 */ /* 0x000fea0003c00000 */
[----:B------:R0:W1:Y:S02]  /*19c50*/  SHFL.IDX P6, R14, R13, R12, R11 ;  /* 0x0000000c0d0e7389 */ /* 0x00006400000c000b */
[----:B01----:R-:W-:Y:S01]  /*19c60*/  ENDCOLLECTIVE ;  /* 0x000000000000791b */ /* 0x003fe20003800000 */
.L_x_750:
[----:B------:R-:W-:-:S05]  /*19c70*/  @!P1 LEA R7, P2, R20, R7, 0x1 ;  /* 0x0000000714079211 */ /* 0x000fca00078408ff */
[----:B------:R-:W-:-:S05]  /*19c80*/  @!P1 IMAD.X R6, RZ, RZ, R6, P2 ;  /* 0x000000ffff069224 */ /* 0x000fca00010e0606 */
[-C--:B------:R-:W-:Y:S01]  /*19c90*/  @!P1 LOP3.LUT R7, R7, R6.reuse, RZ, 0x3c, !PT ;  /* 0x0000000607079212 */ /* 0x080fe200078e3cff */
[----:B------:R-:W-:Y:S02]  /*19ca0*/  IMAD.MOV.U32 R13, RZ, RZ, R0 ;  /* 0x000000ffff0d7224 */ /* 0x000fe400078e0000 */
[----:B------:R-:W-:Y:S01]  /*19cb0*/  VIADD R0, R25, 0x70 ;  /* 0x0000007019007836 */ /* 0x000fe20000000000 */
[----:B------:R-:W-:-:S04]  /*19cc0*/  @!P1 LOP3.LUT R6, R7, R6, RZ, 0x3c, !PT ;  /* 0x0000000607069212 */ /* 0x000fc800078e3cff */
[----:B------:R-:W-:Y:S02]  /*19cd0*/  @!P1 LOP3.LUT R7, R7, R6, RZ, 0x3c, !PT ;  /* 0x0000000607079212 */ /* 0x000fe400078e3cff */
[----:B------:R-:W-:-:S07]  /*19ce0*/  MOV R4, R14 ;  /* 0x0000000e00047202 */ /* 0x000fce0000000f00 */
[----:B------:R-:W-:Y:S05]  /*19cf0*/  WARPSYNC.COLLECTIVE R15, `(.L_x_751) ;  /* 0x000000000f087348 */ /* 0x000fea0003c00000 */
[----:B------:R0:W1:Y:S02]  /*19d00*/  SHFL.IDX P6, R14, R13, R12, R11 ;  /* 0x0000000c0d0e7389 */ /* 0x00006400000c000b */
[----:B01----:R-:W-:Y:S01]  /*19d10*/  ENDCOLLECTIVE ;  /* 0x000000000000791b */ /* 0x003fe20003800000 */
.L_x_751:
[----:B------:R-:W-:Y:S01]  /*19d20*/  @!PT LDS RZ, [RZ] ;  /* 0x00000000fffff984 */ /* 0x000fe20000000800 */
[----:B------:R-:W-:Y:S01]  /*19d30*/  @!PT LDS RZ, [RZ] ;  /* 0x00000000fffff984 */ /* 0x000fe20000000800 */
[----:B------:R-:W-:Y:S01]  /*19d40*/  @!PT LDS RZ, [RZ] ;  /* 0x00000000fffff984 */ /* 0x000fe20000000800 */
[----:B------:R0:W-:Y:S01]  /*19d50*/  @!P1 LDGSTS.E.BYPASS.LTC128B.128 [R10+0xf400], desc[UR56][R6.64], !P0 ;  /* 0x0f400000060a9fae */ /* 0x0001e2000c101d78 */
[----:B------:R-:W-:Y:S02]  /*19d60*/  ISETP.GE.AND P1, PT, R0, R3, PT ;  /* 0x000000030000720c */ /* 0x000fe40003f26270 */
[----:B------:R-:W-:-:S04]  /*19d70*/  IADD3 R0, R25, 0x80, RZ ;  /* 0x0000008019007810 */ /* 0x000fc80007ffe0ff */
[----:B------:R-:W-:Y:S01]  /*19d80*/  ISETP.GE.AND P2, PT, R0, R3, PT ;  /* 0x000000030000720c */ /* 0x000fe20003f46270 */
[----:B------:R-:W-:Y:S02]  /*19d90*/  IMAD.MOV.U32 R13, RZ, RZ, R2 ;  /* 0x000000ffff0d7224 */ /* 0x000fe400078e0002 */
[----:B------:R-:W-:Y:S02]  /*19da0*/  IMAD.MOV.U32 R12, RZ, RZ, RZ ;  /* 0x000000ffff0c7224 */ /* 0x000fe400078e00ff */
[----:B0-----:R-:W-:-:S08]  /*19db0*/  IMAD.MOV.U32 R6, RZ, RZ, R14 ;  /* 0x000000ffff067224 */ /* 0x001fd000078e000e */
[----:B------:R-:W-:Y:S05]  /*19dc0*/  WARPSYNC.COLLECTIVE R15, `(.L_x_752) ;  /* 0x000000000f087348 */ /* 0x000fea0003c00000 */
[----:B------:R0:W1:Y:S02]  /*19dd0*/  SHFL.IDX P6, R14, R13, R12, R11 ;  /* 0x0000000c0d0e7389 */ /* 0x00006400000c000b */
[----:B01----:R-:W-:Y:S01]  /*19de0*/  ENDCOLLECTIVE ;  /* 0x000000000000791b */ /* 0x003fe20003800000 */
.L_x_752:
        /* <DEDUP_REMOVED lines=13> */
.L_x_753:
[----:B------:R-:W-:Y:S02]  /*19ec0*/  IMAD.MOV.U32 R13, RZ, RZ, R2 ;  /* 0x000000ffff0d7224 */ /* 0x000fe400078e0002 */
[----:B------:R-:W-:Y:S02]  /*19ed0*/  IMAD.MOV.U32 R12, RZ, RZ, 0x1 ;  /* 0x00000001ff0c7424 */ /* 0x000fe400078e00ff */
[----:B------:R-:W-:-:S07]  /*19ee0*/  IMAD.MOV.U32 R0, RZ, RZ, R14 ;  /* 0x000000ffff007224 */ /* 0x000fce00078e000e */
[----:B------:R-:W-:Y:S05]  /*19ef0*/  WARPSYNC.COLLECTIVE R15, `(.L_x_754) ;  /* 0x000000000f087348 */ /* 0x000fea0003c00000 */
[----:B------:R0:W1:Y:S02]  /*19f00*/  SHFL.IDX P6, R14, R13, R12, R11 ;  /* 0x0000000c0d0e7389 */ /* 0x00006400000c000b */
[----:B01----:R-:W-:Y:S01]  /*19f10*/  ENDCOLLECTIVE ;  /* 0x000000000000791b */ /* 0x003fe20003800000 */
.L_x_754:
[----:B------:R-:W-:-:S04]  /*19f20*/  @!P2 LEA R0, P1, R20, R0, 0x1 ;  /* 0x000000001400a211 */ /* 0x000fc800078208ff */
[----:B------:R-:W-:-:S05]  /*19f30*/  @!P2 IADD3.X R6, RZ, R8, RZ, P1, !PT ;  /* 0x00000008ff06a210 */ /* 0x000fca0000ffe4ff */
[----:B------:R-:W-:Y:S02]  /*19f40*/  @!P2 IMAD.MOV.U32 R7, RZ, RZ, R6 ;  /* 0x000000ffff07a224 */ /* 0x000fe400078e0006 */
[----:B------:R-:W-:Y:S02]  /*19f50*/  @!P2 IMAD.MOV.U32 R6, RZ, RZ, R0 ;  /* 0x000000ffff06a224 */ /* 0x000fe400078e0000 */
[----:B------:R-:W-:Y:S02]  /*19f60*/  VIADD R0, R25, 0x90 ;  /* 0x0000009019007836 */ /* 0x000fe40000000000 */
[----:B------:R-:W-:Y:S01]  /*19f70*/  IMAD.MOV.U32 R13, RZ, RZ, R5 ;  /* 0x000000ffff0d7224 */ /* 0x000fe200078e0005 */
[----:B------:R-:W-:Y:S01]  /*19f80*/  @!PT LDS RZ, [RZ] ;  /* 0x00000000fffff984 */ /* 0x000fe20000000800 */
[----:B------:R-:W-:Y:S01]  /*19f90*/  @!PT LDS RZ, [RZ] ;  /* 0x00000000fffff984 */ /* 0x000fe20000000800 */
[----:B------:R-:W-:Y:S01]  /*19fa0*/  @!PT LDS RZ, [RZ] ;  /* 0x00000000fffff984 */ /* 0x000fe20000000800 */
[----:B------:R0:W-:Y:S02]  /*19fb0*/  @!P2 LDGSTS.E.BYPASS.LTC128B.128 [R10+0x10400], desc[UR56][R6.64], !P0 ;  /* 0x10400000060aafae */ /* 0x0001e4000c101d78 */
[----:B------:R-:W-:Y:S02]  /*19fc0*/  ISETP.GE.AND P1, PT, R0, R3, PT ;  /* 0x000000030000720c */ /* 0x000fe40003f26270 */
[----:B------:R-:W-:-:S11]  /*19fd0*/  MOV R0, R14 ;  /* 0x0000000e00007202 */ /* 0x000fd60000000f00 */
[----:B0-----:R-:W-:Y:S05]  /*19fe0*/  WARPSYNC.COLLECTIVE R15, `(.L_x_755) ;  /* 0x000000000f087348 */ /* 0x001fea0003c00000 */
[----:B------:R1:W2:Y:S02]  /*19ff0*/  SHFL.IDX P6, R14, R13, R12, R11 ;  /* 0x0000000c0d0e7389 */ /* 0x0002a400000c000b */
[----:B012---:R-:W-:Y:S01]  /*1a000*/  ENDCOLLECTIVE ;  /* 0x000000000000791b */ /* 0x007fe20003800000 */
.L_x_755:
[----:B------:R-:W-:Y:S01]  /*1a010*/  IMAD.MOV.U32 R13, RZ, RZ, R2 ;  /* 0x000000ffff0d7224 */ /* 0x000fe200078e0002 */
[----:B------:R-:W-:Y:S01]  /*1a020*/  MOV R12, 0x2 ;  /* 0x00000002000c7802 */ /* 0x000fe20000000f00 */
[----:B------:R-:W-:-:S07]  /*1a030*/  IMAD.MOV.U32 R6, RZ, RZ, R14 ;  /* 0x000000ffff067224 */ /* 0x000fce00078e000e */
[----:B------:R-:W-:Y:S05]  /*1a040*/  WARPSYNC.COLLECTIVE R15, `(.L_x_756) ;  /* 0x000000000f087348 */ /* 0x000fea0003c00000 */
[----:B------:R0:W1:Y:S02]  /*1a050*/  SHFL.IDX P6, R14, R13, R12, R11 ;  /* 0x0000000c0d0e7389 */ /* 0x00006400000c000b */
[----:B01----:R-:W-:Y:S01]  /*1a060*/  ENDCOLLECTIVE ;  /* 0x000000000000791b */ /* 0x003fe20003800000 */
.L_x_756:
        /* <DEDUP_REMOVED lines=13> */
.L_x_757:
[----:B------:R-:W-:Y:S02]  /*1a140*/  IMAD.MOV.U32 R13, RZ, RZ, R2 ;  /* 0x000000ffff0d7224 */ /* 0x000fe400078e0002 */
[----:B------:R-:W-:Y:S02]  /*1a150*/  IMAD.MOV.U32 R12, RZ, RZ, 0x3 ;  /* 0x00000003ff0c7424 */ /* 0x000fe400078e00ff */
[----:B------:R-:W-:-:S07]  /*1a160*/  IMAD.MOV.U32 R6, RZ, RZ, R14 ;  /* 0x000000ffff067224 */ /* 0x000fce00078e000e */
[----:B------:R-:W-:Y:S05]  /*1a170*/  WARPSYNC.COLLECTIVE R15, `(.L_x_758) ;  /* 0x000000000f087348 */ /* 0x000fea0003c00000 */
[----:B------:R0:W1:Y:S02]  /*1a180*/  SHFL.IDX P6, R14, R13, R12, R11 ;  /* 0x0000000c0d0e7389 */ /* 0x00006400000c000b */
[----:B01----:R-:W-:Y:S01]  /*1a190*/  ENDCOLLECTIVE ;  /* 0x000000000000791b */ /* 0x003fe20003800000 */
.L_x_758:
[----:B------:R-:W-:-:S05]  /*1a1a0*/  @!P1 LEA R6, P2, R20, R6, 0x1 ;  /* 0x0000000614069211 */ /* 0x000fca00078408ff */
[----:B------:R-:W-:-:S05]  /*1a1b0*/  @!P1 IMAD.X R0, RZ, RZ, R0, P2 ;  /* 0x000000ffff009224 */ /* 0x000fca00010e0600 */
[----:B------:R-:W-:Y:S01]  /*1a1c0*/  @!P1 MOV R7, R0 ;  /* 0x0000000000079202 */ /* 0x000fe20000000f00 */
        /* <DEDUP_REMOVED lines=9> */
.L_x_759:
[----:B------:R-:W-:Y:S01]  /*1a260*/  IMAD.MOV.U32 R2, RZ, RZ, R14 ;  /* 0x000000ffff027224 */ /* 0x000fe200078e000e */
[----:B------:R-:W-:Y:S06]  /*1a270*/  BRA `(.L_x_760) ;  /* 0xffffffac00347947 */ /* 0x000fec000383ffff */
.L_x_597:
[----:B0-----:R0:W1:Y:S02]  /*1a280*/  SYNCS.PHASECHK.TRANS64.TRYWAIT P0, [R16+URZ+0x30820], R0 ;  /* 0x03082000100075a7 */ /* 0x001064000800017f */
[----:B-1----:R-:W-:Y:S05]  /*1a290*/  @!P0 NANOSLEEP.SYNCS 0x989680 ;  /* 0x009896800000895d */ /* 0x002fea0003900000 */
[----:B------:R-:W1:Y:S02]  /*1a2a0*/  @!P0 SYNCS.PHASECHK.TRANS64 P0, [R16+URZ+0x30820], R0 ;  /* 0x03082000100085a7 */ /* 0x000e64000800007f */
[----:B-1----:R-:W-:Y:S05]  /*1a2b0*/  @!P0 BRA `(.L_x_597) ;  /* 0xfffffffc00f08947 */ /* 0x002fea000383ffff */
[----:B------:R-:W-:Y:S05]  /*1a2c0*/  BRA `(.L_x_761) ;  /* 0xffffffac00947947 */ /* 0x000fea000383ffff */
.L_x_606:
[----:B-1----:R1:W2:Y:S02]  /*1a2d0*/  SYNCS.PHASECHK.TRANS64.TRYWAIT P0, [R2+URZ+0x30840], R3 ;  /* 0x03084003020075a7 */ /* 0x0022a4000800017f */
[----:B--2---:R-:W-:Y:S05]  /*1a2e0*/  @!P0 NANOSLEEP.SYNCS 0x989680 ;  /* 0x009896800000895d */ /* 0x004fea0003900000 */
[----:B------:R-:W2:Y:S02]  /*1a2f0*/  @!P0 SYNCS.PHASECHK.TRANS64 P0, [R2+URZ+0x30840], R3 ;  /* 0x03084003020085a7 */ /* 0x000ea4000800007f */
[----:B--2---:R-:W-:Y:S05]  /*1a300*/  @!P0 BRA `(.L_x_606) ;  /* 0xfffffffc00f08947 */ /* 0x004fea000383ffff */
[----:B------:R-:W-:Y:S05]  /*1a310*/  BRA `(.L_x_762) ;  /* 0xffffffb000687947 */ /* 0x000fea000383ffff */
.L_x_611:
[----:B0-----:R0:W1:Y:S02]  /*1a320*/  SYNCS.PHASECHK.TRANS64.TRYWAIT P0, [R3+URZ+0x60], R2 ;  /* 0x00006002030075a7 */ /* 0x001064000800017f */
[----:B-1----:R-:W-:Y:S05]  /*1a330*/  @!P0 NANOSLEEP.SYNCS 0x989680 ;  /* 0x009896800000895d */ /* 0x002fea0003900000 */
[----:B------:R-:W1:Y:S02]  /*1a340*/  @!P0 SYNCS.PHASECHK.TRANS64 P0, [R3+URZ+0x60], R2 ;  /* 0x00006002030085a7 */ /* 0x000e64000800007f */
[----:B-1----:R-:W-:Y:S05]  /*1a350*/  @!P0 BRA `(.L_x_611) ;  /* 0xfffffffc00f08947 */ /* 0x002fea000383ffff */
[----:B------:R-:W-:Y:S05]  /*1a360*/  BRA `(.L_x_763) ;  /* 0xffffffb000f47947 */ /* 0x000fea000383ffff */
.L_x_619:
[----:B-1----:R1:W2:Y:S02]  /*1a370*/  SYNCS.PHASECHK.TRANS64.TRYWAIT P0, [R2+URZ+0x30840], R3 ;  /* 0x03084003020075a7 */ /* 0x0022a4000800017f */
[----:B--2---:R-:W-:Y:S05]  /*1a380*/  @!P0 NANOSLEEP.SYNCS 0x989680 ;  /* 0x009896800000895d */ /* 0x004fea0003900000 */
[----:B------:R-:W2:Y:S02]  /*1a390*/  @!P0 SYNCS.PHASECHK.TRANS64 P0, [R2+URZ+0x30840], R3 ;  /* 0x03084003020085a7 */ /* 0x000ea4000800007f */
[----:B--2---:R-:W-:Y:S05]  /*1a3a0*/  @!P0 BRA `(.L_x_619) ;  /* 0xfffffffc00f08947 */ /* 0x004fea000383ffff */
[----:B------:R-:W-:Y:S05]  /*1a3b0*/  BRA `(.L_x_764) ;  /* 0xffffffb800387947 */ /* 0x000fea000383ffff */
.L_x_624:
[----:B0-----:R0:W1:Y:S02]  /*1a3c0*/  SYNCS.PHASECHK.TRANS64.TRYWAIT P0, [R10+URZ+0x60], R28 ;  /* 0x0000601c0a0075a7 */ /* 0x001064000800017f */
[----:B-1----:R-:W-:Y:S05]  /*1a3d0*/  @!P0 NANOSLEEP.SYNCS 0x989680 ;  /* 0x009896800000895d */ /* 0x002fea0003900000 */
[----:B------:R-:W1:Y:S02]  /*1a3e0*/  @!P0 SYNCS.PHASECHK.TRANS64 P0, [R10+URZ+0x60], R28 ;  /* 0x0000601c0a0085a7 */ /* 0x000e64000800007f */
[----:B-1----:R-:W-:Y:S05]  /*1a3f0*/  @!P0 BRA `(.L_x_624) ;  /* 0xfffffffc00f08947 */ /* 0x002fea000383ffff */
[----:B------:R-:W-:Y:S05]  /*1a400*/  BRA `(.L_x_765) ;  /* 0xffffffb800c47947 */ /* 0x000fea000383ffff */
.L_x_632:
[----:B-1----:R1:W2:Y:S02]  /*1a410*/  SYNCS.PHASECHK.TRANS64.TRYWAIT P0, [R2+URZ+0x30840], R3 ;  /* 0x03084003020075a7 */ /* 0x0022a4000800017f */
[----:B--2---:R-:W-:Y:S05]  /*1a420*/  @!P0 NANOSLEEP.SYNCS 0x989680 ;  /* 0x009896800000895d */ /* 0x004fea0003900000 */
[----:B------:R-:W2:Y:S02]  /*1a430*/  @!P0 SYNCS.PHASECHK.TRANS64 P0, [R2+URZ+0x30840], R3 ;  /* 0x03084003020085a7 */ /* 0x000ea4000800007f */
[----:B--2---:R-:W-:Y:S05]  /*1a440*/  @!P0 BRA `(.L_x_632) ;  /* 0xfffffffc00f08947 */ /* 0x004fea000383ffff */
[----:B------:R-:W-:Y:S05]  /*1a450*/  BRA `(.L_x_766) ;  /* 0xffffffbc00d87947 */ /* 0x000fea000383ffff */
.L_x_637:
[----:B0-----:R0:W1:Y:S02]  /*1a460*/  SYNCS.PHASECHK.TRANS64.TRYWAIT P0, [R3+URZ+0x60], R7 ;  /* 0x00006007030075a7 */ /* 0x001064000800017f */
[----:B-1----:R-:W-:Y:S05]  /*1a470*/  @!P0 NANOSLEEP.SYNCS 0x989680 ;  /* 0x009896800000895d */ /* 0x002fea0003900000 */
[----:B------:R-:W1:Y:S02]  /*1a480*/  @!P0 SYNCS.PHASECHK.TRANS64 P0, [R3+URZ+0x60], R7 ;  /* 0x00006007030085a7 */ /* 0x000e64000800007f */
[----:B-1----:R-:W-:Y:S05]  /*1a490*/  @!P0 BRA `(.L_x_637) ;  /* 0xfffffffc00f08947 */ /* 0x002fea000383ffff */
[----:B------:R-:W-:Y:S05]  /*1a4a0*/  BRA `(.L_x_767) ;  /* 0xffffffc000687947 */ /* 0x000fea000383ffff */
.L_x_647:
[----:B0-----:R0:W1:Y:S02]  /*1a4b0*/  SYNCS.PHASECHK.TRANS64.TRYWAIT P0, [R3+URZ+0x30860], R0 ;  /* 0x03086000030075a7 */ /* 0x001064000800017f */
[----:B-1----:R-:W-:Y:S05]  /*1a4c0*/  @!P0 NANOSLEEP.SYNCS 0x989680 ;  /* 0x009896800000895d */ /* 0x002fea0003900000 */
[----:B------:R-:W1:Y:S02]  /*1a4d0*/  @!P0 SYNCS.PHASECHK.TRANS64 P0, [R3+URZ+0x30860], R0 ;  /* 0x03086000030085a7 */ /* 0x000e64000800007f */
[----:B-1----:R-:W-:Y:S05]  /*1a4e0*/  @!P0 BRA `(.L_x_647) ;  /* 0xfffffffc00f08947 */ /* 0x002fea000383ffff */
[----:B------:R-:W-:Y:S05]  /*1a4f0*/  BRA `(.L_x_768) ;  /* 0xffffffc400687947 */ /* 0x000fea000383ffff */
.L_x_653:
[----:B------:R-:W-:Y:S01]  /*1a500*/  BSSY B0, `(.L_x_769) ;  /* 0x0000008000007945 */ /* 0x000fe20003800000 */
[----:B0-----:R-:W-:Y:S01]  /*1a510*/  MOV R13, R24 ;  /* 0x00000018000d7202 */ /* 0x001fe20000000f00 */
[----:B------:R-:W-:Y:S02]  /*1a520*/  IMAD.MOV.U32 R12, RZ, RZ, RZ ;  /* 0x000000ffff0c7224 */ /* 0x000fe400078e00ff */
[----:B------:R-:W-:Y:S02]  /*1a530*/  IMAD.MOV.U32 R11, RZ, RZ, 0x1f ;  /* 0x0000001fff0b7424 */ /* 0x000fe400078e00ff */
[----:B------:R-:W-:-:S07]  /*1a540*/  IMAD.MOV.U32 R15, RZ, RZ, -0x1 ;  /* 0xffffffffff0f7424 */ /* 0x000fce00078e00ff */
[----:B--2---:R-:W-:Y:S05]  /*1a550*/  WARPSYNC.COLLECTIVE R15, `(.L_x_770) ;  /* 0x000000000f087348 */ /* 0x004fea0003c00000 */
[----:B------:R0:W1:Y:S02]  /*1a560*/  SHFL.IDX P6, R14, R13, R12, R11 ;  /* 0x0000000c0d0e7389 */ /* 0x00006400000c000b */
[----:B012---:R-:W-:Y:S01]  /*1a570*/  ENDCOLLECTIVE ;  /* 0x000000000000791b */ /* 0x007fe20003800000 */
.L_x_770:
[----:B------:R-:W-:Y:S05]  /*1a580*/  BSYNC B0 ;  /* 0x0000000000007941 */ /* 0x000fea0003800000 */
.L_x_769:
[----:B------:R-:W-:Y:S01]  /*1a590*/  IMAD.MOV.U32 R13, RZ, RZ, R24 ;  /* 0x000000ffff0d7224 */ /* 0x000fe200078e0018 */
[----:B------:R-:W-:Y:S01]  /*1a5a0*/  MOV R12, 0x1 ;  /* 0x00000001000c7802 */ /* 0x000fe20000000f00 */
[----:B------:R-:W-:Y:S02]  /*1a5b0*/  IMAD.MOV.U32 R11, RZ, RZ, 0x1f ;  /* 0x0000001fff0b7424 */ /* 0x000fe400078e00ff */
[----:B------:R-:W-:Y:S02]  /*1a5c0*/  IMAD.MOV.U32 R15, RZ, RZ, -0x1 ;  /* 0xffffffffff0f7424 */ /* 0x000fe400078e00ff */
[----:B------:R-:W-:Y:S02]  /*1a5d0*/  IMAD.IADD R7, R27, 0x1, R9 ;  /* 0x000000011b077824 */ /* 0x000fe400078e0209 */
[----:B------:R-:W-:-:S07]  /*1a5e0*/  IMAD.MOV.U32 R0, RZ, RZ, R14 ;  /* 0x000000ffff007224 */ /* 0x000fce00078e000e */
[----:B------:R-:W-:Y:S05]  /*1a5f0*/  WARPSYNC.COLLECTIVE R15, `(.L_x_771) ;  /* 0x000000000f087348 */ /* 0x000fea0003c00000 */
[----:B------:R0:W1:Y:S02]  /*1a600*/  SHFL.IDX P6, R14, R13, R12, R11 ;  /* 0x0000000c0d0e7389 */ /* 0x00006400000c000b */
[----:B01----:R-:W-:Y:S01]  /*1a610*/  ENDCOLLECTIVE ;  /* 0x000000000000791b */ /* 0x003fe20003800000 */
.L_x_771:
        /* <DEDUP_REMOVED lines=16> */
[C---:B------:R-:W-:Y:S02]  /*1a720*/  ISETP.GE.U32.AND P5, PT, R9.reuse, 0x10, PT ;  /* 0x000000100900780c */ /* 0x040fe40003fa6070 */
[----:B--2---:R-:W-:Y:S01]  /*1a730*/  @!P1 MOV R7, R8 ;  /* 0x0000000800079202 */ /* 0x004fe20000000f00 */
[----:B---3--:R-:W-:Y:S01]  /*1a740*/  @!P1 IMAD.MOV.U32 R4, RZ, RZ, R5 ;  /* 0x000000ffff049224 */ /* 0x008fe200078e0005 */
[----:B------:R-:W-:-:S03]  /*1a750*/  ISETP.NE.AND P1, PT, R9, RZ, PT ;  /* 0x000000ff0900720c */ /* 0x000fc60003f25270 */
[----:B------:R-:W-:-:S10]  /*1a760*/  IMAD R13, R4, R7, RZ ;  /* 0x00000007040d7224 */ /* 0x000fd400078e02ff */
[----:B------:R-:W-:Y:S05]  /*1a770*/  WARPSYNC.COLLECTIVE R15, `(.L_x_772) ;  /* 0x000000000f087348 */ /* 0x000fea0003c00000 */
[----:B------:R0:W1:Y:S02]  /*1a780*/  SHFL.UP P6, R14, R13, R12, R11 ;  /* 0x0400000c0d0e7389 */ /* 0x00006400000c000b */
[----:B01----:R-:W-:Y:S01]  /*1a790*/  ENDCOLLECTIVE ;  /* 0x000000000000791b */ /* 0x003fe20003800000 */
.L_x_772:
[----:B------:R-:W-:Y:S02]  /*1a7a0*/  MOV R12, 0x2 ;  /* 0x00000002000c7802 */ /* 0x000fe40000000f00 */
[----:B------:R-:W-:-:S05]  /*1a7b0*/  SEL R14, R14, RZ, P1 ;  /* 0x000000ff0e0e7207 */ /* 0x000fca0000800000 */
[----:B------:R-:W-:-:S04]  /*1a7c0*/  IMAD.IADD R5, R13, 0x1, R14 ;  /* 0x000000010d057824 */ /* 0x000fc800078e020e */
[----:B------:R-:W-:-:S07]  /*1a7d0*/  IMAD.MOV.U32 R13, RZ, RZ, R5 ;  /* 0x000000ffff0d7224 */ /* 0x000fce00078e0005 */
[----:B------:R-:W-:Y:S05]  /*1a7e0*/  WARPSYNC.COLLECTIVE R15, `(.L_x_773) ;  /* 0x000000000f087348 */ /* 0x000fea0003c00000 */
[----:B------:R0:W1:Y:S02]  /*1a7f0*/  SHFL.UP P6, R14, R13, R12, R11 ;  /* 0x0400000c0d0e7389 */ /* 0x00006400000c000b */
[----:B01----:R-:W-:Y:S01]  /*1a800*/  ENDCOLLECTIVE ;  /* 0x000000000000791b */ /* 0x003fe20003800000 */
.L_x_773:
[----:B------:R-:W-:Y:S01]  /*1a810*/  IMAD.MOV.U32 R12, RZ, RZ, 0x4 ;  /* 0x00000004ff0c7424 */ /* 0x000fe200078e00ff */
[----:B------:R-:W-:-:S05]  /*1a820*/  SEL R2, R14, RZ, P2 ;  /* 0x000000ff0e027207 */ /* 0x000fca0001000000 */
[----:B------:R-:W-:-:S04]  /*1a830*/  IMAD.IADD R2, R5, 0x1, R2 ;  /* 0x0000000105027824 */ /* 0x000fc800078e0202 */
[----:B------:R-:W-:-:S07]  /*1a840*/  IMAD.MOV.U32 R13, RZ, RZ, R2 ;  /* 0x000000ffff0d7224 */ /* 0x000fce00078e0002 */
[----:B------:R-:W-:Y:S05]  /*1a850*/  WARPSYNC.COLLECTIVE R15, `(.L_x_774) ;  /* 0x000000000f087348 */ /* 0x000fea0003c00000 */
[----:B------:R0:W1:Y:S02]  /*1a860*/  SHFL.UP P6, R14, R13, R12, R11 ;  /* 0x0400000c0d0e7389 */ /* 0x00006400000c000b */
[----:B01----:R-:W-:Y:S01]  /*1a870*/  ENDCOLLECTIVE ;  /* 0x000000000000791b */ /* 0x003fe20003800000 */
.L_x_774:
[----:B------:R-:W-:Y:S02]  /*1a880*/  MOV R12, 0x8 ;  /* 0x00000008000c7802 */ /* 0x000fe40000000f00 */
[----:B------:R-:W-:-:S05]  /*1a890*/  SEL R3, R14, RZ, P3 ;  /* 0x000000ff0e037207 */ /* 0x000fca0001800000 */
[----:B------:R-:W-:-:S04]  /*1a8a0*/  IMAD.IADD R8, R2, 0x1, R3 ;  /* 0x0000000102087824 */ /* 0x000fc800078e0203 */
[----:B------:R-:W-:-:S07]  /*1a8b0*/  IMAD.MOV.U32 R13, RZ, RZ, R8 ;  /* 0x000000ffff0d7224 */ /* 0x000fce00078e0008 */
[----:B------:R-:W-:Y:S05]  /*1a8c0*/  WARPSYNC.COLLECTIVE R15, `(.L_x_775) ;  /* 0x000000000f087348 */ /* 0x000fea0003c00000 */
[----:B------:R0:W1:Y:S02]  /*1a8d0*/  SHFL.UP P6, R14, R13, R12, R11 ;  /* 0x0400000c0d0e7389 */ /* 0x00006400000c000b */
[----:B01----:R-:W-:Y:S01]  /*1a8e0*/  ENDCOLLECTIVE ;  /* 0x000000000000791b */ /* 0x003fe20003800000 */
.L_x_775:
[----:B------:R-:W-:Y:S01]  /*1a8f0*/  IMAD.MOV.U32 R12, RZ, RZ, 0x10 ;  /* 0x00000010ff0c7424 */ /* 0x000fe200078e00ff */
[----:B------:R-:W-:-:S05]  /*1a900*/  SEL R5, R14, RZ, P4 ;  /* 0x000000ff0e057207 */ /* 0x000fca0002000000 */
[----:B------:R-:W-:-:S04]  /*1a910*/  IMAD.IADD R5, R8, 0x1, R5 ;  /* 0x0000000108057824 */ /* 0x000fc800078e0205 */
[----:B------:R-:W-:-:S07]  /*1a920*/  IMAD.MOV.U32 R13, RZ, RZ, R5 ;  /* 0x000000ffff0d7224 */ /* 0x000fce00078e0005 */
[----:B------:R-:W-:Y:S05]  /*1a930*/  WARPSYNC.COLLECTIVE R15, `(.L_x_776) ;  /* 0x000000000f087348 */ /* 0x000fea0003c00000 */
[----:B------:R0:W1:Y:S02]  /*1a940*/  SHFL.UP P6, R14, R13, R12, R11 ;  /* 0x0400000c0d0e7389 */ /* 0x00006400000c000b */
[----:B01----:R-:W-:Y:S01]  /*1a950*/  ENDCOLLECTIVE ;  /* 0x000000000000791b */ /* 0x003fe20003800000 */
.L_x_776:
[----:B------:R-:W-:Y:S01]  /*1a960*/  MOV R12, 0x1f ;  /* 0x0000001f000c7802 */ /* 0x000fe20000000f00 */
[----:B------:R-:W-:Y:S01]  /*1a970*/  IMAD.MOV.U32 R11, RZ, RZ, 0x1f ;  /* 0x0000001fff0b7424 */ /* 0x000fe200078e00ff */
[----:B------:R-:W-:-:S05]  /*1a980*/  SEL R14, R14, RZ, P5 ;  /* 0x000000ff0e0e7207 */ /* 0x000fca0002800000 */
[----:B------:R-:W-:-:S04]  /*1a990*/  IMAD.IADD R3, R5, 0x1, R14 ;  /* 0x0000000105037824 */ /* 0x000fc800078e020e */
[----:B------:R-:W-:-:S07]  /*1a9a0*/  IMAD.MOV.U32 R13, RZ, RZ, R3 ;  /* 0x000000ffff0d7224 */ /* 0x000fce00078e0003 */
[----:B------:R-:W-:Y:S05]  /*1a9b0*/  WARPSYNC.COLLECTIVE R15, `(.L_x_777) ;  /* 0x000000000f087348 */ /* 0x000fea0003c00000 */
[----:B------:R0:W1:Y:S02]  /*1a9c0*/  SHFL.IDX P6, R14, R13, R12, R11 ;  /* 0x0000000c0d0e7389 */ /* 0x00006400000c000b */
[----:B01----:R-:W-:Y:S01]  /*1a9d0*/  ENDCOLLECTIVE ;  /* 0x000000000000791b */ /* 0x003fe20003800000 */
.L_x_777:
[----:B------:R-:W-:Y:S05]  /*1a9e0*/  BRA `(.L_x_778) ;  /* 0xffffffc400a07947 */ /* 0x000fea000383ffff */
.L_x_656:
[----:B------:R-:W-:Y:S01]  /*1a9f0*/  BSSY B0, `(.L_x_779) ;  /* 0x0000007000007945 */ /* 0x000fe20003800000 */
[----:B------:R-:W-:Y:S02]  /*1aa00*/  IMAD.MOV.U32 R12, RZ, RZ, 0x1 ;  /* 0x00000001ff0c7424 */ /* 0x000fe400078e00ff */
[----:B------:R-:W-:Y:S02]  /*1aa10*/  IMAD.MOV.U32 R11, RZ, RZ, RZ ;  /* 0x000000ffff0b7224 */ /* 0x000fe400078e00ff */
[----:B------:R-:W-:-:S07]  /*1aa20*/  IMAD.MOV.U32 R15, RZ, RZ, -0x1 ;  /* 0xffffffffff0f7424 */ /* 0x000fce00078e00ff */
[----:B------:R-:W-:Y:S05]  /*1aa30*/  WARPSYNC.COLLECTIVE R15, `(.L_x_780) ;  /* 0x000000000f087348 */ /* 0x000fea0003c00000 */
[----:B------:R0:W1:Y:S02]  /*1aa40*/  SHFL.UP P6, R14, R13, R12, R11 ;  /* 0x0400000c0d0e7389 */ /* 0x00006400000c000b */
[----:B01----:R-:W-:Y:S01]  /*1aa50*/  ENDCOLLECTIVE ;  /* 0x000000000000791b */ /* 0x003fe20003800000 */
.L_x_780:
[----:B------:R-:W-:Y:S05]  /*1aa60*/  BSYNC B0 ;  /* 0x0000000000007941 */ /* 0x000fea0003800000 */
.L_x_779:
[----:B------:R-:W-:Y:S01]  /*1aa70*/  SEL R14, R14, RZ, P1 ;  /* 0x000000ff0e0e7207 */ /* 0x000fe20000800000 */
[----:B------:R-:W-:Y:S02]  /*1aa80*/  IMAD.MOV.U32 R12, RZ, RZ, 0x2 ;  /* 0x00000002ff0c7424 */ /* 0x000fe400078e00ff */
[----:B------:R-:W-:Y:S01]  /*1aa90*/  IMAD.MOV.U32 R11, RZ, RZ, RZ ;  /* 0x000000ffff0b7224 */ /* 0x000fe200078e00ff */
[----:B------:R-:W-:Y:S01]  /*1aaa0*/  IADD3 R13, R13, R14, RZ ;  /* 0x0000000e0d0d7210 */ /* 0x000fe20007ffe0ff */
[----:B------:R-:W-:-:S07]  /*1aab0*/  IMAD.MOV.U32 R15, RZ, RZ, -0x1 ;  /* 0xffffffffff0f7424 */ /* 0x000fce00078e00ff */
[----:B------:R-:W-:Y:S05]  /*1aac0*/  WARPSYNC.COLLECTIVE R15, `(.L_x_781) ;  /* 0x000000000f087348 */ /* 0x000fea0003c00000 */
[----:B------:R0:W1:Y:S02]  /*1aad0*/  SHFL.UP P6, R14, R13, R12, R11 ;  /* 0x0400000c0d0e7389 */ /* 0x00006400000c000b */
[----:B01----:R-:W-:Y:S01]  /*1aae0*/  ENDCOLLECTIVE ;  /* 0x000000000000791b */ /* 0x003fe20003800000 */
.L_x_781:
[----:B------:R-:W-:Y:S02]  /*1aaf0*/  MOV R12, 0x4 ;  /* 0x00000004000c7802 */ /* 0x000fe40000000f00 */
[----:B------:R-:W-:-:S05]  /*1ab00*/  SEL R2, R14, RZ, P2 ;  /* 0x000000ff0e027207 */ /* 0x000fca0001000000 */
[----:B------:R-:W-:-:S04]  /*1ab10*/  IMAD.IADD R2, R13, 0x1, R2 ;  /* 0x000000010d027824 */ /* 0x000fc800078e0202 */
[----:B------:R-:W-:-:S07]  /*1ab20*/  IMAD.MOV.U32 R13, RZ, RZ, R2 ;  /* 0x000000ffff0d7224 */ /* 0x000fce00078e0002 */
[----:B------:R-:W-:Y:S05]  /*1ab30*/  WARPSYNC.COLLECTIVE R15, `(.L_x_782) ;  /* 0x000000000f087348 */ /* 0x000fea0003c00000 */
[----:B------:R0:W1:Y:S02]  /*1ab40*/  SHFL.UP P6, R14, R13, R12, R11 ;  /* 0x0400000c0d0e7389 */ /* 0x00006400000c000b */
[----:B01----:R-:W-:Y:S01]  /*1ab50*/  ENDCOLLECTIVE ;  /* 0x000000000000791b */ /* 0x003fe20003800000 */
.L_x_782:
[----:B------:R-:W-:Y:S01]  /*1ab60*/  IMAD.MOV.U32 R12, RZ, RZ, 0x8 ;  /* 0x00000008ff0c7424 */ /* 0x000fe200078e00ff */
[----:B------:R-:W-:-:S05]  /*1ab70*/  SEL R3, R14, RZ, P3 ;  /* 0x000000ff0e037207 */ /* 0x000fca0001800000 */
[----:B------:R-:W-:-:S04]  /*1ab80*/  IMAD.IADD R3, R2, 0x1, R3 ;  /* 0x0000000102037824 */ /* 0x000fc800078e0203 */
[----:B------:R-:W-:-:S07]  /*1ab90*/  IMAD.MOV.U32 R13, RZ, RZ, R3 ;  /* 0x000000ffff0d7224 */ /* 0x000fce00078e0003 */
[----:B------:R-:W-:Y:S05]  /*1aba0*/  WARPSYNC.COLLECTIVE R15, `(.L_x_783) ;  /* 0x000000000f087348 */ /* 0x000fea0003c00000 */
[----:B------:R0:W1:Y:S02]  /*1abb0*/  SHFL.UP P6, R14, R13, R12, R11 ;  /* 0x0400000c0d0e7389 */ /* 0x00006400000c000b */
[----:B01----:R-:W-:Y:S01]  /*1abc0*/  ENDCOLLECTIVE ;  /* 0x000000000000791b */ /* 0x003fe20003800000 */
.L_x_783:
[----:B------:R-:W-:Y:S02]  /*1abd0*/  MOV R12, 0x10 ;  /* 0x00000010000c7802 */ /* 0x000fe40000000f00 */
[----:B------:R-:W-:-:S05]  /*1abe0*/  SEL R14, R14, RZ, P4 ;  /* 0x000000ff0e0e7207 */ /* 0x000fca0002000000 */
[----:B------:R-:W-:-:S04]  /*1abf0*/  IMAD.IADD R5, R3, 0x1, R14 ;  /* 0x0000000103057824 */ /* 0x000fc800078e020e */
[----:B------:R-:W-:-:S07]  /*1ac00*/  IMAD.MOV.U32 R13, RZ, RZ, R5 ;  /* 0x000000ffff0d7224 */ /* 0x000fce00078e0005 */
[----:B------:R-:W-:Y:S05]  /*1ac10*/  WARPSYNC.COLLECTIVE R15, `(.L_x_784) ;  /* 0x000000000f087348 */ /* 0x000fea0003c00000 */
[----:B------:R0:W1:Y:S02]  /*1ac20*/  SHFL.UP P6, R14, R13, R12, R11 ;  /* 0x0400000c0d0e7389 */ /* 0x00006400000c000b */
[----:B01----:R-:W-:Y:S01]  /*1ac30*/  ENDCOLLECTIVE ;  /* 0x000000000000791b */ /* 0x003fe20003800000 */
.L_x_784:
        /* <DEDUP_REMOVED lines=8> */
.L_x_785:
[----:B------:R-:W-:Y:S05]  /*1acc0*/  BRA `(.L_x_786) ;  /* 0xffffffc4008c7947 */ /* 0x000fea000383ffff */
.L_x_658:
[----:B------:R-:W-:Y:S01]  /*1acd0*/  BSSY B0, `(.L_x_787) ;  /* 0x0000006000007945 */ /* 0x000fe20003800000 */
[----:B------:R-:W-:Y:S01]  /*1ace0*/  PLOP3.LUT P6, PT, P6, PT, PT, 0x8, 0x0 ;  /* 0x000000000000781c */ /* 0x000fe200037ce170 */
[----:B------:R-:W-:-:S12]  /*1acf0*/  IMAD.MOV.U32 R15, RZ, RZ, -0x1 ;  /* 0xffffffffff0f7424 */ /* 0x000fd800078e00ff */
[----:B0-----:R-:W-:Y:S05]  /*1ad00*/  WARPSYNC.COLLECTIVE R15, `(.L_x_788) ;  /* 0x000000000f087348 */ /* 0x001fea0003c00000 */
[----:B------:R-:W-:Y:S01]  /*1ad10*/  VOTE.ANY R14, PT, P6 ;  /* 0x00000000000e7806 */ /* 0x000fe200030e0100 */
[----:B0-----:R-:W-:Y:S06]  /*1ad20*/  ENDCOLLECTIVE ;  /* 0x000000000000791b */ /* 0x001fec0003800000 */
.L_x_788:
[----:B------:R-:W-:Y:S05]  /*1ad30*/  BSYNC B0 ;  /* 0x0000000000007941 */ /* 0x000fea0003800000 */
.L_x_787:
[----:B------:R-:W-:Y:S01]  /*1ad40*/  MOV R8, R14 ;  /* 0x0000000e00087202 */ /* 0x000fe20000000f00 */
[----:B------:R-:W-:Y:S02]  /*1ad50*/  IMAD.MOV.U32 R13, RZ, RZ, R7 ;  /* 0x000000ffff0d7224 */ /* 0x000fe400078e0007 */
[----:B------:R-:W-:Y:S01]  /*1ad60*/  IMAD.MOV.U32 R11, RZ, RZ, 0x1f ;  /* 0x0000001fff0b7424 */ /* 0x000fe200078e00ff */
[----:B------:R-:W0:Y:S01]  /*1ad70*/  POPC R5, R8 ;  /* 0x0000000800057309 */ /* 0x000e220000000000 */
[----:B------:R-:W-:Y:S02]  /*1ad80*/  IMAD.MOV.U32 R15, RZ, RZ, -0x1 ;  /* 0xffffffffff0f7424 */ /* 0x000fe400078e00ff */
[----:B0-----:R-:W-:-:S07]  /*1ad90*/  IMAD.MOV.U32 R12, RZ, RZ, R5 ;  /* 0x000000ffff0c7224 */ /* 0x001fce00078e0005 */
[----:B------:R-:W-:Y:S05]  /*1ada0*/  WARPSYNC.COLLECTIVE R15, `(.L_x_789) ;  /* 0x000000000f087348 */ /* 0x000fea0003c00000 */
[----:B------:R0:W1:Y:S02]  /*1adb0*/  SHFL.IDX P6, R14, R13, R12, R11 ;  /* 0x0000000c0d0e7389 */ /* 0x00006400000c000b */
[----:B01----:R-:W-:Y:S01]  /*1adc0*/  ENDCOLLECTIVE ;  /* 0x000000000000791b */ /* 0x003fe20003800000 */
.L_x_789:
[----:B------:R-:W-:Y:S01]  /*1add0*/  MOV R13, R4 ;  /* 0x00000004000d7202 */ /* 0x000fe20000000f00 */
[----:B------:R-:W-:-:S07]  /*1ade0*/  IMAD.MOV.U32 R7, RZ, RZ, R14 ;  /* 0x000000ffff077224 */ /* 0x000fce00078e000e */
[----:B------:R-:W-:Y:S05]  /*1adf0*/  WARPSYNC.COLLECTIVE R15, `(.L_x_790) ;  /* 0x000000000f087348 */ /* 0x000fea0003c00000 */
[----:B------:R0:W1:Y:S02]  /*1ae00*/  SHFL.IDX P6, R14, R13, R12, R11 ;  /* 0x0000000c0d0e7389 */ /* 0x00006400000c000b */
[----:B01----:R-:W-:Y:S01]  /*1ae10*/  ENDCOLLECTIVE ;  /* 0x000000000000791b */ /* 0x003fe20003800000 */
.L_x_790:
[----:B------:R-:W-:Y:S01]  /*1ae20*/  IMAD.MOV.U32 R4, RZ, RZ, R14 ;  /* 0x000000ffff047224 */ /* 0x000fe200078e000e */
[----:B------:R-:W-:Y:S06]  /*1ae30*/  BRA `(.L_x_791) ;  /* 0xffffffc4006c7947 */ /* 0x000fec000383ffff */
.L_x_660:
[----:B------:R-:W-:Y:S01]  /*1ae40*/  BSSY B0, `(.L_x_792) ;  /* 0x0000007000007945 */ /* 0x000fe20003800000 */
[----:B------:R-:W-:Y:S02]  /*1ae50*/  IMAD.MOV.U32 R13, RZ, RZ, R3 ;  /* 0x000000ffff0d7224 */ /* 0x000fe400078e0003 */
[----:B------:R-:W-:Y:S02]  /*1ae60*/  IMAD.MOV.U32 R11, RZ, RZ, 0x1f ;  /* 0x0000001fff0b7424 */ /* 0x000fe400078e00ff */
[----:B------:R-:W-:-:S07]  /*1ae70*/  IMAD.MOV.U32 R15, RZ, RZ, -0x1 ;  /* 0xffffffffff0f7424 */ /* 0x000fce00078e00ff */
[----:B0123--:R-:W-:Y:S05]  /*1ae80*/  WARPSYNC.COLLECTIVE R15, `(.L_x_793) ;  /* 0x000000000f087348 */ /* 0x00ffea0003c00000 */
[----:B------:R4:W0:Y:S02]  /*1ae90*/  SHFL.IDX P6, R14, R13, R12, R11 ;  /* 0x0000000c0d0e7389 */ /* 0x00082400000c000b */
[----:B01234-:R-:W-:Y:S01]  /*1aea0*/  ENDCOLLECTIVE ;  /* 0x000000000000791b */ /* 0x01ffe20003800000 */
.L_x_793:
[----:B------:R-:W-:Y:S05]  /*1aeb0*/  BSYNC B0 ;  /* 0x0000000000007941 */ /* 0x000fea0003800000 */
.L_x_792:
[----:B------:R-:W-:Y:S01]  /*1aec0*/  IMAD.MOV.U32 R24, RZ, RZ, R14 ;  /* 0x000000ffff187224 */ /* 0x000fe200078e000e */
[----:B------:R-:W-:Y:S06]  /*1aed0*/  BRA `(.L_x_659) ;  /* 0xffffffc4005c7947 */ /* 0x000fec000383ffff */
.L_x_664:
[----:B0-----:R0:W1:Y:S02]  /*1aee0*/  SYNCS.PHASECHK.TRANS64.TRYWAIT P0, [R9+URZ+0x30820], R0 ;  /* 0x03082000090075a7 */ /* 0x001064000800017f */
[----:B-1----:R-:W-:Y:S05]  /*1aef0*/  @!P0 NANOSLEEP.SYNCS 0x989680 ;  /* 0x009896800000895d */ /* 0x002fea0003900000 */
[----:B------:R-:W1:Y:S02]  /*1af00*/  @!P0 SYNCS.PHASECHK.TRANS64 P0, [R9+URZ+0x30820], R0 ;  /* 0x03082000090085a7 */ /* 0x000e64000800007f */
[----:B-1----:R-:W-:Y:S05]  /*1af10*/  @!P0 BRA `(.L_x_664) ;  /* 0xfffffffc00f08947 */ /* 0x002fea000383ffff */
[----:B------:R-:W-:Y:S05]  /*1af20*/  BRA `(.L_x_794) ;  /* 0xffffffc800b47947 */ /* 0x000fea000383ffff */
.L_x_665:
[----:B------:R-:W1:Y:S01]  /*1af30*/  S2R R2, SR_TID.X ;  /* 0x0000000000027919 */ /* 0x000e620000002100 */
[----:B------:R-:W-:Y:S01]  /*1af40*/  BSSY B0, `(.L_x_795) ;  /* 0x000000a000007945 */ /* 0x000fe20003800000 */
[----:B------:R-:W-:Y:S02]  /*1af50*/  IMAD.MOV.U32 R12, RZ, RZ, RZ ;  /* 0x000000ffff0c7224 */ /* 0x000fe400078e00ff */
[----:B------:R-:W-:Y:S02]  /*1af60*/  IMAD.MOV.U32 R11, RZ, RZ, 0x1f ;  /* 0x0000001fff0b7424 */ /* 0x000fe400078e00ff */
[----:B------:R-:W-:Y:S01]  /*1af70*/  IMAD.MOV.U32 R15, RZ, RZ, -0x1 ;  /* 0xffffffffff0f7424 */ /* 0x000fe200078e00ff */
[----:B-1----:R-:W-:-:S04]  /*1af80*/  SHF.R.U32.HI R2, RZ, 0x5, R2 ;  /* 0x00000005ff027819 */ /* 0x002fc80000011602 */
[----:B------:R-:W-:-:S04]  /*1af90*/  LOP3.LUT R2, R2, 0x3, RZ, 0xc0, !PT ;  /* 0x0000000302027812 */ /* 0x000fc800078ec0ff */
[----:B------:R-:W-:-:S07]  /*1afa0*/  MOV R13, R2 ;  /* 0x00000002000d7202 */ /* 0x000fce0000000f00 */
[----:B0--3--:R-:W-:Y:S05]  /*1afb0*/  WARPSYNC.COLLECTIVE R15, `(.L_x_796) ;  /* 0x000000000f087348 */ /* 0x009fea0003c00000 */
[----:B------:R1:W2:Y:S02]  /*1afc0*/  SHFL.IDX P6, R14, R13, R12, R11 ;  /* 0x0000000c0d0e7389 */ /* 0x0002a400000c000b */
[----:B0123--:R-:W-:Y:S01]  /*1afd0*/  ENDCOLLECTIVE ;  /* 0x000000000000791b */ /* 0x00ffe20003800000 */
.L_x_796:
[----:B------:R-:W-:Y:S05]  /*1afe0*/  BSYNC B0 ;  /* 0x0000000000007941 */ /* 0x000fea0003800000 */
.L_x_795:
[----:B------:R-:W-:Y:S05]  /*1aff0*/  BRA `(.L_x_797) ;  /* 0xffffffc8009c7947 */ /* 0x000fea000383ffff */
.L_x_666:
[----:B------:R-:W-:Y:S01]  /*1b000*/  BSSY B0, `(.L_x_798) ;  /* 0x0000006000007945 */ /* 0x000fe20003800000 */
[----:B------:R-:W-:-:S07]  /*1b010*/  IMAD.MOV.U32 R15, RZ, RZ, -0x1 ;  /* 0xffffffffff0f7424 */ /* 0x000fce00078e00ff */
[----:B0--3--:R-:W-:Y:S05]  /*1b020*/  WARPSYNC.COLLECTIVE R15, `(.L_x_799) ;  /* 0x000000000f0c7348 */ /* 0x009fea0003c00000 */
[----:B------:R-:W-:Y:S02]  /*1b030*/  ELECT P6, UR62, PT ;  /* 0x00000000003e782f */ /* 0x000fe400038c0000 */
[----:B------:R-:W-:Y:S01]  /*1b040*/  MOV R14, UR62 ;  /* 0x0000003e000e7c02 */ /* 0x000fe20008000f00 */
[----:B0--3--:R-:W-:Y:S10]  /*1b050*/  ENDCOLLECTIVE ;  /* 0x000000000000791b */ /* 0x009ff40003800000 */
.L_x_799:
[----:B------:R-:W-:Y:S05]  /*1b060*/  BSYNC B0 ;  /* 0x0000000000007941 */ /* 0x000fea0003800000 */
.L_x_798:
[----:B------:R-:W-:Y:S05]  /*1b070*/  BRA `(.L_x_800) ;  /* 0xffffffc800907947 */ /* 0x000fea000383ffff */
.L_x_668:
[----:B0-----:R0:W1:Y:S02]  /*1b080*/  SYNCS.PHASECHK.TRANS64.TRYWAIT P0, [R7+URZ], R2 ;  /* 0x00000002070075a7 */ /* 0x001064000800017f */
[----:B-1----:R-:W-:Y:S05]  /*1b090*/  @!P0 NANOSLEEP.SYNCS 0x989680 ;  /* 0x009896800000895d */ /* 0x002fea0003900000 */
[----:B------:R-:W1:Y:S02]  /*1b0a0*/  @!P0 SYNCS.PHASECHK.TRANS64 P0, [R7+URZ], R2 ;  /* 0x00000002070085a7 */ /* 0x000e64000800007f */
[----:B-1----:R-:W-:Y:S05]  /*1b0b0*/  @!P0 BRA `(.L_x_668) ;  /* 0xfffffffc00f08947 */ /* 0x002fea000383ffff */
[----:B------:R-:W-:Y:S05]  /*1b0c0*/  BRA `(.L_x_801) ;  /* 0xffffffc800c47947 */ /* 0x000fea000383ffff */
.L_x_669:
[----:B-1----:R1:W2:Y:S02]  /*1b0d0*/  SYNCS.PHASECHK.TRANS64.TRYWAIT P0, [R3+URZ], R0 ;  /* 0x00000000030075a7 */ /* 0x0022a4000800017f */
[----:B--2---:R-:W-:Y:S05]  /*1b0e0*/  @!P0 NANOSLEEP.SYNCS 0x989680 ;  /* 0x009896800000895d */ /* 0x004fea0003900000 */
[----:B------:R-:W2:Y:S02]  /*1b0f0*/  @!P0 SYNCS.PHASECHK.TRANS64 P0, [R3+URZ], R0 ;  /* 0x00000000030085a7 */ /* 0x000ea4000800007f */
[----:B--2---:R-:W-:Y:S05]  /*1b100*/  @!P0 BRA `(.L_x_669) ;  /* 0xfffffffc00f08947 */ /* 0x004fea000383ffff */
[----:B------:R-:W-:Y:S05]  /*1b110*/  BRA `(.L_x_802) ;  /* 0xffffffc800b87947 */ /* 0x000fea000383ffff */
.L_x_671:
[----:B-1----:R1:W2:Y:S02]  /*1b120*/  SYNCS.PHASECHK.TRANS64.TRYWAIT P0, [R5+URZ], R2 ;  /* 0x00000002050075a7 */ /* 0x0022a4000800017f */
[----:B--2---:R-:W-:Y:S05]  /*1b130*/  @!P0 NANOSLEEP.SYNCS 0x989680 ;  /* 0x009896800000895d */ /* 0x004fea0003900000 */
[----:B------:R-:W2:Y:S02]  /*1b140*/  @!P0 SYNCS.PHASECHK.TRANS64 P0, [R5+URZ], R2 ;  /* 0x00000002050085a7 */ /* 0x000ea4000800007f */
[----:B--2---:R-:W-:Y:S05]  /*1b150*/  @!P0 BRA `(.L_x_671) ;  /* 0xfffffffc00f08947 */ /* 0x004fea000383ffff */
[----:B------:R-:W-:Y:S05]  /*1b160*/  BRA `(.L_x_803) ;  /* 0xffffffc800bc7947 */ /* 0x000fea000383ffff */
.L_x_804:
        /* <DEDUP_REMOVED lines=9> */
.L_x_2704:


//--------------------- .text._ZN7cutlass13device_kernelIN5flash11enable_sm90INS1_16FlashAttnFwdSm90INS1_25CollectiveMainloopFwdSm90ILi2EN4cute5tupleIJNS5_1CILi1EEES8_S8_EEENS6_IJNS7_ILi192EEENS7_ILi128EEENS7_ILi64EEEEEELi64ENS_6half_tEfNS_4arch4Sm90ELb0ELb1ELb0ELb0ELb0ELb0ELb0ELb1ELb1ELb1ELb1ELb0EEENS1_21CollectiveEpilogueFwdINS6_IJSA_SC_SB_EEES9_SE_SG_Li384ELb0ELb1ELb1ELb0EEENS1_19SingleTileSchedulerILb0ELb1ELb1ELi192EEEEEEEEEvNT_6ParamsE --------------------------
	.section	.text._ZN7cutlass13device_kernelIN5flash11enable_sm90INS1_16FlashAttnFwdSm90INS1_25CollectiveMainloopFwdSm90ILi2EN4cute5tupleIJNS5_1CILi1EEES8_S8_EEENS6_IJNS7_ILi192EEENS7_ILi128EEENS7_ILi64EEEEEELi64ENS_6half_tEfNS_4arch4Sm90ELb0ELb1ELb0ELb0ELb0ELb0ELb0ELb1ELb1ELb1ELb1ELb0EEENS1_21CollectiveEpilogueFwdINS6_IJSA_SC_SB_EEES9_SE_SG_Li384ELb0ELb1ELb1ELb0EEENS1_19SingleTileSchedulerILb0ELb1ELb1ELi192EEEEEEEEEvNT_6ParamsE,"ax",@progbits
	.align	128
.text._ZN7cutlass13device_kernelIN5flash11enable_sm90INS1_16FlashAttnFwdSm90INS1_25CollectiveMainloopFwdSm90ILi2EN4cute5tupleIJNS5_1CILi1EEES8_S8_EEENS6_IJNS7_ILi192EEENS7_ILi128EEENS7_ILi64EEEEEELi64ENS_6half_tEfNS_4arch4Sm90ELb0ELb1ELb0ELb0ELb0ELb0ELb0ELb1ELb1ELb1ELb1ELb0EEENS1_21CollectiveEpilogueFwdINS6_IJSA_SC_SB_EEES9_SE_SG_Li384ELb0ELb1ELb1ELb0EEENS1_19SingleTileSchedulerILb0ELb1ELb1ELi192EEEEEEEEEvNT_6ParamsE:
        .type           _ZN7cutlass13device_kernelIN5flash11enable_sm90INS1_16FlashAttnFwdSm90INS1_25CollectiveMainloopFwdSm90ILi2EN4cute5tupleIJNS5_1CILi1EEES8_S8_EEENS6_IJNS7_ILi192EEENS7_ILi128EEENS7_ILi64EEEEEELi64ENS_6half_tEfNS_4arch4Sm90ELb0ELb1ELb0ELb0ELb0ELb0ELb0ELb1ELb1ELb1ELb1ELb0EEENS1_21CollectiveEpilogueFwdINS6_IJSA_SC_SB_EEES9_SE_SG_Li384ELb0ELb1ELb1ELb0EEENS1_19SingleTileSchedulerILb0ELb1ELb1ELi192EEEEEEEEEvNT_6ParamsE,@function
        .size           _ZN7cutlass13device_kernelIN5flash11enable_sm90INS1_16FlashAttnFwdSm90INS1_25CollectiveMainloopFwdSm90ILi2EN4cute5tupleIJNS5_1CILi1EEES8_S8_EEENS6_IJNS7_ILi192EEENS7_ILi128EEENS7_ILi64EEEEEELi64ENS_6half_tEfNS_4arch4Sm90ELb0ELb1ELb0ELb0ELb0ELb0ELb0ELb1ELb1ELb1ELb1ELb0EEENS1_21CollectiveEpilogueFwdINS6_IJSA_SC_SB_EEES9_SE_SG_Li384ELb0ELb1ELb1ELb0EEENS1_19SingleTileSchedulerILb0ELb1ELb1ELi192EEEEEEEEEvNT_6ParamsE,(.L_x_2705 - _ZN7cutlass13device_kernelIN5flash11enable_sm90INS1_16FlashAttnFwdSm90INS1_25CollectiveMainloopFwdSm90ILi2EN4cute5tupleIJNS5_1CILi1EEES8_S8_EEENS6_IJNS7_ILi192EEENS7_ILi128EEENS7_ILi64EEEEEELi64ENS_6half_tEfNS_4arch4Sm90ELb0ELb1ELb0ELb0ELb0ELb0ELb0ELb1ELb1ELb1ELb1ELb0EEENS1_21CollectiveEpilogueFwdINS6_IJSA_SC_SB_EEES9_SE_SG_Li384ELb0ELb1ELb1ELb0EEENS1_19SingleTileSchedulerILb0ELb1ELb1ELi192EEEEEEEEEvNT_6ParamsE)
        .other          _ZN7cutlass13device_kernelIN5flash11enable_sm90INS1_16FlashAttnFwdSm90INS1_25CollectiveMainloopFwdSm90ILi2EN4cute5tupleIJNS5_1CILi1EEES8_S8_EEENS6_IJNS7_ILi192EEENS7_ILi128EEENS7_ILi64EEEEEELi64ENS_6half_tEfNS_4arch4Sm90ELb0ELb1ELb0ELb0ELb0ELb0ELb0ELb1ELb1ELb1ELb1ELb0EEENS1_21CollectiveEpilogueFwdINS6_IJSA_SC_SB_EEES9_SE_SG_Li384ELb0ELb1ELb1ELb0EEENS1_19SingleTileSchedulerILb0ELb1ELb1ELi192EEEEEEEEEvNT_6ParamsE,@"STO_CUDA_ENTRY STV_DEFAULT"
_ZN7cutlass13device_kernelIN5flash11enable_sm90INS1_16FlashAttnFwdSm90INS1_25CollectiveMainloopFwdSm90ILi2EN4cute5tupleIJNS5_1CILi1EEES8_S8_EEENS6_IJNS7_ILi192EEENS7_ILi128EEENS7_ILi64EEEEEELi64ENS_6half_tEfNS_4arch4Sm90ELb0ELb1ELb0ELb0ELb0ELb0ELb0ELb1ELb1ELb1ELb1ELb0EEENS1_21CollectiveEpilogueFwdINS6_IJSA_SC_SB_EEES9_SE_SG_Li384ELb0ELb1ELb1ELb0EEENS1_19SingleTileSchedulerILb0ELb1ELb1ELi192EEEEEEEEEvNT_6ParamsE:
[----:B------:R-:W0:Y:S01]  /*0000*/  LDC R1, c[0x0][0x28] ;  /* 0x00000a00ff017b82 */ /* 0x000e220000000800 */
[----:B------:R-:W1:Y:S01]  /*0010*/  S2R R2, SR_TID.X ;  /* 0x0000000000027919 */ /* 0x000e620000002100 */
[----:B------:R-:W-:Y:S01]  /*0020*/  ELECT P0, URZ, PT ;  /* 0x00000000003f782f */ /* 0x000fe20003800000 */
[----:B------:R-:W-:Y:S01]  /*0030*/  BSSY B0, `(.L_x_805) ;  /* 0x000000e000007945 */ /* 0x000fe20003800000 */
[--C-:B-1----:R-:W-:Y:S02]  /*0040*/  SHF.R.U32.HI R16, RZ, 0x5, R2.reuse ;  /* 0x00000005ff107819 */ /* 0x102fe40000011602 */
[----:B------:R-:W-:-:S03]  /*0050*/  SHF.R.U32.HI R17, RZ, 0x7, R2 ;  /* 0x00000007ff117819 */ /* 0x000fc60000011602 */
[----:B------:R-:W1:Y:S02]  /*0060*/  SHFL.IDX PT, R0, R16, RZ, 0x1f ;  /* 0x00001fff10007589 */ /* 0x000e6400000e0000 */
[----:B-1----:R-:W-:-:S13]  /*0070*/  ISETP.EQ.AND P0, PT, R0, RZ, P0 ;  /* 0x000000ff0000720c */ /* 0x002fda0000702270 */
[----:B0-----:R-:W-:Y:S05]  /*0080*/  @!P0 BRA `(.L_x_806) ;  /* 0x0000000000208947 */ /* 0x001fea0003800000 */
        /* <DEDUP_REMOVED lines=8> */
.L_x_806:
[----:B------:R-:W-:Y:S05]  /*0110*/  BSYNC B0 ;  /* 0x0000000000007941 */ /* 0x000fea0003800000 */
.L_x_805:
[----:B------:R-:W-:Y:S01]  /*0120*/  VOTEU.ANY UP0, P0 ;  /* 0x00000000003f7886 */ /* 0x000fe20000000100 */
[----:B------:R-:W0:Y:S01]  /*0130*/  SHFL.IDX PT, R3, R17, RZ, 0x1f ;  /* 0x00001fff11037589 */ /* 0x000e2200000e0000 */
[----:B------:R-:W-:Y:S01]  /*0140*/  UMOV UR4, 0x80 ;  /* 0x0000008000047882 */ /* 0x000fe20000000000 */
[----:B------:R-:W-:Y:S01]  /*0150*/  UMOV UR7, 0x180 ;  /* 0x0000018000077882 */ /* 0x000fe20000000000 */
[----:B------:R-:W-:Y:S01]  /*0160*/  VOTEU.ANY UP1, P0 ;  /* 0x00000000003f7886 */ /* 0x000fe20000020100 */
[----:B------:R-:W1:Y:S01]  /*0170*/  @UP0 S2UR UR8, SR_CgaCtaId ;  /* 0x00000000000809c3 */ /* 0x000e620000008800 */
[----:B------:R-:W2:Y:S01]  /*0180*/  SHFL.IDX PT, R0, R16, RZ, 0x1f ;  /* 0x00001fff10007589 */ /* 0x000ea200000e0000 */
[----:B------:R-:W-:Y:S01]  /*0190*/  @UP0 UMOV UR6, 0x400 ;  /* 0x0000040000060882 */ /* 0x000fe20000000000 */
[----:B------:R-:W-:-:S04]  /*01a0*/  @UP0 UIADD3 UR4, -UR4, 0x100000, URZ ;  /* 0x0010000004040890 */ /* 0x000fc8000fffe13f */
[----:B------:R-:W-:Y:S02]  /*01b0*/  @UP0 USHF.L.U32 UR5, UR4, 0xb, URZ ;  /* 0x0000000b04050899 */ /* 0x000fe4000800063f */
[----:B------:R-:W-:Y:S01]  /*01c0*/  @UP0 USHF.L.U32 UR4, UR4, 0x1, URZ ;  /* 0x0000000104040899 */ /* 0x000fe2000800063f */
[----:B------:R-:W-:Y:S01]  /*01d0*/  VOTEU.ANY UP2, P0 ;  /* 0x00000000003f7886 */ /* 0x000fe20000040100 */
[----:B0-----:R-:W-:Y:S01]  /*01e0*/  R2UR UR9, R3 ;  /* 0x00000000030972ca */ /* 0x001fe200000e0000 */
[----:B-1----:R-:W-:Y:S01]  /*01f0*/  @UP0 ULEA UR8, UR8, UR6, 0x18 ;  /* 0x0000000608080291 */ /* 0x002fe2000f8ec03f */
[----:B--2---:R-:W-:Y:S01]  /*0200*/  ISETP.NE.AND P1, PT, R0, RZ, PT ;  /* 0x000000ff0000720c */ /* 0x004fe20003f25270 */
[----:B------:R-:W-:-:S04]  /*0210*/  @UP0 UIADD3 UR6, -UR7, 0x100000, URZ ;  /* 0x0010000007060890 */ /* 0x000fc8000fffe13f */
[----:B------:R-:W-:Y:S02]  /*0220*/  @UP0 USHF.L.U32 UR7, UR6, 0xb, URZ ;  /* 0x0000000b06070899 */ /* 0x000fe4000800063f */
[----:B------:R-:W-:-:S04]  /*0230*/  @UP0 USHF.L.U32 UR6, UR6, 0x1, URZ ;  /* 0x0000000106060899 */ /* 0x000fc8000800063f */
[----:B------:R-:W-:Y:S01]  /*0240*/  UISETP.NE.AND UP0, UPT, UR9, URZ, UPT ;  /* 0x0000003f0900728c */ /* 0x000fe2000bf05270 */
[----:B------:R-:W0:Y:S02]  /*0250*/  FENCE.VIEW.ASYNC.S ;  /* 0x00000000000073c6 */ /* 0x000e240000000000 */
[----:B0-----:R0:W1:Y:S05]  /*0260*/  @UP1 SYNCS.EXCH.64 URZ, [UR8+0x16800], UR4 ;  /* 0x01680004083f15b2 */ /* 0x00106a0008000100 */
[----:B------:R0:W2:Y:S01]  /*0270*/  @UP2 SYNCS.EXCH.64 URZ, [UR8+0x16820], UR6 ;  /* 0x01682006083f25b2 */ /* 0x0000a20008000100 */
        /* <DEDUP_REMOVED lines=17> */
[----:B------:R3:W0:Y:S02]  /*0390*/  SYNCS.EXCH.64 URZ, [UR8+0x16848], UR6 ;  /* 0x01684806083f75b2 */ /* 0x0006240008000100 */
[----:B---3--:R-:W-:Y:S01]  /*03a0*/  NOP ;  /* 0x0000000000007918 */ /* 0x008fe20000000000 */
.L_x_807:
[----:B------:R-:W3:Y:S01]  /*03b0*/  SHFL.IDX PT, R0, R16, RZ, 0x1f ;  /* 0x00001fff10007589 */ /* 0x000ee200000e0000 */
[----:B------:R-:W-:Y:S01]  /*03c0*/  NOP ;  /* 0x0000000000007918 */ /* 0x000fe20000000000 */
[----:B---3--:R-:W-:-:S13]  /*03d0*/  ISETP.NE.AND P0, PT, R0, RZ, PT ;  /* 0x000000ff0000720c */ /* 0x008fda0003f05270 */
        /* <DEDUP_REMOVED lines=17> */
[----:B------:R3:W0:Y:S02]  /*04f0*/  SYNCS.EXCH.64 URZ, [UR8+0x16868], UR6 ;  /* 0x01686806083f75b2 */ /* 0x0006240008000100 */
[----:B---3--:R-:W-:Y:S01]  /*0500*/  NOP ;  /* 0x0000000000007918 */ /* 0x008fe20000000000 */
.L_x_808:
[----:B------:R-:W3:Y:S01]  /*0510*/  SHFL.IDX PT, R0, R16, RZ, 0x1f ;  /* 0x00001fff10007589 */ /* 0x000ee200000e0000 */
[----:B------:R-:W-:Y:S01]  /*0520*/  NOP ;  /* 0x0000000000007918 */ /* 0x000fe20000000000 */
[----:B---3--:R-:W-:-:S13]  /*0530*/  ISETP.NE.AND P0, PT, R0, RZ, PT ;  /* 0x000000ff0000720c */ /* 0x008fda0003f05270 */
        /* <DEDUP_REMOVED lines=13> */
[----:B------:R3:W0:Y:S02]  /*0610*/  SYNCS.EXCH.64 URZ, [UR6+0x16888], UR4 ;  /* 0x01688804063f75b2 */ /* 0x0006240008000100 */
[----:B---3--:R-:W-:Y:S01]  /*0620*/  NOP ;  /* 0x0000000000007918 */ /* 0x008fe20000000000 */
.L_x_809:
        /* <DEDUP_REMOVED lines=22> */
.L_x_810:
        /* <DEDUP_REMOVED lines=22> */
.L_x_811:
[----:B------:R-:W-:Y:S01]  /*08f0*/  PLOP3.LUT P0, PT, PT, PT, UP0, 0x80, 0x0 ;  /* 0x000000000000781c */ /* 0x000fe20003f0f008 */
[----:B------:R-:W-:Y:S01]  /*0900*/  UMOV UR45, 0x1 ;  /* 0x00000001002d7882 */ /* 0x000fe20000000000 */
[----:B------:R-:W-:Y:S01]  /*0910*/  NOP ;  /* 0x0000000000007918 */ /* 0x000fe20000000000 */
[----:B------:R-:W-:Y:S01]  /*0920*/  USEL UR45, UR45, 0x2, !UP0 ;  /* 0x000000022d2d7887 */ /* 0x000fe2000c000000 */
[----:B------:R-:W-:Y:S01]  /*0930*/  BSSY B6, `(.L_x_812) ;  /* 0x00010f7000067945 */ /* 0x000fe20003800000 */
[----:B------:R-:W-:Y:S01]  /*0940*/  ULDC.64 UR48, c[0x0][0x208] ;  /* 0x0000820000307ab9 */ /* 0x000fe20000000a00 */
[----:B------:R-:W-:Y:S01]  /*0950*/  LOP3.LUT R19, R2, 0x7f, RZ, 0xc0, !PT ;  /* 0x0000007f02137812 */ /* 0x000fe200078ec0ff */
[----:B012-4-:R-:W-:Y:S06]  /*0960*/  BAR.SYNC.DEFER_BLOCKING 0x0 ;  /* 0x0000000000007b1d */ /* 0x017fec0000010000 */
[----:B------:R-:W-:Y:S05]  /*0970*/  @!P0 BRA `(.L_x_813) ;  /* 0x000000d4008c8947 */ /* 0x000fea0003800000 */
.L_x_814:
[----:B------:R-:W-:-:S08]  /*0980*/  NOP ;  /* 0x0000000000007918 */ /* 0x000fd00000000000 */
[----:B------:R-:W0:Y:S02]  /*0990*/  USETMAXREG.TRY_ALLOC.CTAPOOL UP0, 0xa0 ;  /* 0x000000a0000079c8 */ /* 0x000e240008000600 */
[----:B0-----:R-:W-:-:S13]  /*09a0*/  PLOP3.LUT P0, PT, PT, PT, UP0, 0x80, 0x0 ;  /* 0x000000000000781c */ /* 0x001fda0003f0f008 */
[----:B------:R-:W-:Y:S05]  /*09b0*/  @!P0 BRA `(.L_x_814) ;  /* 0xfffffffc00f08947 */ /* 0x000fea000383ffff */
[----:B------:R-:W0:Y:S01]  /*09c0*/  S2UR UR6, SR_CTAID.Y ;  /* 0x00000000000679c3 */ /* 0x000e220000002600 */
[----:B------:R-:W-:Y:S01]  /*09d0*/  LOP3.LUT R0, R2, 0xffffff80, RZ, 0xc0, !PT ;  /* 0xffffff8002007812 */ /* 0x000fe200078ec0ff */
[----:B------:R-:W-:Y:S02]  /*09e0*/  ULDC UR7, c[0x0][0xc50] ;  /* 0x0003140000077ab9 */ /* 0x000fe40000000800 */
[----:B------:R-:W-:-:S04]  /*09f0*/  UISETP.NE.AND UP0, UPT, UR7, 0x1, UPT ;  /* 0x000000010700788c */ /* 0x000fc8000bf05270 */
[----:B------:R-:W-:Y:S08]  /*0a00*/  BAR.ARV 0x8, 0x200 ;  /* 0x0208000000007b1d */ /* 0x000ff00000002000 */
[----:B------:R-:W1:Y:S01]  /*0a10*/  S2UR UR8, SR_CTAID.Z ;  /* 0x00000000000879c3 */ /* 0x000e620000002700 */
[----:B------:R-:W-:Y:S01]  /*0a20*/  ISETP.NE.AND P0, PT, R0, 0x80, PT ;  /* 0x000000800000780c */ /* 0x000fe20003f05270 */
[----:B------:R-:W-:Y:S01]  /*0a30*/  @UP0 ULDC UR4, c[0x0][0xc54] ;  /* 0x0003150000040ab9 */ /* 0x000fe20000000800 */
[----:B------:R-:W-:Y:S01]  /*0a40*/  @UP0 ULDC UR9, c[0x0][0xc58] ;  /* 0x0003160000090ab9 */ /* 0x000fe20000000800 */
[----:B0-----:R-:W-:-:S10]  /*0a50*/  UIMAD.WIDE.U32 UR4, UR6, UR4, URZ ;  /* 0x00000004060472a5 */ /* 0x001fd4000f8e003f */
[----:B------:R-:W-:Y:S06]  /*0a60*/  @!P0 BAR.ARV 0x9, 0x100 ;  /* 0x0244000000008b1d */ /* 0x000fec0000002000 */
[----:B------:R-:W-:Y:S01]  /*0a70*/  UMOV UR36, UR6 ;  /* 0x0000000600247c82 */ /* 0x000fe20008000000 */
[----:B------:R-:W-:Y:S01]  /*0a80*/  @UP0 USHF.R.U32.HI UR36, URZ, UR9, UR5 ;  /* 0x000000093f240299 */ /* 0x000fe20008011605 */
[----:B-1----:R-:W-:-:S03]  /*0a90*/  ISETP.LE.AND P0, PT, RZ, UR8, PT ;  /* 0x00000008ff007c0c */ /* 0x002fc6000bf03270 */
[----:B------:R-:W-:-:S04]  /*0aa0*/  UIADD3 UR4, -UR36, URZ, URZ ;  /* 0x0000003f24047290 */ /* 0x000fc8000fffe13f */
[----:B------:R-:W-:-:S06]  /*0ab0*/  UIMAD UR6, UR7, UR4, UR6 ;  /* 0x00000004070672a4 */ /* 0x000fcc000f8e0206 */
[----:B------:R-:W-:Y:S06]  /*0ac0*/  @!P0 BRA `(.L_x_815) ;  /* 0x0000010c00748947 */ /* 0x000fec0003800000 */
[----:B------:R-:W0:Y:S01]  /*0ad0*/  LDC.64 R6, c[0x0][0x418] ;  /* 0x00010600ff067b82 */ /* 0x000e220000000a00 */
[----:B------:R-:W-:Y:S01]  /*0ae0*/  ULDC UR4, c[0x0][0x448] ;  /* 0x0001120000047ab9 */ /* 0x000fe20000000800 */
[----:B------:R-:W-:Y:S01]  /*0af0*/  VIADD R18, R2, 0xffffff80 ;  /* 0xffffff8002127836 */ /* 0x000fe20000000000 */
[----:B------:R-:W-:-:S03]  /*0b00*/  UISETP.NE.AND UP0, UPT, UR4, 0x1, UPT ;  /* 0x000000010400788c */ /* 0x000fc6000bf05270 */
[----:B------:R-:W-:Y:S02]  /*0b10*/  ULDC.64 UR4, c[0x0][0x9e0] ;  /* 0x0002780000047ab9 */ /* 0x000fe40000000a00 */
[----:B------:R-:W1:Y:S01]  /*0b20*/  LDC R23, c[0x0][0x288] ;  /* 0x0000a200ff177b82 */ /* 0x000e620000000800 */
[----:B------:R-:W-:-:S05]  /*0b30*/  UISETP.GE.AND UP1, UPT, UR5, 0x1, UPT ;  /* 0x000000010500788c */ /* 0x000fca000bf26270 */
[----:B------:R-:W-:Y:S01]  /*0b40*/  @UP0 ULDC UR9, c[0x0][0x44c] ;  /* 0x0001130000090ab9 */ /* 0x000fe20000000800 */
[----:B------:R-:W-:Y:S01]  /*0b50*/  @UP0 ULDC UR11, c[0x0][0x450] ;  /* 0x00011400000b0ab9 */ /* 0x000fe20000000800 */
[----:B------:R-:W2:Y:S01]  /*0b60*/  LDC R16, c[0x0][0x424] ;  /* 0x00010900ff107b82 */ /* 0x000ea20000000800 */
[----:B------:R-:W-:-:S07]  /*0b70*/  PLOP3.LUT P1, PT, PT, PT, UP1, 0x80, 0x0 ;  /* 0x000000000000781c */ /* 0x000fce0003f2f018 */
[----:B------:R-:W3:Y:S01]  /*0b80*/  LDC R5, c[0x0][0x2f0] ;  /* 0x0000bc00ff057b82 */ /* 0x000ee20000000800 */
[----:B0-----:R-:W-:-:S04]  /*0b90*/  ISETP.NE.U32.AND P0, PT, R6, RZ, PT ;  /* 0x000000ff0600720c */ /* 0x001fc80003f05070 */
[----:B------:R-:W-:-:S03]  /*0ba0*/  ISETP.NE.AND.EX P0, PT, R7, RZ, PT, P0 ;  /* 0x000000ff0700720c */ /* 0x000fc60003f05300 */
[----:B------:R-:W0:Y:S01]  /*0bb0*/  S2UR UR40, SR_CTAID.X ;  /* 0x00000000002879c3 */ /* 0x000e220000002500 */
[----:B-1----:R-:W-:Y:S02]  /*0bc0*/  IADD3 R3, -R23, 0x1, RZ ;  /* 0x0000000117037810 */ /* 0x002fe40007ffe1ff */
[----:B--2---:R-:W-:-:S05]  /*0bd0*/  SEL R16, R16, 0x1, P0 ;  /* 0x0000000110107807 */ /* 0x004fca0000000000 */
[----:B---3--:R-:W-:-:S05]  /*0be0*/  IMAD R3, R16, R5, R3 ;  /* 0x0000000510037224 */ /* 0x008fca00078e0203 */
[----:B------:R-:W-:Y:S01]  /*0bf0*/  R2UR UR10, R3 ;  /* 0x00000000030a72ca */ /* 0x000fe200000e0000 */
[----:B0-----:R-:W-:-:S04]  /*0c00*/  UIMAD UR40, UR40, 0xc0, URZ ;  /* 0x000000c0282878a4 */ /* 0x001fc8000f8e023f */
[----:B------:R-:W-:Y:S02]  /*0c10*/  @UP0 UIADD3 UR8, UR40, 0xbf, URZ ;  /* 0x000000bf28080890 */ /* 0x000fe4000fffe03f */
[----:B------:R-:W-:Y:S02]  /*0c20*/  UIADD3 UR7, UR40, 0xbf, URZ ;  /* 0x000000bf28077890 */ /* 0x000fe4000fffe03f */
[----:B------:R-:W-:-:S04]  /*0c30*/  UIMAD.WIDE.U32 UR8, UR8, UR9, URZ ;  /* 0x00000009080872a5 */ /* 0x000fc8000f8e003f */
[----:B------:R-:W-:-:S04]  /*0c40*/  @UP0 USHF.R.U32.HI UR7, URZ, UR11, UR9 ;  /* 0x0000000b3f070299 */ /* 0x000fc80008011609 */
[----:B------:R-:W-:-:S04]  /*0c50*/  UIADD3 UR7, UR10, UR7, URZ ;  /* 0x000000070a077290 */ /* 0x000fc8000fffe03f */
[----:B------:R-:W-:-:S06]  /*0c60*/  UIADD3 UR4, UR7, UR4, URZ ;  /* 0x0000000407047290 */ /* 0x000fcc000fffe03f */
[----:B------:R-:W-:Y:S01]  /*0c70*/  IMAD.U32 R0, RZ, RZ, UR4 ;  /* 0x00000004ff007e24 */ /* 0x000fe2000f8e00ff */
[----:B------:R-:W-:Y:S06]  /*0c80*/  @!P1 BRA `(.L_x_816) ;  /* 0x0000000000409947 */ /* 0x000fec0003800000 */
[----:B------:R-:W-:Y:S01]  /*0c90*/  ISETP.LT.AND P0, PT, RZ, UR7, PT ;  /* 0x00000007ff007c0c */ /* 0x000fe2000bf01270 */
[----:B------:R-:W-:-:S12]  /*0ca0*/  UIADD3 UR4, UR7, -0x1, URZ ;  /* 0xffffffff07047890 */ /* 0x000fd8000fffe03f */
[----:B------:R-:W-:Y:S05]  /*0cb0*/  @P0 BRA `(.L_x_817) ;  /* 0x00000000001c0947 */ /* 0x000fea0003800000 */
[----:B------:R-:W-:Y:S02]  /*0cc0*/  UISETP.NE.AND UP1, UPT, UR5, 0x1, UPT ;  /* 0x000000010500788c */ /* 0x000fe4000bf25270 */
[----:B------:R-:W-:-:S09]  /*0cd0*/  UIADD3 UR4, -UR7, URZ, URZ ;  /* 0x0000003f07047290 */ /* 0x000fd2000fffe13f */
[----:B------:R-:W-:Y:S02]  /*0ce0*/  @UP1 ULDC.64 UR10, c[0x0][0x9e8] ;  /* 0x00027a00000a1ab9 */ /* 0x000fe40000000a00 */
[----:B------:R-:W-:-:S04]  /*0cf0*/  UIMAD.WIDE.U32 UR8, UR4, UR10, URZ ;  /* 0x0000000a040872a5 */ /* 0x000fc8000f8e003f */
[----:B------:R-:W-:-:S04]  /*0d00*/  @UP1 USHF.R.U32.HI UR4, URZ, UR11, UR9 ;  /* 0x0000000b3f041299 */ /* 0x000fc80008011609 */
[----:B------:R-:W-:Y:S01]  /*0d10*/  ULOP3.LUT UR4, URZ, UR4, URZ, 0x33, !UPT ;  /* 0x000000043f047292 */ /* 0x000fe2000f8e333f */
[----:B------:R-:W-:Y:S11]  /*0d20*/  BRA `(.L_x_818) ;  /* 0x0000000000107947 */ /* 0x000ff60003800000 */
.L_x_817:
[----:B------:R-:W-:-:S11]  /*0d30*/  UISETP.NE.AND UP1, UPT, UR5, 0x1, UPT ;  /* 0x000000010500788c */ /* 0x000fd6000bf25270 */
[----:B------:R-:W-:Y:S02]  /*0d40*/  @UP1 ULDC.64 UR10, c[0x0][0x9e8] ;  /* 0x00027a00000a1ab9 */ /* 0x000fe40000000a00 */
[----:B------:R-:W-:-:S04]  /*0d50*/  UIMAD.WIDE.U32 UR8, UR4, UR10, URZ ;  /* 0x0000000a040872a5 */ /* 0x000fc8000f8e003f */
[----:B------:R-:W-:-:S12]  /*0d60*/  @UP1 USHF.R.U32.HI UR4, URZ, UR11, UR9 ;  /* 0x0000000b3f041299 */ /* 0x000fd80008011609 */
.L_x_818:
[----:B------:R-:W-:-:S06]  /*0d70*/  UIMAD UR4, UR4, UR5, UR5 ;  /* 0x00000005040472a4 */ /* 0x000fcc000f8e0205 */
[----:B------:R-:W-:-:S07]  /*0d80*/  VIMNMX R0, R0, UR4, PT ;  /* 0x0000000400007c48 */ /* 0x000fce000bfe0100 */
.L_x_816:
[-C--:B------:R-:W-:Y:S01]  /*0d90*/  IMAD R23, R16, R5.reuse, -R23 ;  /* 0x0000000510177224 */ /* 0x080fe200078e0a17 */
[----:B------:R-:W-:Y:S01]  /*0da0*/  @UP0 ULDC UR8, c[0x0][0x44c] ;  /* 0x0001130000080ab9 */ /* 0x000fe20000000800 */
[----:B------:R-:W-:Y:S01]  /*0db0*/  VIADD R4, R0, 0x7f ;  /* 0x0000007f00047836 */ /* 0x000fe20000000000 */
[----:B------:R-:W-:Y:S01]  /*0dc0*/  UIMAD.WIDE.U32 UR8, UR40, UR8, URZ ;  /* 0x00000008280872a5 */ /* 0x000fe2000f8e003f */
[----:B------:R-:W-:Y:S01]  /*0dd0*/  IMAD R0, R16, R5, 0x7f ;  /* 0x0000007f10007424 */ /* 0x000fe200078e0205 */
[----:B------:R-:W-:Y:S01]  /*0de0*/  R2UR UR7, R23 ;  /* 0x00000000170772ca */ /* 0x000fe200000e0000 */
[----:B------:R-:W-:Y:S01]  /*0df0*/  @UP0 ULDC UR10, c[0x0][0x450] ;  /* 0x00011400000a0ab9 */ /* 0x000fe20000000800 */
[----:B------:R-:W-:Y:S01]  /*0e00*/  UMOV UR4, UR40 ;  /* 0x0000002800047c82 */ /* 0x000fe20008000000 */
[----:B------:R-:W-:Y:S01]  /*0e10*/  SHF.R.S32.HI R5, RZ, 0x1f, R4 ;  /* 0x0000001fff057819 */ /* 0x000fe20000011404 */
[----:B------:R-:W-:Y:S01]  /*0e20*/  @UP0 USHF.R.U32.HI UR4, URZ, UR10, UR9 ;  /* 0x0000000a3f040299 */ /* 0x000fe20008011609 */
[----:B------:R-:W-:-:S02]  /*0e30*/  SHF.R.S32.HI R3, RZ, 0x1f, R0 ;  /* 0x0000001fff037819 */ /* 0x000fc40000011400 */
[----:B------:R-:W-:Y:S02]  /*0e40*/  LEA.HI R5, R5, R4, RZ, 0x7 ;  /* 0x0000000405057211 */ /* 0x000fe400078f38ff */
[----:B------:R-:W-:Y:S02]  /*0e50*/  LEA.HI R3, R3, R0, RZ, 0x7 ;  /* 0x0000000003037211 */ /* 0x000fe400078f38ff */
[----:B------:R-:W-:Y:S02]  /*0e60*/  SHF.R.S32.HI R0, RZ, 0x7, R5 ;  /* 0x00000007ff007819 */ /* 0x000fe40000011405 */
[----:B------:R-:W-:Y:S01]  /*0e70*/  UIADD3 UR4, UR7, UR4, URZ ;  /* 0x0000000407047290 */ /* 0x000fe2000fffe03f */
[----:B------:R-:W-:Y:S02]  /*0e80*/  SHF.R.S32.HI R3, RZ, 0x7, R3 ;  /* 0x00000007ff037819 */ /* 0x000fe40000011403 */
[----:B------:R-:W-:Y:S02]  /*0e90*/  ULDC UR7, c[0x0][0x9dc] ;  /* 0x0002770000077ab9 */ /* 0x000fe40000000800 */
[----:B------:R-:W-:Y:S01]  /*0ea0*/  UIADD3 UR7, UR4, -UR7, URZ ;  /* 0x8000000704077290 */ /* 0x000fe2000fffe03f */
[----:B------:R-:W-:Y:S01]  /*0eb0*/  VIMNMX R22, R3, R0, PT ;  /* 0x0000000003167248 */ /* 0x000fe20003fe0100 */
[----:B------:R-:W-:Y:S10]  /*0ec0*/  @!P1 BRA `(.L_x_819) ;  /* 0x0000000000449947 */ /* 0x000ff40003800000 */
[----:B------:R-:W-:-:S06]  /*0ed0*/  UISETP.GT.AND UP0, UPT, UR4, -0x1, UPT ;  /* 0xffffffff0400788c */ /* 0x000fcc000bf04270 */
[----:B------:R-:W-:-:S13]  /*0ee0*/  PLOP3.LUT P0, PT, PT, PT, UP0, 0x80, 0x0 ;  /* 0x000000000000781c */ /* 0x000fda0003f0f008 */
[----:B------:R-:W-:Y:S05]  /*0ef0*/  @P0 BRA `(.L_x_820) ;  /* 0x00000000001c0947 */ /* 0x000fea0003800000 */
[----:B------:R-:W-:Y:S02]  /*0f00*/  UISETP.NE.AND UP0, UPT, UR5, 0x1, UPT ;  /* 0x000000010500788c */ /* 0x000fe4000bf05270 */
[----:B------:R-:W-:-:S09]  /*0f10*/  ULOP3.LUT UR4, URZ, UR4, URZ, 0x33, !UPT ;  /* 0x000000043f047292 */ /* 0x000fd2000f8e333f */
[----:B------:R-:W-:Y:S02]  /*0f20*/  @UP0 ULDC.64 UR10, c[0x0][0x9e8] ;  /* 0x00027a00000a0ab9 */ /* 0x000fe40000000a00 */
[----:B------:R-:W-:-:S04]  /*0f30*/  UIMAD.WIDE.U32 UR8, UR4, UR10, URZ ;  /* 0x0000000a040872a5 */ /* 0x000fc8000f8e003f */
[----:B------:R-:W-:-:S04]  /*0f40*/  @UP0 USHF.R.U32.HI UR4, URZ, UR11, UR9 ;  /* 0x0000000b3f040299 */ /* 0x000fc80008011609 */
[----:B------:R-:W-:Y:S01]  /*0f50*/  ULOP3.LUT UR4, URZ, UR4, URZ, 0x33, !UPT ;  /* 0x000000043f047292 */ /* 0x000fe2000f8e333f */
[----:B------:R-:W-:Y:S11]  /*0f60*/  BRA `(.L_x_821) ;  /* 0x0000000000107947 */ /* 0x000ff60003800000 */
.L_x_820:
[----:B------:R-:W-:-:S11]  /*0f70*/  UISETP.NE.AND UP0, UPT, UR5, 0x1, UPT ;  /* 0x000000010500788c */ /* 0x000fd6000bf05270 */
[----:B------:R-:W-:Y:S02]  /*0f80*/  @UP0 ULDC.64 UR10, c[0x0][0x9e8] ;  /* 0x00027a00000a0ab9 */ /* 0x000fe40000000a00 */
[----:B------:R-:W-:-:S04]  /*0f90*/  UIMAD.WIDE.U32 UR8, UR4, UR10, URZ ;  /* 0x0000000a040872a5 */ /* 0x000fc8000f8e003f */
[----:B------:R-:W-:-:S12]  /*0fa0*/  @UP0 USHF.R.U32.HI UR4, URZ, UR11, UR9 ;  /* 0x0000000b3f040299 */ /* 0x000fd80008011609 */
.L_x_821:
[----:B------:R-:W-:-:S04]  /*0fb0*/  UIMAD UR4, UR4, UR5, URZ ;  /* 0x00000005040472a4 */ /* 0x000fc8000f8e023f */
[----:B------:R-:W-:-:S04]  /*0fc0*/  UISETP.LT.AND UP0, UPT, UR7, UR4, UPT ;  /* 0x000000040700728c */ /* 0x000fc8000bf01270 */
[----:B------:R-:W-:-:S12]  /*0fd0*/  USEL UR7, UR7, UR4, !UP0 ;  /* 0x0000000407077287 */ /* 0x000fd8000c000000 */
.L_x_819:
[----:B------:R-:W-:Y:S02]  /*0fe0*/  USHF.R.S32.HI UR4, URZ, 0x1f, UR7 ;  /* 0x0000001f3f047899 */ /* 0x000fe40008011407 */
[----:B------:R-:W-:Y:S02]  /*0ff0*/  USHF.R.U32.HI UR10, URZ, 0x10, UR6 ;  /* 0x000000103f0a7899 */ /* 0x000fe40008011606 */
[----:B------:R-:W-:Y:S02]  /*1000*/  ULEA.HI UR4, UR4, UR7, URZ, 0x7 ;  /* 0x0000000704047291 */ /* 0x000fe4000f8f383f */
[----:B------:R-:W-:Y:S02]  /*1010*/  ULOP3.LUT UR37, UR6, 0xffff, URZ, 0xc0, !UPT ;  /* 0x0000ffff06257892 */ /* 0x000fe4000f8ec03f */
[----:B------:R-:W-:-:S04]  /*1020*/  USHF.R.S32.HI UR4, URZ, 0x7, UR4 ;  /* 0x000000073f047899 */ /* 0x000fc80008011404 */
[----:B------:R-:W-:-:S04]  /*1030*/  UISETP.LT.AND UP0, UPT, URZ, UR4, UPT ;  /* 0x000000043f00728c */ /* 0x000fc8000bf01270 */
[----:B------:R-:W-:Y:S02]  /*1040*/  USEL UR9, URZ, UR4, !UP0 ;  /* 0x000000043f097287 */ /* 0x000fe4000c000000 */
[----:B------:R-:W-:Y:S01]  /*1050*/  UISETP.NE.AND UP0, UPT, UR10, URZ, UPT ;  /* 0x0000003f0a00728c */ /* 0x000fe2000bf05270 */
[----:B------:R-:W-:-:S03]  /*1060*/  UMOV UR4, URZ ;  /* 0x0000003f00047c82 */ /* 0x000fc60008000000 */
[----:B------:R-:W-:-:S07]  /*1070*/  ISETP.GT.AND P0, PT, R22, UR9, PT ;  /* 0x0000000916007c0c */ /* 0x000fce000bf04270 */
[----:B------:R-:W-:-:S06]  /*1080*/  @!UP0 ULDC UR10, c[0x0][0x9f0] ;  /* 0x00027c00000a8ab9 */ /* 0x000fcc0000000800 */
[----:B------:R-:W-:Y:S05]  /*1090*/  @!P0 BRA `(.L_x_822) ;  /* 0x00000000008c8947 */ /* 0x000fea0003800000 */
[----:B------:R-:W-:Y:S01]  /*10a0*/  IMAD.U32 R5, RZ, RZ, UR10 ;  /* 0x0000000aff057e24 */ /* 0x000fe2000f8e00ff */
[----:B------:R-:W-:-:S04]  /*10b0*/  UMOV UR4, URZ ;  /* 0x0000003f00047c82 */ /* 0x000fc80008000000 */
[----:B------:R-:W-:-:S04]  /*10c0*/  IABS R0, R5 ;  /* 0x0000000500007213 */ /* 0x000fc80000000000 */
[----:B------:R-:W-:Y:S02]  /*10d0*/  R2UR UR11, R0 ;  /* 0x00000000000b72ca */ /* 0x000fe400000e0000 */
[----:B------:R-:W-:Y:S02]  /*10e0*/  IADD3 R0, R5, -0x1, R22 ;  /* 0xffffffff05007810 */ /* 0x000fe40007ffe016 */
[----:B------:R-:W-:Y:S02]  /*10f0*/  IABS R5, R5 ;  /* 0x0000000500057213 */ /* 0x000fe40000000000 */
[----:B------:R-:W-:-:S03]  /*1100*/  R2UR UR6, R0 ;  /* 0x00000000000672ca */ /* 0x000fc600000e0000 */
[----:B------:R-:W-:-:S04]  /*1110*/  IMAD.MOV R5, RZ, RZ, -R5 ;  /* 0x000000ffff057224 */ /* 0x000fc800078e0a05 */
[----:B------:R-:W0:Y:S06]  /*1120*/  I2F.RP R3, UR11 ;  /* 0x0000000b00037d06 */ /* 0x000e2c0008209400 */
[----:B------:R-:W-:-:S06]  /*1130*/  UIADD3 UR6, -UR9, UR6, URZ ;  /* 0x0000000609067290 */ /* 0x000fcc000fffe13f */
[----:B------:R-:W-:Y:S01]  /*1140*/  IMAD.U32 R0, RZ, RZ, UR6 ;  /* 0x00000006ff007e24 */ /* 0x000fe2000f8e00ff */
[----:B------:R-:W-:Y:S01]  /*1150*/  ULOP3.LUT UR6, UR6, UR10, URZ, 0x3c, !UPT ;  /* 0x0000000a06067292 */ /* 0x000fe2000f8e3c3f */
[----:B0-----:R-:W0:Y:S03]  /*1160*/  MUFU.RCP R3, R3 ;  /* 0x0000000300037308 */ /* 0x001e260000001000 */
[----:B------:R-:W-:-:S04]  /*1170*/  IABS R0, R0 ;  /* 0x0000000000007213 */ /* 0x000fc80000000000 */
[----:B------:R-:W-:Y:S01]  /*1180*/  R2UR UR8, R0 ;  /* 0x00000000000872ca */ /* 0x000fe200000e0000 */
[----:B------:R-:W-:Y:S02]  /*1190*/  IMAD.MOV.U32 R0, RZ, RZ, R5 ;  /* 0x000000ffff007224 */ /* 0x000fe400078e0005 */
[----:B0-----:R-:W-:-:S06]  /*11a0*/  VIADD R4, R3, 0xffffffe ;  /* 0x0ffffffe03047836 */ /* 0x001fcc0000000000 */
[----:B------:R-:W0:Y:S02]  /*11b0*/  F2I.FTZ.U32.TRUNC.NTZ R4, R4 ;  /* 0x0000000400047305 */ /* 0x000e24000021f000 */
[----:B0-----:R-:W-:-:S13]  /*11c0*/  R2UR UR5, R4 ;  /* 0x00000000040572ca */ /* 0x001fda00000e0000 */
[----:B------:R-:W-:-:S04]  /*11d0*/  UIADD3 UR7, URZ, -UR5, URZ ;  /* 0x800000053f077290 */ /* 0x000fc8000fffe03f */
[----:B------:R-:W-:-:S04]  /*11e0*/  UIMAD UR7, UR7, UR11, URZ ;  /* 0x0000000b070772a4 */ /* 0x000fc8000f8e023f */
[----:B------:R-:W-:-:S03]  /*11f0*/  UIMAD.WIDE.U32 UR4, UR5, UR7, UR4 ;  /* 0x00000007050472a5 */ /* 0x000fc6000f8e0004 */
[----:B------:R-:W-:Y:S01]  /*1200*/  R2UR UR7, R0 ;  /* 0x00000000000772ca */ /* 0x000fe200000e0000 */
[----:B------:R-:W-:-:S12]  /*1210*/  UIMAD.WIDE.U32 UR4, UR5, UR8, URZ ;  /* 0x00000008050472a5 */ /* 0x000fd8000f8e003f */
[----:B------:R-:W-:-:S04]  /*1220*/  UIMAD UR4, UR5, UR7, UR8 ;  /* 0x00000007050472a4 */ /* 0x000fc8000f8e0208 */
[----:B------:R-:W-:-:S11]  /*1230*/  UISETP.GT.U32.AND UP1, UPT, UR11, UR4, UPT ;  /* 0x000000040b00728c */ /* 0x000fd6000bf24070 */
[----:B------:R-:W-:Y:S02]  /*1240*/  @!UP1 UIADD3 UR4, UR4, -UR11, URZ ;  /* 0x8000000b04049290 */ /* 0x000fe4000fffe03f */
[----:B------:R-:W-:Y:S02]  /*1250*/  @!UP1 UIADD3 UR5, UR5, 0x1, URZ ;  /* 0x0000000105059890 */ /* 0x000fe4000fffe03f */
[----:B------:R-:W-:Y:S02]  /*1260*/  UISETP.GE.U32.AND UP0, UPT, UR4, UR11, UPT ;  /* 0x0000000b0400728c */ /* 0x000fe4000bf06070 */
[----:B------:R-:W-:-:S09]  /*1270*/  UISETP.GE.AND UP1, UPT, UR6, URZ, UPT ;  /* 0x0000003f0600728c */ /* 0x000fd2000bf26270 */
[----:B------:R-:W-:Y:S02]  /*1280*/  @UP0 UIADD3 UR5, UR5, 0x1, URZ ;  /* 0x0000000105050890 */ /* 0x000fe4000fffe03f */
[----:B------:R-:W-:-:S05]  /*1290*/  UISETP.NE.AND UP0, UPT, UR10, URZ, UPT ;  /* 0x0000003f0a00728c */ /* 0x000fca000bf05270 */
[----:B------:R-:W-:Y:S02]  /*12a0*/  UMOV UR4, UR5 ;  /* 0x0000000500047c82 */ /* 0x000fe40008000000 */
[----:B------:R-:W-:-:S04]  /*12b0*/  @!UP1 UIADD3 UR4, -UR4, URZ, URZ ;  /* 0x0000003f04049290 */ /* 0x000fc8000fffe13f */
[----:B------:R-:W-:-:S12]  /*12c0*/  @!UP0 ULOP3.LUT UR4, URZ, UR10, URZ, 0x33, !UPT ;  /* 0x0000000a3f048292 */ /* 0x000fd8000f8e333f */
.L_x_822:
[----:B------:R-:W-:Y:S02]  /*12d0*/  UIMAD UR37, UR37, UR4, UR9 ;  /* 0x00000004252572a4 */ /* 0x000fe4000f8e0209 */
[----:B------:R-:W-:Y:S01]  /*12e0*/  IMAD.U32 R3, RZ, RZ, UR4 ;  /* 0x00000004ff037e24 */ /* 0x000fe2000f8e00ff */
[----:B------:R-:W-:Y:S01]  /*12f0*/  PLOP3.LUT P0, PT, PT, PT, PT, 0x80, 0x0 ;  /* 0x000000000000781c */ /* 0x000fe20003f0f070 */
[----:B------:R-:W-:Y:S01]  /*1300*/  IMAD.MOV.U32 R0, RZ, RZ, RZ ;  /* 0x000000ffff007224 */ /* 0x000fe200078e00ff */
[----:B------:R-:W-:Y:S02]  /*1310*/  CS2R R118, SRZ ;  /* 0x0000000000767805 */ /* 0x000fe4000001ff00 */
[----:B------:R-:W-:Y:S02]  /*1320*/  CS2R R116, SRZ ;  /* 0x0000000000747805 */ /* 0x000fe4000001ff00 */
[----:B------:R-:W-:Y:S01]  /*1330*/  VIADDMNMX R22, R3, UR37, R22, PT ;  /* 0x0000002503167c46 */ /* 0x000fe2000b800116 */
[----:B------:R-:W-:Y:S01]  /*1340*/  IMAD.MOV.U32 R3, RZ, RZ, RZ ;  /* 0x000000ffff037224 */ /* 0x000fe200078e00ff */
[----:B------:R-:W-:-:S02]  /*1350*/  CS2R R114, SRZ ;  /* 0x0000000000727805 */ /* 0x000fc4000001ff00 */
[----:B------:R-:W-:Y:S02]  /*1360*/  CS2R R112, SRZ ;  /* 0x0000000000707805 */ /* 0x000fe4000001ff00 */
[----:B------:R-:W-:Y:S02]  /*1370*/  ISETP.GT.AND P1, PT, R22, UR37, PT ;  /* 0x0000002516007c0c */ /* 0x000fe4000bf24270 */
        /* <DEDUP_REMOVED lines=11> */
[----:B------:R-:W-:Y:S01]  /*1430*/  CS2R R88, SRZ ;  /* 0x0000000000587805 */ /* 0x000fe2000001ff00 */
[----:B------:R-:W-:Y:S06]  /*1440*/  @!P1 BRA `(.L_x_823) ;  /* 0x000000b800209947 */ /* 0x000fec0003800000 */
[----:B------:R-:W-:Y:S01]  /*1450*/  SHF.R.S32.HI R89, RZ, 0x1f, R18 ;  /* 0x0000001fff597819 */ /* 0x000fe20000011412 */
[----:B------:R-:W0:Y:S01]  /*1460*/  S2UR UR6, SR_CgaCtaId ;  /* 0x00000000000679c3 */ /* 0x000e220000008800 */
[----:B------:R-:W-:Y:S02]  /*1470*/  UMOV UR38, 0x400 ;  /* 0x0000040000267882 */ /* 0x000fe40000000000 */
[----:B------:R-:W-:-:S04]  /*1480*/  LEA.HI R88, R89, R18, RZ, 0x7 ;  /* 0x0000001259587211 */ /* 0x000fc800078f38ff */
[----:B------:R-:W-:-:S05]  /*1490*/  SHF.R.S32.HI R90, RZ, 0x7, R88 ;  /* 0x00000007ff5a7819 */ /* 0x000fca0000011458 */
[----:B------:R-:W1:Y:S01]  /*14a0*/  SHFL.IDX PT, R0, R90, RZ, 0x1f ;  /* 0x00001fff5a007589 */ /* 0x000e6200000e0000 */
[----:B0-----:R-:W-:Y:S01]  /*14b0*/  ULEA UR38, UR6, UR38, 0x18 ;  /* 0x0000002606267291 */ /* 0x001fe2000f8ec03f */
[----:B-1----:R-:W-:-:S13]  /*14c0*/  R2UR UR39, R0 ;  /* 0x00000000002772ca */ /* 0x002fda00000e0000 */
[----:B------:R-:W-:Y:S02]  /*14d0*/  UIMAD.WIDE UR4, UR39, 0x55555556, URZ ;  /* 0x55555556270478a5 */ /* 0x000fe4000f8e023f */
[----:B------:R-:W-:Y:S02]  /*14e0*/  UIADD3 UR4, UR38, 0x8400, URZ ;  /* 0x0000840026047890 */ /* 0x000fe4000fffe03f */
[----:B------:R-:W-:Y:S02]  /*14f0*/  ULEA.HI UR5, UR5, UR5, URZ, 0x1 ;  /* 0x0000000505057291 */ /* 0x000fe4000f8f083f */
[----:B------:R-:W-:Y:S02]  /*1500*/  ULOP3.LUT UP0, URZ, UR4, 0x3ff, URZ, 0xc0, !UPT ;  /* 0x000003ff043f7892 */ /* 0x000fe4000f80c03f */
[----:B------:R-:W-:-:S04]  /*1510*/  UIMAD UR5, UR5, -0x3, UR39 ;  /* 0xfffffffd050578a4 */ /* 0x000fc8000f8e0227 */
[----:B------:R-:W-:Y:S01]  /*1520*/  PLOP3.LUT P0, PT, PT, PT, UP0, 0x80, 0x0 ;  /* 0x000000000000781c */ /* 0x000fe20003f0f008 */
[----:B------:R-:W-:-:S04]  /*1530*/  ULEA UR5, UR5, UR4, 0xd ;  /* 0x0000000405057291 */ /* 0x000fc8000f8e683f */
[----:B------:R-:W-:-:S04]  /*1540*/  USHF.R.U32.HI UR5, URZ, 0x4, UR5 ;  /* 0x000000043f057899 */ /* 0x000fc80008011605 */
[----:B------:R-:W-:-:S04]  /*1550*/  ULOP3.LUT UR41, UR5, 0x3fff, URZ, 0xc0, !UPT ;  /* 0x00003fff05297892 */ /* 0x000fc8000f8ec03f */
        /* <DEDUP_REMOVED lines=17> */
.L_x_824:
[----:B------:R-:W-:-:S04]  /*1670*/  SHF.L.U32 R0, RZ, 0x1f, RZ ;  /* 0x0000001fff007819 */ /* 0x000fc800000006ff */
[----:B------:R-:W0:Y:S02]  /*1680*/  SYNCS.PHASECHK.TRANS64.TRYWAIT P0, [UR38+0x16800], R0 ;  /* 0x01680000ff0075a7 */ /* 0x000e240008000166 */
[----:B0-----:R-:W-:Y:S05]  /*1690*/  @!P0 BRA `(.L_x_825) ;  /* 0x0000010000888947 */ /* 0x001fea0003800000 */
.L_x_976:
[----:B------:R-:W-:-:S06]  /*16a0*/  ULOP3.LUT UR4, UR45, 0x1, URZ, 0xfc, !UPT ;  /* 0x000000012d047892 */ /* 0x000fcc000f8efc3f */
[----:B0-----:R-:W-:-:S05]  /*16b0*/  IMAD.U32 R3, RZ, RZ, UR4 ;  /* 0x00000004ff037e24 */ /* 0x001fca000f8e00ff */
[----:B------:R-:W-:-:S13]  /*16c0*/  ISETP.NE.AND P0, PT, R3, 0x3, PT ;  /* 0x000000030300780c */ /* 0x000fda0003f05270 */
[----:B------:R-:W-:Y:S05]  /*16d0*/  @!P0 BRA `(.L_x_826) ;  /* 0x0000000000048947 */ /* 0x000fea0003800000 */
[----:B------:R-:W-:Y:S01]  /*16e0*/  BPT.TRAP 0x1 ;  /* 0x000000040000795c */ /* 0x000fe20000300000 */
.L_x_826:
[----:B------:R0:W1:Y:S01]  /*16f0*/  SYNCS.PHASECHK.TRANS64.TRYWAIT P2, [UR38+0x16830], R0 ;  /* 0x01683000ff0075a7 */ /* 0x0000620008040166 */
[----:B------:R-:W-:Y:S05]  /*1700*/  @!P0 BRA `(.L_x_827) ;  /* 0x0000000000048947 */ /* 0x000fea0003800000 */
[----:B------:R-:W-:Y:S01]  /*1710*/  BPT.TRAP 0x1 ;  /* 0x000000040000795c */ /* 0x000fe20000300000 */
.L_x_827:
[----:B------:R-:W-:Y:S01]  /*1720*/  IMAD.U32 R12, RZ, RZ, UR41 ;  /* 0x00000029ff0c7e24 */ /* 0x000fe2000f8e00ff */
[----:B------:R-:W-:-:S04]  /*1730*/  ISETP.NE.AND P1, PT, R19, RZ, PT ;  /* 0x000000ff1300720c */ /* 0x000fc80003f25270 */
[----:B------:R-:W-:Y:S01]  /*1740*/  LOP3.LUT R12, R12, 0x10000, RZ, 0xfc, !PT ;  /* 0x000100000c0c7812 */ /* 0x000fe200078efcff */
[----:B-1----:R-:W-:Y:S08]  /*1750*/  @P2 BRA `(.L_x_828) ;  /* 0x0000000000082947 */ /* 0x002ff00003800000 */
[----:B------:R-:W1:Y:S02]  /*1760*/  SYNCS.PHASECHK.TRANS64.TRYWAIT P2, [UR38+0x16830], R0 ;  /* 0x01683000ff0075a7 */ /* 0x000e640008040166 */
[----:B-1----:R-:W-:Y:S05]  /*1770*/  @!P2 BRA `(.L_x_829) ;  /* 0x000001000068a947 */ /* 0x002fea0003800000 */
.L_x_828:
[----:B------:R-:W-:Y:S05]  /*1780*/  WARPSYNC.ALL ;  /* 0x0000000000007948 */ /* 0x000fea0003800000 */
[----:B------:R-:W-:Y:S01]  /*1790*/  IMAD.MOV.U32 R13, RZ, RZ, 0x40000040 ;  /* 0x40000040ff0d7424 */ /* 0x000fe200078e00ff */
[----:B------:R-:W-:Y:S01]  /*17a0*/  UIADD3 UR4, UR38, 0xe400, URZ ;  /* 0x0000e40026047890 */ /* 0x000fe2000fffe03f */
[C---:B------:R-:W-:Y:S01]  /*17b0*/  R2UR UR8, R12.reuse ;  /* 0x000000000c0872ca */ /* 0x040fe200000e0000 */
[----:B------:R-:W-:Y:S02]  /*17c0*/  WARPGROUP.ARRIVE ;  /* 0x00000000000079c5 */ /* 0x000fe40000000000 */
[----:B------:R-:W-:Y:S01]  /*17d0*/  R2UR UR9, R13 ;  /* 0x000000000d0972ca */ /* 0x000fe200000e0000 */
[----:B------:R-:W-:Y:S01]  /*17e0*/  USHF.R.U32.HI UR4, URZ, 0x4, UR4 ;  /* 0x000000043f047899 */ /* 0x000fe20008011604 */
[----:B------:R-:W-:Y:S01]  /*17f0*/  R2UR UR16, R12 ;  /* 0x000000000c1072ca */ /* 0x000fe200000e0000 */
[----:B------:R-:W-:Y:S01]  /*1800*/  UMOV UR11, 0x40000040 ;  /* 0x40000040000b7882 */ /* 0x000fe20000000000 */
[----:B------:R-:W-:Y:S01]  /*1810*/  UMOV UR13, 0x40000040 ;  /* 0x40000040000d7882 */ /* 0x000fe20000000000 */
[----:B------:R-:W-:Y:S01]  /*1820*/  ULOP3.LUT UR4, UR4, 0x3fff, URZ, 0xc0, !UPT ;  /* 0x00003fff04047892 */ /* 0x000fe2000f8ec03f */
[----:B-1----:R-:W-:Y:S01]  /*1830*/  LOP3.LUT R3, R88, 0xffffff80, RZ, 0xc0, !PT ;  /* 0xffffff8058037812 */ /* 0x002fe200078ec0ff */
[----:B------:R-:W-:Y:S01]  /*1840*/  UMOV UR15, 0x40000040 ;  /* 0x40000040000f7882 */ /* 0x000fe20000000000 */
[----:B------:R-:W-:Y:S01]  /*1850*/  UMOV UR17, 0x40000040 ;  /* 0x4000004000117882 */ /* 0x000fe20000000000 */
[----:B------:R-:W-:Y:S01]  /*1860*/  ULOP3.LUT UR24, UR4, 0x10000, URZ, 0xfc, !UPT ;  /* 0x0001000004187892 */ /* 0x000fe2000f8efc3f */
[----:B------:R-:W-:Y:S01]  /*1870*/  LEA.HI R89, R89, R18, RZ, 0x2 ;  /* 0x0000001259597211 */ /* 0x000fe200078f10ff */
[----:B------:R-:W-:Y:S01]  /*1880*/  UMOV UR19, 0x40000040 ;  /* 0x4000004000137882 */ /* 0x000fe20000000000 */
[----:B------:R-:W-:Y:S01]  /*1890*/  IMAD.IADD R5, R18, 0x1, -R3 ;  /* 0x0000000112057824 */ /* 0x000fe200078e0a03 */
[----:B------:R-:W-:Y:S01]  /*18a0*/  UIADD3 UR14, UR24, 0x4, URZ ;  /* 0x00000004180e7890 */ /* 0x000fe2000fffe03f */
[----:B------:R-:W-:Y:S01]  /*18b0*/  LOP3.LUT R89, R89, 0xfffffffc, RZ, 0xc0, !PT ;  /* 0xfffffffc59597812 */ /* 0x000fe200078ec0ff */
[----:B------:R-:W-:Y:S01]  /*18c0*/  UIADD3 UR12, UR16, 0x4, URZ ;  /* 0x00000004100c7890 */ /* 0x000fe2000fffe03f */
[----:B------:R-:W-:Y:S01]  /*18d0*/  IMAD.HI R6, R90, 0x55555556, RZ ;  /* 0x555555565a067827 */ /* 0x000fe200078e02ff */
[----:B------:R-:W-:Y:S01]  /*18e0*/  UMOV UR10, UR24 ;  /* 0x00000018000a7c82 */ /* 0x000fe20008000000 */
[----:B------:R-:W-:Y:S01]  /*18f0*/  UIADD3 UR18, UR24, 0x6, URZ ;  /* 0x0000000618127890 */ /* 0x000fe2000fffe03f */
[----:B------:R-:W-:Y:S01]  /*1900*/  HGMMA.64x128x16.F32 R24, gdesc[UR8], RZ, !UPT, gsb0 ;  /* 0x01e00000081879f0 */ /* 0x000fe2000c0008ff */
[----:B------:R-:W-:Y:S01]  /*1910*/  UIADD3 UR8, UR16, 0x2, URZ ;  /* 0x0000000210087890 */ /* 0x000fe2000fffe03f */
[----:B0-----:R-:W-:Y:S01]  /*1920*/  SHF.R.S32.HI R0, RZ, 0x1f, R5 ;  /* 0x0000001fff007819 */ /* 0x001fe20000011405 */
[----:B------:R-:W-:Y:S01]  /*1930*/  UIADD3 UR10, UR24, 0x2, URZ ;  /* 0x00000002180a7890 */ /* 0x000fe2000fffe03f */
[----:B------:R-:W-:Y:S01]  /*1940*/  IMAD.IADD R89, R18, 0x1, -R89 ;  /* 0x0000000112597824 */ /* 0x000fe200078e0a59 */
[----:B------:R-:W-:Y:S01]  /*1950*/  UMOV UR9, 0x40000040 ;  /* 0x4000004000097882 */ /* 0x000fe20000000000 */
[----:B------:R-:W-:Y:S01]  /*1960*/  UMOV UR11, 0x40000040 ;  /* 0x40000040000b7882 */ /* 0x000fe20000000000 */
[----:B------:R-:W-:Y:S01]  /*1970*/  UIADD3 UR16, UR16, 0x6, URZ ;  /* 0x0000000610107890 */ /* 0x000fe2000fffe03f */
[CC--:B------:R-:W-:Y:S01]  /*1980*/  LEA.HI R4, R0.reuse, R5.reuse, RZ, 0x2 ;  /* 0x0000000500047211 */ /* 0x0c0fe200078f10ff */
[----:B------:R-:W-:Y:S01]  /*1990*/  ULDC UR4, c[0x0][0x448] ;  /* 0x0001120000047ab9 */ /* 0x000fe20000000800 */
[----:B------:R-:W-:Y:S01]  /*19a0*/  LEA.HI R3, R0, R5, RZ, 0x5 ;  /* 0x0000000500037211 */ /* 0x000fe200078f28ff */
[----:B------:R-:W-:Y:S01]  /*19b0*/  UISETP.NE.AND UP0, UPT, UR4, 0x1, UPT ;  /* 0x000000010400788c */ /* 0x000fe2000bf05270 */
[--C-:B------:R-:W-:Y:S01]  /*19c0*/  SHF.R.S32.HI R0, RZ, 0x2, R4.reuse ;  /* 0x00000002ff007819 */ /* 0x100fe20000011404 */
[----:B------:R-:W-:Y:S01]  /*19d0*/  ULDC UR27, c[0x0][0x2f0] ;  /* 0x0000bc00001b7ab9 */ /* 0x000fe20000000800 */
[----:B------:R-:W-:Y:S01]  /*19e0*/  SHF.R.S32.HI R7, RZ, 0x1f, R4 ;  /* 0x0000001fff077819 */ /* 0x000fe20000011404 */
[----:B------:R-:W-:Y:S01]  /*19f0*/  ULDC UR6, c[0x0][0x288] ;  /* 0x0000a20000067ab9 */ /* 0x000fe20000000800 */
[----:B------:R-:W-:Y:S01]  /*1a00*/  SHF.R.S32.HI R3, RZ, 0x5, R3 ;  /* 0x00000005ff037819 */ /* 0x000fe20000011403 */
[----:B------:R-:W-:Y:S01]  /*1a10*/  IMAD.U32 R8, RZ, RZ, UR6 ;  /* 0x00000006ff087e24 */ /* 0x000fe2000f8e00ff */
[----:B------:R-:W-:Y:S01]  /*1a20*/  LEA.HI R7, R7, R0, RZ, 0x3 ;  /* 0x0000000007077211 */ /* 0x000fe200078f18ff */
[----:B------:R-:W-:Y:S01]  /*1a30*/  ULDC UR25, c[0x0][0x9dc] ;  /* 0x0002770000197ab9 */ /* 0x000fe20000000800 */
[----:B------:R-:W-:Y:S01]  /*1a40*/  LEA.HI R9, R6, R6, RZ, 0x1 ;  /* 0x0000000606097211 */ /* 0x000fe200078f08ff */
[----:B------:R-:W-:Y:S01]  /*1a50*/  ULOP3.LUT UR25, URZ, UR25, URZ, 0x33, !UPT ;  /* 0x000000193f197292 */ /* 0x000fe2000f8e333f */
[----:B------:R-:W-:Y:S01]  /*1a60*/  LEA R6, R3, UR40, 0x4 ;  /* 0x0000002803067c11 */ /* 0x000fe2000f8e20ff */
[----:B------:R-:W-:Y:S01]  /*1a70*/  @UP0 ULDC UR4, c[0x0][0x44c] ;  /* 0x0001130000040ab9 */ /* 0x000fe20000000800 */
[----:B------:R-:W-:Y:S01]  /*1a80*/  LOP3.LUT R7, R7, 0xfffffff8, RZ, 0xc0, !PT ;  /* 0xfffffff807077812 */ /* 0x000fe200078ec0ff */
[----:B------:R-:W-:Y:S01]  /*1a90*/  IMAD R9, R9, -0x3, R90 ;  /* 0xfffffffd09097824 */ /* 0x000fe200078e025a */
[----:B------:R-:W-:-:S02]  /*1aa0*/  LEA.HI R3, R89, R89, RZ, 0x1 ;  /* 0x0000005959037211 */ /* 0x000fc400078f08ff */
[----:B------:R-:W-:Y:S02]  /*1ab0*/  IADD3 R6, R6, R0, -R7 ;  /* 0x0000000006067210 */ /* 0x000fe40007ffe807 */
[----:B------:R-:W-:Y:S01]  /*1ac0*/  LOP3.LUT R0, R3, 0x1ffffffe, RZ, 0xc0, !PT ;  /* 0x1ffffffe03007812 */ /* 0x000fe200078ec0ff */
[----:B------:R-:W-:Y:S01]  /*1ad0*/  IMAD.U32 R3, RZ, RZ, UR38 ;  /* 0x00000026ff037e24 */ /* 0x000fe2000f8e00ff */
[----:B------:R-:W-:Y:S01]  /*1ae0*/  PLOP3.LUT P2, PT, PT, PT, UP0, 0x80, 0x0 ;  /* 0x000000000000781c */ /* 0x000fe20003f4f008 */
[----:B------:R-:W-:Y:S01]  /*1af0*/  IMAD R9, R9, 0x40, R6 ;  /* 0x0000004009097824 */ /* 0x000fe200078e0206 */
[----:B------:R-:W-:Y:S01]  /*1b00*/  PLOP3.LUT P3, PT, PT, PT, UP0, 0x80, 0x0 ;  /* 0x000000000000781c */ /* 0x000fe20003f6f008 */
[----:B------:R-:W-:Y:S01]  /*1b10*/  IMAD.IADD R0, R89, 0x1, -R0 ;  /* 0x0000000159007824 */ /* 0x000fe200078e0a00 */
[----:B------:R-:W-:Y:S01]  /*1b20*/  LEA R100, R22, 0xffffff80, 0x7 ;  /* 0xffffff8016647811 */ /* 0x000fe200078e38ff */
[----:B------:R-:W-:Y:S02]  /*1b30*/  @!P1 VIADD R3, R3, 0x16840 ;  /* 0x0001684003039836 */ /* 0x000fe40000000000 */
[----:B------:R-:W-:-:S02]  /*1b40*/  IMAD R0, R0, 0x8, R9 ;  /* 0x0000000800007824 */ /* 0x000fc400078e0209 */
[----:B------:R-:W-:Y:S02]  /*1b50*/  IMAD.MOV.U32 R9, RZ, RZ, -0x80 ;  /* 0xffffff80ff097424 */ /* 0x000fe400078e00ff */
[----:B------:R-:W-:Y:S02]  /*1b60*/  IMAD.MOV.U32 R7, RZ, RZ, R0 ;  /* 0x000000ffff077224 */ /* 0x000fe400078e0000 */
[----:B------:R-:W-:Y:S01]  /*1b70*/  @P2 IMAD.HI.U32 R6, R0, UR4, RZ ;  /* 0x0000000400062c27 */ /* 0x000fe2000f8e00ff */
[----:B------:R-:W-:-:S03]  /*1b80*/  @UP0 ULDC UR4, c[0x0][0x450] ;  /* 0x0001140000040ab9 */ /* 0x000fc60000000800 */
[----:B------:R-:W-:Y:S01]  /*1b90*/  IMAD R11, R22, R9, 0x80 ;  /* 0x00000080160b7424 */ /* 0x000fe200078e0209 */
[----:B------:R-:W-:Y:S01]  /*1ba0*/  @P3 SHF.R.U32.HI R7, RZ, UR4, R6 ;  /* 0x00000004ff073c19 */ /* 0x000fe20008011606 */
[----:B------:R-:W-:Y:S01]  /*1bb0*/  ULDC.64 UR4, c[0x0][0x9e0] ;  /* 0x0002780000047ab9 */ /* 0x000fe20000000a00 */
[----:B------:R-:W-:Y:S01]  /*1bc0*/  LOP3.LUT R6, R4, 0x7ffffffc, RZ, 0xc0, !PT ;  /* 0x7ffffffc04067812 */ /* 0x000fe200078ec0ff */
[----:B------:R-:W-:Y:S01]  /*1bd0*/  UISETP.GE.AND UP1, UPT, UR5, 0x1, UPT ;  /* 0x000000010500788c */ /* 0x000fe2000bf26270 */
[----:B------:R-:W-:Y:S01]  /*1be0*/  @!P1 PRMT R4, RZ, 0x654, R3 ;  /* 0x00000654ff049816 */ /* 0x000fe20000000003 */
[----:B------:R-:W0:Y:S02]  /*1bf0*/  SHFL.IDX PT, R9, R7, RZ, 0x1c1f ;  /* 0x001c1fff07097589 */ /* 0x000e2400000e0000 */
[----:B------:R-:W-:Y:S02]  /*1c00*/  IMAD.IADD R3, R5, 0x1, -R6 ;  /* 0x0000000105037824 */ /* 0x000fe400078e0a06 */
[----:B------:R-:W-:Y:S01]  /*1c10*/  VIADD R6, R11, 0x1 ;  /* 0x000000010b067836 */ /* 0x000fe20000000000 */
[----:B------:R-:W-:-:S03]  /*1c20*/  PLOP3.LUT P2, PT, PT, PT, UP1, 0x40, 0x0 ;  /* 0x000000000000781c */ /* 0x000fc60003f4e818 */
[----:B------:R-:W-:-:S04]  /*1c30*/  IMAD R5, R3, -0x2, R6 ;  /* 0xfffffffe03057824 */ /* 0x000fc800078e0206 */
[----:B------:R-:W-:-:S04]  /*1c40*/  IMAD R5, R16, UR27, R5 ;  /* 0x0000001b10057c24 */ /* 0x000fc8000f8e0205 */
[----:B------:R-:W-:-:S04]  /*1c50*/  IMAD.IADD R5, R5, 0x1, -R8 ;  /* 0x0000000105057824 */ /* 0x000fc800078e0a08 */
[C---:B------:R-:W-:Y:S02]  /*1c60*/  VIADD R102, R5.reuse, UR4 ;  /* 0x0000000405667c36 */ /* 0x040fe40008000000 */
[----:B------:R-:W-:-:S04]  /*1c70*/  VIADD R19, R5, UR25 ;  /* 0x0000001905137c36 */ /* 0x000fc80008000000 */
[----:B0-----:R-:W-:Y:S01]  /*1c80*/  IMAD.IADD R6, R19, 0x1, R9 ;  /* 0x0000000113067824 */ /* 0x001fe200078e0209 */
[----:B------:R-:W-:Y:S02]  /*1c90*/  WARPGROUP.DEPBAR.LE gsb0, 0x0 ;  /* 0x00008000000079c5 */ /* 0x000fe40000010000 */
[----:B------:R-:W-:-:S06]  /*1ca0*/  WARPGROUP.ARRIVE ;  /* 0x00000000000079c5 */ /* 0x000fcc0000000000 */
[----:B------:R-:W-:Y:S03]  /*1cb0*/  HGMMA.64x128x16.F32 R24, gdesc[UR8], R24, gsb0 ;  /* 0x01e00000081879f0 */ /* 0x000fe60008000818 */
[----:B------:R-:W-:Y:S02]  /*1cc0*/  WARPGROUP.DEPBAR.LE gsb0, 0x0 ;  /* 0x00008000000079c5 */ /* 0x000fe40000010000 */
[----:B------:R-:W-:-:S07]  /*1cd0*/  WARPGROUP.ARRIVE ;  /* 0x00000000000079c5 */ /* 0x000fce0000000000 */
[----:B------:R-:W-:Y:S03]  /*1ce0*/  HGMMA.64x128x16.F32 R24, gdesc[UR12], R24, gsb0 ;  /* 0x01e000000c1879f0 */ /* 0x000fe60008000818 */
[----:B------:R-:W-:Y:S02]  /*1cf0*/  WARPGROUP.DEPBAR.LE gsb0, 0x0 ;  /* 0x00008000000079c5 */ /* 0x000fe40000010000 */
[----:B------:R-:W-:-:S07]  /*1d00*/  WARPGROUP.ARRIVE ;  /* 0x00000000000079c5 */ /* 0x000fce0000000000 */
[----:B------:R-:W-:Y:S03]  /*1d10*/  HGMMA.64x128x16.F32 R24, gdesc[UR16], R24, gsb0 ;  /* 0x01e00000101879f0 */ /* 0x000fe60008000818 */
[----:B------:R-:W-:Y:S02]  /*1d20*/  WARPGROUP.DEPBAR.LE gsb0, 0x0 ;  /* 0x00008000000079c5 */ /* 0x000fe40000010000 */
[----:B------:R0:W-:Y:S02]  /*1d30*/  @!P1 SYNCS.ARRIVE.TRANS64.RED.A1T0 RZ, [R4+URZ], RZ ;  /* 0x000000ff04ff99a7 */ /* 0x0001e4000810043f */
[----:B0-----:R-:W-:-:S04]  /*1d40*/  IMAD R4, R16, UR27, R11 ;  /* 0x0000001b10047c24 */ /* 0x001fc8000f8e020b */
[----:B------:R-:W-:-:S05]  /*1d50*/  IMAD R15, R3, -0x2, R4 ;  /* 0xfffffffe030f7824 */ /* 0x000fca00078e0204 */
[----:B------:R-:W-:Y:S01]  /*1d60*/  VIADDMNMX R5, R9, R102, R15, PT ;  /* 0x0000006609057246 */ /* 0x000fe2000380010f */
[----:B------:R-:W-:Y:S06]  /*1d70*/  @P2 BRA `(.L_x_830) ;  /* 0x00000000005c2947 */ /* 0x000fec0003800000 */
[----:B------:R-:W-:Y:S01]  /*1d80*/  IMAD R9, R16, UR27, R9 ;  /* 0x0000001b10097c24 */ /* 0x000fe2000f8e0209 */
[----:B------:R-:W-:Y:S03]  /*1d90*/  BSSY B0, `(.L_x_831) ;  /* 0x0000011000007945 */ /* 0x000fe60003800000 */
[----:B------:R-:W-:-:S05]  /*1da0*/  IMAD.IADD R9, R9, 0x1, -R8 ;  /* 0x0000000109097824 */ /* 0x000fca00078e0a08 */
[----:B------:R-:W-:-:S13]  /*1db0*/  ISETP.GT.AND P2, PT, R9, -0x1, PT ;  /* 0xffffffff0900780c */ /* 0x000fda0003f44270 */
[----:B------:R-:W-:Y:S05]  /*1dc0*/  @P2 BRA `(.L_x_832) ;  /* 0x0000000000202947 */ /* 0x000fea0003800000 */
[----:B------:R-:W-:Y:S01]  /*1dd0*/  UISETP.NE.AND UP2, UPT, UR5, 0x1, UPT ;  /* 0x000000010500788c */ /* 0x000fe2000bf45270 */
[----:B------:R-:W-:-:S05]  /*1de0*/  LOP3.LUT R9, RZ, R9, RZ, 0x33, !PT ;  /* 0x00000009ff097212 */ /* 0x000fca00078e33ff */
[----:B------:R-:W-:-:S05]  /*1df0*/  PLOP3.LUT P2, PT, PT, PT, UP2, 0x80, 0x0 ;  /* 0x000000000000781c */ /* 0x000fca0003f4f028 */
[----:B------:R-:W-:-:S08]  /*1e00*/  @UP2 ULDC.64 UR6, c[0x0][0x9e8] ;  /* 0x00027a0000062ab9 */ /* 0x000fd00000000a00 */
[----:B------:R-:W-:-:S05]  /*1e10*/  @P2 IMAD.HI.U32 R4, R9, UR6, RZ ;  /* 0x0000000609042c27 */ /* 0x000fca000f8e00ff */
[----:B------:R-:W-:-:S04]  /*1e20*/  @P2 SHF.R.U32.HI R9, RZ, UR7, R4 ;  /* 0x00000007ff092c19 */ /* 0x000fc80008011604 */
[----:B------:R-:W-:Y:S01]  /*1e30*/  LOP3.LUT R9, RZ, R9, RZ, 0x33, !PT ;  /* 0x00000009ff097212 */ /* 0x000fe200078e33ff */
[----:B------:R-:W-:Y:S06]  /*1e40*/  BRA `(.L_x_833) ;  /* 0x0000000000147947 */ /* 0x000fec0003800000 */
.L_x_832:
[----:B------:R-:W-:-:S06]  /*1e50*/  UISETP.NE.AND UP2, UPT, UR5, 0x1, UPT ;  /* 0x000000010500788c */ /* 0x000fcc000bf45270 */
[----:B------:R-:W-:-:S05]  /*1e60*/  PLOP3.LUT P2, PT, PT, PT, UP2, 0x80, 0x0 ;  /* 0x000000000000781c */ /* 0x000fca0003f4f028 */
[----:B------:R-:W-:-:S08]  /*1e70*/  @UP2 ULDC.64 UR6, c[0x0][0x9e8] ;  /* 0x00027a0000062ab9 */ /* 0x000fd00000000a00 */
[----:B------:R-:W-:-:S05]  /*1e80*/  @P2 IMAD.HI.U32 R4, R9, UR6, RZ ;  /* 0x0000000609042c27 */ /* 0x000fca000f8e00ff */
[----:B------:R-:W-:-:S07]  /*1e90*/  @P2 SHF.R.U32.HI R9, RZ, UR7, R4 ;  /* 0x00000007ff092c19 */ /* 0x000fce0008011604 */
.L_x_833:
[----:B------:R-:W-:Y:S05]  /*1ea0*/  BSYNC B0 ;  /* 0x0000000000007941 */ /* 0x000fea0003800000 */
.L_x_831:
[----:B------:R-:W-:-:S04]  /*1eb0*/  IMAD R4, R9, UR5, -R100 ;  /* 0x0000000509047c24 */ /* 0x000fc8000f8e0a64 */
[----:B------:R-:W-:-:S05]  /*1ec0*/  IMAD R4, R3, -0x2, R4 ;  /* 0xfffffffe03047824 */ /* 0x000fca00078e0204 */
[----:B------:R-:W-:Y:S02]  /*1ed0*/  VIMNMX R6, R6, R4, !PT ;  /* 0x0000000406067248 */ /* 0x000fe40007fe0100 */
[----:B------:R-:W-:-:S07]  /*1ee0*/  VIADDMNMX R5, R4, UR5, R5, PT ;  /* 0x0000000504057c46 */ /* 0x000fce000b800105 */
.L_x_830:
[C---:B------:R-:W-:Y:S01]  /*1ef0*/  ISETP.GE.AND P4, PT, R11.reuse, 0x9, PT ;  /* 0x000000090b00780c */ /* 0x040fe20003f86270 */
[----:B------:R-:W0:Y:S01]  /*1f00*/  SHFL.IDX PT, R7, R7, 0x1, 0x1c1f ;  /* 0x003c1f0007077f89 */ /* 0x000e2200000e0000 */
[C---:B------:R-:W-:Y:S02]  /*1f10*/  ISETP.GE.AND P2, PT, R11.reuse, 0x2, PT ;  /* 0x000000020b00780c */ /* 0x040fe40003f46270 */
[----:B------:R-:W-:Y:S02]  /*1f20*/  ISETP.GE.AND P5, PT, R11, 0xa, PT ;  /* 0x0000000a0b00780c */ /* 0x000fe40003fa6270 */
[----:B------:R-:W-:Y:S02]  /*1f30*/  LOP3.LUT R18, R18, 0xfffffffd, RZ, 0xc0, !PT ;  /* 0xfffffffd12127812 */ /* 0x000fe400078ec0ff */
[----:B------:R-:W-:-:S04]  /*1f40*/  ISETP.GT.AND P3, PT, R6, 0x1, !P2 ;  /* 0x000000010600780c */ /* 0x000fc80005764270 */
[----:B------:R-:W-:Y:S02]  /*1f50*/  ISETP.LT.OR P3, PT, R5, 0x2, P3 ;  /* 0x000000020500780c */ /* 0x000fe40001f61670 */
[----:B------:R-:W-:Y:S02]  /*1f60*/  @P4 LOP3.LUT R18, R18, 0x2, RZ, 0xfc, !PT ;  /* 0x0000000212124812 */ /* 0x000fe400078efcff */
[----:B------:R-:W-:Y:S02]  /*1f70*/  FSEL R134, R25, -INF , !P3 ;  /* 0xff80000019867808 */ /* 0x000fe40005800000 */
[----:B------:R-:W-:Y:S02]  /*1f80*/  LOP3.LUT R18, R18, 0xfffffffb, RZ, 0xc0, !PT ;  /* 0xfffffffb12127812 */ /* 0x000fe400078ec0ff */
[----:B------:R-:W-:Y:S02]  /*1f90*/  ISETP.GT.AND P4, PT, R6, 0x8, !P4 ;  /* 0x000000080600780c */ /* 0x000fe40006784270 */
[----:B------:R-:W-:-:S02]  /*1fa0*/  @P5 LOP3.LUT R18, R18, 0x4, RZ, 0xfc, !PT ;  /* 0x0000000412125812 */ /* 0x000fc400078efcff */
[----:B------:R-:W-:Y:S01]  /*1fb0*/  ISETP.GT.AND P3, PT, R6, 0x9, !P5 ;  /* 0x000000090600780c */ /* 0x000fe20006f64270 */
[----:B0-----:R-:W-:Y:S01]  /*1fc0*/  IMAD.IADD R9, R19, 0x1, R7 ;  /* 0x0000000113097824 */ /* 0x001fe200078e0207 */
[----:B------:R-:W-:Y:S02]  /*1fd0*/  ISETP.GE.AND P5, PT, R11, 0x11, PT ;  /* 0x000000110b00780c */ /* 0x000fe40003fa6270 */
[C---:B------:R-:W-:Y:S02]  /*1fe0*/  ISETP.LT.OR P4, PT, R5.reuse, 0x9, P4 ;  /* 0x000000090500780c */ /* 0x040fe40002781670 */
[----:B------:R-:W-:Y:S02]  /*1ff0*/  ISETP.LT.OR P3, PT, R5, 0xa, P3 ;  /* 0x0000000a0500780c */ /* 0x000fe40001f61670 */
[----:B------:R-:W-:Y:S02]  /*2000*/  FSEL R130, R28, -INF , !P4 ;  /* 0xff8000001c827808 */ /* 0x000fe40006000000 */
[----:B------:R-:W-:-:S02]  /*2010*/  ISETP.GE.AND P4, PT, R11, 0x12, PT ;  /* 0x000000120b00780c */ /* 0x000fc40003f86270 */
[----:B------:R-:W-:Y:S02]  /*2020*/  LOP3.LUT R18, R18, 0xfffffff7, RZ, 0xc0, !PT ;  /* 0xfffffff712127812 */ /* 0x000fe400078ec0ff */
[----:B------:R-:W-:Y:S02]  /*2030*/  FSEL R132, R29, -INF , !P3 ;  /* 0xff8000001d847808 */ /* 0x000fe40005800000 */
[----:B------:R-:W-:Y:S02]  /*2040*/  ISETP.GT.AND P3, PT, R6, 0x10, !P5 ;  /* 0x000000100600780c */ /* 0x000fe40006f64270 */
[----:B------:R-:W-:Y:S02]  /*2050*/  @P5 LOP3.LUT R18, R18, 0x8, RZ, 0xfc, !PT ;  /* 0x0000000812125812 */ /* 0x000fe400078efcff */
[----:B------:R-:W-:Y:S02]  /*2060*/  ISETP.LT.OR P3, PT, R5, 0x11, P3 ;  /* 0x000000110500780c */ /* 0x000fe40001f61670 */
[----:B------:R-:W-:-:S02]  /*2070*/  LOP3.LUT R18, R18, 0xfdffffff, RZ, 0xc0, !PT ;  /* 0xfdffffff12127812 */ /* 0x000fc400078ec0ff */
[----:B------:R-:W-:Y:S02]  /*2080*/  FSEL R128, R32, -INF , !P3 ;  /* 0xff80000020807808 */ /* 0x000fe40005800000 */
[----:B------:R-:W-:Y:S02]  /*2090*/  @P4 LOP3.LUT R18, R18, 0x2000000, RZ, 0xfc, !PT ;  /* 0x0200000012124812 */ /* 0x000fe400078efcff */
[----:B------:R-:W-:Y:S02]  /*20a0*/  ISETP.GT.AND P3, PT, R6, 0x11, !P4 ;  /* 0x000000110600780c */ /* 0x000fe40006764270 */
[----:B------:R-:W-:Y:S02]  /*20b0*/  ISETP.GE.AND P4, PT, R11, 0x19, PT ;  /* 0x000000190b00780c */ /* 0x000fe40003f86270 */
[----:B------:R-:W-:Y:S02]  /*20c0*/  ISETP.LT.OR P3, PT, R5, 0x12, P3 ;  /* 0x000000120500780c */ /* 0x000fe40001f61670 */
[----:B------:R-:W-:-:S02]  /*20d0*/  LOP3.LUT R18, R18, 0xfeffffff, RZ, 0xc0, !PT ;  /* 0xfeffffff12127812 */ /* 0x000fc400078ec0ff */
[----:B------:R-:W-:Y:S02]  /*20e0*/  FSEL R126, R33, -INF , !P3 ;  /* 0xff800000217e7808 */ /* 0x000fe40005800000 */
[----:B------:R-:W-:-:S04]  /*20f0*/  ISETP.GT.AND P3, PT, R6, 0x18, !P4 ;  /* 0x000000180600780c */ /* 0x000fc80006764270 */
[----:B------:R-:W-:Y:S02]  /*2100*/  ISETP.LT.OR P3, PT, R5, 0x19, P3 ;  /* 0x000000190500780c */ /* 0x000fe40001f61670 */
[----:B------:R-:W-:Y:S02]  /*2110*/  @P4 LOP3.LUT R18, R18, 0x1000000, RZ, 0xfc, !PT ;  /* 0x0100000012124812 */ /* 0x000fe400078efcff */
[----:B------:R-:W-:Y:S02]  /*2120*/  ISETP.GE.AND P4, PT, R11, 0x1a, PT ;  /* 0x0000001a0b00780c */ /* 0x000fe40003f86270 */
[----:B------:R-:W-:Y:S02]  /*2130*/  LOP3.LUT R18, R18, 0xff7fffff, RZ, 0xc0, !PT ;  /* 0xff7fffff12127812 */ /* 0x000fe400078ec0ff */
[----:B------:R-:W-:Y:S02]  /*2140*/  FSEL R98, R36, -INF , !P3 ;  /* 0xff80000024627808 */ /* 0x000fe40005800000 */
[----:B------:R-:W-:-:S04]  /*2150*/  ISETP.GT.AND P3, PT, R6, 0x19, !P4 ;  /* 0x000000190600780c */ /* 0x000fc80006764270 */
[----:B------:R-:W-:-:S03]  /*2160*/  ISETP.LT.OR P3, PT, R5, 0x1a, P3 ;  /* 0x0000001a0500780c */ /* 0x000fc60001f61670 */
        /* <DEDUP_REMOVED lines=110> */
[----:B------:R-:W-:Y:S02]  /*2850*/  FSEL R20, R73, -INF , !P3 ;  /* 0xff80000049147808 */ /* 0x000fe40005800000 */
[----:B------:R-:W-:Y:S02]  /*2860*/  LOP3.LUT R18, R18, 0xffffffef, RZ, 0xc0, !PT ;  /* 0xffffffef12127812 */ /* 0x000fe400078ec0ff */
[----:B------:R-:W-:-:S04]  /*2870*/  ISETP.GT.AND P3, PT, R6, 0x68, !P4 ;  /* 0x000000680600780c */ /* 0x000fc80006764270 */
[----:B------:R-:W-:-:S03]  /*2880*/  ISETP.LT.OR P3, PT, R5, 0x69, P3 ;  /* 0x000000690500780c */ /* 0x000fc60001f61670 */
[----:B------:R-:W-:Y:S02]  /*2890*/  @P4 LOP3.LUT R18, R18, 0x10, RZ, 0xfc, !PT ;  /* 0x0000001012124812 */ /* 0x000fe400078efcff */
[----:B------:R-:W-:Y:S02]  /*28a0*/  ISETP.GE.AND P4, PT, R11, 0x6a, PT ;  /* 0x0000006a0b00780c */ /* 0x000fe40003f86270 */
[----:B------:R-:W-:Y:S02]  /*28b0*/  FSEL R76, R76, -INF , !P3 ;  /* 0xff8000004c4c7808 */ /* 0x000fe40005800000 */
[----:B------:R-:W-:Y:S02]  /*28c0*/  ISETP.GT.AND P3, PT, R6, 0x69, !P4 ;  /* 0x000000690600780c */ /* 0x000fe40006764270 */
[----:B------:R-:W-:Y:S02]  /*28d0*/  LOP3.LUT R18, R18, 0xfbffffff, RZ, 0xc0, !PT ;  /* 0xfbffffff12127812 */ /* 0x000fe400078ec0ff */
[----:B------:R-:W-:-:S04]  /*28e0*/  ISETP.LT.OR P3, PT, R5, 0x6a, P3 ;  /* 0x0000006a0500780c */ /* 0x000fc80001f61670 */
[----:B------:R-:W-:Y:S02]  /*28f0*/  FSEL R14, R77, -INF , !P3 ;  /* 0xff8000004d0e7808 */ /* 0x000fe40005800000 */
[----:B------:R-:W-:Y:S02]  /*2900*/  ISETP.GE.AND P3, PT, R11, 0x71, PT ;  /* 0x000000710b00780c */ /* 0x000fe40003f66270 */
[----:B------:R-:W-:Y:S02]  /*2910*/  @P4 LOP3.LUT R18, R18, 0x4000000, RZ, 0xfc, !PT ;  /* 0x0400000012124812 */ /* 0x000fe400078efcff */
[----:B------:R-:W-:Y:S02]  /*2920*/  ISETP.GT.AND P4, PT, R6, 0x70, !P3 ;  /* 0x000000700600780c */ /* 0x000fe40005f84270 */
[----:B------:R-:W-:Y:S02]  /*2930*/  LOP3.LUT R18, R18, 0xfffffffe, RZ, 0xc0, !PT ;  /* 0xfffffffe12127812 */ /* 0x000fe400078ec0ff */
[----:B------:R-:W-:-:S04]  /*2940*/  ISETP.LT.OR P4, PT, R5, 0x71, P4 ;  /* 0x000000710500780c */ /* 0x000fc80002781670 */
[----:B------:R-:W-:Y:S02]  /*2950*/  FSEL R80, R80, -INF , !P4 ;  /* 0xff80000050507808 */ /* 0x000fe40006000000 */
[----:B------:R-:W-:-:S04]  /*2960*/  ISETP.GE.AND P4, PT, R11, 0x72, PT ;  /* 0x000000720b00780c */ /* 0x000fc80003f86270 */
[----:B------:R-:W-:-:S04]  /*2970*/  ISETP.GT.AND P5, PT, R6, 0x71, !P4 ;  /* 0x000000710600780c */ /* 0x000fc800067a4270 */
[----:B------:R-:W-:-:S04]  /*2980*/  ISETP.LT.OR P5, PT, R5, 0x72, P5 ;  /* 0x000000720500780c */ /* 0x000fc80002fa1670 */
[----:B------:R-:W-:Y:S02]  /*2990*/  FSEL R10, R81, -INF , !P5 ;  /* 0xff800000510a7808 */ /* 0x000fe40006800000 */
[----:B------:R-:W-:-:S04]  /*29a0*/  ISETP.GE.AND P5, PT, R11, 0x79, PT ;  /* 0x000000790b00780c */ /* 0x000fc80003fa6270 */
[----:B------:R-:W-:-:S04]  /*29b0*/  ISETP.GT.AND P6, PT, R6, 0x78, !P5 ;  /* 0x000000780600780c */ /* 0x000fc80006fc4270 */
[----:B------:R-:W-:-:S04]  /*29c0*/  ISETP.LT.OR P6, PT, R5, 0x79, P6 ;  /* 0x000000790500780c */ /* 0x000fc800037c1670 */
[----:B------:R-:W-:Y:S02]  /*29d0*/  FSEL R84, R84, -INF , !P6 ;  /* 0xff80000054547808 */ /* 0x000fe40007000000 */
[----:B------:R-:W-:-:S13]  /*29e0*/  ISETP.GE.AND P6, PT, R11, 0x1, PT ;  /* 0x000000010b00780c */ /* 0x000fda0003fc6270 */
[----:B------:R-:W-:Y:S02]  /*29f0*/  @P6 LOP3.LUT R18, R18, 0x1, RZ, 0xfc, !PT ;  /* 0x0000000112126812 */ /* 0x000fe400078efcff */
[----:B------:R-:W-:Y:S02]  /*2a00*/  ISETP.GT.AND P6, PT, R6, RZ, !P6 ;  /* 0x000000ff0600720c */ /* 0x000fe400077c4270 */
[----:B------:R-:W-:Y:S02]  /*2a10*/  LOP3.LUT R18, R18, 0xf7ffffff, RZ, 0xc0, !PT ;  /* 0xf7ffffff12127812 */ /* 0x000fe400078ec0ff */
[----:B------:R-:W-:-:S04]  /*2a20*/  ISETP.LT.OR P6, PT, R5, 0x1, P6 ;  /* 0x000000010500780c */ /* 0x000fc800037c1670 */
[----:B------:R-:W-:Y:S02]  /*2a30*/  FSEL R136, R24, -INF , !P6 ;  /* 0xff80000018887808 */ /* 0x000fe40007000000 */
[----:B------:R-:W-:-:S13]  /*2a40*/  ISETP.GE.AND P6, PT, R11, 0x7a, PT ;  /* 0x0000007a0b00780c */ /* 0x000fda0003fc6270 */
[----:B------:R-:W-:Y:S02]  /*2a50*/  @P6 LOP3.LUT R18, R18, 0x8000000, RZ, 0xfc, !PT ;  /* 0x0800000012126812 */ /* 0x000fe400078efcff */
[----:B------:R-:W-:-:S04]  /*2a60*/  ISETP.GT.AND P6, PT, R6, 0x79, !P6 ;  /* 0x000000790600780c */ /* 0x000fc800077c4270 */
[----:B------:R-:W-:Y:S02]  /*2a70*/  ISETP.LT.OR P6, PT, R5, 0x7a, P6 ;  /* 0x0000007a0500780c */ /* 0x000fe400037c1670 */
[----:B------:R-:W-:Y:S02]  /*2a80*/  VIADDMNMX R5, R7, R102, R15, PT ;  /* 0x0000006607057246 */ /* 0x000fe4000380010f */
[----:B------:R-:W-:Y:S02]  /*2a90*/  FSEL R24, R85, -INF , !P6 ;  /* 0xff80000055187808 */ /* 0x000fe40007000000 */
[----:B------:R-:W-:-:S13]  /*2aa0*/  PLOP3.LUT P6, PT, PT, PT, UP1, 0x40, 0x0 ;  /* 0x000000000000781c */ /* 0x000fda0003fce818 */
[----:B------:R-:W-:Y:S05]  /*2ab0*/  @P6 BRA `(.L_x_834) ;  /* 0x0000000000646947 */ /* 0x000fea0003800000 */
        /* <DEDUP_REMOVED lines=9> */
[----:B------:R-:W-:Y:S01]  /*2b50*/  @P6 IMAD.HI.U32 R6, R7, UR6, RZ ;  /* 0x0000000607066c27 */ /* 0x000fe2000f8e00ff */
[----:B------:R-:W-:-:S13]  /*2b60*/  PLOP3.LUT P6, PT, PT, PT, UP2, 0x80, 0x0 ;  /* 0x000000000000781c */ /* 0x000fda0003fcf028 */
[----:B------:R-:W-:-:S04]  /*2b70*/  @P6 SHF.R.U32.HI R7, RZ, UR7, R6 ;  /* 0x00000007ff076c19 */ /* 0x000fc80008011606 */
[----:B------:R-:W-:Y:S01]  /*2b80*/  LOP3.LUT R7, RZ, R7, RZ, 0x33, !PT ;  /* 0x00000007ff077212 */ /* 0x000fe200078e33ff */
[----:B------:R-:W-:Y:S06]  /*2b90*/  BRA `(.L_x_837) ;  /* 0x0000000000187947 */ /* 0x000fec0003800000 */
.L_x_836:
[----:B------:R-:W-:-:S06]  /*2ba0*/  UISETP.NE.AND UP2, UPT, UR5, 0x1, UPT ;  /* 0x000000010500788c */ /* 0x000fcc000bf45270 */
[----:B------:R-:W-:-:S05]  /*2bb0*/  PLOP3.LUT P6, PT, PT, PT, UP2, 0x80, 0x0 ;  /* 0x000000000000781c */ /* 0x000fca0003fcf028 */
[----:B------:R-:W-:-:S08]  /*2bc0*/  @UP2 ULDC.64 UR6, c[0x0][0x9e8] ;  /* 0x00027a0000062ab9 */ /* 0x000fd00000000a00 */
[----:B------:R-:W-:Y:S01]  /*2bd0*/  @P6 IMAD.HI.U32 R6, R7, UR6, RZ ;  /* 0x0000000607066c27 */ /* 0x000fe2000f8e00ff */
[----:B------:R-:W-:-:S13]  /*2be0*/  PLOP3.LUT P6, PT, PT, PT, UP2, 0x80, 0x0 ;  /* 0x000000000000781c */ /* 0x000fda0003fcf028 */
[----:B------:R-:W-:-:S07]  /*2bf0*/  @P6 SHF.R.U32.HI R7, RZ, UR7, R6 ;  /* 0x00000007ff076c19 */ /* 0x000fce0008011606 */
.L_x_837:
[----:B------:R-:W-:Y:S05]  /*2c00*/  BSYNC B0 ;  /* 0x0000000000007941 */ /* 0x000fea0003800000 */
.L_x_835:
[----:B------:R-:W-:-:S04]  /*2c10*/  IMAD R6, R7, UR5, -R100 ;  /* 0x0000000507067c24 */ /* 0x000fc8000f8e0a64 */
[----:B------:R-:W-:-:S05]  /*2c20*/  IMAD R6, R3, -0x2, R6 ;  /* 0xfffffffe03067824 */ /* 0x000fca00078e0206 */
[----:B------:R-:W-:Y:S02]  /*2c30*/  VIMNMX R9, R9, R6, !PT ;  /* 0x0000000609097248 */ /* 0x000fe40007fe0100 */
[----:B------:R-:W-:-:S07]  /*2c40*/  VIADDMNMX R5, R6, UR5, R5, PT ;  /* 0x0000000506057c46 */ /* 0x000fce000b800105 */
.L_x_834:
[----:B------:R-:W-:Y:S01]  /*2c50*/  ISETP.GT.AND P2, PT, R9, 0x1, !P2 ;  /* 0x000000010900780c */ /* 0x000fe20005744270 */
[----:B------:R-:W-:Y:S01]  /*2c60*/  ULDC UR6, c[0x0][0x988] ;  /* 0x0002620000067ab9 */ /* 0x000fe20000000800 */
[----:B------:R-:W-:Y:S01]  /*2c70*/  LOP3.LUT P6, RZ, R18, 0x8, RZ, 0xc0, !PT ;  /* 0x0000000812ff7812 */ /* 0x000fe200078cc0ff */
[----:B------:R-:W-:Y:S01]  /*2c80*/  @UP0 ULDC UR11, c[0x0][0x450] ;  /* 0x00011400000b0ab9 */ /* 0x000fe20000000800 */
[----:B------:R-:W-:Y:S02]  /*2c90*/  ISETP.LT.OR P2, PT, R5, 0x2, P2 ;  /* 0x000000020500780c */ /* 0x000fe40001741670 */
[----:B------:R-:W-:Y:S02]  /*2ca0*/  FMNMX.FTZ R7, R136, R134, !PT ;  /* 0x0000008688077209 */ /* 0x000fe40007810000 */
[----:B------:R-:W-:Y:S02]  /*2cb0*/  FSEL R120, R27, -INF , !P2 ;  /* 0xff8000001b787808 */ /* 0x000fe40005000000 */
[----:B------:R-:W-:-:S02]  /*2cc0*/  LOP3.LUT P2, RZ, R18, 0x2, RZ, 0xc0, !PT ;  /* 0x0000000212ff7812 */ /* 0x000fc4000784c0ff */
[----:B------:R-:W-:Y:S02]  /*2cd0*/  FMNMX.FTZ R7, R130, R7, !PT ;  /* 0x0000000782077209 */ /* 0x000fe40007810000 */
[----:B------:R-:W-:Y:S02]  /*2ce0*/  ISETP.GT.AND P2, PT, R9, 0x8, !P2 ;  /* 0x000000080900780c */ /* 0x000fe40005744270 */
[----:B------:R-:W-:Y:S02]  /*2cf0*/  FMNMX.FTZ R7, R132, R7, !PT ;  /* 0x0000000784077209 */ /* 0x000fe40007810000 */
[----:B------:R-:W-:Y:S02]  /*2d00*/  ISETP.LT.OR P2, PT, R5, 0x9, P2 ;  /* 0x000000090500780c */ /* 0x000fe40001741670 */
[----:B------:R-:W-:Y:S02]  /*2d10*/  FMNMX.FTZ R7, R128, R7, !PT ;  /* 0x0000000780077209 */ /* 0x000fe40007810000 */
[----:B------:R-:W-:-:S02]  /*2d20*/  FSEL R30, R30, -INF , !P2 ;  /* 0xff8000001e1e7808 */ /* 0x000fc40005000000 */
[----:B------:R-:W-:Y:S02]  /*2d30*/  LOP3.LUT P2, RZ, R18, 0x4, RZ, 0xc0, !PT ;  /* 0x0000000412ff7812 */ /* 0x000fe4000784c0ff */
[----:B------:R-:W-:Y:S02]  /*2d40*/  FMNMX.FTZ R7, R126, R7, !PT ;  /* 0x000000077e077209 */ /* 0x000fe40007810000 */
[----:B------:R-:W-:Y:S02]  /*2d50*/  ISETP.GT.AND P2, PT, R9, 0x9, !P2 ;  /* 0x000000090900780c */ /* 0x000fe40005744270 */
[----:B------:R-:W-:Y:S02]  /*2d60*/  FMNMX.FTZ R7, R98, R7, !PT ;  /* 0x0000000762077209 */ /* 0x000fe40007810000 */
[----:B------:R-:W-:Y:S02]  /*2d70*/  ISETP.LT.OR P2, PT, R5, 0xa, P2 ;  /* 0x0000000a0500780c */ /* 0x000fe40001741670 */
[----:B------:R-:W-:-:S02]  /*2d80*/  FMNMX.FTZ R7, R88, R7, !PT ;  /* 0x0000000758077209 */ /* 0x000fc40007810000 */
[----:B------:R-:W-:Y:S02]  /*2d90*/  FSEL R118, R31, -INF , !P2 ;  /* 0xff8000001f767808 */ /* 0x000fe40005000000 */
[----:B------:R-:W-:Y:S02]  /*2da0*/  ISETP.GT.AND P2, PT, R9, 0x10, !P6 ;  /* 0x000000100900780c */ /* 0x000fe40007744270 */
[----:B------:R-:W-:Y:S02]  /*2db0*/  FMNMX.FTZ R7, R96, R7, !PT ;  /* 0x0000000760077209 */ /* 0x000fe40007810000 */
[----:B------:R-:W-:Y:S02]  /*2dc0*/  ISETP.LT.OR P2, PT, R5, 0x11, P2 ;  /* 0x000000110500780c */ /* 0x000fe40001741670 */
[----:B------:R-:W-:Y:S02]  /*2dd0*/  LOP3.LUT P6, RZ, R18, 0x8000, RZ, 0xc0, !PT ;  /* 0x0000800012ff7812 */ /* 0x000fe400078cc0ff */
        /* <DEDUP_REMOVED lines=8> */
[----:B------:R-:W-:Y:S02]  /*2e60*/  LOP3.LUT P2, RZ, R18, 0x1000000, RZ, 0xc0, !PT ;  /* 0x0100000012ff7812 */ /* 0x000fe4000784c0ff */
[----:B------:R-:W-:Y:S02]  /*2e70*/  FMNMX.FTZ R7, R92, R7, !PT ;  /* 0x000000075c077209 */ /* 0x000fe40007810000 */
[----:B------:R-:W-:Y:S02]  /*2e80*/  ISETP.GT.AND P2, PT, R9, 0x18, !P2 ;  /* 0x000000180900780c */ /* 0x000fe40005744270 */
[----:B------:R-:W-:Y:S02]  /*2e90*/  FMNMX.FTZ R7, R44, R7, !PT ;  /* 0x000000072c077209 */ /* 0x000fe40007810000 */
[----:B------:R-:W-:-:S02]  /*2ea0*/  ISETP.LT.OR P2, PT, R5, 0x19, P2 ;  /* 0x000000190500780c */ /* 0x000fc40001741670 */
[----:B------:R-:W-:Y:S02]  /*2eb0*/  FMNMX.FTZ R7, R52, R7, !PT ;  /* 0x0000000734077209 */ /* 0x000fe40007810000 */
[----:B------:R-:W-:Y:S02]  /*2ec0*/  FSEL R38, R38, -INF , !P2 ;  /* 0xff80000026267808 */ /* 0x000fe40005000000 */
[----:B------:R-:W-:Y:S02]  /*2ed0*/  LOP3.LUT P2, RZ, R18, 0x800000, RZ, 0xc0, !PT ;  /* 0x0080000012ff7812 */ /* 0x000fe4000784c0ff */
[----:B------:R-:W-:Y:S02]  /*2ee0*/  FMNMX.FTZ R7, R48, R7, !PT ;  /* 0x0000000730077209 */ /* 0x000fe40007810000 */
[----:B------:R-:W-:Y:S02]  /*2ef0*/  ISETP.GT.AND P2, PT, R9, 0x19, !P2 ;  /* 0x000000190900780c */ /* 0x000fe40005744270 */
[----:B------:R-:W-:-:S02]  /*2f00*/  FMNMX.FTZ R7, R56, R7, !PT ;  /* 0x0000000738077209 */ /* 0x000fc40007810000 */
[----:B------:R-:W-:Y:S02]  /*2f10*/  ISETP.LT.OR P2, PT, R5, 0x1a, P2 ;  /* 0x0000001a0500780c */ /* 0x000fe40001741670 */
[----:B------:R-:W-:Y:S02]  /*2f20*/  FMNMX.FTZ R7, R36, R7, !PT ;  /* 0x0000000724077209 */ /* 0x000fe40007810000 */
[----:B------:R-:W-:Y:S02]  /*2f30*/  FSEL R114, R39, -INF , !P2 ;  /* 0xff80000027727808 */ /* 0x000fe40005000000 */
[----:B------:R-:W-:Y:S02]  /*2f40*/  LOP3.LUT P2, RZ, R18, 0x400000, RZ, 0xc0, !PT ;  /* 0x0040000012ff7812 */ /* 0x000fe4000784c0ff */
[----:B------:R-:W-:Y:S02]  /*2f50*/  FMNMX.FTZ R7, R60, R7, !PT ;  /* 0x000000073c077209 */ /* 0x000fe40007810000 */
[----:B------:R-:W-:-:S02]  /*2f60*/  ISETP.GT.AND P2, PT, R9, 0x20, !P2 ;  /* 0x000000200900780c */ /* 0x000fc40005744270 */
[----:B------:R-:W-:Y:S02]  /*2f70*/  FMNMX.FTZ R7, R4, R7, !PT ;  /* 0x0000000704077209 */ /* 0x000fe40007810000 */
[----:B------:R-:W-:Y:S02]  /*2f80*/  ISETP.LT.OR P2, PT, R5, 0x21, P2 ;  /* 0x000000210500780c */ /* 0x000fe40001741670 */
[----:B------:R-:W-:Y:S02]  /*2f90*/  FMNMX.FTZ R7, R64, R7, !PT ;  /* 0x0000000740077209 */ /* 0x000fe40007810000 */
[----:B------:R-:W-:Y:S02]  /*2fa0*/  FSEL R42, R42, -INF , !P2 ;  /* 0xff8000002a2a7808 */ /* 0x000fe40005000000 */
[----:B------:R-:W-:Y:S02]  /*2fb0*/  LOP3.LUT P2, RZ, R18, 0x200000, RZ, 0xc0, !PT ;  /* 0x0020000012ff7812 */ /* 0x000fe4000784c0ff */
[----:B------:R-:W-:-:S02]  /*2fc0*/  FMNMX.FTZ R7, R32, R7, !PT ;  /* 0x0000000720077209 */ /* 0x000fc40007810000 */
[----:B------:R-:W-:Y:S02]  /*2fd0*/  ISETP.GT.AND P2, PT, R9, 0x21, !P2 ;  /* 0x000000210900780c */ /* 0x000fe40005744270 */
[----:B------:R-:W-:Y:S02]  /*2fe0*/  FMNMX.FTZ R7, R68, R7, !PT ;  /* 0x0000000744077209 */ /* 0x000fe40007810000 */
        /* <DEDUP_REMOVED lines=20> */
[----:B------:R-:W-:Y:S01]  /*3130*/  FMNMX.FTZ R11, R24, R7, !PT ;  /* 0x00000007180b7209 */ /* 0x000fe20007810000 */
[----:B------:R-:W-:Y:S01]  /*3140*/  IMAD.U32 R7, RZ, RZ, UR6 ;  /* 0x00000006ff077e24 */ /* 0x000fe2000f8e00ff */
[----:B------:R-:W-:Y:S01]  /*3150*/  ISETP.LT.OR P2, PT, R5, 0x31, P2 ;  /* 0x000000310500780c */ /* 0x000fe20001741670 */
[----:B------:R-:W-:Y:S01]  /*3160*/  @UP0 ULDC UR6, c[0x0][0x44c] ;  /* 0x0001130000060ab9 */ /* 0x000fe20000000800 */
[----:B------:R-:W-:Y:S01]  /*3170*/  ISETP.GT.AND P3, PT, R9, 0x70, !P3 ;  /* 0x000000700900780c */ /* 0x000fe20005f64270 */
[----:B------:R-:W0:Y:S01]  /*3180*/  SHFL.BFLY PT, R6, R11, 0x2, 0x1f ;  /* 0x0c401f000b067f89 */ /* 0x000e2200000e0000 */
[----:B------:R-:W-:Y:S01]  /*3190*/  FSEL R50, R50, -INF , !P2 ;  /* 0xff80000032327808 */ /* 0x000fe20005000000 */
[----:B------:R-:W-:Y:S01]  /*31a0*/  UIMAD.WIDE.U32 UR6, UR40, UR6, URZ ;  /* 0x00000006280672a5 */ /* 0x000fe2000f8e003f */
[----:B------:R-:W-:-:S02]  /*31b0*/  LOP3.LUT P2, RZ, R18, 0x20000, RZ, 0xc0, !PT ;  /* 0x0002000012ff7812 */ /* 0x000fc4000784c0ff */
[C---:B------:R-:W-:Y:S01]  /*31c0*/  ISETP.GT.AND P4, PT, R9.reuse, 0x71, !P4 ;  /* 0x000000710900780c */ /* 0x040fe20006784270 */
[----:B------:R-:W-:Y:S01]  /*31d0*/  @UP0 USHF.R.U32.HI UR40, URZ, UR11, UR7 ;  /* 0x0000000b3f280299 */ /* 0x000fe20008011607 */
[----:B------:R-:W-:Y:S02]  /*31e0*/  ISETP.GT.AND P2, PT, R9, 0x31, !P2 ;  /* 0x000000310900780c */ /* 0x000fe40005744270 */
[C---:B------:R-:W-:Y:S02]  /*31f0*/  ISETP.LT.OR P3, PT, R5.reuse, 0x71, P3 ;  /* 0x000000710500780c */ /* 0x040fe40001f61670 */
[----:B------:R-:W-:Y:S02]  /*3200*/  ISETP.LT.OR P2, PT, R5, 0x32, P2 ;  /* 0x000000320500780c */ /* 0x000fe40001741670 */
[----:B------:R-:W-:Y:S02]  /*3210*/  ISETP.GT.AND P5, PT, R9, 0x78, !P5 ;  /* 0x000000780900780c */ /* 0x000fe40006fa4270 */
[----:B------:R-:W-:-:S02]  /*3220*/  FSEL R108, R51, -INF , !P2 ;  /* 0xff800000336c7808 */ /* 0x000fc40005000000 */
[----:B------:R-:W-:Y:S02]  /*3230*/  LOP3.LUT P2, RZ, R18, 0x10000, RZ, 0xc0, !PT ;  /* 0x0001000012ff7812 */ /* 0x000fe4000784c0ff */
[----:B------:R-:W-:Y:S02]  /*3240*/  ISETP.LT.OR P4, PT, R5, 0x72, P4 ;  /* 0x000000720500780c */ /* 0x000fe40002781670 */
[----:B------:R-:W-:Y:S02]  /*3250*/  ISETP.GT.AND P2, PT, R9, 0x38, !P2 ;  /* 0x000000380900780c */ /* 0x000fe40005744270 */
[----:B------:R-:W-:Y:S02]  /*3260*/  FSEL R82, R82, -INF , !P3 ;  /* 0xff80000052527808 */ /* 0x000fe40005800000 */
[----:B------:R-:W-:Y:S02]  /*3270*/  ISETP.LT.OR P2, PT, R5, 0x39, P2 ;  /* 0x000000390500780c */ /* 0x000fe40001741670 */
[----:B0-----:R-:W-:-:S02]  /*3280*/  FMNMX.FTZ R15, R11, R6, !PT ;  /* 0x000000060b0f7209 */ /* 0x001fc40007810000 */
[----:B------:R-:W-:Y:S02]  /*3290*/  FSEL R54, R54, -INF , !P2 ;  /* 0xff80000036367808 */ /* 0x000fe40005000000 */
[----:B------:R-:W-:Y:S01]  /*32a0*/  ISETP.GT.AND P2, PT, R9, 0x39, !P6 ;  /* 0x000000390900780c */ /* 0x000fe20007744270 */
[----:B------:R-:W0:Y:S01]  /*32b0*/  SHFL.BFLY PT, R6, R15, 0x1, 0x1f ;  /* 0x0c201f000f067f89 */ /* 0x000e2200000e0000 */
[----:B------:R-:W-:Y:S02]  /*32c0*/  LOP3.LUT P6, RZ, R18, 0x10, RZ, 0xc0, !PT ;  /* 0x0000001012ff7812 */ /* 0x000fe400078cc0ff */
[C---:B------:R-:W-:Y:S02]  /*32d0*/  ISETP.LT.OR P2, PT, R5.reuse, 0x3a, P2 ;  /* 0x0000003a0500780c */ /* 0x040fe40001741670 */
[----:B------:R-:W-:Y:S02]  /*32e0*/  ISETP.LT.OR P5, PT, R5, 0x79, P5 ;  /* 0x000000790500780c */ /* 0x000fe40002fa1670 */
[----:B------:R-:W-:-:S02]  /*32f0*/  FSEL R46, R55, -INF , !P2 ;  /* 0xff800000372e7808 */ /* 0x000fc40005000000 */
[----:B------:R-:W-:Y:S02]  /*3300*/  LOP3.LUT P2, RZ, R18, 0x4000, RZ, 0xc0, !PT ;  /* 0x0000400012ff7812 */ /* 0x000fe4000784c0ff */
[----:B------:R-:W-:Y:S02]  /*3310*/  FSEL R86, R86, -INF , !P5 ;  /* 0xff80000056567808 */ /* 0x000fe40006800000 */
[----:B------:R-:W-:Y:S02]  /*3320*/  ISETP.GT.AND P2, PT, R9, 0x40, !P2 ;  /* 0x000000400900780c */ /* 0x000fe40005744270 */
[----:B------:R-:W-:Y:S02]  /*3330*/  R2UR UR10, R23 ;  /* 0x00000000170a72ca */ /* 0x000fe400000e0000 */
[----:B------:R-:W-:-:S04]  /*3340*/  ISETP.LT.OR P2, PT, R5, 0x41, P2 ;  /* 0x000000410500780c */ /* 0x000fc80001741670 */
[----:B------:R-:W-:Y:S02]  /*3350*/  FSEL R106, R58, -INF , !P2 ;  /* 0xff8000003a6a7808 */ /* 0x000fe40005000000 */
[----:B------:R-:W-:Y:S02]  /*3360*/  LOP3.LUT P2, RZ, R18, 0x2000, RZ, 0xc0, !PT ;  /* 0x0000200012ff7812 */ /* 0x000fe4000784c0ff */
[----:B0-----:R-:W-:Y:S02]  /*3370*/  FMNMX.FTZ R6, R15, R6, !PT ;  /* 0x000000060f067209 */ /* 0x001fe40007810000 */
[----:B------:R-:W-:Y:S01]  /*3380*/  ISETP.GT.AND P2, PT, R9, 0x41, !P2 ;  /* 0x000000410900780c */ /* 0x000fe20005744270 */
[----:B------:R-:W-:Y:S02]  /*3390*/  UIADD3 UR40, UR10, UR40, URZ ;  /* 0x000000280a287290 */ /* 0x000fe4000fffe03f */
[----:B------:R-:W-:Y:S01]  /*33a0*/  FMUL.FTZ R25, R6, R7 ;  /* 0x0000000706197220 */ /* 0x000fe20000410000 */
[----:B------:R-:W-:Y:S01]  /*33b0*/  ISETP.LT.OR P2, PT, R5, 0x42, P2 ;  /* 0x000000420500780c */ /* 0x000fe20001741670 */
[----:B------:R-:W-:-:S03]  /*33c0*/  UIADD3 UR4, UR40, UR4, URZ ;  /* 0x0000000428047290 */ /* 0x000fc6000fffe03f */
[----:B------:R-:W-:Y:S02]  /*33d0*/  FSEL R100, R59, -INF , !P2 ;  /* 0xff8000003b647808 */ /* 0x000fe40005000000 */
[----:B------:R-:W-:-:S04]  /*33e0*/  LOP3.LUT P2, RZ, R18, 0x1000, RZ, 0xc0, !PT ;  /* 0x0000100012ff7812 */ /* 0x000fc8000784c0ff */
[----:B------:R-:W-:-:S04]  /*33f0*/  ISETP.GT.AND P2, PT, R9, 0x48, !P2 ;  /* 0x000000480900780c */ /* 0x000fc80005744270 */
[----:B------:R-:W-:-:S04]  /*3400*/  ISETP.LT.OR P2, PT, R5, 0x49, P2 ;  /* 0x000000490500780c */ /* 0x000fc80001741670 */
        /* <DEDUP_REMOVED lines=29> */
[----:B------:R-:W-:Y:S02]  /*35e0*/  ISETP.GT.AND P2, PT, R9, 0x68, !P6 ;  /* 0x000000680900780c */ /* 0x000fe40007744270 */
[----:B------:R-:W-:Y:S02]  /*35f0*/  LOP3.LUT P6, RZ, R18, 0x1, RZ, 0xc0, !PT ;  /* 0x0000000112ff7812 */ /* 0x000fe400078cc0ff */
[----:B------:R-:W-:-:S04]  /*3600*/  ISETP.LT.OR P2, PT, R5, 0x69, P2 ;  /* 0x000000690500780c */ /* 0x000fc80001741670 */
[----:B------:R-:W-:Y:S02]  /*3610*/  FSEL R78, R78, -INF , !P2 ;  /* 0xff8000004e4e7808 */ /* 0x000fe40005000000 */
[----:B------:R-:W-:-:S04]  /*3620*/  FSETP.NEU.FTZ.AND P2, PT, R6, -INF , PT ;  /* 0xff8000000600780b */ /* 0x000fc80003f5d000 */
[----:B------:R-:W-:Y:S02]  /*3630*/  FSEL R25, R25, RZ, P2 ;  /* 0x000000ff19197208 */ /* 0x000fe40001000000 */
[----:B------:R-:W-:Y:S02]  /*3640*/  ISETP.GT.AND P2, PT, R9, RZ, !P6 ;  /* 0x000000ff0900720c */ /* 0x000fe40007744270 */
[----:B------:R-:W-:Y:S01]  /*3650*/  LOP3.LUT P6, RZ, R18, 0x8000000, RZ, 0xc0, !PT ;  /* 0x0800000012ff7812 */ /* 0x000fe200078cc0ff */
[-CC-:B------:R-:W-:Y:S01]  /*3660*/  FFMA.FTZ R40, R40, R7.reuse, -R25.reuse ;  /* 0x0000000728287223 */ /* 0x180fe20000010819 */
[----:B------:R-:W-:Y:S01]  /*3670*/  ISETP.LT.OR P2, PT, R5, 0x1, P2 ;  /* 0x000000010500780c */ /* 0x000fe20001741670 */
[-CC-:B------:R-:W-:Y:S01]  /*3680*/  FFMA.FTZ R35, R36, R7.reuse, -R25.reuse ;  /* 0x0000000724237223 */ /* 0x180fe20000010819 */
[C---:B------:R-:W-:Y:S01]  /*3690*/  ISETP.GT.AND P6, PT, R9.reuse, 0x79, !P6 ;  /* 0x000000790900780c */ /* 0x040fe200077c4270 */
[-CC-:B------:R-:W-:Y:S01]  /*36a0*/  FFMA.FTZ R37, R28, R7.reuse, -R25.reuse ;  /* 0x000000071c257223 */ /* 0x180fe20000010819 */
[----:B------:R-:W-:Y:S01]  /*36b0*/  FSEL R26, R26, -INF , !P2 ;  /* 0xff8000001a1a7808 */ /* 0x000fe20005000000 */
[-CC-:B------:R-:W-:Y:S01]  /*36c0*/  FFMA.FTZ R148, R136, R7.reuse, -R25.reuse ;  /* 0x0000000788947223 */ /* 0x180fe20000010819 */
[----:B------:R-:W-:Y:S01]  /*36d0*/  LOP3.LUT P2, RZ, R18, 0x4000000, RZ, 0xc0, !PT ;  /* 0x0400000012ff7812 */ /* 0x000fe2000784c0ff */
[-CC-:B------:R-:W-:Y:S01]  /*36e0*/  FFMA.FTZ R11, R134, R7.reuse, -R25.reuse ;  /* 0x00000007860b7223 */ /* 0x180fe20000010819 */
[----:B------:R-:W-:Y:S01]  /*36f0*/  FMNMX.FTZ R19, R26, R120, !PT ;  /* 0x000000781a137209 */ /* 0x000fe20007810000 */
[--C-:B------:R-:W-:Y:S01]  /*3700*/  FFMA.FTZ R150, R130, R7, -R25.reuse ;  /* 0x0000000782967223 */ /* 0x100fe20000010819 */
[----:B------:R-:W-:Y:S01]  /*3710*/  ISETP.GT.AND P2, PT, R9, 0x69, !P2 ;  /* 0x000000690900780c */ /* 0x000fe20005744270 */
[----:B------:R-:W-:Y:S01]  /*3720*/  MUFU.EX2 R148, R148 ;  /* 0x0000009400947308 */ /* 0x000fe20000000800 */
[----:B------:R-:W-:Y:S01]  /*3730*/  FMNMX.FTZ R19, R30, R19, !PT ;  /* 0x000000131e137209 */ /* 0x000fe20007810000 */
[-CC-:B------:R-:W-:Y:S01]  /*3740*/  FFMA.FTZ R15, R132, R7.reuse, -R25.reuse ;  /* 0x00000007840f7223 */ /* 0x180fe20000010819 */
[----:B------:R-:W-:Y:S01]  /*3750*/  ISETP.LT.OR P2, PT, R5, 0x6a, P2 ;  /* 0x0000006a0500780c */ /* 0x000fe20001741670 */
[--C-:B------:R-:W-:Y:S01]  /*3760*/  FFMA.FTZ R144, R128, R7, -R25.reuse ;  /* 0x0000000780907223 */ /* 0x100fe20000010819 */
[----:B------:R-:W-:Y:S01]  /*3770*/  FMNMX.FTZ R19, R118, R19, !PT ;  /* 0x0000001376137209 */ /* 0x000fe20007810000 */
[--C-:B------:R-:W-:Y:S01]  /*3780*/  FFMA.FTZ R43, R10, R7, -R25.reuse ;  /* 0x000000070a2b7223 */ /* 0x100fe20000010819 */
[----:B------:R-:W-:Y:S01]  /*3790*/  FSEL R18, R79, -INF , !P2 ;  /* 0xff8000004f127808 */ /* 0x000fe20005000000 */
[----:B------:R-:W0:Y:S01]  /*37a0*/  MUFU.EX2 R11, R11 ;  /* 0x0000000b000b7308 */ /* 0x000e220000000800 */
[----:B------:R-:W-:Y:S01]  /*37b0*/  FMNMX.FTZ R21, R34, R19, !PT ;  /* 0x0000001322157209 */ /* 0x000fe20007810000 */
[-CC-:B------:R-:W-:Y:S01]  /*37c0*/  FFMA.FTZ R126, R126, R7.reuse, -R25.reuse ;  /* 0x000000077e7e7223 */ /* 0x180fe20000010819 */
[----:B------:R-:W-:Y:S01]  /*37d0*/  ISETP.LT.OR P6, PT, R5, 0x7a, P6 ;  /* 0x0000007a0500780c */ /* 0x000fe200037c1670 */
[--C-:B------:R-:W-:Y:S01]  /*37e0*/  FFMA.FTZ R146, R98, R7, -R25.reuse ;  /* 0x0000000762927223 */ /* 0x100fe20000010819 */
[----:B------:R-:W-:Y:S01]  /*37f0*/  FMNMX.FTZ R21, R116, R21, !PT ;  /* 0x0000001574157209 */ /* 0x000fe20007810000 */
[--C-:B------:R-:W-:Y:S01]  /*3800*/  FFMA.FTZ R44, R44, R7, -R25.reuse ;  /* 0x000000072c2c7223 */ /* 0x100fe20000010819 */
[----:B------:R-:W-:Y:S01]  /*3810*/  FSEL R36, R87, -INF , !P6 ;  /* 0xff80000057247808 */ /* 0x000fe20007000000 */
[----:B------:R-:W1:Y:S01]  /*3820*/  MUFU.EX2 R150, R150 ;  /* 0x0000009600967308 */ /* 0x000e620000000800 */
[----:B------:R-:W-:Y:S01]  /*3830*/  FMNMX.FTZ R21, R38, R21, !PT ;  /* 0x0000001526157209 */ /* 0x000fe20007810000 */
[-CC-:B------:R-:W-:Y:S01]  /*3840*/  FFMA.FTZ R88, R88, R7.reuse, -R25.reuse ;  /* 0x0000000758587223 */ /* 0x180fe20000010819 */
[-CC-:B------:R-:W-:Y:S01]  /*3850*/  FFMA.FTZ R140, R96, R7.reuse, -R25.reuse ;  /* 0x00000007608c7223 */ /* 0x180fe20000010819 */
[--C-:B------:R-:W-:Y:S01]  /*3860*/  FFMA.FTZ R41, R14, R7, -R25.reuse ;  /* 0x000000070e297223 */ /* 0x100fe20000010819 */
[----:B------:R-:W-:Y:S01]  /*3870*/  FMNMX.FTZ R21, R114, R21, !PT ;  /* 0x0000001572157209 */ /* 0x000fe20007810000 */
[-CC-:B------:R-:W-:Y:S01]  /*3880*/  FFMA.FTZ R90, R90, R7.reuse, -R25.reuse ;  /* 0x000000075a5a7223 */ /* 0x180fe20000010819 */
[----:B------:R-:W-:Y:S01]  /*3890*/  FFMA.FTZ R142, R94, R7, -R25 ;  /* 0x000000075e8e7223 */ /* 0x000fe20000010819 */
[----:B------:R-:W2:Y:S01]  /*38a0*/  MUFU.EX2 R15, R15 ;  /* 0x0000000f000f7308 */ /* 0x000ea20000000800 */
[----:B------:R-:W-:Y:S01]  /*38b0*/  FMNMX.FTZ R27, R42, R21, !PT ;  /* 0x000000152a1b7209 */ /* 0x000fe20007810000 */
[----:B0-----:R-:W-:Y:S01]  /*38c0*/  FADD.FTZ R47, R148, R11 ;  /* 0x0000000b942f7221 */ /* 0x001fe20000010000 */
[-CC-:B------:R-:W-:Y:S01]  /*38d0*/  FFMA.FTZ R136, R92, R7.reuse, -R25.reuse ;  /* 0x000000075c887223 */ /* 0x180fe20000010819 */
[--C-:B------:R-:W-:Y:S01]  /*38e0*/  FFMA.FTZ R138, R52, R7, -R25.reuse ;  /* 0x00000007348a7223 */ /* 0x100fe20000010819 */
[----:B------:R-:W-:Y:S01]  /*38f0*/  FMNMX.FTZ R27, R112, R27, !PT ;  /* 0x0000001b701b7209 */ /* 0x000fe20007810000 */
[-CC-:B------:R-:W-:Y:S01]  /*3900*/  FFMA.FTZ R48, R48, R7.reuse, -R25.reuse ;  /* 0x0000000730307223 */ /* 0x180fe20000010819 */
[--C-:B------:R-:W-:Y:S01]  /*3910*/  FFMA.FTZ R132, R56, R7, -R25.reuse ;  /* 0x0000000738847223 */ /* 0x100fe20000010819 */
[----:B------:R-:W0:Y:S01]  /*3920*/  MUFU.EX2 R144, R144 ;  /* 0x0000009000907308 */ /* 0x000e220000000800 */
[----:B------:R-:W-:Y:S01]  /*3930*/  FMNMX.FTZ R27, R102, R27, !PT ;  /* 0x0000001b661b7209 */ /* 0x000fe20007810000 */
[-CC-:B------:R-:W-:Y:S01]  /*3940*/  FFMA.FTZ R134, R60, R7.reuse, -R25.reuse ;  /* 0x000000073c867223 */ /* 0x180fe20000010819 */
[-CC-:B------:R-:W-:Y:S01]  /*3950*/  FFMA.FTZ R128, R64, R7.reuse, -R25.reuse ;  /* 0x0000000740807223 */ /* 0x180fe20000010819 */
[--C-:B------:R-:W-:Y:S01]  /*3960*/  FFMA.FTZ R130, R68, R7, -R25.reuse ;  /* 0x0000000744827223 */ /* 0x100fe20000010819 */
[----:B------:R-:W-:Y:S01]  /*3970*/  FMNMX.FTZ R27, R110, R27, !PT ;  /* 0x0000001b6e1b7209 */ /* 0x000fe20007810000 */
[-CC-:B------:R-:W-:Y:S01]  /*3980*/  FFMA.FTZ R72, R72, R7.reuse, -R25.reuse ;  /* 0x0000000748487223 */ /* 0x180fe20000010819 */
[----:B------:R-:W-:Y:S01]  /*3990*/  FFMA.FTZ R14, R80, R7, -R25 ;  /* 0x00000007500e7223 */ /* 0x000fe20000010819 */
[----:B------:R3:W4:Y:S01]  /*39a0*/  MUFU.EX2 R19, R126 ;  /* 0x0000007e00137308 */ /* 0x0007220000000800 */
[----:B------:R-:W-:-:S02]  /*39b0*/  FMNMX.FTZ R29, R50, R27, !PT ;  /* 0x0000001b321d7209 */ /* 0x000fc40007810000 */
[----:B------:R-:W-:Y:S02]  /*39c0*/  F2FP.F16.F32.PACK_AB R148, R11, R148 ;  /* 0x000000940b94723e */ /* 0x000fe400000000ff */
[----:B------:R-:W-:-:S03]  /*39d0*/  FMNMX.FTZ R29, R108, R29, !PT ;  /* 0x0000001d6c1d7209 */ /* 0x000fc60007810000 */
[----:B------:R-:W5:Y:S01]  /*39e0*/  MUFU.EX2 R146, R146 ;  /* 0x0000009200927308 */ /* 0x000f620000000800 */
[----:B------:R-:W-:Y:S01]  /*39f0*/  FMNMX.FTZ R29, R54, R29, !PT ;  /* 0x0000001d361d7209 */ /* 0x000fe20007810000 */
[----:B---3--:R-:W-:-:S03]  /*3a00*/  FFMA.FTZ R126, R76, R7, -R25 ;  /* 0x000000074c7e7223 */ /* 0x008fc60000010819 */
[----:B------:R-:W-:-:S03]  /*3a10*/  FMNMX.FTZ R29, R46, R29, !PT ;  /* 0x0000001d2e1d7209 */ /* 0x000fc60007810000 */
[----:B------:R-:W3:Y:S01]  /*3a20*/  MUFU.EX2 R21, R88 ;  /* 0x0000005800157308 */ /* 0x000ee20000000800 */
[----:B------:R-:W-:-:S04]  /*3a30*/  FMNMX.FTZ R31, R106, R29, !PT ;  /* 0x0000001d6a1f7209 */ /* 0x000fc80007810000 */
[----:B------:R-:W-:-:S03]  /*3a40*/  FMNMX.FTZ R31, R100, R31, !PT ;  /* 0x0000001f641f7209 */ /* 0x000fc60007810000 */
[----:B------:R1:W-:Y:S01]  /*3a50*/  MUFU.EX2 R29, R40 ;  /* 0x00000028001d7308 */ /* 0x0003e20000000800 */
[----:B------:R-:W-:-:S04]  /*3a60*/  FMNMX.FTZ R31, R104, R31, !PT ;  /* 0x0000001f681f7209 */ /* 0x000fc80007810000 */
[----:B------:R-:W-:-:S03]  /*3a70*/  FMNMX.FTZ R31, R58, R31, !PT ;  /* 0x0000001f3a1f7209 */ /* 0x000fc60007810000 */
[----:B------:R2:W-:Y:S01]  /*3a80*/  MUFU.EX2 R5, R35 ;  /* 0x0000002300057308 */ /* 0x0005e20000000800 */
[----:B------:R-:W-:Y:S02]  /*3a90*/  FMNMX.FTZ R33, R66, R31, !PT ;  /* 0x0000001f42217209 */ /* 0x000fe40007810000 */
[----:B-1----:R-:W-:Y:S02]  /*3aa0*/  FSEL R40, R83, -INF , !P4 ;  /* 0xff80000053287808 */ /* 0x002fe40006000000 */
[----:B------:R-:W-:-:S03]  /*3ab0*/  FMNMX.FTZ R33, R62, R33, !PT ;  /* 0x000000213e217209 */ /* 0x000fc60007810000 */
[----:B------:R1:W-:Y:S01]  /*3ac0*/  MUFU.EX2 R31, R44 ;  /* 0x0000002c001f7308 */ /* 0x0003e20000000800 */
[----:B------:R-:W-:Y:S01]  /*3ad0*/  FMNMX.FTZ R33, R70, R33, !PT ;  /* 0x0000002146217209 */ /* 0x000fe20007810000 */
[----:B--2---:R-:W-:-:S03]  /*3ae0*/  FFMA.FTZ R35, R32, R7, -R25 ;  /* 0x0000000720237223 */ /* 0x004fc60000010819 */
[----:B------:R-:W-:-:S03]  /*3af0*/  FMNMX.FTZ R33, R122, R33, !PT ;  /* 0x000000217a217209 */ /* 0x000fc60007810000 */
[----:B------:R-:W2:Y:S01]  /*3b00*/  MUFU.EX2 R140, R140 ;  /* 0x0000008c008c7308 */ /* 0x000ea20000000800 */
[----:B------:R-:W-:Y:S01]  /*3b10*/  FMNMX.FTZ R33, R74, R33, !PT ;  /* 0x000000214a217209 */ /* 0x000fe20007810000 */
[----:B-1----:R-:W-:Y:S01]  /*3b20*/  FADD.FTZ R44, R150, R47 ;  /* 0x0000002f962c7221 */ /* 0x002fe20000010000 */
[C---:B------:R-:W-:Y:S02]  /*3b30*/  F2FP.F16.F32.PACK_AB R150, R15.reuse, R150 ;  /* 0x000000960f96723e */ /* 0x040fe400000000ff */
[----:B------:R-:W-:Y:S01]  /*3b40*/  FMNMX.FTZ R33, R124, R33, !PT ;  /* 0x000000217c217209 */ /* 0x000fe20007810000 */
[----:B------:R-:W-:Y:S02]  /*3b50*/  FADD.FTZ R47, R15, R44 ;  /* 0x0000002c0f2f7221 */ /* 0x000fe40000010000 */
[----:B------:R-:W1:Y:S01]  /*3b60*/  MUFU.EX2 R27, R90 ;  /* 0x0000005a001b7308 */ /* 0x000e620000000800 */
[----:B------:R-:W-:Y:S01]  /*3b70*/  FMNMX.FTZ R33, R78, R33, !PT ;  /* 0x000000214e217209 */ /* 0x000fe20007810000 */
[----:B0-----:R-:W-:Y:S01]  /*3b80*/  FADD.FTZ R44, R144, R47 ;  /* 0x0000002f902c7221 */ /* 0x001fe20000010000 */
[----:B----4-:R-:W-:-:S02]  /*3b90*/  F2FP.F16.F32.PACK_AB R144, R19, R144 ;  /* 0x000000901390723e */ /* 0x010fc400000000ff */
[----:B------:R-:W-:Y:S01]  /*3ba0*/  FMNMX.FTZ R33, R18, R33, !PT ;  /* 0x0000002112217209 */ /* 0x000fe20007810000 */
[----:B------:R-:W-:Y:S02]  /*3bb0*/  FADD.FTZ R47, R19, R44 ;  /* 0x0000002c132f7221 */ /* 0x000fe40000010000 */
[----:B------:R-:W0:Y:S01]  /*3bc0*/  MUFU.EX2 R142, R142 ;  /* 0x0000008e008e7308 */ /* 0x000e220000000800 */
[----:B------:R-:W-:-:S04]  /*3bd0*/  FMNMX.FTZ R33, R82, R33, !PT ;  /* 0x0000002152217209 */ /* 0x000fc80007810000 */
[----:B------:R-:W-:-:S03]  /*3be0*/  FMNMX.FTZ R33, R40, R33, !PT ;  /* 0x0000002128217209 */ /* 0x000fc60007810000 */
[----:B------:R-:W-:Y:S01]  /*3bf0*/  MUFU.EX2 R136, R136 ;  /* 0x0000008800887308 */ /* 0x000fe20000000800 */
[----:B------:R-:W-:-:S04]  /*3c00*/  FMNMX.FTZ R33, R86, R33, !PT ;  /* 0x0000002156217209 */ /* 0x000fc80007810000 */
[----:B------:R-:W-:Y:S01]  /*3c10*/  FMNMX.FTZ R39, R36, R33, !PT ;  /* 0x0000002124277209 */ /* 0x000fe20007810000 */
[-CC-:B------:R-:W-:Y:S02]  /*3c20*/  FFMA.FTZ R33, R4, R7.reuse, -R25.reuse ;  /* 0x0000000704217223 */ /* 0x180fe40000010819 */
[----:B------:R-:W-:Y:S02]  /*3c30*/  MUFU.EX2 R9, R48 ;  /* 0x0000003000097308 */ /* 0x000fe40000000800 */
[----:B------:R-:W4:Y:S06]  /*3c40*/  SHFL.BFLY PT, R4, R39, 0x2, 0x1f ;  /* 0x0c401f0027047f89 */ /* 0x000f2c00000e0000 */
[----:B------:R-:W-:Y:S08]  /*3c50*/  MUFU.EX2 R138, R138 ;  /* 0x0000008a008a7308 */ /* 0x000ff00000000800 */
[----:B------:R-:W-:Y:S08]  /*3c60*/  MUFU.EX2 R132, R132 ;  /* 0x0000008400847308 */ /* 0x000ff00000000800 */
[----:B------:R-:W-:Y:S01]  /*3c70*/  MUFU.EX2 R134, R134 ;  /* 0x0000008600867308 */ /* 0x000fe20000000800 */
[----:B----4-:R-:W-:Y:S01]  /*3c80*/  FMNMX.FTZ R28, R39, R4, !PT ;  /* 0x00000004271c7209 */ /* 0x010fe20007810000 */
[-CC-:B------:R-:W-:Y:S01]  /*3c90*/  FFMA.FTZ R39, R20, R7.reuse, -R25.reuse ;  /* 0x0000000714277223 */ /* 0x180fe20000010819 */
[-CC-:B------:R-:W-:Y:S01]  /*3ca0*/  FFMA.FTZ R20, R84, R7.reuse, -R25.reuse ;  /* 0x0000000754147223 */ /* 0x180fe20000010819 */
[----:B------:R-:W-:-:S02]  /*3cb0*/  FFMA.FTZ R25, R24, R7, -R25 ;  /* 0x0000000718197223 */ /* 0x000fc40000010819 */
[----:B------:R-:W4:Y:S02]  /*3cc0*/  SHFL.BFLY PT, R45, R28, 0x1, 0x1f ;  /* 0x0c201f001c2d7f89 */ /* 0x000f2400000e0000 */
[----:B------:R-:W-:Y:S08]  /*3cd0*/  MUFU.EX2 R33, R33 ;  /* 0x0000002100217308 */ /* 0x000ff00000000800 */
[----:B------:R-:W-:Y:S08]  /*3ce0*/  MUFU.EX2 R128, R128 ;  /* 0x0000008000807308 */ /* 0x000ff00000000800 */
[----:B------:R-:W-:Y:S01]  /*3cf0*/  MUFU.EX2 R35, R35 ;  /* 0x0000002300237308 */ /* 0x000fe20000000800 */
[----:B----4-:R-:W-:-:S07]  /*3d00*/  FMNMX.FTZ R10, R28, R45, !PT ;  /* 0x0000002d1c0a7209 */ /* 0x010fce0007810000 */
[----:B------:R-:W-:Y:S01]  /*3d10*/  MUFU.EX2 R130, R130 ;  /* 0x0000008200827308 */ /* 0x000fe20000000800 */
[C---:B------:R-:W-:Y:S01]  /*3d20*/  FSETP.NEU.FTZ.AND P2, PT, R10.reuse, -INF , PT ;  /* 0xff8000000a00780b */ /* 0x040fe20003f5d000 */
[----:B------:R-:W-:-:S06]  /*3d30*/  FMUL.FTZ R45, R10, R7 ;  /* 0x000000070a2d7220 */ /* 0x000fcc0000410000 */
[----:B------:R-:W-:Y:S01]  /*3d40*/  MUFU.EX2 R37, R37 ;  /* 0x0000002500257308 */ /* 0x000fe20000000800 */
[----:B------:R-:W-:Y:S02]  /*3d50*/  FSEL R45, R45, RZ, P2 ;  /* 0x000000ff2d2d7208 */ /* 0x000fe40001000000 */
[----:B------:R-:W-:-:S03]  /*3d60*/  PLOP3.LUT P2, PT, PT, PT, UP1, 0x40, 0x0 ;  /* 0x000000000000781c */ /* 0x000fc60003f4e818 */
[-CC-:B------:R-:W-:Y:S01]  /*3d70*/  FFMA.FTZ R149, R26, R7.reuse, -R45.reuse ;  /* 0x000000071a957223 */ /* 0x180fe2000001082d */
[-CC-:B------:R-:W-:Y:S01]  /*3d80*/  FFMA.FTZ R24, R120, R7.reuse, -R45.reuse ;  /* 0x0000000778187223 */ /* 0x180fe2000001082d */
[-CC-:B------:R-:W-:Y:S01]  /*3d90*/  FFMA.FTZ R151, R30, R7.reuse, -R45.reuse ;  /* 0x000000071e977223 */ /* 0x180fe2000001082d */
[-CC-:B------:R-:W-:Y:S01]  /*3da0*/  FFMA.FTZ R26, R118, R7.reuse, -R45.reuse ;  /* 0x00000007761a7223 */ /* 0x180fe2000001082d */
[-CC-:B------:R-:W-:Y:S01]  /*3db0*/  FFMA.FTZ R141, R42, R7.reuse, -R45.reuse ;  /* 0x000000072a8d7223 */ /* 0x180fe2000001082d */
[-C--:B------:R-:W-:Y:S01]  /*3dc0*/  FFMA.FTZ R42, R46, R7.reuse, -R45 ;  /* 0x000000072e2a7223 */ /* 0x080fe2000001082d */
[----:B------:R-:W-:Y:S01]  /*3dd0*/  MUFU.EX2 R149, R149 ;  /* 0x0000009500957308 */ /* 0x000fe20000000800 */
[----:B-----5:R-:W-:Y:S01]  /*3de0*/  FADD.FTZ R46, R146, R47 ;  /* 0x0000002f922e7221 */ /* 0x020fe20000010000 */
[-CC-:B------:R-:W-:Y:S01]  /*3df0*/  FFMA.FTZ R145, R34, R7.reuse, -R45.reuse ;  /* 0x0000000722917223 */ /* 0x180fe2000001082d */
[-CC-:B------:R-:W-:Y:S01]  /*3e00*/  FFMA.FTZ R28, R116, R7.reuse, -R45.reuse ;  /* 0x00000007741c7223 */ /* 0x180fe2000001082d */
[-CC-:B------:R-:W-:Y:S01]  /*3e10*/  FFMA.FTZ R147, R38, R7.reuse, -R45.reuse ;  /* 0x0000000726937223 */ /* 0x180fe2000001082d */
[----:B---3--:R-:W-:Y:S01]  /*3e20*/  FADD.FTZ R47, R21, R46 ;  /* 0x0000002e152f7221 */ /* 0x008fe20000010000 */
[-CC-:B------:R-:W-:Y:S01]  /*3e30*/  FFMA.FTZ R30, R114, R7.reuse, -R45.reuse ;  /* 0x00000007721e7223 */ /* 0x180fe2000001082d */
[-C--:B------:R-:W-:Y:S01]  /*3e40*/  FFMA.FTZ R137, R50, R7.reuse, -R45 ;  /* 0x0000000732897223 */ /* 0x080fe2000001082d */
[----:B------:R-:W3:Y:S01]  /*3e50*/  MUFU.EX2 R24, R24 ;  /* 0x0000001800187308 */ /* 0x000ee20000000800 */
[----:B--2---:R-:W-:Y:S01]  /*3e60*/  FADD.FTZ R46, R140, R47 ;  /* 0x0000002f8c2e7221 */ /* 0x004fe20000010000 */
[-CC-:B------:R-:W-:Y:S01]  /*3e70*/  FFMA.FTZ R32, R112, R7.reuse, -R45.reuse ;  /* 0x0000000770207223 */ /* 0x180fe2000001082d */
[-CC-:B------:R-:W-:Y:S01]  /*3e80*/  FFMA.FTZ R143, R102, R7.reuse, -R45.reuse ;  /* 0x00000007668f7223 */ /* 0x180fe2000001082d */
[-CC-:B------:R-:W-:Y:S01]  /*3e90*/  FFMA.FTZ R34, R110, R7.reuse, -R45.reuse ;  /* 0x000000076e227223 */ /* 0x180fe2000001082d */
[----:B-1----:R-:W-:Y:S01]  /*3ea0*/  FADD.FTZ R47, R27, R46 ;  /* 0x0000002e1b2f7221 */ /* 0x002fe20000010000 */
[-CC-:B------:R-:W-:Y:S01]  /*3eb0*/  FFMA.FTZ R38, R108, R7.reuse, -R45.reuse ;  /* 0x000000076c267223 */ /* 0x180fe2000001082d */
[-C--:B------:R-:W-:Y:S01]  /*3ec0*/  FFMA.FTZ R139, R54, R7.reuse, -R45 ;  /* 0x00000007368b7223 */ /* 0x080fe2000001082d */
[----:B------:R-:W1:Y:S01]  /*3ed0*/  MUFU.EX2 R151, R151 ;  /* 0x0000009700977308 */ /* 0x000e620000000800 */
[----:B0-----:R-:W-:Y:S01]  /*3ee0*/  FADD.FTZ R50, R142, R47 ;  /* 0x0000002f8e327221 */ /* 0x001fe20000010000 */
[-CC-:B------:R-:W-:Y:S01]  /*3ef0*/  FFMA.FTZ R133, R106, R7.reuse, -R45.reuse ;  /* 0x000000076a857223 */ /* 0x180fe2000001082d */
[-CC-:B------:R-:W-:Y:S01]  /*3f00*/  FFMA.FTZ R44, R100, R7.reuse, -R45.reuse ;  /* 0x00000007642c7223 */ /* 0x180fe2000001082d */
[-CC-:B------:R-:W-:Y:S01]  /*3f10*/  FFMA.FTZ R135, R104, R7.reuse, -R45.reuse ;  /* 0x0000000768877223 */ /* 0x180fe2000001082d */
[----:B------:R-:W-:Y:S01]  /*3f20*/  FADD.FTZ R49, R29, R50 ;  /* 0x000000321d317221 */ /* 0x000fe20000010000 */
[-CC-:B------:R-:W-:Y:S01]  /*3f30*/  FFMA.FTZ R46, R58, R7.reuse, -R45.reuse ;  /* 0x000000073a2e7223 */ /* 0x180fe2000001082d */
[-C--:B------:R-:W-:Y:S01]  /*3f40*/  FFMA.FTZ R129, R66, R7.reuse, -R45 ;  /* 0x0000000742817223 */ /* 0x080fe2000001082d */
[----:B------:R-:W0:Y:S01]  /*3f50*/  MUFU.EX2 R26, R26 ;  /* 0x0000001a001a7308 */ /* 0x000e220000000800 */
[----:B---3--:R-:W-:Y:S01]  /*3f60*/  FADD.FTZ R48, R149, R24 ;  /* 0x0000001895307221 */ /* 0x008fe20000010000 */
[----:B------:R-:W-:Y:S01]  /*3f70*/  FADD.FTZ R50, R136, R49 ;  /* 0x0000003188327221 */ /* 0x000fe20000010000 */
[-CC-:B------:R-:W-:Y:S01]  /*3f80*/  FFMA.FTZ R70, R70, R7.reuse, -R45.reuse ;  /* 0x0000000746467223 */ /* 0x180fe2000001082d */
[-CC-:B------:R-:W-:Y:S01]  /*3f90*/  FFMA.FTZ R122, R122, R7.reuse, -R45.reuse ;  /* 0x000000077a7a7223 */ /* 0x180fe2000001082d */
[-CC-:B------:R-:W-:Y:S01]  /*3fa0*/  FFMA.FTZ R74, R74, R7.reuse, -R45.reuse ;  /* 0x000000074a4a7223 */ /* 0x180fe2000001082d */
[----:B------:R-:W-:Y:S01]  /*3fb0*/  FADD.FTZ R49, R31, R50 ;  /* 0x000000321f317221 */ /* 0x000fe20000010000 */
[-C--:B------:R-:W-:Y:S01]  /*3fc0*/  FFMA.FTZ R124, R124, R7.reuse, -R45 ;  /* 0x000000077c7c7223 */ /* 0x080fe2000001082d */
[----:B------:R-:W2:Y:S01]  /*3fd0*/  MUFU.EX2 R145, R145 ;  /* 0x0000009100917308 */ /* 0x000ea20000000800 */
[----:B-1----:R-:W-:Y:S01]  /*3fe0*/  FADD.FTZ R47, R151, R48 ;  /* 0x00000030972f7221 */ /* 0x002fe20000010000 */
[----:B------:R-:W-:Y:S01]  /*3ff0*/  FADD.FTZ R52, R138, R49 ;  /* 0x000000318a347221 */ /* 0x000fe20000010000 */
[-CC-:B------:R-:W-:Y:S01]  /*4000*/  FFMA.FTZ R78, R78, R7.reuse, -R45.reuse ;  /* 0x000000074e4e7223 */ /* 0x180fe2000001082d */
[-CC-:B------:R-:W-:Y:S01]  /*4010*/  FFMA.FTZ R18, R18, R7.reuse, -R45.reuse ;  /* 0x0000000712127223 */ /* 0x180fe2000001082d */
[-CC-:B------:R-:W-:Y:S01]  /*4020*/  FFMA.FTZ R82, R82, R7.reuse, -R45.reuse ;  /* 0x0000000752527223 */ /* 0x180fe2000001082d */
[-CC-:B------:R-:W-:Y:S01]  /*4030*/  FFMA.FTZ R40, R40, R7.reuse, -R45.reuse ;  /* 0x0000000728287223 */ /* 0x180fe2000001082d */
[-C--:B------:R-:W-:Y:S01]  /*4040*/  FFMA.FTZ R86, R86, R7.reuse, -R45 ;  /* 0x0000000756567223 */ /* 0x080fe2000001082d */
[----:B------:R-:W1:Y:S01]  /*4050*/  MUFU.EX2 R28, R28 ;  /* 0x0000001c001c7308 */ /* 0x000e620000000800 */
[----:B0-----:R-:W-:Y:S01]  /*4060*/  FADD.FTZ R48, R26, R47 ;  /* 0x0000002f1a307221 */ /* 0x001fe20000010000 */
[----:B------:R-:W-:Y:S01]  /*4070*/  FFMA.FTZ R36, R36, R7, -R45 ;  /* 0x0000000724247223 */ /* 0x000fe2000001082d */
[----:B------:R-:W-:-:S02]  /*4080*/  F2FP.F16.F32.PACK_AB R138, R9, R138 ;  /* 0x0000008a098a723e */ /* 0x000fc400000000ff */
[----:B------:R-:W-:Y:S02]  /*4090*/  F2FP.F16.F32.PACK_AB R146, R21, R146 ;  /* 0x000000921592723e */ /* 0x000fe400000000ff */
[----:B------:R-:W-:Y:S01]  /*40a0*/  F2FP.F16.F32.PACK_AB R140, R27, R140 ;  /* 0x0000008c1b8c723e */ /* 0x000fe200000000ff */
[----:B------:R-:W0:Y:S01]  /*40b0*/  MUFU.EX2 R147, R147 ;  /* 0x0000009300937308 */ /* 0x000e220000000800 */
[----:B--2---:R-:W-:Y:S01]  /*40c0*/  FADD.FTZ R47, R145, R48 ;  /* 0x00000030912f7221 */ /* 0x004fe20000010000 */
[----:B------:R-:W-:Y:S01]  /*40d0*/  FFMA.FTZ R48, R62, R7, -R45 ;  /* 0x000000073e307223 */ /* 0x000fe2000001082d */
[----:B------:R-:W-:Y:S02]  /*40e0*/  F2FP.F16.F32.PACK_AB R142, R29, R142 ;  /* 0x0000008e1d8e723e */ /* 0x000fe400000000ff */
[----:B------:R-:W-:Y:S02]  /*40f0*/  F2FP.F16.F32.PACK_AB R136, R31, R136 ;  /* 0x000000881f88723e */ /* 0x000fe400000000ff */
[----:B------:R-:W-:Y:S01]  /*4100*/  F2FP.F16.F32.PACK_AB R149, R24, R149 ;  /* 0x000000951895723e */ /* 0x000fe200000000ff */
[----:B------:R-:W2:Y:S01]  /*4110*/  MUFU.EX2 R30, R30 ;  /* 0x0000001e001e7308 */ /* 0x000ea20000000800 */
[----:B-1----:R-:W-:Y:S01]  /*4120*/  FADD.FTZ R50, R28, R47 ;  /* 0x0000002f1c327221 */ /* 0x002fe20000010000 */
[----:B------:R-:W-:Y:S01]  /*4130*/  FADD.FTZ R47, R9, R52 ;  /* 0x00000034092f7221 */ /* 0x000fe20000010000 */
[----:B------:R-:W-:-:S02]  /*4140*/  F2FP.F16.F32.PACK_AB R151, R26, R151 ;  /* 0x000000971a97723e */ /* 0x000fc400000000ff */
[----:B------:R-:W-:Y:S01]  /*4150*/  F2FP.F16.F32.PACK_AB R145, R28, R145 ;  /* 0x000000911c91723e */ /* 0x000fe200000000ff */
[----:B------:R-:W-:Y:S01]  /*4160*/  FADD.FTZ R52, R132, R47 ;  /* 0x0000002f84347221 */ /* 0x000fe20000010000 */
[----:B------:R-:W-:Y:S01]  /*4170*/  F2FP.F16.F32.PACK_AB R132, R5, R132 ;  /* 0x000000840584723e */ /* 0x000fe200000000ff */
[----:B------:R-:W1:Y:S01]  /*4180*/  MUFU.EX2 R141, R141 ;  /* 0x0000008d008d7308 */ /* 0x000e620000000800 */
[----:B0-----:R-:W-:Y:S01]  /*4190*/  FADD.FTZ R23, R147, R50 ;  /* 0x0000003293177221 */ /* 0x001fe20000010000 */
[----:B------:R-:W-:-:S04]  /*41a0*/  FADD.FTZ R47, R5, R52 ;  /* 0x00000034052f7221 */ /* 0x000fc80000010000 */
[----:B------:R-:W-:Y:S01]  /*41b0*/  FADD.FTZ R52, R134, R47 ;  /* 0x0000002f86347221 */ /* 0x000fe20000010000 */
[C---:B------:R-:W-:Y:S01]  /*41c0*/  F2FP.F16.F32.PACK_AB R134, R33.reuse, R134 ;  /* 0x000000862186723e */ /* 0x040fe200000000ff */
[----:B------:R-:W0:Y:S01]  /*41d0*/  MUFU.EX2 R32, R32 ;  /* 0x0000002000207308 */ /* 0x000e220000000800 */
[C---:B--2---:R-:W-:Y:S01]  /*41e0*/  FADD.FTZ R50, R30.reuse, R23 ;  /* 0x000000171e327221 */ /* 0x044fe20000010000 */
[----:B------:R-:W-:Y:S01]  /*41f0*/  FADD.FTZ R47, R33, R52 ;  /* 0x00000034212f7221 */ /* 0x000fe20000010000 */
[----:B------:R-:W-:-:S03]  /*4200*/  F2FP.F16.F32.PACK_AB R147, R30, R147 ;  /* 0x000000931e93723e */ /* 0x000fc600000000ff */
[----:B------:R-:W-:Y:S01]  /*4210*/  FADD.FTZ R52, R128, R47 ;  /* 0x0000002f80347221 */ /* 0x000fe20000010000 */
[----:B------:R-:W-:Y:S01]  /*4220*/  F2FP.F16.F32.PACK_AB R128, R35, R128 ;  /* 0x000000802380723e */ /* 0x000fe200000000ff */
[----:B------:R-:W2:Y:S01]  /*4230*/  MUFU.EX2 R143, R143 ;  /* 0x0000008f008f7308 */ /* 0x000ea20000000800 */
[----:B-1----:R-:W-:Y:S01]  /*4240*/  FADD.FTZ R23, R141, R50 ;  /* 0x000000328d177221 */ /* 0x002fe20000010000 */
[----:B------:R-:W-:-:S04]  /*4250*/  FADD.FTZ R45, R35, R52 ;  /* 0x00000034232d7221 */ /* 0x000fc80000010000 */
[----:B------:R-:W-:Y:S01]  /*4260*/  FADD.FTZ R52, R130, R45 ;  /* 0x0000002d82347221 */ /* 0x000fe20000010000 */
[C---:B------:R-:W-:Y:S01]  /*4270*/  F2FP.F16.F32.PACK_AB R130, R37.reuse, R130 ;  /* 0x000000822582723e */ /* 0x040fe200000000ff */
[----:B------:R-:W1:Y:S01]  /*4280*/  MUFU.EX2 R34, R34 ;  /* 0x0000002200227308 */ /* 0x000e620000000800 */
[C---:B0-----:R-:W-:Y:S01]  /*4290*/  FADD.FTZ R50, R32.reuse, R23 ;  /* 0x0000001720327221 */ /* 0x041fe20000010000 */
[----:B------:R-:W-:Y:S01]  /*42a0*/  FADD.FTZ R15, R37, R52 ;  /* 0x00000034250f7221 */ /* 0x000fe20000010000 */
[----:B------:R-:W-:-:S05]  /*42b0*/  F2FP.F16.F32.PACK_AB R141, R32, R141 ;  /* 0x0000008d208d723e */ /* 0x000fca00000000ff */
[----:B------:R-:W0:Y:S01]  /*42c0*/  MUFU.EX2 R137, R137 ;  /* 0x0000008900897308 */ /* 0x000e220000000800 */
[----:B--2---:R-:W-:-:S07]  /*42d0*/  FADD.FTZ R23, R143, R50 ;  /* 0x000000328f177221 */ /* 0x004fce0000010000 */
[----:B------:R-:W2:Y:S01]  /*42e0*/  MUFU.EX2 R38, R38 ;  /* 0x0000002600267308 */ /* 0x000ea20000000800 */
[C---:B-1----:R-:W-:Y:S01]  /*42f0*/  FADD.FTZ R50, R34.reuse, R23 ;  /* 0x0000001722327221 */ /* 0x042fe20000010000 */
[----:B------:R-:W-:-:S06]  /*4300*/  F2FP.F16.F32.PACK_AB R143, R34, R143 ;  /* 0x0000008f228f723e */ /* 0x000fcc00000000ff */
[----:B------:R-:W1:Y:S01]  /*4310*/  MUFU.EX2 R139, R139 ;  /* 0x0000008b008b7308 */ /* 0x000e620000000800 */
[----:B0-----:R-:W-:-:S07]  /*4320*/  FADD.FTZ R23, R137, R50 ;  /* 0x0000003289177221 */ /* 0x001fce0000010000 */
[----:B------:R-:W0:Y:S01]  /*4330*/  MUFU.EX2 R42, R42 ;  /* 0x0000002a002a7308 */ /* 0x000e220000000800 */
[C---:B--2---:R-:W-:Y:S01]  /*4340*/  FADD.FTZ R50, R38.reuse, R23 ;  /* 0x0000001726327221 */ /* 0x044fe20000010000 */
[----:B------:R-:W-:-:S06]  /*4350*/  F2FP.F16.F32.PACK_AB R137, R38, R137 ;  /* 0x000000892689723e */ /* 0x000fcc00000000ff */
[----:B------:R-:W2:Y:S01]  /*4360*/  MUFU.EX2 R133, R133 ;  /* 0x0000008500857308 */ /* 0x000ea20000000800 */
[----:B-1----:R-:W-:-:S07]  /*4370*/  FADD.FTZ R11, R139, R50 ;  /* 0x000000328b0b7221 */ /* 0x002fce0000010000 */
        /* <DEDUP_REMOVED lines=21> */
[----:B------:R-:W-:-:S06]  /*44d0*/  F2FP.F16.F32.PACK_AB R126, R41, R126 ;  /* 0x0000007e297e723e */ /* 0x000fcc00000000ff */
[----:B------:R-:W1:Y:S01]  /*44e0*/  MUFU.EX2 R48, R48 ;  /* 0x0000003000307308 */ /* 0x000e620000000800 */
[----:B0-----:R-:W-:-:S07]  /*44f0*/  FADD.FTZ R5, R129, R50 ;  /* 0x0000003281057221 */ /* 0x001fce0000010000 */
[----:B------:R-:W0:Y:S01]  /*4500*/  MUFU.EX2 R43, R43 ;  /* 0x0000002b002b7308 */ /* 0x000e220000000800 */
[----:B--2---:R-:W-:-:S07]  /*4510*/  FADD.FTZ R52, R14, R9 ;  /* 0x000000090e347221 */ /* 0x004fce0000010000 */
[----:B------:R-:W-:Y:S01]  /*4520*/  MUFU.EX2 R70, R70 ;  /* 0x0000004600467308 */ /* 0x000fe20000000800 */
[C---:B-1----:R-:W-:Y:S01]  /*4530*/  FADD.FTZ R5, R48.reuse, R5 ;  /* 0x0000000530057221 */ /* 0x042fe20000010000 */
[----:B------:R-:W-:-:S06]  /*4540*/  F2FP.F16.F32.PACK_AB R129, R48, R129 ;  /* 0x000000813081723e */ /* 0x000fcc00000000ff */
[----:B------:R-:W1:Y:S01]  /*4550*/  MUFU.EX2 R20, R20 ;  /* 0x0000001400147308 */ /* 0x000e620000000800 */
[C---:B0-----:R-:W-:Y:S01]  /*4560*/  FADD.FTZ R9, R43.reuse, R52 ;  /* 0x000000342b097221 */ /* 0x041fe20000010000 */
[----:B------:R-:W-:-:S06]  /*4570*/  F2FP.F16.F32.PACK_AB R120, R43, R14 ;  /* 0x0000000e2b78723e */ /* 0x000fcc00000000ff */
[----:B------:R-:W0:Y:S08]  /*4580*/  MUFU.EX2 R131, R122 ;  /* 0x0000007a00837308 */ /* 0x000e300000000800 */
[----:B------:R-:W2:Y:S01]  /*4590*/  MUFU.EX2 R74, R74 ;  /* 0x0000004a004a7308 */ /* 0x000ea20000000800 */
[----:B-1----:R-:W-:-:S07]  /*45a0*/  FADD.FTZ R50, R20, R9 ;  /* 0x0000000914327221 */ /* 0x002fce0000010000 */
[----:B------:R1:W3:Y:S08]  /*45b0*/  MUFU.EX2 R125, R124 ;  /* 0x0000007c007d7308 */ /* 0x0002f00000000800 */
[----:B------:R-:W4:Y:S01]  /*45c0*/  MUFU.EX2 R78, R78 ;  /* 0x0000004e004e7308 */ /* 0x000f220000000800 */
[----:B-1----:R-:W-:Y:S01]  /*45d0*/  F2FP.F16.F32.PACK_AB R124, R39, R4 ;  /* 0x00000004277c723e */ /* 0x002fe200000000ff */
[----:B------:R-:W-:-:S04]  /*45e0*/  FADD.FTZ R4, R70, R5 ;  /* 0x0000000546047221 */ /* 0x000fc80000010000 */
[C---:B0-----:R-:W-:Y:S01]  /*45f0*/  FADD.FTZ R9, R131.reuse, R4 ;  /* 0x0000000483097221 */ /* 0x041fe20000010000 */
[----:B------:R-:W-:Y:S01]  /*4600*/  F2FP.F16.F32.PACK_AB R131, R131, R70 ;  /* 0x000000468383723e */ /* 0x000fe200000000ff */
[----:B------:R-:W0:Y:S02]  /*4610*/  MUFU.EX2 R127, R18 ;  /* 0x00000012007f7308 */ /* 0x000e240000000800 */
[----:B--2---:R-:W-:-:S04]  /*4620*/  FADD.FTZ R4, R74, R9 ;  /* 0x000000094a047221 */ /* 0x004fc80000010000 */
[C---:B---3--:R-:W-:Y:S01]  /*4630*/  FADD.FTZ R9, R125.reuse, R4 ;  /* 0x000000047d097221 */ /* 0x048fe20000010000 */
[----:B------:R-:W-:Y:S01]  /*4640*/  F2FP.F16.F32.PACK_AB R125, R125, R74 ;  /* 0x0000004a7d7d723e */ /* 0x000fe200000000ff */
[----:B------:R-:W1:Y:S02]  /*4650*/  MUFU.EX2 R82, R82 ;  /* 0x0000005200527308 */ /* 0x000e640000000800 */
[----:B----4-:R-:W-:-:S06]  /*4660*/  FADD.FTZ R4, R78, R9 ;  /* 0x000000094e047221 */ /* 0x010fcc0000010000 */
[----:B------:R-:W2:Y:S01]  /*4670*/  MUFU.EX2 R121, R40 ;  /* 0x0000002800797308 */ /* 0x000ea20000000800 */
[C---:B0-----:R-:W-:Y:S01]  /*4680*/  FADD.FTZ R9, R127.reuse, R4 ;  /* 0x000000047f097221 */ /* 0x041fe20000010000 */
[----:B------:R-:W-:-:S06]  /*4690*/  F2FP.F16.F32.PACK_AB R127, R127, R78 ;  /* 0x0000004e7f7f723e */ /* 0x000fcc00000000ff */
[----:B------:R-:W0:Y:S01]  /*46a0*/  MUFU.EX2 R86, R86 ;  /* 0x0000005600567308 */ /* 0x000e220000000800 */
[----:B-1----:R-:W-:-:S07]  /*46b0*/  FADD.FTZ R4, R82, R9 ;  /* 0x0000000952047221 */ /* 0x002fce0000010000 */
[----:B------:R-:W1:Y:S01]  /*46c0*/  MUFU.EX2 R123, R36 ;  /* 0x00000024007b7308 */ /* 0x000e620000000800 */
[C---:B--2---:R-:W-:Y:S01]  /*46d0*/  FADD.FTZ R9, R121.reuse, R4 ;  /* 0x0000000479097221 */ /* 0x044fe20000010000 */
[----:B------:R-:W-:-:S06]  /*46e0*/  F2FP.F16.F32.PACK_AB R121, R121, R82 ;  /* 0x000000527979723e */ /* 0x000fcc00000000ff */
[----:B------:R-:W2:Y:S01]  /*46f0*/  MUFU.EX2 R25, R25 ;  /* 0x0000001900197308 */ /* 0x000ea20000000800 */
[----:B0-----:R-:W-:Y:S01]  /*4700*/  FADD.FTZ R4, R86, R9 ;  /* 0x0000000956047221 */ /* 0x001fe20000010000 */
[----:B------:R-:W-:-:S03]  /*4710*/  VIADD R9, R22, 0xfffffffe ;  /* 0xfffffffe16097836 */ /* 0x000fc60000000000 */
[C---:B-1----:R-:W-:Y:S01]  /*4720*/  FADD.FTZ R4, R123.reuse, R4 ;  /* 0x000000047b047221 */ /* 0x042fe20000010000 */
[----:B------:R-:W-:Y:S01]  /*4730*/  F2FP.F16.F32.PACK_AB R123, R123, R86 ;  /* 0x000000567b7b723e */ /* 0x000fe200000000ff */
[C---:B--2---:R-:W-:Y:S01]  /*4740*/  FADD.FTZ R5, R25.reuse, R50 ;  /* 0x0000003219057221 */ /* 0x044fe20000010000 */
[----:B------:R-:W-:Y:S01]  /*4750*/  F2FP.F16.F32.PACK_AB R122, R25, R20 ;  /* 0x00000014197a723e */ /* 0x000fe200000000ff */
[----:B------:R-:W-:Y:S06]  /*4760*/  @P2 BRA `(.L_x_838) ;  /* 0x0000000000442947 */ /* 0x000fec0003800000 */
        /* <DEDUP_REMOVED lines=10> */
.L_x_839:
[----:B------:R-:W-:-:S11]  /*4810*/  UISETP.NE.AND UP2, UPT, UR5, 0x1, UPT ;  /* 0x000000010500788c */ /* 0x000fd6000bf45270 */
[----:B------:R-:W-:Y:S02]  /*4820*/  @UP2 ULDC.64 UR14, c[0x0][0x9e8] ;  /* 0x00027a00000e2ab9 */ /* 0x000fe40000000a00 */
[----:B------:R-:W-:-:S04]  /*4830*/  UIMAD.WIDE.U32 UR6, UR10, UR14, URZ ;  /* 0x0000000e0a0672a5 */ /* 0x000fc8000f8e003f */
[----:B------:R-:W-:-:S12]  /*4840*/  @UP2 USHF.R.U32.HI UR10, URZ, UR15, UR7 ;  /* 0x0000000f3f0a2299 */ /* 0x000fd80008011607 */
.L_x_840:
[----:B------:R-:W-:-:S04]  /*4850*/  UIMAD UR5, UR10, UR5, UR5 ;  /* 0x000000050a0572a4 */ /* 0x000fc8000f8e0205 */
[----:B------:R-:W-:-:S04]  /*4860*/  UISETP.LT.AND UP2, UPT, UR4, UR5, UPT ;  /* 0x000000050400728c */ /* 0x000fc8000bf41270 */
[----:B------:R-:W-:-:S12]  /*4870*/  USEL UR4, UR4, UR5, UP2 ;  /* 0x0000000504047287 */ /* 0x000fd80009000000 */
.L_x_838:
[----:B------:R-:W-:Y:S01]  /*4880*/  USHF.R.S32.HI UR5, URZ, 0x1f, UR4 ;  /* 0x0000001f3f057899 */ /* 0x000fe20008011404 */
[----:B------:R-:W-:Y:S02]  /*4890*/  CS2R R118, SRZ ;  /* 0x0000000000767805 */ /* 0x000fe4000001ff00 */
[----:B------:R-:W-:Y:S02]  /*48a0*/  CS2R R116, SRZ ;  /* 0x0000000000747805 */ /* 0x000fe4000001ff00 */
[----:B------:R-:W-:Y:S01]  /*48b0*/  CS2R R114, SRZ ;  /* 0x0000000000727805 */ /* 0x000fe2000001ff00 */
[----:B------:R-:W-:Y:S01]  /*48c0*/  ULEA.HI UR5, UR5, UR4, URZ, 0x7 ;  /* 0x0000000405057291 */ /* 0x000fe2000f8f383f */
[----:B------:R-:W-:Y:S02]  /*48d0*/  CS2R R112, SRZ ;  /* 0x0000000000707805 */ /* 0x000fe4000001ff00 */
[----:B------:R-:W-:Y:S01]  /*48e0*/  CS2R R110, SRZ ;  /* 0x00000000006e7805 */ /* 0x000fe2000001ff00 */
[----:B------:R-:W-:Y:S01]  /*48f0*/  UMOV UR4, URZ ;  /* 0x0000003f00047c82 */ /* 0x000fe20008000000 */
[----:B------:R-:W-:Y:S01]  /*4900*/  USHF.R.S32.HI UR5, URZ, 0x7, UR5 ;  /* 0x000000073f057899 */ /* 0x000fe20008011405 */
[----:B------:R-:W-:-:S02]  /*4910*/  CS2R R108, SRZ ;  /* 0x00000000006c7805 */ /* 0x000fc4000001ff00 */
[----:B------:R-:W-:Y:S02]  /*4920*/  CS2R R106, SRZ ;  /* 0x00000000006a7805 */ /* 0x000fe4000001ff00 */
[----:B------:R-:W-:Y:S01]  /*4930*/  CS2R R104, SRZ ;  /* 0x0000000000687805 */ /* 0x000fe2000001ff00 */
[----:B------:R-:W-:Y:S01]  /*4940*/  UISETP.LT.AND UP2, UPT, UR37, UR5, UPT ;  /* 0x000000052500728c */ /* 0x000fe2000bf41270 */
[----:B------:R-:W-:Y:S02]  /*4950*/  CS2R R102, SRZ ;  /* 0x0000000000667805 */ /* 0x000fe4000001ff00 */
[----:B------:R-:W-:Y:S02]  /*4960*/  CS2R R100, SRZ ;  /* 0x0000000000647805 */ /* 0x000fe4000001ff00 */
[----:B------:R-:W-:Y:S01]  /*4970*/  CS2R R98, SRZ ;  /* 0x0000000000627805 */ /* 0x000fe2000001ff00 */
[----:B------:R-:W-:Y:S01]  /*4980*/  USEL UR26, UR37, UR5, !UP2 ;  /* 0x00000005251a7287 */ /* 0x000fe2000d000000 */
[----:B------:R-:W-:-:S02]  /*4990*/  CS2R R96, SRZ ;  /* 0x0000000000607805 */ /* 0x000fc4000001ff00 */
[----:B------:R-:W-:Y:S01]  /*49a0*/  CS2R R94, SRZ ;  /* 0x00000000005e7805 */ /* 0x000fe2000001ff00 */
[----:B------:R-:W-:Y:S01]  /*49b0*/  UMOV UR5, URZ ;  /* 0x0000003f00057c82 */ /* 0x000fe20008000000 */
[----:B------:R-:W-:Y:S02]  /*49c0*/  CS2R R92, SRZ ;  /* 0x00000000005c7805 */ /* 0x000fe4000001ff00 */
[----:B------:R-:W-:Y:S02]  /*49d0*/  CS2R R90, SRZ ;  /* 0x00000000005a7805 */ /* 0x000fe4000001ff00 */
[----:B------:R-:W-:Y:S02]  /*49e0*/  ISETP.GE.AND P2, PT, R9, UR26, PT ;  /* 0x0000001a09007c0c */ /* 0x000fe4000bf46270 */
[----:B------:R-:W-:-:S11]  /*49f0*/  CS2R R88, SRZ ;  /* 0x0000000000587805 */ /* 0x000fd6000001ff00 */
[----:B------:R-:W-:Y:S05]  /*4a00*/  @!P2 BRA `(.L_x_841) ;  /* 0x0000002c0078a947 */ /* 0x000fea0003800000 */
[----:B------:R-:W-:Y:S01]  /*4a10*/  IMAD.MOV.U32 R119, RZ, RZ, RZ ;  /* 0x000000ffff777224 */ /* 0x000fe200078e00ff */
[----:B------:R-:W-:Y:S01]  /*4a20*/  UMOV UR7, URZ ;  /* 0x0000003f00077c82 */ /* 0x000fe20008000000 */
[----:B------:R-:W-:Y:S01]  /*4a30*/  UMOV UR6, URZ ;  /* 0x0000003f00067c82 */ /* 0x000fe20008000000 */
[----:B------:R-:W-:Y:S01]  /*4a40*/  ULDC UR29, c[0x0][0x9e4] ;  /* 0x00027900001d7ab9 */ /* 0x000fe20000000800 */
[----:B------:R-:W-:Y:S01]  /*4a50*/  ULDC UR27, c[0x0][0x2f0] ;  /* 0x0000bc00001b7ab9 */ /* 0x000fe20000000800 */
[----:B------:R-:W-:-:S05]  /*4a60*/  ULDC UR28, c[0x0][0x9e0] ;  /* 0x00027800001c7ab9 */ /* 0x000fca0000000800 */
.L_x_858:
[----:B------:R-:W-:Y:S01]  /*4a70*/  UIADD3 UR4, UR6, 0x1, URZ ;  /* 0x0000000106047890 */ /* 0x000fe2000fffe03f */
[----:B------:R-:W-:-:S03]  /*4a80*/  ISETP.NE.AND P3, PT, RZ, UR39, PT ;  /* 0x00000027ff007c0c */ /* 0x000fc6000bf65270 */
[----:B------:R-:W-:-:S04]  /*4a90*/  UISETP.NE.AND UP2, UPT, UR4, 0x2, UPT ;  /* 0x000000020400788c */ /* 0x000fc8000bf45270 */
[----:B------:R-:W-:Y:S02]  /*4aa0*/  USEL UR5, URZ, 0x1, UP2 ;  /* 0x000000013f057887 */ /* 0x000fe40009000000 */
[----:B------:R-:W-:Y:S02]  /*4ab0*/  USEL UR4, UR4, URZ, UP2 ;  /* 0x0000003f04047287 */ /* 0x000fe40009000000 */
[----:B------:R-:W-:Y:S02]  /*4ac0*/  ULOP3.LUT UR5, UR7, UR5, URZ, 0x3c, !UPT ;  /* 0x0000000507057292 */ /* 0x000fe4000f8e3c3f */
[----:B------:R-:W-:Y:S10]  /*4ad0*/  @P3 BRA `(.L_x_842) ;  /* 0x00000000002c3947 */ /* 0x000ff40003800000 */
[----:B------:R-:W-:Y:S05]  /*4ae0*/  @!P0 BRA `(.L_x_843) ;  /* 0x0000000000048947 */ /* 0x000fea0003800000 */
[----:B------:R-:W-:Y:S01]  /*4af0*/  BPT.TRAP 0x1 ;  /* 0x000000040000795c */ /* 0x000fe20000300000 */
.L_x_843:
[----:B------:R-:W-:Y:S01]  /*4b00*/  ULEA UR10, UR4, UR38, 0x3 ;  /* 0x00000026040a7291 */ /* 0x000fe2000f8e183f */
[----:B------:R-:W-:-:S05]  /*4b10*/  IMAD.U32 R7, RZ, RZ, UR5 ;  /* 0x00000005ff077e24 */ /* 0x000fca000f8e00ff */
[----:B------:R-:W-:-:S04]  /*4b20*/  SHF.L.U32 R7, R7, 0x1f, RZ ;  /* 0x0000001f07077819 */ /* 0x000fc800000006ff */
[----:B------:R0:W1:Y:S01]  /*4b30*/  SYNCS.PHASECHK.TRANS64.TRYWAIT P2, [UR10+0x16830], R7 ;  /* 0x01683007ff0075a7 */ /* 0x000062000804014a */
[----:B------:R-:W-:Y:S05]  /*4b40*/  @!P0 BRA `(.L_x_844) ;  /* 0x0000000000048947 */ /* 0x000fea0003800000 */
[----:B------:R-:W-:Y:S01]  /*4b50*/  BPT.TRAP 0x1 ;  /* 0x000000040000795c */ /* 0x000fe20000300000 */
.L_x_844:
[----:B-1----:R-:W-:Y:S05]  /*4b60*/  @P2 BRA `(.L_x_842) ;  /* 0x0000000000082947 */ /* 0x002fea0003800000 */
[----:B------:R-:W1:Y:S02]  /*4b70*/  SYNCS.PHASECHK.TRANS64.TRYWAIT P2, [UR10+0x16830], R7 ;  /* 0x01683007ff0075a7 */ /* 0x000e64000804014a */
[----:B-1----:R-:W-:Y:S05]  /*4b80*/  @!P2 BRA `(.L_x_845) ;  /* 0x000000cc007ca947 */ /* 0x002fea0003800000 */
.L_x_842:
[----:B01----:R-:W-:Y:S01]  /*4b90*/  VIADD R7, R17, 0x8 ;  /* 0x0000000811077836 */ /* 0x003fe20000000000 */
[----:B------:R-:W-:Y:S01]  /*4ba0*/  R2UR UR20, R12 ;  /* 0x000000000c1472ca */ /* 0x000fe200000e0000 */
[----:B------:R-:W-:Y:S01]  /*4bb0*/  ULEA UR22, UR4, UR24, 0xa ;  /* 0x0000001804167291 */ /* 0x000fe2000f8e503f */
[----:B------:R-:W-:Y:S01]  /*4bc0*/  R2UR UR21, R13 ;  /* 0x000000000d1572ca */ /* 0x000fe200000e0000 */
[----:B------:R-:W-:Y:S01]  /*4bd0*/  UMOV UR23, 0x40000040 ;  /* 0x4000004000177882 */ /* 0x000fe20000000000 */
[----:B------:R0:W-:Y:S01]  /*4be0*/  BAR.SYNC.DEFER_BLOCKING R7, 0x100 ;  /* 0x000400070000751d */ /* 0x0001e20000010000 */
[----:B------:R-:W-:Y:S02]  /*4bf0*/  UIADD3 UR10, UR22, 0x2, URZ ;  /* 0x00000002160a7890 */ /* 0x000fe4000fffe03f */
[----:B------:R-:W-:Y:S02]  /*4c00*/  UIADD3 UR14, UR22, 0x4, URZ ;  /* 0x00000004160e7890 */ /* 0x000fe4000fffe03f */
[----:B------:R-:W-:Y:S01]  /*4c10*/  UIADD3 UR18, UR22, 0x6, URZ ;  /* 0x0000000616127890 */ /* 0x000fe2000fffe03f */
[----:B------:R-:W-:Y:S01]  /*4c20*/  UMOV UR11, 0x40000040 ;  /* 0x40000040000b7882 */ /* 0x000fe20000000000 */
[----:B------:R-:W-:Y:S01]  /*4c30*/  UMOV UR15, 0x40000040 ;  /* 0x40000040000f7882 */ /* 0x000fe20000000000 */
[----:B------:R-:W-:Y:S01]  /*4c40*/  UMOV UR19, 0x40000040 ;  /* 0x4000004000137882 */ /* 0x000fe20000000000 */
[----:B------:R-:W-:-:S06]  /*4c50*/  WARPGROUP.ARRIVE ;  /* 0x00000000000079c5 */ /* 0x000fcc0000000000 */
[----:B------:R-:W-:Y:S03]  /*4c60*/  HGMMA.64x128x16.F32 R24, gdesc[UR20], RZ, !UPT, gsb0 ;  /* 0x01e00000141879f0 */ /* 0x000fe6000c0008ff */
[----:B------:R-:W-:Y:S02]  /*4c70*/  WARPGROUP.DEPBAR.LE gsb0, 0x0 ;  /* 0x00008000000079c5 */ /* 0x000fe40000010000 */
[----:B------:R-:W-:-:S07]  /*4c80*/  WARPGROUP.ARRIVE ;  /* 0x00000000000079c5 */ /* 0x000fce0000000000 */
        /* <DEDUP_REMOVED lines=8> */
[----:B0-----:R-:W-:Y:S05]  /*4d10*/  @P3 BRA `(.L_x_846) ;  /* 0x00000000002c3947 */ /* 0x001fea0003800000 */
[----:B------:R-:W-:Y:S05]  /*4d20*/  @!P0 BRA `(.L_x_847) ;  /* 0x0000000000048947 */ /* 0x000fea0003800000 */
[----:B------:R-:W-:Y:S01]  /*4d30*/  BPT.TRAP 0x1 ;  /* 0x000000040000795c */ /* 0x000fe20000300000 */
.L_x_847:
[----:B------:R-:W-:Y:S01]  /*4d40*/  ULEA UR10, UR6, UR38, 0x3 ;  /* 0x00000026060a7291 */ /* 0x000fe2000f8e183f */
[----:B------:R-:W-:-:S05]  /*4d50*/  IMAD.U32 R7, RZ, RZ, UR7 ;  /* 0x00000007ff077e24 */ /* 0x000fca000f8e00ff */
[----:B------:R-:W-:-:S04]  /*4d60*/  SHF.L.U32 R7, R7, 0x1f, RZ ;  /* 0x0000001f07077819 */ /* 0x000fc800000006ff */
[----:B------:R0:W1:Y:S01]  /*4d70*/  SYNCS.PHASECHK.TRANS64.TRYWAIT P2, [UR10+0x16850], R7 ;  /* 0x01685007ff0075a7 */ /* 0x000062000804014a */
[----:B------:R-:W-:Y:S05]  /*4d80*/  @!P0 BRA `(.L_x_848) ;  /* 0x0000000000048947 */ /* 0x000fea0003800000 */
[----:B------:R-:W-:Y:S01]  /*4d90*/  BPT.TRAP 0x1 ;  /* 0x000000040000795c */ /* 0x000fe20000300000 */
.L_x_848:
[----:B-1----:R-:W-:Y:S05]  /*4da0*/  @P2 BRA `(.L_x_846) ;  /* 0x0000000000082947 */ /* 0x002fea0003800000 */
[----:B------:R-:W1:Y:S02]  /*4db0*/  SYNCS.PHASECHK.TRANS64.TRYWAIT P2, [UR10+0x16850], R7 ;  /* 0x01685007ff0075a7 */ /* 0x000e64000804014a */
[----:B-1----:R-:W-:Y:S05]  /*4dc0*/  @!P2 BRA `(.L_x_849) ;  /* 0x000000cc0004a947 */ /* 0x002fea0003800000 */
.L_x_846:
[----:B------:R-:W-:Y:S01]  /*4dd0*/  UIADD3 UR7, UR38, 0x400, URZ ;  /* 0x0000040026077890 */ /* 0x000fe2000fffe03f */
[----:B------:R-:W-:Y:S01]  /*4de0*/  WARPGROUP.ARRIVE ;  /* 0x00000000000079c5 */ /* 0x000fe20000000000 */
[----:B------:R-:W-:Y:S01]  /*4df0*/  UMOV UR11, 0x40000040 ;  /* 0x40000040000b7882 */ /* 0x000fe20000000000 */
[----:B------:R-:W-:Y:S01]  /*4e00*/  PLOP3.LUT P2, PT, PT, PT, UP0, 0x80, 0x0 ;  /* 0x000000000000781c */ /* 0x000fe20003f4f008 */
[----:B------:R-:W-:Y:S01]  /*4e10*/  USHF.R.U32.HI UR7, URZ, 0x4, UR7 ;  /* 0x000000043f077899 */ /* 0x000fe20008011607 */
[----:B------:R-:W-:Y:S01]  /*4e20*/  PLOP3.LUT P3, PT, PT, PT, UP0, 0x80, 0x0 ;  /* 0x000000000000781c */ /* 0x000fe20003f6f008 */
[----:B-1----:R-:W1:Y:S01]  /*4e30*/  LDC R8, c[0x0][0x288] ;  /* 0x0000a200ff087b82 */ /* 0x002e620000000800 */
[----:B------:R-:W-:Y:S01]  /*4e40*/  IMAD.MOV.U32 R18, RZ, RZ, R0 ;  /* 0x000000ffff127224 */ /* 0x000fe200078e0000 */
[----:B------:R-:W-:Y:S01]  /*4e50*/  ULOP3.LUT UR7, UR7, 0x3fff, URZ, 0xc0, !UPT ;  /* 0x00003fff07077892 */ /* 0x000fe2000f8ec03f */
[----:B------:R-:W-:Y:S02]  /*4e60*/  IMAD.U32 R15, RZ, RZ, UR4 ;  /* 0x00000004ff0f7e24 */ /* 0x000fe4000f8e00ff */
[----:B------:R-:W-:Y:S01]  /*4e70*/  VIADD R11, R17, 0x9 ;  /* 0x00000009110b7836 */ /* 0x000fe20000000000 */
[----:B------:R-:W-:-:S02]  /*4e80*/  ULEA UR7, UR6, UR7, 0xa ;  /* 0x0000000706077291 */ /* 0x000fc4000f8e503f */
[----:B------:R-:W-:-:S05]  /*4e90*/  @!P1 LEA R15, R15, UR38, 0x3 ;  /* 0x000000260f0f9c11 */ /* 0x000fca000f8e18ff */
[----:B------:R-:W-:Y:S01]  /*4ea0*/  UMOV UR10, UR7 ;  /* 0x00000007000a7c82 */ /* 0x000fe20008000000 */
[----:B------:R-:W-:Y:S01]  /*4eb0*/  @!P1 VIADD R15, R15, 0x16840 ;  /* 0x000168400f0f9836 */ /* 0x000fe20000000000 */
[----:B------:R-:W-:Y:S01]  /*4ec0*/  HGMMA.64x64x16.F32 R88, R148, gdesc[UR8].tnspB, R88, gsb0 ;  /* 0x40e0000894587df0 */ /* 0x000fe20008000858 */
[----:B------:R-:W-:Y:S01]  /*4ed0*/  UIADD3 UR10, UR7, 0x80, URZ ;  /* 0x00000080070a7890 */ /* 0x000fe2000fffe03f */
[----:B------:R-:W-:Y:S02]  /*4ee0*/  UMOV UR11, 0x40000040 ;  /* 0x40000040000b7882 */ /* 0x000fe40000000000 */
[----:B------:R-:W-:Y:S01]  /*4ef0*/  @!P1 PRMT R15, RZ, 0x654, R15 ;  /* 0x00000654ff0f9816 */ /* 0x000fe2000000000f */
[----:B------:R-:W-:Y:S02]  /*4f00*/  WARPGROUP.DEPBAR.LE gsb0, 0x0 ;  /* 0x00008000000079c5 */ /* 0x000fe40000010000 */
[----:B------:R-:W-:-:S06]  /*4f10*/  WARPGROUP.ARRIVE ;  /* 0x00000000000079c5 */ /* 0x000fcc0000000000 */
[----:B------:R-:W-:Y:S01]  /*4f20*/  HGMMA.64x64x16.F32 R88, R144, gdesc[UR8].tnspB, R88, gsb0 ;  /* 0x40e0000890587df0 */ /* 0x000fe20008000858 */
[----:B------:R-:W-:Y:S01]  /*4f30*/  UIADD3 UR10, UR7, 0x100, URZ ;  /* 0x00000100070a7890 */ /* 0x000fe2000fffe03f */
[----:B------:R-:W-:Y:S01]  /*4f40*/  UMOV UR11, 0x40000040 ;  /* 0x40000040000b7882 */ /* 0x000fe20000000000 */
        /* <DEDUP_REMOVED lines=24> */
[----:B------:R-:W-:Y:S02]  /*50d0*/  UMOV UR11, 0x40000040 ;  /* 0x40000040000b7882 */ /* 0x000fe40000000000 */
[----:B------:R-:W-:Y:S02]  /*50e0*/  @UP0 ULDC UR7, c[0x0][0x44c] ;  /* 0x0001130000070ab9 */ /* 0x000fe40000000800 */
[----:B0-----:R-:W-:Y:S01]  /*50f0*/  @P2 IMAD.HI.U32 R7, R0, UR7, RZ ;  /* 0x0000000700072c27 */ /* 0x001fe2000f8e00ff */
[----:B------:R-:W-:Y:S01]  /*5100*/  @UP0 ULDC UR7, c[0x0][0x450] ;  /* 0x0001140000070ab9 */ /* 0x000fe20000000800 */
[----:B------:R-:W-:-:S03]  /*5110*/  ISETP.GE.U32.AND P2, PT, R2, 0x180, PT ;  /* 0x000001800200780c */ /* 0x000fc60003f46070 */
[----:B------:R-:W-:Y:S01]  /*5120*/  @P3 SHF.R.U32.HI R18, RZ, UR7, R7 ;  /* 0x00000007ff123c19 */ /* 0x000fe20008011607 */
[----:B------:R-:W-:Y:S01]  /*5130*/  IMAD.SHL.U32 R7, R9, 0x80, RZ ;  /* 0x0000008009077824 */ /* 0x000fe200078e00ff */
[----:B------:R-:W-:Y:S02]  /*5140*/  SEL R14, R11, 0x9, !P2 ;  /* 0x000000090b0e7807 */ /* 0x000fe40005000000 */
[----:B------:R-:W-:Y:S01]  /*5150*/  PLOP3.LUT P2, PT, PT, PT, UP1, 0x40, 0x0 ;  /* 0x000000000000781c */ /* 0x000fe20003f4e818 */
[----:B------:R-:W0:Y:S01]  /*5160*/  SHFL.IDX PT, R22, R18, RZ, 0x1c1f ;  /* 0x001c1fff12167589 */ /* 0x000e2200000e0000 */
[----:B------:R-:W-:-:S05]  /*5170*/  IADD3 R20, -R7, 0x1, RZ ;  /* 0x0000000107147810 */ /* 0x000fca0007ffe1ff */
[----:B------:R-:W-:-:S04]  /*5180*/  IMAD R11, R3, -0x2, R20 ;  /* 0xfffffffe030b7824 */ /* 0x000fc800078e0214 */
[----:B------:R-:W-:Y:S01]  /*5190*/  IMAD R11, R16, UR27, R11 ;  /* 0x0000001b100b7c24 */ /* 0x000fe2000f8e020b */
[----:B------:R-:W-:Y:S02]  /*51a0*/  WARPGROUP.DEPBAR.LE gsb0, 0x0 ;  /* 0x00008000000079c5 */ /* 0x000fe40000010000 */
[----:B------:R-:W-:-:S06]  /*51b0*/  WARPGROUP.ARRIVE ;  /* 0x00000000000079c5 */ /* 0x000fcc0000000000 */
[----:B------:R-:W-:Y:S03]  /*51c0*/  HGMMA.64x64x16.F32 R88, R120, gdesc[UR8].tnspB, R88, gsb0 ;  /* 0x40e0000878587df0 */ /* 0x000fe60008000858 */
[----:B------:R-:W-:Y:S02]  /*51d0*/  WARPGROUP.DEPBAR.LE gsb0, 0x0 ;  /* 0x00008000000079c5 */ /* 0x000fe40000010000 */
[----:B------:R2:W-:Y:S06]  /*51e0*/  BAR.ARV R14, 0x100 ;  /* 0x0004000e0000751d */ /* 0x0005ec0000002000 */
[----:B------:R1:W-:Y:S02]  /*51f0*/  @!P1 SYNCS.ARRIVE.TRANS64.RED.A1T0 RZ, [R15+URZ], RZ ;  /* 0x000000ff0fff99a7 */ /* 0x0003e4000810043f */
[----:B-1----:R-:W-:-:S04]  /*5200*/  IMAD.IADD R15, R11, 0x1, -R8 ;  /* 0x000000010b0f7824 */ /* 0x002fc800078e0a08 */
[C---:B------:R-:W-:Y:S02]  /*5210*/  VIADD R11, R15.reuse, UR28 ;  /* 0x0000001c0f0b7c36 */ /* 0x040fe40008000000 */
[----:B------:R-:W-:Y:S02]  /*5220*/  VIADD R15, R15, UR25 ;  /* 0x000000190f0f7c36 */ /* 0x000fe40008000000 */
[--C-:B0-----:R-:W-:Y:S02]  /*5230*/  IMAD.IADD R19, R11, 0x1, R22.reuse ;  /* 0x000000010b137824 */ /* 0x101fe400078e0216 */
[----:B------:R-:W-:Y:S01]  /*5240*/  IMAD.IADD R21, R15, 0x1, R22 ;  /* 0x000000010f157824 */ /* 0x000fe200078e0216 */
[----:B--2---:R-:W-:Y:S06]  /*5250*/  @P2 BRA `(.L_x_850) ;  /* 0x00000000005c2947 */ /* 0x004fec0003800000 */
[----:B------:R-:W-:Y:S01]  /*5260*/  IMAD R23, R16, UR27, R22 ;  /* 0x0000001b10177c24 */ /* 0x000fe2000f8e0216 */
[----:B------:R-:W-:Y:S03]  /*5270*/  BSSY B0, `(.L_x_851) ;  /* 0x0000011000007945 */ /* 0x000fe60003800000 */
[----:B------:R-:W-:-:S05]  /*5280*/  IMAD.IADD R23, R23, 0x1, -R8 ;  /* 0x0000000117177824 */ /* 0x000fca00078e0a08 */
[----:B------:R-:W-:-:S13]  /*5290*/  ISETP.GT.AND P2, PT, R23, -0x1, PT ;  /* 0xffffffff1700780c */ /* 0x000fda0003f44270 */
[----:B------:R-:W-:Y:S05]  /*52a0*/  @P2 BRA `(.L_x_852) ;  /* 0x0000000000202947 */ /* 0x000fea0003800000 */
[----:B------:R-:W-:Y:S01]  /*52b0*/  IMAD.U32 R20, RZ, RZ, UR29 ;  /* 0x0000001dff147e24 */ /* 0x000fe2000f8e00ff */
[----:B------:R-:W-:-:S04]  /*52c0*/  LOP3.LUT R23, RZ, R23, RZ, 0x33, !PT ;  /* 0x00000017ff177212 */ /* 0x000fc800078e33ff */
[----:B------:R-:W-:-:S13]  /*52d0*/  ISETP.NE.AND P2, PT, R20, 0x1, PT ;  /* 0x000000011400780c */ /* 0x000fda0003f45270 */
[----:B------:R-:W0:Y:S02]  /*52e0*/  @P2 LDC.64 R120, c[0x0][0x9e8] ;  /* 0x00027a00ff782b82 */ /* 0x000e240000000a00 */
[----:B0-----:R-:W-:-:S05]  /*52f0*/  @P2 IMAD.HI.U32 R14, R23, R120, RZ ;  /* 0x00000078170e2227 */ /* 0x001fca00078e00ff */
[----:B------:R-:W-:-:S04]  /*5300*/  @P2 SHF.R.U32.HI R23, RZ, R121, R14 ;  /* 0x00000079ff172219 */ /* 0x000fc8000001160e */
[----:B------:R-:W-:Y:S01]  /*5310*/  LOP3.LUT R23, RZ, R23, RZ, 0x33, !PT ;  /* 0x00000017ff177212 */ /* 0x000fe200078e33ff */
[----:B------:R-:W-:Y:S06]  /*5320*/  BRA `(.L_x_853) ;  /* 0x0000000000147947 */ /* 0x000fec0003800000 */
.L_x_852:
[----:B------:R-:W-:-:S05]  /*5330*/  IMAD.U32 R20, RZ, RZ, UR29 ;  /* 0x0000001dff147e24 */ /* 0x000fca000f8e00ff */
[----:B------:R-:W-:-:S13]  /*5340*/  ISETP.NE.AND P2, PT, R20, 0x1, PT ;  /* 0x000000011400780c */ /* 0x000fda0003f45270 */
[----:B------:R-:W0:Y:S02]  /*5350*/  @P2 LDC.64 R120, c[0x0][0x9e8] ;  /* 0x00027a00ff782b82 */ /* 0x000e240000000a00 */
[----:B0-----:R-:W-:-:S05]  /*5360*/  @P2 IMAD.HI.U32 R14, R23, R120, RZ ;  /* 0x00000078170e2227 */ /* 0x001fca00078e00ff */
[----:B------:R-:W-:-:S07]  /*5370*/  @P2 SHF.R.U32.HI R23, RZ, R121, R14 ;  /* 0x00000079ff172219 */ /* 0x000fce000001160e */
.L_x_853:
[----:B------:R-:W-:Y:S05]  /*5380*/  BSYNC B0 ;  /* 0x0000000000007941 */ /* 0x000fea0003800000 */
.L_x_851:
[----:B------:R-:W-:-:S04]  /*5390*/  IMAD R14, R23, R20, -R7 ;  /* 0x00000014170e7224 */ /* 0x000fc800078e0a07 */
[----:B------:R-:W-:-:S05]  /*53a0*/  IMAD R14, R3, -0x2, R14 ;  /* 0xfffffffe030e7824 */ /* 0x000fca00078e020e */
[----:B------:R-:W-:Y:S02]  /*53b0*/  VIADDMNMX R19, R14, R20, R19, PT ;  /* 0x000000140e137246 */ /* 0x000fe40003800113 */
[----:B------:R-:W-:-:S07]  /*53c0*/  VIMNMX R21, R21, R14, !PT ;  /* 0x0000000e15157248 */ /* 0x000fce0007fe0100 */
.L_x_850:
[----:B------:R-:W-:Y:S01]  /*53d0*/  ISETP.GT.AND P2, PT, R9, -0x1, PT ;  /* 0xffffffff0900780c */ /* 0x000fe20003f44270 */
[----:B------:R-:W0:Y:S03]  /*53e0*/  SHFL.IDX PT, R14, R18, 0x1, 0x1c1f ;  /* 0x003c1f00120e7f89 */ /* 0x000e2600000e0000 */
[C---:B------:R-:W-:Y:S02]  /*53f0*/  ISETP.GT.AND P5, PT, R21.reuse, RZ, P2 ;  /* 0x000000ff1500720c */ /* 0x040fe400017a4270 */
[----:B------:R-:W-:Y:S02]  /*5400*/  ISETP.GT.AND P4, PT, R21, 0x1, P2 ;  /* 0x000000011500780c */ /* 0x000fe40001784270 */
[----:B------:R-:W-:Y:S02]  /*5410*/  ISETP.LT.OR P5, PT, R19, 0x1, P5 ;  /* 0x000000011300780c */ /* 0x000fe40002fa1670 */
[----:B------:R-:W-:-:S02]  /*5420*/  ISETP.GT.AND P6, PT, R21, 0x8, P2 ;  /* 0x000000081500780c */ /* 0x000fc400017c4270 */
[----:B------:R-:W-:Y:S02]  /*5430*/  FSEL R142, R24, -INF , !P5 ;  /* 0xff800000188e7808 */ /* 0x000fe40006800000 */
[C---:B------:R-:W-:Y:S02]  /*5440*/  ISETP.GT.AND P5, PT, R21.reuse, 0x10, P2 ;  /* 0x000000101500780c */ /* 0x040fe400017a4270 */
[----:B------:R-:W-:Y:S02]  /*5450*/  ISETP.GT.AND P3, PT, R21, 0x9, P2 ;  /* 0x000000091500780c */ /* 0x000fe40001764270 */
[C---:B------:R-:W-:Y:S02]  /*5460*/  ISETP.LT.OR P5, PT, R19.reuse, 0x11, P5 ;  /* 0x000000111300780c */ /* 0x040fe40002fa1670 */
[----:B------:R-:W-:Y:S02]  /*5470*/  ISETP.LT.OR P4, PT, R19, 0x2, P4 ;  /* 0x000000021300780c */ /* 0x000fe40002781670 */
[----:B------:R-:W-:-:S02]  /*5480*/  FSEL R32, R32, -INF , !P5 ;  /* 0xff80000020207808 */ /* 0x000fc40006800000 */
[----:B------:R-:W-:Y:S01]  /*5490*/  ISETP.GT.AND P5, PT, R21, 0x20, P2 ;  /* 0x000000201500780c */ /* 0x000fe200017a4270 */
[--C-:B0-----:R-:W-:Y:S01]  /*54a0*/  IMAD.IADD R11, R11, 0x1, R14.reuse ;  /* 0x000000010b0b7824 */ /* 0x101fe200078e020e */
[----:B------:R-:W-:Y:S01]  /*54b0*/  ISETP.LT.OR P6, PT, R19, 0x9, P6 ;  /* 0x000000091300780c */ /* 0x000fe200037c1670 */
[----:B------:R-:W-:Y:S01]  /*54c0*/  IMAD.IADD R15, R15, 0x1, R14 ;  /* 0x000000010f0f7824 */ /* 0x000fe200078e020e */
[C---:B------:R-:W-:Y:S02]  /*54d0*/  ISETP.LT.OR P3, PT, R19.reuse, 0xa, P3 ;  /* 0x0000000a1300780c */ /* 0x040fe40001f61670 */
[----:B------:R-:W-:Y:S02]  /*54e0*/  ISETP.LT.OR P5, PT, R19, 0x21, P5 ;  /* 0x000000211300780c */ /* 0x000fe40002fa1670 */
[----:B------:R-:W-:Y:S02]  /*54f0*/  FSEL R144, R25, -INF , !P4 ;  /* 0xff80000019907808 */ /* 0x000fe40006000000 */
[----:B------:R-:W-:-:S02]  /*5500*/  FSEL R146, R28, -INF , !P6 ;  /* 0xff8000001c927808 */ /* 0x000fc40007000000 */
[----:B------:R-:W-:Y:S02]  /*5510*/  FSEL R152, R29, -INF , !P3 ;  /* 0xff8000001d987808 */ /* 0x000fe40005800000 */
[C---:B------:R-:W-:Y:S02]  /*5520*/  ISETP.GT.AND P4, PT, R21.reuse, 0x11, P2 ;  /* 0x000000111500780c */ /* 0x040fe40001784270 */
[C---:B------:R-:W-:Y:S02]  /*5530*/  ISETP.GT.AND P6, PT, R21.reuse, 0x18, P2 ;  /* 0x000000181500780c */ /* 0x040fe400017c4270 */
[C---:B------:R-:W-:Y:S02]  /*5540*/  ISETP.GT.AND P3, PT, R21.reuse, 0x19, P2 ;  /* 0x000000191500780c */ /* 0x040fe40001764270 */
[----:B------:R-:W-:Y:S02]  /*5550*/  FSEL R40, R40, -INF , !P5 ;  /* 0xff80000028287808 */ /* 0x000fe40006800000 */
[----:B------:R-:W-:-:S02]  /*5560*/  ISETP.GT.AND P5, PT, R21, 0x30, P2 ;  /* 0x000000301500780c */ /* 0x000fc400017a4270 */
[C---:B------:R-:W-:Y:S02]  /*5570*/  ISETP.LT.OR P4, PT, R19.reuse, 0x12, P4 ;  /* 0x000000121300780c */ /* 0x040fe40002781670 */
[C---:B------:R-:W-:Y:S02]  /*5580*/  ISETP.LT.OR P6, PT, R19.reuse, 0x19, P6 ;  /* 0x000000191300780c */ /* 0x040fe400037c1670 */
        /* <DEDUP_REMOVED lines=55> */
[----:B------:R-:W-:Y:S02]  /*5900*/  ISETP.GT.AND P3, PT, R21, 0x69, P2 ;  /* 0x000000691500780c */ /* 0x000fe40001764270 */
[----:B------:R-:W-:Y:S02]  /*5910*/  FSEL R80, R80, -INF , !P5 ;  /* 0xff80000050507808 */ /* 0x000fe40006800000 */
[----:B------:R-:W-:-:S02]  /*5920*/  PLOP3.LUT P5, PT, PT, PT, UP1, 0x40, 0x0 ;  /* 0x000000000000781c */ /* 0x000fc40003fae818 */
[C---:B------:R-:W-:Y:S02]  /*5930*/  ISETP.LT.OR P4, PT, R19.reuse, 0x62, P4 ;  /* 0x000000621300780c */ /* 0x040fe40002781670 */
[C---:B------:R-:W-:Y:S02]  /*5940*/  ISETP.LT.OR P6, PT, R19.reuse, 0x69, P6 ;  /* 0x000000691300780c */ /* 0x040fe400037c1670 */
[----:B------:R-:W-:Y:S02]  /*5950*/  ISETP.LT.OR P3, PT, R19, 0x6a, P3 ;  /* 0x0000006a1300780c */ /* 0x000fe40001f61670 */
[----:B------:R-:W-:Y:S02]  /*5960*/  FSEL R130, R73, -INF , !P4 ;  /* 0xff80000049827808 */ /* 0x000fe40006000000 */
[----:B------:R-:W-:Y:S02]  /*5970*/  FSEL R76, R76, -INF , !P6 ;  /* 0xff8000004c4c7808 */ /* 0x000fe40007000000 */
[----:B------:R-:W-:-:S02]  /*5980*/  FSEL R132, R77, -INF , !P3 ;  /* 0xff8000004d847808 */ /* 0x000fc40005800000 */
[C---:B------:R-:W-:Y:S02]  /*5990*/  ISETP.GT.AND P4, PT, R21.reuse, 0x71, P2 ;  /* 0x000000711500780c */ /* 0x040fe40001784270 */
[C---:B------:R-:W-:Y:S02]  /*59a0*/  ISETP.GT.AND P6, PT, R21.reuse, 0x78, P2 ;  /* 0x000000781500780c */ /* 0x040fe400017c4270 */
[----:B------:R-:W-:Y:S02]  /*59b0*/  ISETP.GT.AND P3, PT, R21, 0x79, P2 ;  /* 0x000000791500780c */ /* 0x000fe40001764270 */
[C---:B------:R-:W-:Y:S02]  /*59c0*/  ISETP.LT.OR P4, PT, R19.reuse, 0x72, P4 ;  /* 0x000000721300780c */ /* 0x040fe40002781670 */
[C---:B------:R-:W-:Y:S02]  /*59d0*/  ISETP.LT.OR P6, PT, R19.reuse, 0x79, P6 ;  /* 0x000000791300780c */ /* 0x040fe400037c1670 */
[----:B------:R-:W-:-:S02]  /*59e0*/  ISETP.LT.OR P3, PT, R19, 0x7a, P3 ;  /* 0x0000007a1300780c */ /* 0x000fc40001f61670 */
[----:B------:R-:W-:Y:S02]  /*59f0*/  FSEL R134, R81, -INF , !P4 ;  /* 0xff80000051867808 */ /* 0x000fe40006000000 */
[----:B------:R-:W-:Y:S02]  /*5a00*/  FSEL R84, R84, -INF , !P6 ;  /* 0xff80000054547808 */ /* 0x000fe40007000000 */
[----:B------:R-:W-:Y:S01]  /*5a10*/  FSEL R136, R85, -INF , !P3 ;  /* 0xff80000055887808 */ /* 0x000fe20005800000 */
[----:B------:R-:W-:Y:S06]  /*5a20*/  @P5 BRA `(.L_x_854) ;  /* 0x00000000005c5947 */ /* 0x000fec0003800000 */
        /* <DEDUP_REMOVED lines=13> */
.L_x_856:
[----:B------:R-:W-:-:S05]  /*5b00*/  IMAD.U32 R140, RZ, RZ, UR29 ;  /* 0x0000001dff8c7e24 */ /* 0x000fca000f8e00ff */
[----:B------:R-:W-:-:S13]  /*5b10*/  ISETP.NE.AND P3, PT, R140, 0x1, PT ;  /* 0x000000018c00780c */ /* 0x000fda0003f65270 */
[----:B------:R-:W0:Y:S02]  /*5b20*/  @P3 LDC.64 R138, c[0x0][0x9e8] ;  /* 0x00027a00ff8a3b82 */ /* 0x000e240000000a00 */
[----:B0-----:R-:W-:-:S05]  /*5b30*/  @P3 IMAD.HI.U32 R138, R19, R138, RZ ;  /* 0x0000008a138a3227 */ /* 0x001fca00078e00ff */
[----:B------:R-:W-:-:S07]  /*5b40*/  @P3 SHF.R.U32.HI R19, RZ, R139, R138 ;  /* 0x0000008bff133219 */ /* 0x000fce000001168a */
.L_x_857:
[----:B------:R-:W-:Y:S05]  /*5b50*/  BSYNC B0 ;  /* 0x0000000000007941 */ /* 0x000fea0003800000 */
.L_x_855:
[----:B------:R-:W-:-:S04]  /*5b60*/  IMAD R14, R19, R140, -R7 ;  /* 0x0000008c130e7224 */ /* 0x000fc800078e0a07 */
[----:B------:R-:W-:-:S05]  /*5b70*/  IMAD R14, R3, -0x2, R14 ;  /* 0xfffffffe030e7824 */ /* 0x000fca00078e020e */
[----:B------:R-:W-:Y:S02]  /*5b80*/  VIADDMNMX R11, R14, R140, R11, PT ;  /* 0x0000008c0e0b7246 */ /* 0x000fe4000380010b */
[----:B------:R-:W-:-:S07]  /*5b90*/  VIMNMX R15, R15, R14, !PT ;  /* 0x0000000e0f0f7248 */ /* 0x000fce0007fe0100 */
.L_x_854:
[----:B------:R-:W-:Y:S01]  /*5ba0*/  FMNMX.FTZ R7, R142, R6, !PT ;  /* 0x000000068e077209 */ /* 0x000fe20007810000 */
[----:B------:R-:W-:Y:S01]  /*5bb0*/  IMAD.U32 R53, RZ, RZ, UR6 ;  /* 0x00000006ff357e24 */ /* 0x000fe2000f8e00ff */
[C---:B------:R-:W-:Y:S01]  /*5bc0*/  ISETP.GT.AND P6, PT, R15.reuse, 0x8, P2 ;  /* 0x000000080f00780c */ /* 0x040fe200017c4270 */
[----:B------:R-:W-:Y:S01]  /*5bd0*/  UMOV UR7, UR5 ;  /* 0x0000000500077c82 */ /* 0x000fe20008000000 */
[----:B------:R-:W-:Y:S01]  /*5be0*/  FMNMX.FTZ R7, R144, R7, !PT ;  /* 0x0000000790077209 */ /* 0x000fe20007810000 */
[----:B------:R-:W-:Y:S01]  /*5bf0*/  UMOV UR6, UR4 ;  /* 0x0000000400067c82 */ /* 0x000fe20008000000 */
[----:B------:R-:W-:Y:S02]  /*5c00*/  ISETP.GT.AND P4, PT, R15, 0x1, P2 ;  /* 0x000000010f00780c */ /* 0x000fe40001784270 */
[----:B------:R-:W-:Y:S02]  /*5c10*/  FMNMX.FTZ R7, R146, R7, !PT ;  /* 0x0000000792077209 */ /* 0x000fe40007810000 */
[----:B------:R-:W-:-:S02]  /*5c20*/  ISETP.LT.OR P6, PT, R11, 0x9, P6 ;  /* 0x000000090b00780c */ /* 0x000fc400037c1670 */
[----:B------:R-:W-:Y:S02]  /*5c30*/  FMNMX.FTZ R7, R152, R7, !PT ;  /* 0x0000000798077209 */ /* 0x000fe40007810000 */
[----:B------:R-:W-:Y:S02]  /*5c40*/  ISETP.LT.OR P4, PT, R11, 0x2, P4 ;  /* 0x000000020b00780c */ /* 0x000fe40002781670 */
[----:B------:R-:W-:Y:S02]  /*5c50*/  FMNMX.FTZ R7, R32, R7, !PT ;  /* 0x0000000720077209 */ /* 0x000fe40007810000 */
[----:B------:R-:W-:Y:S02]  /*5c60*/  FSEL R30, R30, -INF , !P6 ;  /* 0xff8000001e1e7808 */ /* 0x000fe40007000000 */
[----:B------:R-:W-:Y:S02]  /*5c70*/  FMNMX.FTZ R7, R20, R7, !PT ;  /* 0x0000000714077209 */ /* 0x000fe40007810000 */
[----:B------:R-:W-:-:S02]  /*5c80*/  FSEL R138, R27, -INF , !P4 ;  /* 0xff8000001b8a7808 */ /* 0x000fc40006000000 */
[----:B------:R-:W-:Y:S02]  /*5c90*/  FMNMX.FTZ R7, R36, R7, !PT ;  /* 0x0000000724077209 */ /* 0x000fe40007810000 */
[----:B------:R-:W-:Y:S02]  /*5ca0*/  ISETP.GT.AND P4, PT, R15, 0x11, P2 ;  /* 0x000000110f00780c */ /* 0x000fe40001784270 */
[----:B------:R-:W-:Y:S02]  /*5cb0*/  FMNMX.FTZ R7, R18, R7, !PT ;  /* 0x0000000712077209 */ /* 0x000fe40007810000 */
[----:B------:R-:W-:Y:S02]  /*5cc0*/  ISETP.LT.OR P4, PT, R11, 0x12, P4 ;  /* 0x000000120b00780c */ /* 0x000fe40002781670 */
[----:B------:R-:W-:Y:S02]  /*5cd0*/  FMNMX.FTZ R7, R40, R7, !PT ;  /* 0x0000000728077209 */ /* 0x000fe40007810000 */
[----:B------:R-:W-:-:S02]  /*5ce0*/  ISETP.GT.AND P3, PT, R15, 0x9, P2 ;  /* 0x000000090f00780c */ /* 0x000fc40001764270 */
[----:B------:R-:W-:Y:S02]  /*5cf0*/  FMNMX.FTZ R7, R22, R7, !PT ;  /* 0x0000000716077209 */ /* 0x000fe40007810000 */
[----:B------:R-:W-:Y:S02]  /*5d00*/  ISETP.GT.AND P5, PT, R15, 0x10, P2 ;  /* 0x000000100f00780c */ /* 0x000fe400017a4270 */
[----:B------:R-:W-:Y:S02]  /*5d10*/  FMNMX.FTZ R7, R44, R7, !PT ;  /* 0x000000072c077209 */ /* 0x000fe40007810000 */
[C---:B------:R-:W-:Y:S02]  /*5d20*/  ISETP.LT.OR P3, PT, R11.reuse, 0xa, P3 ;  /* 0x0000000a0b00780c */ /* 0x040fe40001f61670 */
[----:B------:R-:W-:Y:S02]  /*5d30*/  FMNMX.FTZ R7, R24, R7, !PT ;  /* 0x0000000718077209 */ /* 0x000fe40007810000 */
[----:B------:R-:W-:-:S02]  /*5d40*/  ISETP.LT.OR P5, PT, R11, 0x11, P5 ;  /* 0x000000110b00780c */ /* 0x000fc40002fa1670 */
[----:B------:R-:W-:Y:S02]  /*5d50*/  FMNMX.FTZ R7, R48, R7, !PT ;  /* 0x0000000730077209 */ /* 0x000fe40007810000 */
[----:B------:R-:W-:Y:S02]  /*5d60*/  FSEL R140, R31, -INF , !P3 ;  /* 0xff8000001f8c7808 */ /* 0x000fe40005800000 */
[----:B------:R-:W-:Y:S02]  /*5d70*/  FMNMX.FTZ R7, R28, R7, !PT ;  /* 0x000000071c077209 */ /* 0x000fe40007810000 */
[----:B------:R-:W-:Y:S02]  /*5d80*/  ISETP.GT.AND P3, PT, R15, 0x18, P2 ;  /* 0x000000180f00780c */ /* 0x000fe40001764270 */
[----:B------:R-:W-:Y:S02]  /*5d90*/  FMNMX.FTZ R7, R52, R7, !PT ;  /* 0x0000000734077209 */ /* 0x000fe40007810000 */
[----:B------:R-:W-:-:S02]  /*5da0*/  FSEL R34, R34, -INF , !P5 ;  /* 0xff80000022227808 */ /* 0x000fc40006800000 */
        /* <DEDUP_REMOVED lines=11> */
[----:B------:R-:W-:-:S02]  /*5e60*/  ISETP.LT.OR P3, PT, R11, 0x22, P3 ;  /* 0x000000220b00780c */ /* 0x000fc40001f61670 */
[----:B------:R-:W-:-:S04]  /*5e70*/  FMNMX.FTZ R7, R126, R7, !PT ;  /* 0x000000077e077209 */ /* 0x000fc80007810000 */
        /* <DEDUP_REMOVED lines=9> */
[----:B------:R-:W-:Y:S02]  /*5f10*/  FMNMX.FTZ R19, R136, R7, !PT ;  /* 0x0000000788137209 */ /* 0x000fe40007810000 */
[----:B------:R-:W0:Y:S03]  /*5f20*/  LDC R7, c[0x0][0x988] ;  /* 0x00026200ff077b82 */ /* 0x000e260000000800 */
[----:B------:R-:W1:Y:S02]  /*5f30*/  SHFL.BFLY PT, R14, R19, 0x2, 0x1f ;  /* 0x0c401f00130e7f89 */ /* 0x000e6400000e0000 */
[----:B-1----:R-:W-:-:S05]  /*5f40*/  FMNMX.FTZ R21, R19, R14, !PT ;  /* 0x0000000e13157209 */ /* 0x002fca0007810000 */
[----:B------:R-:W1:Y:S02]  /*5f50*/  SHFL.BFLY PT, R14, R21, 0x1, 0x1f ;  /* 0x0c201f00150e7f89 */ /* 0x000e6400000e0000 */
[----:B-1----:R-:W-:-:S04]  /*5f60*/  FMNMX.FTZ R14, R21, R14, !PT ;  /* 0x0000000e150e7209 */ /* 0x002fc80007810000 */
[C---:B------:R-:W-:Y:S01]  /*5f70*/  FSETP.NEU.FTZ.AND P6, PT, R14.reuse, -INF , PT ;  /* 0xff8000000e00780b */ /* 0x040fe20003fdd000 */
[----:B0-----:R-:W-:-:S03]  /*5f80*/  FMUL.FTZ R19, R14, R7 ;  /* 0x000000070e137220 */ /* 0x001fc60000410000 */
[----:B------:R-:W-:Y:S02]  /*5f90*/  FSEL R49, R14, RZ, P6 ;  /* 0x000000ff0e317208 */ /* 0x000fe40003000000 */
[----:B------:R-:W-:-:S03]  /*5fa0*/  FSEL R19, R19, RZ, P6 ;  /* 0x000000ff13137208 */ /* 0x000fc60003000000 */
[----:B------:R-:W-:Y:S02]  /*5fb0*/  FADD.FTZ R6, -R49, R6 ;  /* 0x0000000631067221 */ /* 0x000fe40000010100 */
[-CC-:B------:R-:W-:Y:S01]  /*5fc0*/  FFMA.FTZ R148, R142, R7.reuse, -R19.reuse ;  /* 0x000000078e947223 */ /* 0x180fe20000010813 */
[----:B------:R-:W-:Y:S01]  /*5fd0*/  FSEL R142, R35, -INF , !P4 ;  /* 0xff800000238e7808 */ /* 0x000fe20006000000 */
[-CC-:B------:R-:W-:Y:S01]  /*5fe0*/  FFMA.FTZ R29, R32, R7.reuse, -R19.reuse ;  /* 0x00000007201d7223 */ /* 0x180fe20000010813 */
[----:B------:R-:W-:Y:S01]  /*5ff0*/  ISETP.GT.AND P4, PT, R15, 0x20, P2 ;  /* 0x000000200f00780c */ /* 0x000fe20001784270 */
[-CC-:B------:R-:W-:Y:S01]  /*6000*/  FFMA.FTZ R21, R144, R7.reuse, -R19.reuse ;  /* 0x0000000790157223 */ /* 0x180fe20000010813 */
[----:B------:R-:W-:Y:S01]  /*6010*/  FSEL R144, R39, -INF , !P5 ;  /* 0xff80000027907808 */ /* 0x000fe20006800000 */
[-CC-:B------:R-:W-:Y:S01]  /*6020*/  FFMA.FTZ R150, R146, R7.reuse, -R19.reuse ;  /* 0x0000000792967223 */ /* 0x180fe20000010813 */
[----:B------:R-:W-:Y:S01]  /*6030*/  ISETP.LT.OR P4, PT, R11, 0x21, P4 ;  /* 0x000000210b00780c */ /* 0x000fe20002781670 */
[-CC-:B------:R-:W-:Y:S01]  /*6040*/  FFMA.FTZ R31, R36, R7.reuse, -R19.reuse ;  /* 0x00000007241f7223 */ /* 0x180fe20000010813 */
[C---:B------:R-:W-:Y:S01]  /*6050*/  ISETP.GT.AND P5, PT, R15.reuse, 0x28, P2 ;  /* 0x000000280f00780c */ /* 0x040fe200017a4270 */
[-CC-:B------:R-:W-:Y:S01]  /*6060*/  FFMA.FTZ R23, R152, R7.reuse, -R19.reuse ;  /* 0x0000000798177223 */ /* 0x180fe20000010813 */
[----:B------:R-:W-:Y:S01]  /*6070*/  FSEL R42, R42, -INF , !P4 ;  /* 0xff8000002a2a7808 */ /* 0x000fe20006000000 */
[-CC-:B------:R-:W-:Y:S01]  /*6080*/  FFMA.FTZ R33, R40, R7.reuse, -R19.reuse ;  /* 0x0000000728217223 */ /* 0x180fe20000010813 */
[----:B------:R-:W-:Y:S01]  /*6090*/  ISETP.GT.AND P4, PT, R15, RZ, P2 ;  /* 0x000000ff0f00720c */ /* 0x000fe20001784270 */
[-CC-:B------:R-:W-:Y:S01]  /*60a0*/  FFMA.FTZ R44, R44, R7.reuse, -R19.reuse ;  /* 0x000000072c2c7223 */ /* 0x180fe20000010813 */
[C---:B------:R-:W-:Y:S01]  /*60b0*/  ISETP.LT.OR P5, PT, R11.reuse, 0x29, P5 ;  /* 0x000000290b00780c */ /* 0x040fe20002fa1670 */
[-CC-:B------:R-:W-:Y:S01]  /*60c0*/  FFMA.FTZ R48, R48, R7.reuse, -R19.reuse ;  /* 0x0000000730307223 */ /* 0x180fe20000010813 */
[----:B------:R-:W-:Y:S01]  /*60d0*/  ISETP.LT.OR P4, PT, R11, 0x1, P4 ;  /* 0x000000010b00780c */ /* 0x000fe20002781670 */
[-CC-:B------:R-:W-:Y:S01]  /*60e0*/  FFMA.FTZ R52, R52, R7.reuse, -R19.reuse ;  /* 0x0000000734347223 */ /* 0x180fe20000010813 */
[----:B------:R-:W-:Y:S01]  /*60f0*/  FSEL R146, R43, -INF , !P3 ;  /* 0xff8000002b927808 */ /* 0x000fe20005800000 */
[-CC-:B------:R-:W-:Y:S01]  /*6100*/  FFMA.FTZ R56, R56, R7.reuse, -R19.reuse ;  /* 0x0000000738387223 */ /* 0x180fe20000010813 */
[----:B------:R-:W-:Y:S01]  /*6110*/  FSEL R26, R26, -INF , !P4 ;  /* 0xff8000001a1a7808 */ /* 0x000fe20006000000 */
[-CC-:B------:R-:W-:Y:S01]  /*6120*/  FFMA.FTZ R39, R68, R7.reuse, -R19.reuse ;  /* 0x0000000744277223 */ /* 0x180fe20000010813 */
[C---:B------:R-:W-:Y:S01]  /*6130*/  ISETP.GT.AND P3, PT, R15.reuse, 0x29, P2 ;  /* 0x000000290f00780c */ /* 0x040fe20001764270 */
[-CC-:B------:R-:W-:Y:S01]  /*6140*/  FFMA.FTZ R20, R20, R7.reuse, -R19.reuse ;  /* 0x0000000714147223 */ /* 0x180fe20000010813 */
[----:B------:R-:W-:Y:S01]  /*6150*/  FMNMX.FTZ R25, R26, R10, !PT ;  /* 0x0000000a1a197209 */ /* 0x000fe20007810000 */
[-CC-:B------:R-:W-:Y:S01]  /*6160*/  FFMA.FTZ R18, R18, R7.reuse, -R19.reuse ;  /* 0x0000000712127223 */ /* 0x180fe20000010813 */
[----:B------:R-:W-:Y:S01]  /*6170*/  FSEL R46, R46, -INF , !P5 ;  /* 0xff8000002e2e7808 */ /* 0x000fe20006800000 */
[--C-:B------:R-:W-:Y:S01]  /*6180*/  FFMA.FTZ R22, R22, R7, -R19.reuse ;  /* 0x0000000716167223 */ /* 0x100fe20000010813 */
[----:B------:R-:W-:Y:S01]  /*6190*/  FMNMX.FTZ R27, R138, R25, !PT ;  /* 0x000000198a1b7209 */ /* 0x000fe20007810000 */
[-CC-:B------:R-:W-:Y:S01]  /*61a0*/  FFMA.FTZ R24, R24, R7.reuse, -R19.reuse ;  /* 0x0000000718187223 */ /* 0x180fe20000010813 */
[----:B------:R0:W-:Y:S01]  /*61b0*/  MUFU.EX2 R25, R29 ;  /* 0x0000001d00197308 */ /* 0x0001e20000000800 */
[----:B------:R-:W-:Y:S01]  /*61c0*/  ISETP.GT.AND P5, PT, R15, 0x30, P2 ;  /* 0x000000300f00780c */ /* 0x000fe200017a4270 */
[--C-:B------:R-:W-:Y:S01]  /*61d0*/  FFMA.FTZ R28, R28, R7, -R19.reuse ;  /* 0x000000071c1c7223 */ /* 0x100fe20000010813 */
[----:B------:R-:W-:Y:S01]  /*61e0*/  FMNMX.FTZ R27, R30, R27, !PT ;  /* 0x0000001b1e1b7209 */ /* 0x000fe20007810000 */
[-CC-:B------:R-:W-:Y:S01]  /*61f0*/  FFMA.FTZ R43, R132, R7.reuse, -R19.reuse ;  /* 0x00000007842b7223 */ /* 0x180fe20000010813 */
[----:B------:R-:W-:Y:S01]  /*6200*/  ISETP.LT.OR P4, PT, R11, 0x2a, P3 ;  /* 0x0000002a0b00780c */ /* 0x000fe20001f81670 */
[--C-:B------:R-:W-:Y:S01]  /*6210*/  FFMA.FTZ R45, R80, R7, -R19.reuse ;  /* 0x00000007502d7223 */ /* 0x100fe20000010813 */
[----:B------:R-:W-:Y:S01]  /*6220*/  FMNMX.FTZ R27, R140, R27, !PT ;  /* 0x0000001b8c1b7209 */ /* 0x000fe20007810000 */
[----:B------:R-:W-:Y:S01]  /*6230*/  FFMA.FTZ R68, R134, R7, -R19 ;  /* 0x0000000786447223 */ /* 0x000fe20000010813 */
[----:B------:R-:W-:Y:S01]  /*6240*/  ISETP.GT.AND P3, PT, R15, 0x31, P2 ;  /* 0x000000310f00780c */ /* 0x000fe20001764270 */
[----:B------:R-:W-:Y:S01]  /*6250*/  MUFU.EX2 R148, R148 ;  /* 0x0000009400947308 */ /* 0x000fe20000000800 */
[----:B------:R-:W-:-:S02]  /*6260*/  FMNMX.FTZ R27, R34, R27, !PT ;  /* 0x0000001b221b7209 */ /* 0x000fc40007810000 */
[----:B------:R-:W-:Y:S02]  /*6270*/  FSEL R152, R47, -INF , !P4 ;  /* 0xff8000002f987808 */ /* 0x000fe40006000000 */
[----:B0-----:R-:W-:Y:S02]  /*6280*/  FMNMX.FTZ R29, R142, R27, !PT ;  /* 0x0000001b8e1d7209 */ /* 0x001fe40007810000 */
[----:B------:R-:W-:Y:S01]  /*6290*/  ISETP.LT.OR P5, PT, R11, 0x31, P5 ;  /* 0x000000310b00780c */ /* 0x000fe20002fa1670 */
[----:B------:R0:W-:Y:S01]  /*62a0*/  MUFU.EX2 R27, R31 ;  /* 0x0000001f001b7308 */ /* 0x0001e20000000800 */
[----:B------:R-:W-:Y:S02]  /*62b0*/  FMNMX.FTZ R29, R38, R29, !PT ;  /* 0x0000001d261d7209 */ /* 0x000fe40007810000 */
[----:B------:R-:W-:Y:S02]  /*62c0*/  ISETP.GT.AND P4, PT, R15, 0x38, P2 ;  /* 0x000000380f00780c */ /* 0x000fe40001784270 */
[----:B------:R-:W-:-:S02]  /*62d0*/  FMNMX.FTZ R29, R144, R29, !PT ;  /* 0x0000001d901d7209 */ /* 0x000fc40007810000 */
[----:B------:R-:W-:Y:S01]  /*62e0*/  ISETP.LT.OR P3, PT, R11, 0x32, P3 ;  /* 0x000000320b00780c */ /* 0x000fe20001f61670 */
[----:B------:R-:W-:Y:S01]  /*62f0*/  MUFU.EX2 R21, R21 ;  /* 0x0000001500157308 */ /* 0x000fe20000000800 */
[----:B------:R-:W-:Y:S02]  /*6300*/  FMNMX.FTZ R29, R42, R29, !PT ;  /* 0x0000001d2a1d7209 */ /* 0x000fe40007810000 */
[----:B------:R-:W-:Y:S02]  /*6310*/  FSEL R50, R50, -INF , !P5 ;  /* 0xff80000032327808 */ /* 0x000fe40006800000 */
[----:B0-----:R-:W-:Y:S02]  /*6320*/  FMNMX.FTZ R31, R146, R29, !PT ;  /* 0x0000001d921f7209 */ /* 0x001fe40007810000 */
[----:B------:R-:W-:Y:S01]  /*6330*/  ISETP.GT.AND P5, PT, R15, 0x39, P2 ;  /* 0x000000390f00780c */ /* 0x000fe200017a4270 */
[----:B------:R0:W-:Y:S01]  /*6340*/  MUFU.EX2 R29, R33 ;  /* 0x00000021001d7308 */ /* 0x0001e20000000800 */
[----:B------:R-:W-:-:S02]  /*6350*/  FMNMX.FTZ R31, R46, R31, !PT ;  /* 0x0000001f2e1f7209 */ /* 0x000fc40007810000 */
[----:B------:R-:W-:Y:S02]  /*6360*/  FSEL R32, R51, -INF , !P3 ;  /* 0xff80000033207808 */ /* 0x000fe40005800000 */
[----:B------:R-:W-:Y:S02]  /*6370*/  FMNMX.FTZ R31, R152, R31, !PT ;  /* 0x0000001f981f7209 */ /* 0x000fe40007810000 */
[----:B------:R-:W-:Y:S01]  /*6380*/  ISETP.LT.OR P4, PT, R11, 0x39, P4 ;  /* 0x000000390b00780c */ /* 0x000fe20002781670 */
[----:B------:R-:W-:Y:S01]  /*6390*/  MUFU.EX2 R150, R150 ;  /* 0x0000009600967308 */ /* 0x000fe20000000800 */
[----:B------:R-:W-:Y:S02]  /*63a0*/  FMNMX.FTZ R31, R50, R31, !PT ;  /* 0x0000001f321f7209 */ /* 0x000fe40007810000 */
[----:B------:R-:W-:Y:S02]  /*63b0*/  ISETP.GT.AND P3, PT, R15, 0x40, P2 ;  /* 0x000000400f00780c */ /* 0x000fe40001764270 */
[----:B------:R-:W-:-:S02]  /*63c0*/  ISETP.LT.OR P5, PT, R11, 0x3a, P5 ;  /* 0x0000003a0b00780c */ /* 0x000fc40002fa1670 */
[----:B------:R-:W-:Y:S01]  /*63d0*/  FSEL R54, R54, -INF , !P4 ;  /* 0xff80000036367808 */ /* 0x000fe20006000000 */
[----:B------:R-:W-:Y:S01]  /*63e0*/  MUFU.EX2 R23, R23 ;  /* 0x0000001700177308 */ /* 0x000fe20000000800 */
[----:B0-----:R-:W-:Y:S02]  /*63f0*/  FMNMX.FTZ R33, R32, R31, !PT ;  /* 0x0000001f20217209 */ /* 0x001fe40007810000 */
[----:B------:R-:W-:Y:S02]  /*6400*/  ISETP.GT.AND P4, PT, R15, 0x41, P2 ;  /* 0x000000410f00780c */ /* 0x000fe40001784270 */
[----:B------:R-:W-:Y:S02]  /*6410*/  FSEL R36, R55, -INF , !P5 ;  /* 0xff80000037247808 */ /* 0x000fe40006800000 */
[----:B------:R-:W-:Y:S01]  /*6420*/  ISETP.LT.OR P3, PT, R11, 0x41, P3 ;  /* 0x000000410b00780c */ /* 0x000fe20001f61670 */
[----:B------:R-:W-:Y:S01]  /*6430*/  MUFU.EX2 R31, R44 ;  /* 0x0000002c001f7308 */ /* 0x000fe20000000800 */
[----:B------:R-:W-:-:S02]  /*6440*/  FMNMX.FTZ R33, R54, R33, !PT ;  /* 0x0000002136217209 */ /* 0x000fc40007810000 */
[----:B------:R-:W-:Y:S02]  /*6450*/  ISETP.GT.AND P5, PT, R15, 0x48, P2 ;  /* 0x000000480f00780c */ /* 0x000fe400017a4270 */
[----:B------:R-:W-:Y:S02]  /*6460*/  ISETP.LT.OR P4, PT, R11, 0x42, P4 ;  /* 0x000000420b00780c */ /* 0x000fe40002781670 */
[----:B------:R-:W-:Y:S01]  /*6470*/  FSEL R58, R58, -INF , !P3 ;  /* 0xff8000003a3a7808 */ /* 0x000fe20005800000 */
[----:B------:R-:W-:Y:S01]  /*6480*/  MUFU.EX2 R20, R20 ;  /* 0x0000001400147308 */ /* 0x000fe20000000800 */
[----:B------:R-:W-:Y:S02]  /*6490*/  FMNMX.FTZ R33, R36, R33, !PT ;  /* 0x0000002124217209 */ /* 0x000fe40007810000 */
[----:B------:R-:W-:Y:S02]  /*64a0*/  ISETP.GT.AND P3, PT, R15, 0x49, P2 ;  /* 0x000000490f00780c */ /* 0x000fe40001764270 */
[----:B------:R-:W-:-:S02]  /*64b0*/  FSEL R40, R59, -INF , !P4 ;  /* 0xff8000003b287808 */ /* 0x000fc40006000000 */
[----:B------:R-:W-:Y:S01]  /*64c0*/  ISETP.LT.OR P5, PT, R11, 0x49, P5 ;  /* 0x000000490b00780c */ /* 0x000fe20002fa1670 */
[----:B------:R-:W-:Y:S01]  /*64d0*/  MUFU.EX2 R18, R18 ;  /* 0x0000001200127308 */ /* 0x000fe20000000800 */
[----:B------:R-:W-:Y:S02]  /*64e0*/  FMNMX.FTZ R33, R58, R33, !PT ;  /* 0x000000213a217209 */ /* 0x000fe40007810000 */
[----:B------:R-:W-:Y:S02]  /*64f0*/  ISETP.GT.AND P4, PT, R15, 0x50, P2 ;  /* 0x000000500f00780c */ /* 0x000fe40001784270 */
[----:B------:R-:W-:Y:S02]  /*6500*/  ISETP.LT.OR P3, PT, R11, 0x4a, P3 ;  /* 0x0000004a0b00780c */ /* 0x000fe40001f61670 */
[----:B------:R-:W-:Y:S01]  /*6510*/  FSEL R62, R62, -INF , !P5 ;  /* 0xff8000003e3e7808 */ /* 0x000fe20006800000 */
[----:B------:R-:W-:Y:S01]  /*6520*/  MUFU.EX2 R22, R22 ;  /* 0x0000001600167308 */ /* 0x000fe20000000800 */
[----:B------:R-:W-:-:S02]  /*6530*/  FMNMX.FTZ R35, R40, R33, !PT ;  /* 0x0000002128237209 */ /* 0x000fc40007810000 */
[----:B------:R-:W-:Y:S02]  /*6540*/  ISETP.GT.AND P5, PT, R15, 0x51, P2 ;  /* 0x000000510f00780c */ /* 0x000fe400017a4270 */
[----:B------:R-:W-:Y:S02]  /*6550*/  FSEL R154, R63, -INF , !P3 ;  /* 0xff8000003f9a7808 */ /* 0x000fe40005800000 */
[----:B------:R-:W-:Y:S01]  /*6560*/  ISETP.LT.OR P4, PT, R11, 0x51, P4 ;  /* 0x000000510b00780c */ /* 0x000fe20002781670 */
[----:B------:R0:W-:Y:S01]  /*6570*/  MUFU.EX2 R33, R48 ;  /* 0x0000003000217308 */ /* 0x0001e20000000800 */
[----:B------:R-:W-:Y:S02]  /*6580*/  FMNMX.FTZ R35, R62, R35, !PT ;  /* 0x000000233e237209 */ /* 0x000fe40007810000 */
[----:B------:R-:W-:Y:S02]  /*6590*/  ISETP.GT.AND P3, PT, R15, 0x58, P2 ;  /* 0x000000580f00780c */ /* 0x000fe40001764270 */
[----:B------:R-:W-:-:S02]  /*65a0*/  ISETP.LT.OR P5, PT, R11, 0x52, P5 ;  /* 0x000000520b00780c */ /* 0x000fc40002fa1670 */
[----:B------:R-:W-:Y:S01]  /*65b0*/  FSEL R66, R66, -INF , !P4 ;  /* 0xff80000042427808 */ /* 0x000fe20006000000 */
[----:B------:R-:W-:Y:S01]  /*65c0*/  MUFU.EX2 R24, R24 ;  /* 0x0000001800187308 */ /* 0x000fe20000000800 */
[----:B------:R-:W-:Y:S01]  /*65d0*/  FMNMX.FTZ R35, R154, R35, !PT ;  /* 0x000000239a237209 */ /* 0x000fe20007810000 */
[----:B0-----:R-:W-:Y:S01]  /*65e0*/  FFMA.FTZ R48, R120, R7, -R19 ;  /* 0x0000000778307223 */ /* 0x001fe20000010813 */
        /* <DEDUP_REMOVED lines=13> */
[----:B------:R0:W-:Y:S01]  /*66c0*/  MUFU.EX2 R35, R52 ;  /* 0x0000003400237308 */ /* 0x0001e20000000800 */
[----:B------:R-:W-:Y:S02]  /*66d0*/  FMNMX.FTZ R44, R70, R37, !PT ;  /* 0x00000025462c7209 */ /* 0x000fe40007810000 */
[----:B------:R-:W-:Y:S02]  /*66e0*/  ISETP.GT.AND P4, PT, R15, 0x68, P2 ;  /* 0x000000680f00780c */ /* 0x000fe40001784270 */
[----:B------:R-:W-:Y:S02]  /*66f0*/  ISETP.LT.OR P3, PT, R11, 0x62, P3 ;  /* 0x000000620b00780c */ /* 0x000fe40001f61670 */
[----:B------:R-:W-:Y:S01]  /*6700*/  FSEL R74, R74, -INF , !P5 ;  /* 0xff8000004a4a7808 */ /* 0x000fe20006800000 */
[----:B------:R-:W-:Y:S01]  /*6710*/  MUFU.EX2 R39, R39 ;  /* 0x0000002700277308 */ /* 0x000fe20000000800 */
[----:B------:R-:W-:Y:S01]  /*6720*/  FMNMX.FTZ R37, R71, R44, !PT ;  /* 0x0000002c47257209 */ /* 0x000fe20007810000 */
[-CC-:B0-----:R-:W-:Y:S01]  /*6730*/  FFMA.FTZ R52, R122, R7.reuse, -R19.reuse ;  /* 0x000000077a347223 */ /* 0x181fe20000010813 */
[----:B------:R-:W-:Y:S01]  /*6740*/  ISETP.GT.AND P5, PT, R15, 0x69, P2 ;  /* 0x000000690f00780c */ /* 0x000fe200017a4270 */
[----:B------:R-:W-:Y:S01]  /*6750*/  FFMA.FTZ R122, R84, R7, -R19 ;  /* 0x00000007547a7223 */ /* 0x000fe20000010813 */
        /* <DEDUP_REMOVED lines=12> */
[----:B------:R-:W-:Y:S01]  /*6820*/  MUFU.EX2 R45, R45 ;  /* 0x0000002d002d7308 */ /* 0x000fe20000000800 */
[----:B------:R-:W-:Y:S02]  /*6830*/  FMNMX.FTZ R37, R78, R37, !PT ;  /* 0x000000254e257209 */ /* 0x000fe40007810000 */
[----:B------:R-:W-:Y:S02]  /*6840*/  ISETP.GT.AND P5, PT, R15, 0x78, P2 ;  /* 0x000000780f00780c */ /* 0x000fe400017a4270 */
[----:B------:R-:W-:-:S02]  /*6850*/  ISETP.LT.OR P4, PT, R11, 0x72, P4 ;  /* 0x000000720b00780c */ /* 0x000fc40002781670 */
[----:B------:R-:W-:Y:S01]  /*6860*/  FSEL R82, R82, -INF , !P3 ;  /* 0xff80000052527808 */ /* 0x000fe20005800000 */
[----:B------:R-:W-:Y:S01]  /*6870*/  MUFU.EX2 R68, R68 ;  /* 0x0000004400447308 */ /* 0x000fe20000000800 */
[----:B------:R-:W-:Y:S02]  /*6880*/  FMNMX.FTZ R37, R120, R37, !PT ;  /* 0x0000002578257209 */ /* 0x000fe40007810000 */
[----:B------:R-:W-:Y:S02]  /*6890*/  ISETP.GT.AND P2, PT, R15, 0x79, P2 ;  /* 0x000000790f00780c */ /* 0x000fe40001744270 */
[----:B------:R-:W-:Y:S02]  /*68a0*/  ISETP.LT.OR P5, PT, R11, 0x79, P5 ;  /* 0x000000790b00780c */ /* 0x000fe40002fa1670 */
[----:B------:R-:W-:Y:S01]  /*68b0*/  FSEL R83, R83, -INF , !P4 ;  /* 0xff80000053537808 */ /* 0x000fe20006000000 */
[----:B------:R0:W1:Y:S01]  /*68c0*/  MUFU.EX2 R15, R56 ;  /* 0x00000038000f7308 */ /* 0x0000620000000800 */
[----:B------:R-:W-:-:S02]  /*68d0*/  FMNMX.FTZ R44, R82, R37, !PT ;  /* 0x00000025522c7209 */ /* 0x000fc40007810000 */
[----:B------:R-:W-:Y:S01]  /*68e0*/  ISETP.LT.OR P2, PT, R11, 0x7a, P2 ;  /* 0x0000007a0b00780c */ /* 0x000fe20001741670 */
[-CC-:B------:R-:W-:Y:S01]  /*68f0*/  FFMA.FTZ R11, R60, R7.reuse, -R19.reuse ;  /* 0x000000073c0b7223 */ /* 0x180fe20000010813 */
[----:B------:R-:W-:Y:S01]  /*6900*/  FSEL R86, R86, -INF , !P5 ;  /* 0xff80000056567808 */ /* 0x000fe20006800000 */
[-CC-:B------:R-:W-:Y:S01]  /*6910*/  FFMA.FTZ R60, R126, R7.reuse, -R19.reuse ;  /* 0x000000077e3c7223 */ /* 0x180fe20000010813 */
[----:B------:R-:W-:Y:S01]  /*6920*/  FMNMX.FTZ R37, R83, R44, !PT ;  /* 0x0000002c53257209 */ /* 0x000fe20007810000 */
[-CC-:B------:R-:W-:Y:S01]  /*6930*/  FFMA.FTZ R126, R76, R7.reuse, -R19.reuse ;  /* 0x000000074c7e7223 */ /* 0x180fe20000010813 */
[----:B------:R-:W-:Y:S01]  /*6940*/  FSEL R87, R87, -INF , !P2 ;  /* 0xff80000057577808 */ /* 0x000fe20005000000 */
[--C-:B0-----:R-:W-:Y:S01]  /*6950*/  FFMA.FTZ R56, R124, R7, -R19.reuse ;  /* 0x000000077c387223 */ /* 0x101fe20000010813 */
[----:B------:R-:W-:Y:S01]  /*6960*/  FMNMX.FTZ R44, R86, R37, !PT ;  /* 0x00000025562c7209 */ /* 0x000fe20007810000 */
[-CC-:B------:R-:W-:Y:S01]  /*6970*/  FFMA.FTZ R37, R64, R7.reuse, -R19.reuse ;  /* 0x0000000740257223 */ /* 0x180fe20000010813 */
[-CC-:B------:R-:W-:Y:S01]  /*6980*/  FFMA.FTZ R64, R128, R7.reuse, -R19.reuse ;  /* 0x0000000780407223 */ /* 0x180fe20000010813 */
[----:B------:R-:W-:Y:S01]  /*6990*/  FFMA.FTZ R124, R72, R7, -R19 ;  /* 0x00000007487c7223 */ /* 0x000fe20000010813 */
[----:B------:R-:W-:Y:S01]  /*69a0*/  FMNMX.FTZ R44, R87, R44, !PT ;  /* 0x0000002c572c7209 */ /* 0x000fe20007810000 */
[----:B------:R-:W-:Y:S01]  /*69b0*/  MUFU.EX2 R11, R11 ;  /* 0x0000000b000b7308 */ /* 0x000fe20000000800 */
[----:B-1----:R-:W-:-:S03]  /*69c0*/  F2FP.F16.F32.PACK_AB R132, R52, R15 ;  /* 0x0000000f3484723e */ /* 0x002fc600000000ff */
[----:B------:R-:W0:Y:S04]  /*69d0*/  SHFL.BFLY PT, R41, R44, 0x2, 0x1f ;  /* 0x0c401f002c297f89 */ /* 0x000e2800000e0000 */
[----:B------:R-:W1:Y:S08]  /*69e0*/  MUFU.EX2 R56, R56 ;  /* 0x0000003800387308 */ /* 0x000e700000000800 */
[----:B------:R-:W-:Y:S08]  /*69f0*/  MUFU.EX2 R37, R37 ;  /* 0x0000002500257308 */ /* 0x000ff00000000800 */
[----:B------:R-:W2:Y:S01]  /*6a00*/  MUFU.EX2 R60, R60 ;  /* 0x0000003c003c7308 */ /* 0x000ea20000000800 */
[----:B-1----:R-:W-:-:S02]  /*6a10*/  F2FP.F16.F32.PACK_AB R134, R56, R11 ;  /* 0x0000000b3886723e */ /* 0x002fc400000000ff */
[----:B0-----:R-:W-:Y:S01]  /*6a20*/  FMNMX.FTZ R47, R44, R41, !PT ;  /* 0x000000292c2f7209 */ /* 0x001fe20007810000 */
[----:B------:R-:W-:-:S04]  /*6a30*/  FFMA.FTZ R41, R130, R7, -R19 ;  /* 0x0000000782297223 */ /* 0x000fc80000010813 */
[----:B------:R-:W0:Y:S01]  /*6a40*/  MUFU.EX2 R64, R64 ;  /* 0x0000004000407308 */ /* 0x000e220000000800 */
[----:B------:R-:W1:Y:S07]  /*6a50*/  SHFL.BFLY PT, R44, R47, 0x1, 0x1f ;  /* 0x0c201f002f2c7f89 */ /* 0x000e6e00000e0000 */
[----:B------:R-:W-:Y:S01]  /*6a60*/  MUFU.EX2 R124, R124 ;  /* 0x0000007c007c7308 */ /* 0x000fe20000000800 */
[----:B--2---:R-:W-:-:S07]  /*6a70*/  F2FP.F16.F32.PACK_AB R128, R60, R37 ;  /* 0x000000253c80723e */ /* 0x004fce00000000ff */
[----:B------:R-:W-:Y:S01]  /*6a80*/  MUFU.EX2 R41, R41 ;  /* 0x0000002900297308 */ /* 0x000fe20000000800 */
[----:B0-----:R-:W-:-:S07]  /*6a90*/  F2FP.F16.F32.PACK_AB R130, R64, R39 ;  /* 0x000000274082723e */ /* 0x001fce00000000ff */
[----:B------:R-:W-:Y:S01]  /*6aa0*/  MUFU.EX2 R126, R126 ;  /* 0x0000007e007e7308 */ /* 0x000fe20000000800 */
[----:B-1----:R-:W-:Y:S01]  /*6ab0*/  FMNMX.FTZ R44, R47, R44, !PT ;  /* 0x0000002c2f2c7209 */ /* 0x002fe20007810000 */
[-C--:B------:R-:W-:Y:S01]  /*6ac0*/  FFMA.FTZ R47, R136, R7.reuse, -R19 ;  /* 0x00000007882f7223 */ /* 0x080fe20000010813 */
[----:B------:R-:W-:Y:S01]  /*6ad0*/  FMUL.FTZ R19, R6, R7 ;  /* 0x0000000706137220 */ /* 0x000fe20000410000 */
[----:B------:R-:W-:Y:S02]  /*6ae0*/  F2FP.F16.F32.PACK_AB R136, R28, R33 ;  /* 0x000000211c88723e */ /* 0x000fe400000000ff */
[C---:B------:R-:W-:Y:S01]  /*6af0*/  FMUL.FTZ R51, R44.reuse, R7 ;  /* 0x000000072c337220 */ /* 0x040fe20000410000 */
[----:B------:R-:W-:Y:S01]  /*6b00*/  FSETP.NEU.FTZ.AND P2, PT, R44, -INF , PT ;  /* 0xff8000002c00780b */ /* 0x000fe20003f5d000 */
[----:B------:R-:W-:Y:S03]  /*6b10*/  MUFU.EX2 R122, R122 ;  /* 0x0000007a007a7308 */ /* 0x000fe60000000800 */
[----:B------:R-:W-:-:S05]  /*6b20*/  FSEL R51, R51, RZ, P2 ;  /* 0x000000ff33337208 */ /* 0x000fca0001000000 */
        /* <DEDUP_REMOVED lines=16> */
[--C-:B------:R-:W-:Y:S01]  /*6c30*/  FFMA.FTZ R32, R32, R7, -R51.reuse ;  /* 0x0000000720207223 */ /* 0x100fe20000010833 */
[----:B0-----:R-:W-:Y:S01]  /*6c40*/  FFMA.FTZ R46, R19, R5, R148 ;  /* 0x00000005132e7223 */ /* 0x001fe20000010094 */
[----:B------:R-:W-:Y:S01]  /*6c50*/  MUFU.EX2 R149, R149 ;  /* 0x0000009500957308 */ /* 0x000fe20000000800 */
[-CC-:B------:R-:W-:Y:S01]  /*6c60*/  FFMA.FTZ R133, R58, R7.reuse, -R51.reuse ;  /* 0x000000073a857223 */ /* 0x180fe20000010833 */
[C---:B------:R-:W-:Y:S01]  /*6c70*/  F2FP.F16.F32.PACK_AB R148, R21.reuse, R148 ;  /* 0x000000941594723e */ /* 0x040fe200000000ff */
[----:B------:R-:W-:Y:S01]  /*6c80*/  FADD.FTZ R5, R21, R46 ;  /* 0x0000002e15057221 */ /* 0x000fe20000010000 */
[-CC-:B------:R-:W-:Y:S01]  /*6c90*/  FFMA.FTZ R40, R40, R7.reuse, -R51.reuse ;  /* 0x0000000728287223 */ /* 0x180fe20000010833 */
[----:B------:R-:W-:Y:S01]  /*6ca0*/  FFMA.FTZ R135, R62, R7, -R51 ;  /* 0x000000073e877223 */ /* 0x000fe20000010833 */
[----:B------:R-:W-:Y:S01]  /*6cb0*/  F2FP.F16.F32.PACK_AB R146, R18, R27 ;  /* 0x0000001b1292723e */ /* 0x000fe200000000ff */
[----:B------:R-:W-:Y:S01]  /*6cc0*/  FADD.FTZ R46, R150, R5 ;  /* 0x00000005962e7221 */ /* 0x000fe20000010000 */
[----:B------:R-:W-:Y:S01]  /*6cd0*/  FSEL R5, R44, RZ, P2 ;  /* 0x000000ff2c057208 */ /* 0x000fe20001000000 */
[----:B------:R-:W-:Y:S01]  /*6ce0*/  MUFU.EX2 R151, R151 ;  /* 0x0000009700977308 */ /* 0x000fe20000000800 */
[----:B------:R-:W-:Y:S01]  /*6cf0*/  F2FP.F16.F32.PACK_AB R140, R22, R29 ;  /* 0x0000001d168c723e */ /* 0x000fe200000000ff */
[----:B------:R-:W-:Y:S01]  /*6d00*/  FADD.FTZ R50, R23, R46 ;  /* 0x0000002e17327221 */ /* 0x000fe20000010000 */
[-CC-:B------:R-:W-:Y:S01]  /*6d10*/  FFMA.FTZ R46, R36, R7.reuse, -R51.reuse ;  /* 0x00000007242e7223 */ /* 0x180fe20000010833 */
[----:B------:R-:W-:Y:S01]  /*6d20*/  FADD.FTZ R36, -R5, R10 ;  /* 0x0000000a05247221 */ /* 0x000fe20000010100 */
[-CC-:B------:R-:W-:Y:S01]  /*6d30*/  FFMA.FTZ R129, R66, R7.reuse, -R51.reuse ;  /* 0x0000000742817223 */ /* 0x180fe20000010833 */
[----:B------:R-:W-:Y:S01]  /*6d40*/  FADD.FTZ R49, R25, R50 ;  /* 0x0000003219317221 */ /* 0x000fe20000010000 */
[-C--:B------:R-:W-:Y:S01]  /*6d50*/  FFMA.FTZ R131, R70, R7.reuse, -R51 ;  /* 0x0000000746837223 */ /* 0x080fe20000010833 */
[-C--:B------:R-:W-:Y:S01]  /*6d60*/  FMUL.FTZ R36, R36, R7.reuse ;  /* 0x0000000724247220 */ /* 0x080fe20000410000 */
[----:B------:R0:W-:Y:S01]  /*6d70*/  MUFU.EX2 R10, R46 ;  /* 0x0000002e000a7308 */ /* 0x0001e20000000800 */
[----:B------:R-:W-:Y:S01]  /*6d80*/  FADD.FTZ R50, R20, R49 ;  /* 0x0000003114327221 */ /* 0x000fe20000010000 */
[-CC-:B------:R-:W-:Y:S01]  /*6d90*/  FFMA.FTZ R71, R71, R7.reuse, -R51.reuse ;  /* 0x0000000747477223 */ /* 0x180fe20000010833 */
[--C-:B------:R-:W-:Y:S01]  /*6da0*/  FFMA.FTZ R125, R74, R7, -R51.reuse ;  /* 0x000000074a7d7223 */ /* 0x100fe20000010833 */
[----:B------:R-:W-:Y:S01]  /*6db0*/  F2FP.F16.F32.PACK_AB R144, R20, R25 ;  /* 0x000000191490723e */ /* 0x000fe200000000ff */
[----:B------:R-:W-:Y:S01]  /*6dc0*/  FADD.FTZ R5, R27, R50 ;  /* 0x000000321b057221 */ /* 0x000fe20000010000 */
[-CC-:B------:R-:W-:Y:S01]  /*6dd0*/  FFMA.FTZ R75, R75, R7.reuse, -R51.reuse ;  /* 0x000000074b4b7223 */ /* 0x180fe20000010833 */
[-C--:B------:R-:W-:Y:S01]  /*6de0*/  FFMA.FTZ R78, R78, R7.reuse, -R51 ;  /* 0x000000074e4e7223 */ /* 0x080fe20000010833 */
[----:B------:R-:W1:Y:S01]  /*6df0*/  MUFU.EX2 R49, R36 ;  /* 0x0000002400317308 */ /* 0x000e620000000800 */
[----:B------:R-:W-:Y:S01]  /*6e00*/  FADD.FTZ R50, R18, R5 ;  /* 0x0000000512327221 */ /* 0x000fe20000010000 */
[-CC-:B------:R-:W-:Y:S01]  /*6e10*/  FFMA.FTZ R82, R82, R7.reuse, -R51.reuse ;  /* 0x0000000752527223 */ /* 0x180fe20000010833 */
[-CC-:B------:R-:W-:Y:S01]  /*6e20*/  FFMA.FTZ R83, R83, R7.reuse, -R51.reuse ;  /* 0x0000000753537223 */ /* 0x180fe20000010833 */
[----:B------:R-:W-:Y:S01]  /*6e30*/  FFMA.FTZ R86, R86, R7, -R51 ;  /* 0x0000000756567223 */ /* 0x000fe20000010833 */
[----:B------:R-:W-:Y:S01]  /*6e40*/  FADD.FTZ R5, R29, R50 ;  /* 0x000000321d057221 */ /* 0x000fe20000010000 */
[----:B------:R-:W-:Y:S01]  /*6e50*/  @!P1 LEA R50, R53, UR38, 0x3 ;  /* 0x0000002635329c11 */ /* 0x000fe2000f8e18ff */
[----:B------:R-:W-:Y:S01]  /*6e60*/  FMUL.FTZ R88, R88, R19 ;  /* 0x0000001358587220 */ /* 0x000fe20000410000 */
[----:B------:R-:W2:Y:S01]  /*6e70*/  MUFU.EX2 R26, R26 ;  /* 0x0000001a001a7308 */ /* 0x000ea20000000800 */
[----:B0-----:R-:W-:Y:S01]  /*6e80*/  FADD.FTZ R46, R22, R5 ;  /* 0x00000005162e7221 */ /* 0x001fe20000010000 */
[----:B------:R-:W-:Y:S01]  /*6e90*/  ISETP.GT.AND P2, PT, R9, UR26, PT ;  /* 0x0000001a09007c0c */ /* 0x000fe2000bf44270 */
[----:B------:R-:W-:Y:S01]  /*6ea0*/  @!P1 VIADD R50, R50, 0x16860 ;  /* 0x0001686032329836 */ /* 0x000fe20000000000 */
[----:B------:R-:W-:Y:S01]  /*6eb0*/  F2FP.F16.F32.PACK_AB R150, R23, R150 ;  /* 0x000000961796723e */ /* 0x000fe200000000ff */
[----:B------:R-:W-:Y:S01]  /*6ec0*/  FADD.FTZ R5, R31, R46 ;  /* 0x0000002e1f057221 */ /* 0x000fe20000010000 */
[C---:B------:R-:W-:Y:S01]  /*6ed0*/  F2FP.F16.F32.PACK_AB R142, R24.reuse, R31 ;  /* 0x0000001f188e723e */ /* 0x040fe200000000ff */
[----:B------:R-:W-:Y:S01]  /*6ee0*/  FMUL.FTZ R89, R89, R19 ;  /* 0x0000001359597220 */ /* 0x000fe20000410000 */
[----:B------:R-:W-:Y:S01]  /*6ef0*/  @!P1 PRMT R46, RZ, 0x654, R50 ;  /* 0x00000654ff2e9816 */ /* 0x000fe20000000032 */
[----:B------:R-:W0:Y:S01]  /*6f00*/  MUFU.EX2 R145, R145 ;  /* 0x0000009100917308 */ /* 0x000e220000000800 */
[----:B------:R-:W-:Y:S01]  /*6f10*/  FADD.FTZ R50, R24, R5 ;  /* 0x0000000518327221 */ /* 0x000fe20000010000 */
[----:B------:R-:W-:Y:S01]  /*6f20*/  F2FP.F16.F32.PACK_AB R138, R48, R35 ;  /* 0x00000023308a723e */ /* 0x000fe200000000ff */
[----:B------:R1:W-:Y:S01]  /*6f30*/  @!P1 SYNCS.ARRIVE.TRANS64.RED.A1T0 RZ, [R46+URZ], RZ ;  /* 0x000000ff2eff99a7 */ /* 0x0003e2000810043f */
[-C--:B------:R-:W-:Y:S01]  /*6f40*/  FMUL.FTZ R92, R92, R19.reuse ;  /* 0x000000135c5c7220 */ /* 0x080fe20000410000 */
[----:B------:R-:W-:Y:S01]  /*6f50*/  FADD.FTZ R5, R33, R50 ;  /* 0x0000003221057221 */ /* 0x000fe20000010000 */
[-C--:B------:R-:W-:Y:S01]  /*6f60*/  FMUL.FTZ R93, R93, R19.reuse ;  /* 0x000000135d5d7220 */ /* 0x080fe20000410000 */
[-C--:B------:R-:W-:Y:S01]  /*6f70*/  FMUL.FTZ R96, R96, R19.reuse ;  /* 0x0000001360607220 */ /* 0x080fe20000410000 */
[----:B------:R-:W3:Y:S01]  /*6f80*/  MUFU.EX2 R30, R30 ;  /* 0x0000001e001e7308 */ /* 0x000ee20000000800 */
[----:B------:R-:W-:Y:S01]  /*6f90*/  FADD.FTZ R50, R28, R5 ;  /* 0x000000051c327221 */ /* 0x000fe20000010000 */
[----:B------:R-:W-:Y:S01]  /*6fa0*/  FMUL.FTZ R97, R97, R19 ;  /* 0x0000001361617220 */ /* 0x000fe20000410000 */
[----:B-1----:R-:W-:Y:S01]  /*6fb0*/  FFMA.FTZ R46, R49, R4, R6 ;  /* 0x00000004312e7223 */ /* 0x002fe20000010006 */
[----:B------:R-:W-:Y:S01]  /*6fc0*/  FFMA.FTZ R4, R154, R7, -R51 ;  /* 0x000000079a047223 */ /* 0x000fe20000010833 */
[----:B------:R-:W-:Y:S01]  /*6fd0*/  FADD.FTZ R53, R35, R50 ;  /* 0x0000003223357221 */ /* 0x000fe20000010000 */
[-C--:B------:R-:W-:Y:S01]  /*6fe0*/  FMUL.FTZ R100, R100, R19.reuse ;  /* 0x0000001364647220 */ /* 0x080fe20000410000 */
[C---:B------:R-:W-:Y:S01]  /*6ff0*/  FADD.FTZ R46, R149.reuse, R46 ;  /* 0x0000002e952e7221 */ /* 0x040fe20000010000 */
[----:B------:R-:W1:Y:S01]  /*7000*/  MUFU.EX2 R147, R147 ;  /* 0x0000009300937308 */ /* 0x000e620000000800 */
[----:B------:R-:W-:Y:S01]  /*7010*/  FADD.FTZ R50, R48, R53 ;  /* 0x0000003530327221 */ /* 0x000fe20000010000 */
[----:B------:R-:W-:Y:S01]  /*7020*/  F2FP.F16.F32.PACK_AB R149, R149, R6 ;  /* 0x000000069595723e */ /* 0x000fe200000000ff */
[----:B------:R-:W-:Y:S01]  /*7030*/  FADD.FTZ R5, R151, R46 ;  /* 0x0000002e97057221 */ /* 0x000fe20000010000 */
[-C--:B------:R-:W-:Y:S01]  /*7040*/  FMUL.FTZ R101, R101, R19.reuse ;  /* 0x0000001365657220 */ /* 0x080fe20000410000 */
[----:B------:R-:W-:Y:S01]  /*7050*/  FADD.FTZ R53, R15, R50 ;  /* 0x000000320f357221 */ /* 0x000fe20000010000 */
[-C--:B------:R-:W-:Y:S01]  /*7060*/  FMUL.FTZ R104, R104, R19.reuse ;  /* 0x0000001368687220 */ /* 0x080fe20000410000 */
[----:B--2---:R-:W-:Y:S01]  /*7070*/  FADD.FTZ R46, R26, R5 ;  /* 0x000000051a2e7221 */ /* 0x004fe20000010000 */
[----:B------:R-:W2:Y:S01]  /*7080*/  MUFU.EX2 R34, R34 ;  /* 0x0000002200227308 */ /* 0x000ea20000000800 */
[----:B------:R-:W-:Y:S01]  /*7090*/  FADD.FTZ R54, R52, R53 ;  /* 0x0000003534367221 */ /* 0x000fe20000010000 */
[----:B------:R-:W-:Y:S01]  /*70a0*/  FMUL.FTZ R105, R105, R19 ;  /* 0x0000001369697220 */ /* 0x000fe20000410000 */
[----:B0-----:R-:W-:Y:S01]  /*70b0*/  FADD.FTZ R5, R145, R46 ;  /* 0x0000002e91057221 */ /* 0x001fe20000010000 */
[----:B------:R-:W-:Y:S01]  /*70c0*/  FFMA.FTZ R46, R120, R7, -R51 ;  /* 0x00000007782e7223 */ /* 0x000fe20000010833 */
[----:B------:R-:W-:Y:S01]  /*70d0*/  FADD.FTZ R53, R11, R54 ;  /* 0x000000360b357221 */ /* 0x000fe20000010000 */
[----:B------:R-:W-:Y:S01]  /*70e0*/  F2FP.F16.F32.PACK_AB R120, R68, R45 ;  /* 0x0000002d4478723e */ /* 0x000fe200000000ff */
[----:B---3--:R-:W-:Y:S01]  /*70f0*/  FADD.FTZ R50, R30, R5 ;  /* 0x000000051e327221 */ /* 0x008fe20000010000 */
[----:B------:R-:W0:Y:S01]  /*7100*/  MUFU.EX2 R141, R141 ;  /* 0x0000008d008d7308 */ /* 0x000e220000000800 */
[----:B------:R-:W-:Y:S01]  /*7110*/  FADD.FTZ R54, R56, R53 ;  /* 0x0000003538367221 */ /* 0x000fe20000010000 */
[-C--:B------:R-:W-:Y:S01]  /*7120*/  FMUL.FTZ R108, R108, R19.reuse ;  /* 0x000000136c6c7220 */ /* 0x080fe20000410000 */
[----:B-1----:R-:W-:Y:S01]  /*7130*/  FADD.FTZ R5, R147, R50 ;  /* 0x0000003293057221 */ /* 0x002fe20000010000 */
[-C--:B------:R-:W-:Y:S01]  /*7140*/  FMUL.FTZ R109, R109, R19.reuse ;  /* 0x000000136d6d7220 */ /* 0x080fe20000410000 */
[----:B------:R-:W-:Y:S01]  /*7150*/  FADD.FTZ R53, R37, R54 ;  /* 0x0000003625357221 */ /* 0x000fe20000010000 */
[-C--:B------:R-:W-:Y:S01]  /*7160*/  FMUL.FTZ R112, R112, R19.reuse ;  /* 0x0000001370707220 */ /* 0x080fe20000410000 */
[-C--:B------:R-:W-:Y:S01]  /*7170*/  FMUL.FTZ R113, R113, R19.reuse ;  /* 0x0000001371717220 */ /* 0x080fe20000410000 */
[----:B------:R-:W1:Y:S01]  /*7180*/  MUFU.EX2 R38, R38 ;  /* 0x0000002600267308 */ /* 0x000e620000000800 */
[----:B--2---:R-:W-:Y:S01]  /*7190*/  FADD.FTZ R50, R34, R5 ;  /* 0x0000000522327221 */ /* 0x004fe20000010000 */
[----:B------:R-:W-:Y:S01]  /*71a0*/  FADD.FTZ R54, R60, R53 ;  /* 0x000000353c367221 */ /* 0x000fe20000010000 */
[-C--:B------:R-:W-:Y:S01]  /*71b0*/  FMUL.FTZ R116, R116, R19.reuse ;  /* 0x0000001374747220 */ /* 0x080fe20000410000 */
[----:B------:R-:W-:Y:S01]  /*71c0*/  FMUL.FTZ R117, R117, R19 ;  /* 0x0000001375757220 */ /* 0x000fe20000410000 */
[----:B------:R-:W-:Y:S01]  /*71d0*/  F2FP.F16.F32.PACK_AB R151, R26, R151 ;  /* 0x000000971a97723e */ /* 0x000fe200000000ff */
[----:B------:R-:W-:Y:S01]  /*71e0*/  FADD.FTZ R21, R39, R54 ;  /* 0x0000003627157221 */ /* 0x000fe20000010000 */
[----:B------:R-:W-:Y:S01]  /*71f0*/  F2FP.F16.F32.PACK_AB R145, R30, R145 ;  /* 0x000000911e91723e */ /* 0x000fe200000000ff */
[----:B------:R-:W2:Y:S01]  /*7200*/  MUFU.EX2 R143, R143 ;  /* 0x0000008f008f7308 */ /* 0x000ea20000000800 */
[----:B0-----:R-:W-:Y:S01]  /*7210*/  FADD.FTZ R5, R141, R50 ;  /* 0x000000328d057221 */ /* 0x001fe20000010000 */
[----:B------:R-:W-:Y:S01]  /*7220*/  FADD.FTZ R21, R64, R21 ;  /* 0x0000001540157221 */ /* 0x000fe20000010000 */
[----:B------:R-:W-:Y:S01]  /*7230*/  F2FP.F16.F32.PACK_AB R147, R34, R147 ;  /* 0x000000932293723e */ /* 0x000fe200000000ff */
[----:B------:R-:W-:-:S02]  /*7240*/  VIADD R9, R9, 0xffffffff ;  /* 0xffffffff09097836 */ /* 0x000fc40000000000 */
[----:B------:R-:W-:Y:S01]  /*7250*/  FMUL.FTZ R90, R90, R49 ;  /* 0x000000315a5a7220 */ /* 0x000fe20000410000 */
[----:B------:R-:W-:Y:S01]  /*7260*/  FADD.FTZ R22, R124, R21 ;  /* 0x000000157c167221 */ /* 0x000fe20000010000 */
[C---:B------:R-:W-:Y:S01]  /*7270*/  F2FP.F16.F32.PACK_AB R124, R41.reuse, R124 ;  /* 0x0000007c297c723e */ /* 0x040fe200000000ff */
[----:B------:R-:W0:Y:S01]  /*7280*/  MUFU.EX2 R42, R42 ;  /* 0x0000002a002a7308 */ /* 0x000e220000000800 */
[C---:B-1----:R-:W-:Y:S01]  /*7290*/  FADD.FTZ R50, R38.reuse, R5 ;  /* 0x0000000526327221 */ /* 0x042fe20000010000 */
[----:B------:R-:W-:Y:S01]  /*72a0*/  FADD.FTZ R21, R41, R22 ;  /* 0x0000001629157221 */ /* 0x000fe20000010000 */
[----:B------:R-:W-:Y:S01]  /*72b0*/  F2FP.F16.F32.PACK_AB R141, R38, R141 ;  /* 0x0000008d268d723e */ /* 0x000fe200000000ff */
[-C--:B------:R-:W-:Y:S01]  /*72c0*/  FMUL.FTZ R91, R91, R49.reuse ;  /* 0x000000315b5b7220 */ /* 0x080fe20000410000 */
[-C--:B------:R-:W-:Y:S01]  /*72d0*/  FMUL.FTZ R94, R94, R49.reuse ;  /* 0x000000315e5e7220 */ /* 0x080fe20000410000 */
[----:B------:R-:W-:Y:S01]  /*72e0*/  FADD.FTZ R22, R126, R21 ;  /* 0x000000157e167221 */ /* 0x000fe20000010000 */
[----:B------:R-:W-:Y:S01]  /*72f0*/  F2FP.F16.F32.PACK_AB R126, R43, R126 ;  /* 0x0000007e2b7e723e */ /* 0x000fe200000000ff */
[----:B------:R-:W1:Y:S01]  /*7300*/  MUFU.EX2 R137, R137 ;  /* 0x0000008900897308 */ /* 0x000e620000000800 */
[----:B--2---:R-:W-:Y:S01]  /*7310*/  FADD.FTZ R5, R143, R50 ;  /* 0x000000328f057221 */ /* 0x004fe20000010000 */
[----:B------:R-:W-:Y:S01]  /*7320*/  FADD.FTZ R22, R43, R22 ;  /* 0x000000162b167221 */ /* 0x000fe20000010000 */
[-C--:B------:R-:W-:Y:S01]  /*7330*/  FMUL.FTZ R95, R95, R49.reuse ;  /* 0x000000315f5f7220 */ /* 0x080fe20000410000 */
[-C--:B------:R-:W-:Y:S01]  /*7340*/  FMUL.FTZ R98, R98, R49.reuse ;  /* 0x0000003162627220 */ /* 0x080fe20000410000 */
[-C--:B------:R-:W-:Y:S01]  /*7350*/  FMUL.FTZ R99, R99, R49.reuse ;  /* 0x0000003163637220 */ /* 0x080fe20000410000 */
[----:B------:R-:W-:Y:S01]  /*7360*/  FADD.FTZ R11, R45, R22 ;  /* 0x000000162d0b7221 */ /* 0x000fe20000010000 */
[----:B------:R-:W-:Y:S01]  /*7370*/  FMUL.FTZ R102, R102, R49 ;  /* 0x0000003166667220 */ /* 0x000fe20000410000 */
[----:B------:R-:W2:Y:S01]  /*7380*/  MUFU.EX2 R32, R32 ;  /* 0x0000002000207308 */ /* 0x000ea20000000800 */
[----:B0-----:R-:W-:Y:S01]  /*7390*/  FADD.FTZ R50, R42, R5 ;  /* 0x000000052a327221 */ /* 0x001fe20000010000 */
[----:B------:R-:W-:Y:S01]  /*73a0*/  FADD.FTZ R11, R68, R11 ;  /* 0x0000000b440b7221 */ /* 0x000fe20000010000 */
[----:B------:R-:W-:Y:S01]  /*73b0*/  F2FP.F16.F32.PACK_AB R143, R42, R143 ;  /* 0x0000008f2a8f723e */ /* 0x000fe200000000ff */
[-C--:B------:R-:W-:Y:S01]  /*73c0*/  FMUL.FTZ R103, R103, R49.reuse ;  /* 0x0000003167677220 */ /* 0x080fe20000410000 */
[-C--:B------:R-:W-:Y:S01]  /*73d0*/  FMUL.FTZ R106, R106, R49.reuse ;  /* 0x000000316a6a7220 */ /* 0x080fe20000410000 */
[----:B------:R-:W-:Y:S01]  /*73e0*/  FADD.FTZ R22, R122, R11 ;  /* 0x0000000b7a167221 */ /* 0x000fe20000010000 */
[-C--:B------:R-:W-:Y:S01]  /*73f0*/  FMUL.FTZ R107, R107, R49.reuse ;  /* 0x000000316b6b7220 */ /* 0x080fe20000410000 */
[----:B------:R-:W0:Y:S01]  /*7400*/  MUFU.EX2 R139, R139 ;  /* 0x0000008b008b7308 */ /* 0x000e220000000800 */
[----:B-1----:R-:W-:Y:S01]  /*7410*/  FADD.FTZ R5, R137, R50 ;  /* 0x0000003289057221 */ /* 0x002fe20000010000 */
[-C--:B------:R-:W-:Y:S01]  /*7420*/  FMUL.FTZ R110, R110, R49.reuse ;  /* 0x000000316e6e7220 */ /* 0x080fe20000410000 */
[-C--:B------:R-:W-:Y:S01]  /*7430*/  FMUL.FTZ R111, R111, R49.reuse ;  /* 0x000000316f6f7220 */ /* 0x080fe20000410000 */
[-C--:B------:R-:W-:Y:S01]  /*7440*/  FMUL.FTZ R114, R114, R49.reuse ;  /* 0x0000003172727220 */ /* 0x080fe20000410000 */
[-C--:B------:R-:W-:Y:S01]  /*7450*/  FMUL.FTZ R115, R115, R49.reuse ;  /* 0x0000003173737220 */ /* 0x080fe20000410000 */
[-C--:B------:R-:W-:Y:S01]  /*7460*/  FMUL.FTZ R118, R118, R49.reuse ;  /* 0x0000003176767220 */ /* 0x080fe20000410000 */
[----:B------:R-:W-:Y:S01]  /*7470*/  FMUL.FTZ R119, R119, R49 ;  /* 0x0000003177777220 */ /* 0x000fe20000410000 */
[----:B------:R-:W1:Y:S01]  /*7480*/  MUFU.EX2 R133, R133 ;  /* 0x0000008500857308 */ /* 0x000e620000000800 */
[C---:B--2---:R-:W-:Y:S01]  /*7490*/  FADD.FTZ R18, R32.reuse, R5 ;  /* 0x0000000520127221 */ /* 0x044fe20000010000 */
[----:B------:R-:W-:Y:S01]  /*74a0*/  F2FP.F16.F32.PACK_AB R137, R32, R137 ;  /* 0x000000892089723e */ /* 0x000fe200000000ff */
[----:B------:R-:W-:-:S05]  /*74b0*/  IMAD.MOV.U32 R6, RZ, RZ, R14 ;  /* 0x000000ffff067224 */ /* 0x000fca00078e000e */
[----:B------:R2:W3:Y:S01]  /*74c0*/  MUFU.EX2 R36, R40 ;  /* 0x0000002800247308 */ /* 0x0004e20000000800 */
[----:B0-----:R-:W-:Y:S01]  /*74d0*/  FADD.FTZ R5, R139, R18 ;  /* 0x000000128b057221 */ /* 0x001fe20000010000 */
[----:B------:R-:W-:-:S03]  /*74e0*/  F2FP.F16.F32.PACK_AB R139, R10, R139 ;  /* 0x0000008b0a8b723e */ /* 0x000fc600000000ff */
[----:B------:R-:W-:Y:S01]  /*74f0*/  FADD.FTZ R18, R10, R5 ;  /* 0x000000050a127221 */ /* 0x000fe20000010000 */
[----:B------:R-:W-:Y:S02]  /*7500*/  IMAD.MOV.U32 R10, RZ, RZ, R44 ;  /* 0x000000ffff0a7224 */ /* 0x000fe400078e002c */
[----:B------:R-:W0:Y:S01]  /*7510*/  MUFU.EX2 R135, R135 ;  /* 0x0000008700877308 */ /* 0x000e220000000800 */
[-CC-:B--2---:R-:W-:Y:S01]  /*7520*/  FFMA.FTZ R40, R156, R7.reuse, -R51.reuse ;  /* 0x000000079c287223 */ /* 0x184fe20000010833 */
[----:B-1----:R-:W-:Y:S01]  /*7530*/  FADD.FTZ R5, R133, R18 ;  /* 0x0000001285057221 */ /* 0x002fe20000010000 */
[----:B------:R-:W-:-:S05]  /*7540*/  FFMA.FTZ R51, R87, R7, -R51 ;  /* 0x0000000757337223 */ /* 0x000fca0000010833 */
[----:B------:R-:W1:Y:S01]  /*7550*/  MUFU.EX2 R4, R4 ;  /* 0x0000000400047308 */ /* 0x000e620000000800 */
[C---:B---3--:R-:W-:Y:S01]  /*7560*/  FADD.FTZ R18, R36.reuse, R5 ;  /* 0x0000000524127221 */ /* 0x048fe20000010000 */
[----:B------:R-:W-:-:S06]  /*7570*/  F2FP.F16.F32.PACK_AB R133, R36, R133 ;  /* 0x000000852485723e */ /* 0x000fcc00000000ff */
[----:B------:R-:W2:Y:S01]  /*7580*/  MUFU.EX2 R129, R129 ;  /* 0x0000008100817308 */ /* 0x000ea20000000800 */
[----:B0-----:R-:W-:-:S07]  /*7590*/  FADD.FTZ R5, R135, R18 ;  /* 0x0000001287057221 */ /* 0x001fce0000010000 */
        /* <DEDUP_REMOVED lines=30> */
[C---:B-1----:R-:W-:Y:S01]  /*7780*/  FADD.FTZ R5, R47.reuse, R22 ;  /* 0x000000162f057221 */ /* 0x042fe20000010000 */
[----:B------:R-:W-:Y:S02]  /*7790*/  F2FP.F16.F32.PACK_AB R122, R47, R122 ;  /* 0x0000007a2f7a723e */ /* 0x000fe400000000ff */
[C---:B--2---:R-:W-:Y:S01]  /*77a0*/  FADD.FTZ R4, R51.reuse, R18 ;  /* 0x0000001233047221 */ /* 0x044fe20000010000 */
[----:B------:R-:W-:Y:S01]  /*77b0*/  F2FP.F16.F32.PACK_AB R123, R51, R123 ;  /* 0x0000007b337b723e */ /* 0x000fe200000000ff */
[----:B------:R-:W-:Y:S06]  /*77c0*/  @P2 BRA `(.L_x_858) ;  /* 0xffffffd000a82947 */ /* 0x000fec000383ffff */
[----:B------:R-:W-:Y:S02]  /*77d0*/  IMAD.MOV.U32 R10, RZ, RZ, R44 ;  /* 0x000000ffff0a7224 */ /* 0x000fe400078e002c */
[----:B------:R-:W-:-:S07]  /*77e0*/  IMAD.MOV.U32 R6, RZ, RZ, R14 ;  /* 0x000000ffff067224 */ /* 0x000fce00078e000e */
.L_x_841:
[----:B------:R-:W0:Y:S01]  /*77f0*/  S2UR UR6, SR_CTAID.X ;  /* 0x00000000000679c3 */ /* 0x000e220000002500 */
[----:B------:R-:W-:Y:S01]  /*7800*/  ULDC UR7, c[0x0][0x448] ;  /* 0x0001120000077ab9 */ /* 0x000fe20000000800 */
[----:B------:R-:W-:Y:S01]  /*7810*/  IADD3 R11, -R8, 0x1, RZ ;  /* 0x00000001080b7810 */ /* 0x000fe20007ffe1ff */
[----:B------:R-:W-:Y:S01]  /*7820*/  UISETP.NE.AND UP0, UPT, UR7, 0x1, UPT ;  /* 0x000000010700788c */ /* 0x000fe2000bf05270 */
[----:B------:R-:W-:Y:S01]  /*7830*/  ULDC UR14, c[0x0][0x9e4] ;  /* 0x00027900000e7ab9 */ /* 0x000fe20000000800 */
[----:B------:R-:W-:Y:S02]  /*7840*/  UMOV UR10, 0xc0 ;  /* 0x000000c0000a7882 */ /* 0x000fe40000000000 */
[----:B------:R-:W-:Y:S01]  /*7850*/  IMAD R11, R16, UR27, R11 ;  /* 0x0000001b100b7c24 */ /* 0x000fe2000f8e020b */
[----:B------:R-:W-:-:S04]  /*7860*/  UISETP.GE.AND UP1, UPT, UR14, 0x1, UPT ;  /* 0x000000010e00788c */ /* 0x000fc8000bf26270 */
[----:B------:R-:W-:Y:S02]  /*7870*/  R2UR UR11, R11 ;  /* 0x000000000b0b72ca */ /* 0x000fe400000e0000 */
[----:B------:R-:W-:Y:S01]  /*7880*/  PLOP3.LUT P6, PT, PT, PT, UP1, 0x80, 0x0 ;  /* 0x000000000000781c */ /* 0x000fe20003fcf018 */
[----:B------:R-:W-:Y:S01]  /*7890*/  @UP0 ULDC UR15, c[0x0][0x450] ;  /* 0x00011400000f0ab9 */ /* 0x000fe20000000800 */
[----:B0-----:R-:W-:-:S03]  /*78a0*/  UIMAD UR10, UR6, UR10, 0xbf ;  /* 0x000000bf060a74a4 */ /* 0x001fc6000f8e020a */
[----:B------:R-:W-:Y:S02]  /*78b0*/  @UP0 ULDC UR6, c[0x0][0x44c] ;  /* 0x0001130000060ab9 */ /* 0x000fe40000000800 */
[----:B------:R-:W-:-:S04]  /*78c0*/  UIMAD.WIDE.U32 UR6, UR10, UR6, URZ ;  /* 0x000000060a0672a5 */ /* 0x000fc8000f8e003f */
[----:B------:R-:W-:-:S04]  /*78d0*/  @UP0 USHF.R.U32.HI UR10, URZ, UR15, UR7 ;  /* 0x0000000f3f0a0299 */ /* 0x000fc80008011607 */
[----:B------:R-:W-:-:S03]  /*78e0*/  UIADD3 UR10, UR11, UR10, URZ ;  /* 0x0000000a0b0a7290 */ /* 0x000fc6000fffe03f */
[----:B------:R-:W-:Y:S02]  /*78f0*/  ULDC UR11, c[0x0][0x9dc] ;  /* 0x00027700000b7ab9 */ /* 0x000fe40000000800 */
[----:B------:R-:W-:Y:S01]  /*7900*/  UIADD3 UR11, UR10, -UR11, URZ ;  /* 0x8000000b0a0b7290 */ /* 0x000fe2000fffe03f */
[----:B------:R-:W-:Y:S11]  /*7910*/  @!P6 BRA `(.L_x_859) ;  /* 0x000000000044e947 */ /* 0x000ff60003800000 */
        /* <DEDUP_REMOVED lines=10> */
.L_x_860:
[----:B------:R-:W-:-:S11]  /*79c0*/  UISETP.NE.AND UP1, UPT, UR14, 0x1, UPT ;  /* 0x000000010e00788c */ /* 0x000fd6000bf25270 */
[----:B------:R-:W-:Y:S02]  /*79d0*/  @UP1 ULDC.64 UR18, c[0x0][0x9e8] ;  /* 0x00027a0000121ab9 */ /* 0x000fe40000000a00 */
[----:B------:R-:W-:-:S04]  /*79e0*/  UIMAD.WIDE.U32 UR6, UR10, UR18, URZ ;  /* 0x000000120a0672a5 */ /* 0x000fc8000f8e003f */
[----:B------:R-:W-:-:S12]  /*79f0*/  @UP1 USHF.R.U32.HI UR10, URZ, UR19, UR7 ;  /* 0x000000133f0a1299 */ /* 0x000fd80008011607 */
.L_x_861:
[----:B------:R-:W-:-:S04]  /*7a00*/  UIMAD UR10, UR10, UR14, URZ ;  /* 0x0000000e0a0a72a4 */ /* 0x000fc8000f8e023f */
[----:B------:R-:W-:-:S04]  /*7a10*/  UISETP.LT.AND UP1, UPT, UR11, UR10, UPT ;  /* 0x0000000a0b00728c */ /* 0x000fc8000bf21270 */
[----:B------:R-:W-:-:S12]  /*7a20*/  USEL UR11, UR11, UR10, !UP1 ;  /* 0x0000000a0b0b7287 */ /* 0x000fd8000c800000 */
.L_x_859:
[----:B------:R-:W-:-:S04]  /*7a30*/  UIADD3 UR11, UR11, 0x7f, URZ ;  /* 0x0000007f0b0b7890 */ /* 0x000fc8000fffe03f */
[----:B------:R-:W-:-:S04]  /*7a40*/  USHF.R.S32.HI UR6, URZ, 0x1f, UR11 ;  /* 0x0000001f3f067899 */ /* 0x000fc8000801140b */
[----:B------:R-:W-:-:S04]  /*7a50*/  ULEA.HI UR6, UR6, UR11, URZ, 0x7 ;  /* 0x0000000b06067291 */ /* 0x000fc8000f8f383f */
[----:B------:R-:W-:-:S04]  /*7a60*/  USHF.R.S32.HI UR6, URZ, 0x7, UR6 ;  /* 0x000000073f067899 */ /* 0x000fc80008011406 */
[----:B------:R-:W-:-:S04]  /*7a70*/  UISETP.LT.AND UP1, UPT, UR37, UR6, UPT ;  /* 0x000000062500728c */ /* 0x000fc8000bf21270 */
[----:B------:R-:W-:-:S06]  /*7a80*/  USEL UR6, UR37, UR6, !UP1 ;  /* 0x0000000625067287 */ /* 0x000fcc000c800000 */
[----:B------:R-:W-:-:S13]  /*7a90*/  ISETP.GE.AND P2, PT, R9, UR6, PT ;  /* 0x0000000609007c0c */ /* 0x000fda000bf46270 */
[----:B------:R-:W-:Y:S05]  /*7aa0*/  @!P2 BRA `(.L_x_862) ;  /* 0x0000001c002ca947 */ /* 0x000fea0003800000 */
[----:B------:R-:W-:Y:S01]  /*7ab0*/  IMAD.MOV.U32 R11, RZ, RZ, R10 ;  /* 0x000000ffff0b7224 */ /* 0x000fe200078e000a */
[----:B------:R-:W-:Y:S01]  /*7ac0*/  UMOV UR26, UR5 ;  /* 0x00000005001a7c82 */ /* 0x000fe20008000000 */
[----:B------:R-:W-:Y:S01]  /*7ad0*/  IMAD.MOV.U32 R15, RZ, RZ, R6 ;  /* 0x000000ffff0f7224 */ /* 0x000fe200078e0006 */
[----:B------:R-:W-:-:S06]  /*7ae0*/  UMOV UR7, UR4 ;  /* 0x0000000400077c82 */ /* 0x000fcc0008000000 */
.L_x_871:
        /* <DEDUP_REMOVED lines=9> */
.L_x_864:
[----:B------:R-:W-:Y:S01]  /*7b80*/  ULEA UR10, UR4, UR38, 0x3 ;  /* 0x00000026040a7291 */ /* 0x000fe2000f8e183f */
[----:B------:R-:W-:-:S05]  /*7b90*/  IMAD.U32 R6, RZ, RZ, UR5 ;  /* 0x00000005ff067e24 */ /* 0x000fca000f8e00ff */
[----:B------:R-:W-:-:S04]  /*7ba0*/  SHF.L.U32 R6, R6, 0x1f, RZ ;  /* 0x0000001f06067819 */ /* 0x000fc800000006ff */
[----:B------:R0:W1:Y:S01]  /*7bb0*/  SYNCS.PHASECHK.TRANS64.TRYWAIT P2, [UR10+0x16830], R6 ;  /* 0x01683006ff0075a7 */ /* 0x000062000804014a */
[----:B------:R-:W-:Y:S05]  /*7bc0*/  @!P0 BRA `(.L_x_865) ;  /* 0x0000000000048947 */ /* 0x000fea0003800000 */
[----:B------:R-:W-:Y:S01]  /*7bd0*/  BPT.TRAP 0x1 ;  /* 0x000000040000795c */ /* 0x000fe20000300000 */
.L_x_865:
[----:B-1----:R-:W-:Y:S05]  /*7be0*/  @P2 BRA `(.L_x_863) ;  /* 0x0000000000082947 */ /* 0x002fea0003800000 */
[----:B------:R-:W1:Y:S02]  /*7bf0*/  SYNCS.PHASECHK.TRANS64.TRYWAIT P2, [UR10+0x16830], R6 ;  /* 0x01683006ff0075a7 */ /* 0x000e64000804014a */
[----:B-1----:R-:W-:Y:S05]  /*7c00*/  @!P2 BRA `(.L_x_866) ;  /* 0x0000009c008ca947 */ /* 0x002fea0003800000 */
.L_x_863:
        /* <DEDUP_REMOVED lines=27> */
.L_x_868:
[----:B------:R-:W-:Y:S01]  /*7dc0*/  ULEA UR10, UR7, UR38, 0x3 ;  /* 0x00000026070a7291 */ /* 0x000fe2000f8e183f */
[----:B------:R-:W-:-:S05]  /*7dd0*/  IMAD.U32 R6, RZ, RZ, UR26 ;  /* 0x0000001aff067e24 */ /* 0x000fca000f8e00ff */
[----:B------:R-:W-:-:S04]  /*7de0*/  SHF.L.U32 R6, R6, 0x1f, RZ ;  /* 0x0000001f06067819 */ /* 0x000fc800000006ff */
[----:B------:R0:W1:Y:S01]  /*7df0*/  SYNCS.PHASECHK.TRANS64.TRYWAIT P2, [UR10+0x16850], R6 ;  /* 0x01685006ff0075a7 */ /* 0x000062000804014a */
[----:B------:R-:W-:Y:S05]  /*7e00*/  @!P0 BRA `(.L_x_869) ;  /* 0x0000000000048947 */ /* 0x000fea0003800000 */
[----:B------:R-:W-:Y:S01]  /*7e10*/  BPT.TRAP 0x1 ;  /* 0x000000040000795c */ /* 0x000fe20000300000 */
.L_x_869:
[----:B-1----:R-:W-:Y:S05]  /*7e20*/  @P2 BRA `(.L_x_867) ;  /* 0x0000000000082947 */ /* 0x002fea0003800000 */
[----:B------:R-:W1:Y:S02]  /*7e30*/  SYNCS.PHASECHK.TRANS64.TRYWAIT P2, [UR10+0x16850], R6 ;  /* 0x01685006ff0075a7 */ /* 0x000e64000804014a */
[----:B-1----:R-:W-:Y:S05]  /*7e40*/  @!P2 BRA `(.L_x_870) ;  /* 0x0000009c0014a947 */ /* 0x002fea0003800000 */
.L_x_867:
[----:B------:R-:W-:Y:S01]  /*7e50*/  UIADD3 UR10, UR38, 0x400, URZ ;  /* 0x00000400260a7890 */ /* 0x000fe2000fffe03f */
[----:B------:R-:W-:Y:S01]  /*7e60*/  WARPGROUP.ARRIVE ;  /* 0x00000000000079c5 */ /* 0x000fe20000000000 */
[----:B------:R-:W-:Y:S01]  /*7e70*/  UMOV UR11, 0x40000040 ;  /* 0x40000040000b7882 */ /* 0x000fe20000000000 */
[----:B------:R-:W-:Y:S01]  /*7e80*/  UMOV UR15, 0x40000040 ;  /* 0x40000040000f7882 */ /* 0x000fe20000000000 */
[----:B------:R-:W-:Y:S01]  /*7e90*/  USHF.R.U32.HI UR10, URZ, 0x4, UR10 ;  /* 0x000000043f0a7899 */ /* 0x000fe2000801160a */
[----:B01----:R-:W-:Y:S01]  /*7ea0*/  FMNMX.FTZ R6, R24, R15, !PT ;  /* 0x0000000f18067209 */ /* 0x003fe20007810000 */
[----:B------:R-:W-:Y:S01]  /*7eb0*/  UMOV UR26, UR5 ;  /* 0x00000005001a7c82 */ /* 0x000fe20008000000 */
[----:B------:R-:W-:Y:S01]  /*7ec0*/  ISETP.GE.U32.AND P2, PT, R2, 0x180, PT ;  /* 0x000001800200780c */ /* 0x000fe20003f46070 */
[----:B------:R-:W-:Y:S01]  /*7ed0*/  ULOP3.LUT UR10, UR10, 0x3fff, URZ, 0xc0, !UPT ;  /* 0x00003fff0a0a7892 */ /* 0x000fe2000f8ec03f */
[----:B------:R-:W-:-:S03]  /*7ee0*/  FMNMX.FTZ R7, R25, R6, !PT ;  /* 0x0000000619077209 */ /* 0x000fc60007810000 */
[----:B------:R-:W-:Y:S01]  /*7ef0*/  ULEA UR10, UR7, UR10, 0xa ;  /* 0x0000000a070a7291 */ /* 0x000fe2000f8e503f */
[----:B------:R-:W-:-:S03]  /*7f00*/  FMNMX.FTZ R6, R28, R7, !PT ;  /* 0x000000071c067209 */ /* 0x000fc60007810000 */
[----:B------:R-:W-:Y:S01]  /*7f10*/  UIADD3 UR14, UR10, 0x80, URZ ;  /* 0x000000800a0e7890 */ /* 0x000fe2000fffe03f */
[----:B------:R-:W-:-:S04]  /*7f20*/  FMNMX.FTZ R7, R29, R6, !PT ;  /* 0x000000061d077209 */ /* 0x000fc80007810000 */
[----:B------:R-:W-:Y:S01]  /*7f30*/  HGMMA.64x64x16.F32 R88, R148, gdesc[UR8].tnspB, R88, gsb0 ;  /* 0x40e0000894587df0 */ /* 0x000fe20008000858 */
[----:B------:R-:W-:Y:S01]  /*7f40*/  FMNMX.FTZ R6, R32, R7, !PT ;  /* 0x0000000720067209 */ /* 0x000fe20007810000 */
[----:B------:R-:W-:-:S03]  /*7f50*/  UMOV UR11, 0x40000040 ;  /* 0x40000040000b7882 */ /* 0x000fc60000000000 */
        /* <DEDUP_REMOVED lines=18> */
[----:B------:R-:W-:Y:S01]  /*8080*/  FMNMX.FTZ R7, R69, R6, !PT ;  /* 0x0000000645077209 */ /* 0x000fe20007810000 */
[----:B------:R-:W-:Y:S02]  /*8090*/  WARPGROUP.DEPBAR.LE gsb0, 0x0 ;  /* 0x00008000000079c5 */ /* 0x000fe40000010000 */
[----:B------:R-:W-:Y:S01]  /*80a0*/  WARPGROUP.ARRIVE ;  /* 0x00000000000079c5 */ /* 0x000fe20000000000 */
[----:B------:R-:W-:-:S04]  /*80b0*/  FMNMX.FTZ R6, R72, R7, !PT ;  /* 0x0000000748067209 */ /* 0x000fc80007810000 */
[----:B------:R-:W-:Y:S01]  /*80c0*/  FMNMX.FTZ R7, R73, R6, !PT ;  /* 0x0000000649077209 */ /* 0x000fe20007810000 */
[----:B------:R-:W-:Y:S01]  /*80d0*/  HGMMA.64x64x16.F32 R88, R144, gdesc[UR12].tnspB, R88, gsb0 ;  /* 0x40e0000c90587df0 */ /* 0x000fe20008000858 */
[----:B------:R-:W-:Y:S01]  /*80e0*/  UIADD3 UR14, UR10, 0x100, URZ ;  /* 0x000001000a0e7890 */ /* 0x000fe2000fffe03f */
[----:B------:R-:W-:Y:S01]  /*80f0*/  UMOV UR15, 0x40000040 ;  /* 0x40000040000f7882 */ /* 0x000fe20000000000 */
[----:B------:R-:W-:-:S04]  /*8100*/  FMNMX.FTZ R6, R76, R7, !PT ;  /* 0x000000074c067209 */ /* 0x000fc80007810000 */
[----:B------:R-:W-:-:S04]  /*8110*/  FMNMX.FTZ R7, R77, R6, !PT ;  /* 0x000000064d077209 */ /* 0x000fc80007810000 */
[----:B------:R-:W-:-:S04]  /*8120*/  FMNMX.FTZ R6, R80, R7, !PT ;  /* 0x0000000750067209 */ /* 0x000fc80007810000 */
[----:B------:R-:W-:-:S04]  /*8130*/  FMNMX.FTZ R7, R81, R6, !PT ;  /* 0x0000000651077209 */ /* 0x000fc80007810000 */
[----:B------:R-:W-:-:S04]  /*8140*/  FMNMX.FTZ R6, R84, R7, !PT ;  /* 0x0000000754067209 */ /* 0x000fc80007810000 */
[----:B------:R-:W-:-:S05]  /*8150*/  FMNMX.FTZ R8, R85, R6, !PT ;  /* 0x0000000655087209 */ /* 0x000fca0007810000 */
[----:B------:R-:W0:Y:S02]  /*8160*/  SHFL.BFLY PT, R7, R8, 0x2, 0x1f ;  /* 0x0c401f0008077f89 */ /* 0x000e2400000e0000 */
[----:B0-----:R-:W-:Y:S02]  /*8170*/  FMNMX.FTZ R10, R8, R7, !PT ;  /* 0x00000007080a7209 */ /* 0x001fe40007810000 */
[----:B------:R-:W0:Y:S03]  /*8180*/  LDC R7, c[0x0][0x988] ;  /* 0x00026200ff077b82 */ /* 0x000e260000000800 */
[----:B------:R-:W1:Y:S01]  /*8190*/  SHFL.BFLY PT, R19, R10, 0x1, 0x1f ;  /* 0x0c201f000a137f89 */ /* 0x000e6200000e0000 */
[----:B------:R-:W-:Y:S02]  /*81a0*/  WARPGROUP.DEPBAR.LE gsb0, 0x0 ;  /* 0x00008000000079c5 */ /* 0x000fe40000010000 */
[----:B------:R-:W-:Y:S01]  /*81b0*/  WARPGROUP.ARRIVE ;  /* 0x00000000000079c5 */ /* 0x000fe20000000000 */
[----:B-1----:R-:W-:-:S02]  /*81c0*/  FMNMX.FTZ R6, R10, R19, !PT ;  /* 0x000000130a067209 */ /* 0x002fc40007810000 */
[----:B------:R-:W-:-:S03]  /*81d0*/  FMNMX.FTZ R10, R26, R11, !PT ;  /* 0x0000000b1a0a7209 */ /* 0x000fc60007810000 */
[----:B------:R-:W-:Y:S01]  /*81e0*/  HGMMA.64x64x16.F32 R88, R140, gdesc[UR12].tnspB, R88, gsb0 ;  /* 0x40e0000c8c587df0 */ /* 0x000fe20008000858 */
[----:B------:R-:W-:Y:S01]  /*81f0*/  UIADD3 UR14, UR10, 0x180, URZ ;  /* 0x000001800a0e7890 */ /* 0x000fe2000fffe03f */
[----:B------:R-:W-:Y:S01]  /*8200*/  FMNMX.FTZ R21, R27, R10, !PT ;  /* 0x0000000a1b157209 */ /* 0x000fe20007810000 */
[----:B------:R-:W-:Y:S01]  /*8210*/  UMOV UR15, 0x40000040 ;  /* 0x40000040000f7882 */ /* 0x000fe20000000000 */
[----:B------:R-:W-:Y:S02]  /*8220*/  FADD.FTZ R14, -R6, R15 ;  /* 0x0000000f060e7221 */ /* 0x000fe40000010100 */
[----:B------:R-:W-:Y:S02]  /*8230*/  FMNMX.FTZ R10, R30, R21, !PT ;  /* 0x000000151e0a7209 */ /* 0x000fe40007810000 */
[-C--:B0-----:R-:W-:Y:S01]  /*8240*/  FMUL.FTZ R18, R14, R7.reuse ;  /* 0x000000070e127220 */ /* 0x081fe20000410000 */
[----:B------:R-:W-:Y:S01]  /*8250*/  FMUL.FTZ R14, R6, R7 ;  /* 0x00000007060e7220 */ /* 0x000fe20000410000 */
[----:B------:R-:W-:-:S02]  /*8260*/  FMNMX.FTZ R23, R31, R10, !PT ;  /* 0x0000000a1f177209 */ /* 0x000fc40007810000 */
[----:B------:R0:W-:Y:S01]  /*8270*/  MUFU.EX2 R8, R18 ;  /* 0x0000001200087308 */ /* 0x0001e20000000800 */
[--C-:B------:R-:W-:Y:S01]  /*8280*/  FFMA.FTZ R33, R33, R7, -R14.reuse ;  /* 0x0000000721217223 */ /* 0x100fe2000001080e */
[----:B------:R-:W-:Y:S01]  /*8290*/  FMNMX.FTZ R10, R34, R23, !PT ;  /* 0x00000017220a7209 */ /* 0x000fe20007810000 */
[-CC-:B------:R-:W-:Y:S01]  /*82a0*/  FFMA.FTZ R148, R25, R7.reuse, -R14.reuse ;  /* 0x0000000719947223 */ /* 0x180fe2000001080e */
[-CC-:B------:R-:W-:Y:S01]  /*82b0*/  FFMA.FTZ R25, R37, R7.reuse, -R14.reuse ;  /* 0x0000000725197223 */ /* 0x180fe2000001080e */
[-CC-:B------:R-:W-:Y:S01]  /*82c0*/  FFMA.FTZ R45, R45, R7.reuse, -R14.reuse ;  /* 0x000000072d2d7223 */ /* 0x180fe2000001080e */
[----:B------:R-:W-:Y:S01]  /*82d0*/  FMNMX.FTZ R23, R35, R10, !PT ;  /* 0x0000000a23177209 */ /* 0x000fe20007810000 */
[-CC-:B------:R-:W-:Y:S01]  /*82e0*/  FFMA.FTZ R57, R57, R7.reuse, -R14.reuse ;  /* 0x0000000739397223 */ /* 0x180fe2000001080e */
        /* <DEDUP_REMOVED lines=15> */
[-CC-:B0-----:R-:W-:Y:S01]  /*83e0*/  FFMA.FTZ R18, R64, R7.reuse, -R14.reuse ;  /* 0x0000000740127223 */ /* 0x181fe2000001080e */
[-CC-:B------:R-:W-:Y:S01]  /*83f0*/  FFMA.FTZ R20, R68, R7.reuse, -R14.reuse ;  /* 0x0000000744147223 */ /* 0x180fe2000001080e */
[--C-:B------:R-:W-:Y:S01]  /*8400*/  FFMA.FTZ R22, R72, R7, -R14.reuse ;  /* 0x0000000748167223 */ /* 0x100fe2000001080e */
[----:B------:R-:W-:Y:S01]  /*8410*/  FMNMX.FTZ R10, R46, R23, !PT ;  /* 0x000000172e0a7209 */ /* 0x000fe20007810000 */
[-CC-:B------:R-:W-:Y:S01]  /*8420*/  FFMA.FTZ R24, R76, R7.reuse, -R14.reuse ;  /* 0x000000074c187223 */ /* 0x180fe2000001080e */
[-CC-:B------:R-:W-:Y:S01]  /*8430*/  FFMA.FTZ R28, R80, R7.reuse, -R14.reuse ;  /* 0x00000007501c7223 */ /* 0x180fe2000001080e */
[-CC-:B------:R-:W-:Y:S01]  /*8440*/  FFMA.FTZ R84, R84, R7.reuse, -R14.reuse ;  /* 0x0000000754547223 */ /* 0x180fe2000001080e */
[----:B------:R-:W-:Y:S01]  /*8450*/  FMNMX.FTZ R23, R47, R10, !PT ;  /* 0x0000000a2f177209 */ /* 0x000fe20007810000 */
[----:B------:R-:W-:Y:S01]  /*8460*/  FFMA.FTZ R85, R85, R7, -R14 ;  /* 0x0000000755557223 */ /* 0x000fe2000001080e */
[----:B------:R-:W0:Y:S02]  /*8470*/  MUFU.EX2 R15, R15 ;  /* 0x0000000f000f7308 */ /* 0x000e240000000800 */
[----:B------:R-:W-:-:S04]  /*8480*/  FMNMX.FTZ R10, R50, R23, !PT ;  /* 0x00000017320a7209 */ /* 0x000fc80007810000 */
[----:B------:R-:W-:Y:S02]  /*8490*/  FMNMX.FTZ R23, R51, R10, !PT ;  /* 0x0000000a33177209 */ /* 0x000fe40007810000 */
[----:B------:R-:W2:Y:S02]  /*84a0*/  MUFU.EX2 R148, R148 ;  /* 0x0000009400947308 */ /* 0x000ea40000000800 */
[----:B------:R-:W-:-:S04]  /*84b0*/  FMNMX.FTZ R10, R54, R23, !PT ;  /* 0x00000017360a7209 */ /* 0x000fc80007810000 */
[----:B-1----:R-:W-:Y:S02]  /*84c0*/  FMNMX.FTZ R33, R55, R10, !PT ;  /* 0x0000000a37217209 */ /* 0x002fe40007810000 */
[----:B------:R-:W-:Y:S01]  /*84d0*/  MUFU.EX2 R23, R45 ;  /* 0x0000002d00177308 */ /* 0x000fe20000000800 */
[----:B0-----:R-:W-:Y:S01]  /*84e0*/  FFMA.FTZ R5, R8, R5, R15 ;  /* 0x0000000508057223 */ /* 0x001fe2000001000f */
[----:B------:R-:W-:-:S04]  /*84f0*/  FMNMX.FTZ R10, R58, R33, !PT ;  /* 0x000000213a0a7209 */ /* 0x000fc80007810000 */
[----:B------:R-:W-:Y:S02]  /*8500*/  FMNMX.FTZ R33, R59, R10, !PT ;  /* 0x0000000a3b217209 */ /* 0x000fe40007810000 */
[----:B------:R-:W0:Y:S01]  /*8510*/  MUFU.EX2 R150, R150 ;  /* 0x0000009600967308 */ /* 0x000e220000000800 */
[----:B--2---:R-:W-:Y:S01]  /*8520*/  FADD.FTZ R5, R148, R5 ;  /* 0x0000000594057221 */ /* 0x004fe20000010000 */
[----:B------:R-:W-:Y:S02]  /*8530*/  FMNMX.FTZ R10, R62, R33, !PT ;  /* 0x000000213e0a7209 */ /* 0x000fe40007810000 */
[----:B------:R-:W-:Y:S02]  /*8540*/  F2FP.F16.F32.PACK_AB R148, R148, R15 ;  /* 0x0000000f9494723e */ /* 0x000fe400000000ff */
[----:B------:R-:W-:Y:S02]  /*8550*/  FMNMX.FTZ R37, R63, R10, !PT ;  /* 0x0000000a3f257209 */ /* 0x000fe40007810000 */
[----:B------:R1:W-:Y:S01]  /*8560*/  MUFU.EX2 R33, R49 ;  /* 0x0000003100217308 */ /* 0x0003e20000000800 */
[----:B------:R-:W-:-:S02]  /*8570*/  WARPGROUP.DEPBAR.LE gsb0, 0x0 ;  /* 0x00008000000079c5 */ /* 0x000fc40000010000 */
[----:B------:R-:W-:Y:S01]  /*8580*/  WARPGROUP.ARRIVE ;  /* 0x00000000000079c5 */ /* 0x000fe20000000000 */
[----:B------:R-:W-:Y:S01]  /*8590*/  FMNMX.FTZ R10, R66, R37, !PT ;  /* 0x00000025420a7209 */ /* 0x000fe20007810000 */
[-CC-:B------:R-:W-:Y:S01]  /*85a0*/  FFMA.FTZ R140, R40, R7.reuse, -R14.reuse ;  /* 0x00000007288c7223 */ /* 0x180fe2000001080e */
[-CC-:B------:R-:W-:Y:S02]  /*85b0*/  FFMA.FTZ R142, R44, R7.reuse, -R14.reuse ;  /* 0x000000072c8e7223 */ /* 0x180fe4000001080e */
[----:B------:R-:W2:Y:S01]  /*85c0*/  MUFU.EX2 R19, R19 ;  /* 0x0000001300137308 */ /* 0x000ea20000000800 */
[----:B------:R-:W-:Y:S01]  /*85d0*/  FMNMX.FTZ R37, R67, R10, !PT ;  /* 0x0000000a43257209 */ /* 0x000fe20007810000 */
[----:B------:R-:W-:Y:S01]  /*85e0*/  HGMMA.64x64x16.F32 R88, R136, gdesc[UR12].tnspB, R88, gsb0 ;  /* 0x40e0000c88587df0 */ /* 0x000fe20008000858 */
[----:B------:R-:W-:Y:S01]  /*85f0*/  UIADD3 UR14, UR10, 0x200, URZ ;  /* 0x000002000a0e7890 */ /* 0x000fe2000fffe03f */
[--C-:B-1----:R-:W-:Y:S01]  /*8600*/  FFMA.FTZ R49, R65, R7, -R14.reuse ;  /* 0x0000000741317223 */ /* 0x102fe2000001080e */
[----:B------:R-:W-:Y:S01]  /*8610*/  UMOV UR15, 0x40000040 ;  /* 0x40000040000f7882 */ /* 0x000fe20000000000 */
        /* <DEDUP_REMOVED lines=8> */
[----:B------:R1:W-:Y:S02]  /*86a0*/  MUFU.EX2 R37, R57 ;  /* 0x0000003900257308 */ /* 0x0003e40000000800 */
[----:B------:R-:W-:-:S04]  /*86b0*/  FMNMX.FTZ R45, R79, R10, !PT ;  /* 0x0000000a4f2d7209 */ /* 0x000fc80007810000 */
[----:B------:R-:W-:Y:S02]  /*86c0*/  FMNMX.FTZ R10, R82, R45, !PT ;  /* 0x0000002d520a7209 */ /* 0x000fe40007810000 */
[----:B------:R-:W-:Y:S02]  /*86d0*/  MUFU.EX2 R25, R25 ;  /* 0x0000001900197308 */ /* 0x000fe40000000800 */
[----:B------:R-:W-:-:S04]  /*86e0*/  FMNMX.FTZ R45, R83, R10, !PT ;  /* 0x0000000a532d7209 */ /* 0x000fc80007810000 */
[----:B------:R-:W-:Y:S02]  /*86f0*/  FMNMX.FTZ R10, R86, R45, !PT ;  /* 0x0000002d560a7209 */ /* 0x000fe40007810000 */
[----:B------:R3:W-:Y:S02]  /*8700*/  MUFU.EX2 R45, R61 ;  /* 0x0000003d002d7308 */ /* 0x0007e40000000800 */
[----:B------:R-:W-:-:S05]  /*8710*/  FMNMX.FTZ R10, R87, R10, !PT ;  /* 0x0000000a570a7209 */ /* 0x000fca0007810000 */
[----:B-1----:R-:W1:Y:S01]  /*8720*/  SHFL.BFLY PT, R57, R10, 0x2, 0x1f ;  /* 0x0c401f000a397f89 */ /* 0x002e6200000e0000 */
[----:B------:R-:W-:Y:S01]  /*8730*/  MUFU.EX2 R140, R140 ;  /* 0x0000008c008c7308 */ /* 0x000fe20000000800 */
[----:B---3--:R-:W-:-:S07]  /*8740*/  FFMA.FTZ R61, R77, R7, -R14 ;  /* 0x000000074d3d7223 */ /* 0x008fce000001080e */
[----:B------:R-:W-:Y:S08]  /*8750*/  MUFU.EX2 R29, R29 ;  /* 0x0000001d001d7308 */ /* 0x000ff00000000800 */
[----:B------:R-:W-:Y:S01]  /*8760*/  MUFU.EX2 R142, R142 ;  /* 0x0000008e008e7308 */ /* 0x000fe20000000800 */
[----:B-1----:R-:W-:Y:S01]  /*8770*/  FMNMX.FTZ R32, R10, R57, !PT ;  /* 0x000000390a207209 */ /* 0x002fe20007810000 */
[----:B------:R-:W-:-:S06]  /*8780*/  FFMA.FTZ R57, R73, R7, -R14 ;  /* 0x0000000749397223 */ /* 0x000fcc000001080e */
[----:B------:R-:W-:Y:S01]  /*8790*/  MUFU.EX2 R41, R41 ;  /* 0x0000002900297308 */ /* 0x000fe20000000800 */
[----:B------:R-:W1:Y:S01]  /*87a0*/  SHFL.BFLY PT, R69, R32, 0x1, 0x1f ;  /* 0x0c201f0020457f89 */ /* 0x000e6200000e0000 */
[----:B------:R-:W-:Y:S02]  /*87b0*/  WARPGROUP.DEPBAR.LE gsb0, 0x0 ;  /* 0x00008000000079c5 */ /* 0x000fe40000010000 */
[----:B------:R-:W-:Y:S01]  /*87c0*/  WARPGROUP.ARRIVE ;  /* 0x00000000000079c5 */ /* 0x000fe20000000000 */
[-CC-:B------:R-:W-:Y:S01]  /*87d0*/  FFMA.FTZ R136, R48, R7.reuse, -R14.reuse ;  /* 0x0000000730887223 */ /* 0x180fe2000001080e */
[----:B------:R-:W-:Y:S02]  /*87e0*/  FFMA.FTZ R138, R52, R7, -R14 ;  /* 0x00000007348a7223 */ /* 0x000fe4000001080e */
[----:B------:R-:W-:Y:S02]  /*87f0*/  MUFU.EX2 R18, R18 ;  /* 0x0000001200127308 */ /* 0x000fe40000000800 */
[----:B------:R-:W-:Y:S01]  /*8800*/  HGMMA.64x64x16.F32 R88, R132, gdesc[UR12].tnspB, R88, gsb0 ;  /* 0x40e0000c84587df0 */ /* 0x000fe20008000858 */
[----:B------:R-:W-:Y:S01]  /*8810*/  UIADD3 UR14, UR10, 0x280, URZ ;  /* 0x000002800a0e7890 */ /* 0x000fe2000fffe03f */
[----:B------:R-:W-:-:S04]  /*8820*/  UMOV UR15, 0x40000040 ;  /* 0x40000040000f7882 */ /* 0x000fc80000000000 */
[----:B------:R-:W-:Y:S01]  /*8830*/  MUFU.EX2 R136, R136 ;  /* 0x0000008800887308 */ /* 0x000fe20000000800 */
[----:B-1----:R-:W-:-:S07]  /*8840*/  FMNMX.FTZ R10, R32, R69, !PT ;  /* 0x00000045200a7209 */ /* 0x002fce0007810000 */
[----:B------:R-:W-:Y:S01]  /*8850*/  MUFU.EX2 R138, R138 ;  /* 0x0000008a008a7308 */ /* 0x000fe20000000800 */
[----:B------:R-:W-:-:S04]  /*8860*/  FMUL.FTZ R36, R10, R7 ;  /* 0x000000070a247220 */ /* 0x000fc80000410000 */
[-CC-:B------:R-:W-:Y:S01]  /*8870*/  FFMA.FTZ R149, R27, R7.reuse, -R36.reuse ;  /* 0x000000071b957223 */ /* 0x180fe20000010824 */
[----:B------:R-:W-:Y:S02]  /*8880*/  VIADD R27, R17, 0x9 ;  /* 0x00000009111b7836 */ /* 0x000fe40000000000 */
[-CC-:B------:R-:W-:Y:S01]  /*8890*/  FFMA.FTZ R151, R30, R7.reuse, -R36.reuse ;  /* 0x000000071e977223 */ /* 0x180fe20000010824 */
[-CC-:B------:R-:W-:Y:S01]  /*88a0*/  FFMA.FTZ R145, R34, R7.reuse, -R36.reuse ;  /* 0x0000000722917223 */ /* 0x180fe20000010824 */
[-CC-:B------:R-:W-:Y:S01]  /*88b0*/  FFMA.FTZ R30, R35, R7.reuse, -R36.reuse ;  /* 0x00000007231e7223 */ /* 0x180fe20000010824 */
[-CC-:B------:R-:W-:Y:S01]  /*88c0*/  FFMA.FTZ R147, R38, R7.reuse, -R36.reuse ;  /* 0x0000000726937223 */ /* 0x180fe20000010824 */
[----:B------:R-:W-:Y:S01]  /*88d0*/  MUFU.EX2 R149, R149 ;  /* 0x0000009500957308 */ /* 0x000fe20000000800 */
[----:B------:R-:W-:Y:S01]  /*88e0*/  SEL R27, R27, 0x9, !P2 ;  /* 0x000000091b1b7807 */ /* 0x000fe20005000000 */
[-CC-:B------:R-:W-:Y:S01]  /*88f0*/  FFMA.FTZ R34, R39, R7.reuse, -R36.reuse ;  /* 0x0000000727227223 */ /* 0x180fe20000010824 */
[-CC-:B------:R-:W-:Y:S01]  /*8900*/  FFMA.FTZ R137, R50, R7.reuse, -R36.reuse ;  /* 0x0000000732897223 */ /* 0x180fe20000010824 */
[----:B0-----:R-:W-:Y:S01]  /*8910*/  FADD.FTZ R50, R150, R5 ;  /* 0x0000000596327221 */ /* 0x001fe20000010000 */
        /* <DEDUP_REMOVED lines=15> */
[----:B------:R-:W-:Y:S01]  /*8a10*/  FFMA.FTZ R86, R86, R7, -R36 ;  /* 0x0000000756567223 */ /* 0x000fe20000010824 */
[C---:B------:R-:W-:Y:S01]  /*8a20*/  ISETP.GT.AND P2, PT, R9.reuse, UR6, PT ;  /* 0x0000000609007c0c */ /* 0x040fe2000bf44270 */
[----:B------:R-:W-:Y:S01]  /*8a30*/  VIADD R9, R9, 0xffffffff ;  /* 0xffffffff09097836 */ /* 0x000fe20000000000 */
[----:B--2---:R-:W-:Y:S01]  /*8a40*/  F2FP.F16.F32.PACK_AB R150, R19, R150 ;  /* 0x000000961396723e */ /* 0x004fe200000000ff */
[----:B------:R-:W-:Y:S08]  /*8a50*/  MUFU.EX2 R30, R30 ;  /* 0x0000001e001e7308 */ /* 0x000ff00000000800 */
[----:B------:R-:W-:Y:S08]  /*8a60*/  MUFU.EX2 R147, R147 ;  /* 0x0000009300937308 */ /* 0x000ff00000000800 */
[----:B------:R-:W-:Y:S08]  /*8a70*/  MUFU.EX2 R34, R34 ;  /* 0x0000002200227308 */ /* 0x000ff00000000800 */
[----:B------:R-:W-:Y:S01]  /*8a80*/  MUFU.EX2 R141, R141 ;  /* 0x0000008d008d7308 */ /* 0x000fe20000000800 */
[----:B------:R-:W-:-:S02]  /*8a90*/  WARPGROUP.DEPBAR.LE gsb0, 0x0 ;  /* 0x00008000000079c5 */ /* 0x000fc40000010000 */
[----:B------:R-:W-:Y:S01]  /*8aa0*/  WARPGROUP.ARRIVE ;  /* 0x00000000000079c5 */ /* 0x000fe20000000000 */
[-CC-:B------:R-:W-:Y:S01]  /*8ab0*/  FFMA.FTZ R132, R56, R7.reuse, -R14.reuse ;  /* 0x0000000738847223 */ /* 0x180fe2000001080e */
[-C--:B------:R-:W-:Y:S01]  /*8ac0*/  FFMA.FTZ R134, R60, R7.reuse, -R14 ;  /* 0x000000073c867223 */ /* 0x080fe2000001080e */
[----:B------:R-:W-:Y:S02]  /*8ad0*/  FADD.FTZ R14, -R10, R11 ;  /* 0x0000000b0a0e7221 */ /* 0x000fe40000010100 */
[----:B------:R-:W-:Y:S01]  /*8ae0*/  MUFU.EX2 R38, R38 ;  /* 0x0000002600267308 */ /* 0x000fe20000000800 */
[-CC-:B------:R-:W-:Y:S01]  /*8af0*/  FFMA.FTZ R133, R58, R7.reuse, -R36.reuse ;  /* 0x000000073a857223 */ /* 0x180fe20000010824 */
[----:B------:R-:W-:Y:S01]  /*8b00*/  HGMMA.64x64x16.F32 R88, R128, gdesc[UR12].tnspB, R88, gsb0 ;  /* 0x40e0000c80587df0 */ /* 0x000fe20008000858 */
[----:B------:R-:W-:Y:S01]  /*8b10*/  UIADD3 UR14, UR10, 0x300, URZ ;  /* 0x000003000a0e7890 */ /* 0x000fe2000fffe03f */
[-C--:B------:R-:W-:Y:S01]  /*8b20*/  FMUL.FTZ R69, R14, R7.reuse ;  /* 0x000000070e457220 */ /* 0x080fe20000410000 */
[----:B------:R-:W-:Y:S01]  /*8b30*/  UMOV UR15, 0x40000040 ;  /* 0x40000040000f7882 */ /* 0x000fe20000000000 */
[----:B------:R-:W-:Y:S01]  /*8b40*/  UIADD3 UR10, UR10, 0x380, URZ ;  /* 0x000003800a0a7890 */ /* 0x000fe2000fffe03f */
[-CC-:B------:R-:W-:Y:S01]  /*8b50*/  FFMA.FTZ R14, R26, R7.reuse, -R36.reuse ;  /* 0x000000071a0e7223 */ /* 0x180fe20000010824 */
[-CC-:B------:R-:W-:Y:S01]  /*8b60*/  FFMA.FTZ R26, R31, R7.reuse, -R36.reuse ;  /* 0x000000071f1a7223 */ /* 0x180fe20000010824 */
[----:B------:R-:W-:Y:S01]  /*8b70*/  IMAD.U32 R31, RZ, RZ, UR4 ;  /* 0x00000004ff1f7e24 */ /* 0x000fe2000f8e00ff */
[----:B------:R-:W-:Y:S01]  /*8b80*/  MUFU.EX2 R69, R69 ;  /* 0x0000004500457308 */ /* 0x000fe20000000800 */
[----:B------:R-:W-:-:S03]  /*8b90*/  FFMA.FTZ R135, R62, R7, -R36 ;  /* 0x000000073e877223 */ /* 0x000fc60000010824 */
[----:B------:R-:W-:-:S04]  /*8ba0*/  @!P1 LEA R31, R31, UR38, 0x3 ;  /* 0x000000261f1f9c11 */ /* 0x000fc8000f8e18ff */
[----:B------:R-:W0:Y:S01]  /*8bb0*/  MUFU.EX2 R14, R14 ;  /* 0x0000000e000e7308 */ /* 0x000e220000000800 */
[----:B------:R-:W-:-:S05]  /*8bc0*/  @!P1 VIADD R31, R31, 0x16840 ;  /* 0x000168401f1f9836 */ /* 0x000fca0000000000 */
[----:B------:R-:W-:Y:S02]  /*8bd0*/  @!P1 PRMT R31, RZ, 0x654, R31 ;  /* 0x00000654ff1f9816 */ /* 0x000fe4000000001f */
[----:B------:R-:W1:Y:S08]  /*8be0*/  MUFU.EX2 R26, R26 ;  /* 0x0000001a001a7308 */ /* 0x000e700000000800 */
[----:B------:R-:W2:Y:S01]  /*8bf0*/  MUFU.EX2 R143, R143 ;  /* 0x0000008f008f7308 */ /* 0x000ea20000000800 */
[----:B0-----:R-:W-:-:S04]  /*8c00*/  FFMA.FTZ R4, R69, R4, R14 ;  /* 0x0000000445047223 */ /* 0x001fc8000001000e */
[----:B------:R-:W-:Y:S01]  /*8c10*/  FADD.FTZ R48, R149, R4 ;  /* 0x0000000495307221 */ /* 0x000fe20000010000 */
[----:B------:R-:W-:Y:S01]  /*8c20*/  FFMA.FTZ R4, R63, R7, -R36 ;  /* 0x000000073f047223 */ /* 0x000fe20000010824 */
[----:B------:R-:W-:Y:S01]  /*8c30*/  F2FP.F16.F32.PACK_AB R149, R149, R14 ;  /* 0x0000000e9595723e */ /* 0x000fe200000000ff */
[----:B------:R-:W0:Y:S01]  /*8c40*/  MUFU.EX2 R40, R40 ;  /* 0x0000002800287308 */ /* 0x000e220000000800 */
[----:B------:R-:W-:Y:S01]  /*8c50*/  FADD.FTZ R5, R151, R48 ;  /* 0x0000003097057221 */ /* 0x000fe20000010000 */
[----:B-1----:R-:W-:-:S03]  /*8c60*/  F2FP.F16.F32.PACK_AB R151, R26, R151 ;  /* 0x000000971a97723e */ /* 0x002fc600000000ff */
[----:B------:R-:W-:-:S03]  /*8c70*/  FADD.FTZ R48, R26, R5 ;  /* 0x000000051a307221 */ /* 0x000fc60000010000 */
[----:B------:R-:W1:Y:S01]  /*8c80*/  MUFU.EX2 R137, R137 ;  /* 0x0000008900897308 */ /* 0x000e620000000800 */
[----:B------:R-:W-:Y:S01]  /*8c90*/  FADD.FTZ R5, R145, R48 ;  /* 0x0000003091057221 */ /* 0x000fe20000010000 */
[----:B------:R-:W-:Y:S01]  /*8ca0*/  FFMA.FTZ R48, R67, R7, -R36 ;  /* 0x0000000743307223 */ /* 0x000fe20000010824 */
[C---:B------:R-:W-:Y:S02]  /*8cb0*/  F2FP.F16.F32.PACK_AB R145, R30.reuse, R145 ;  /* 0x000000911e91723e */ /* 0x040fe400000000ff */
[----:B------:R-:W-:-:S03]  /*8cc0*/  FADD.FTZ R52, R30, R5 ;  /* 0x000000051e347221 */ /* 0x000fc60000010000 */
[----:B------:R-:W3:Y:S01]  /*8cd0*/  MUFU.EX2 R42, R42 ;  /* 0x0000002a002a7308 */ /* 0x000ee20000000800 */
[----:B------:R-:W-:Y:S01]  /*8ce0*/  FADD.FTZ R5, R147, R52 ;  /* 0x0000003493057221 */ /* 0x000fe20000010000 */
[----:B------:R-:W-:-:S03]  /*8cf0*/  F2FP.F16.F32.PACK_AB R147, R34, R147 ;  /* 0x000000932293723e */ /* 0x000fc600000000ff */
[----:B------:R-:W-:-:S03]  /*8d00*/  FADD.FTZ R52, R34, R5 ;  /* 0x0000000522347221 */ /* 0x000fc60000010000 */
[----:B------:R-:W4:Y:S01]  /*8d10*/  MUFU.EX2 R139, R139 ;  /* 0x0000008b008b7308 */ /* 0x000f220000000800 */
[----:B------:R-:W-:Y:S01]  /*8d20*/  FADD.FTZ R5, R141, R52 ;  /* 0x000000348d057221 */ /* 0x000fe20000010000 */
[----:B------:R-:W-:-:S03]  /*8d30*/  F2FP.F16.F32.PACK_AB R141, R38, R141 ;  /* 0x0000008d268d723e */ /* 0x000fc600000000ff */
[----:B------:R-:W-:-:S03]  /*8d40*/  FADD.FTZ R52, R38, R5 ;  /* 0x0000000526347221 */ /* 0x000fc60000010000 */
[----:B------:R-:W5:Y:S01]  /*8d50*/  MUFU.EX2 R44, R44 ;  /* 0x0000002c002c7308 */ /* 0x000f620000000800 */
[----:B--2---:R-:W-:Y:S01]  /*8d60*/  FADD.FTZ R5, R143, R52 ;  /* 0x000000348f057221 */ /* 0x004fe20000010000 */
[----:B0-----:R-:W-:-:S03]  /*8d70*/  F2FP.F16.F32.PACK_AB R143, R40, R143 ;  /* 0x0000008f288f723e */ /* 0x001fc600000000ff */
[----:B------:R-:W-:Y:S01]  /*8d80*/  FADD.FTZ R52, R40, R5 ;  /* 0x0000000528347221 */ /* 0x000fe20000010000 */
[----:B------:R-:W-:Y:S02]  /*8d90*/  WARPGROUP.DEPBAR.LE gsb0, 0x0 ;  /* 0x00008000000079c5 */ /* 0x000fe40000010000 */
[----:B------:R-:W-:Y:S01]  /*8da0*/  WARPGROUP.ARRIVE ;  /* 0x00000000000079c5 */ /* 0x000fe20000000000 */
[----:B------:R-:W-:Y:S01]  /*8db0*/  MUFU.EX2 R132, R132 ;  /* 0x0000008400847308 */ /* 0x000fe20000000800 */
[----:B-1----:R-:W-:Y:S01]  /*8dc0*/  FADD.FTZ R5, R137, R52 ;  /* 0x0000003489057221 */ /* 0x002fe20000010000 */
[-CC-:B------:R-:W-:Y:S01]  /*8dd0*/  FFMA.FTZ R129, R66, R7.reuse, -R36.reuse ;  /* 0x0000000742817223 */ /* 0x180fe20000010824 */
[----:B------:R-:W-:Y:S01]  /*8de0*/  FFMA.FTZ R131, R70, R7, -R36 ;  /* 0x0000000746837223 */ /* 0x000fe20000010824 */
[C---:B---3--:R-:W-:Y:S01]  /*8df0*/  F2FP.F16.F32.PACK_AB R137, R42.reuse, R137 ;  /* 0x000000892a89723e */ /* 0x048fe200000000ff */
[----:B------:R-:W-:Y:S01]  /*8e00*/  HGMMA.64x64x16.F32 R88, R124, gdesc[UR12].tnspB, R88, gsb0 ;  /* 0x40e0000c7c587df0 */ /* 0x000fe20008000858 */
[----:B------:R-:W-:-:S02]  /*8e10*/  FADD.FTZ R52, R42, R5 ;  /* 0x000000052a347221 */ /* 0x000fc40000010000 */
[----:B------:R-:W0:Y:S02]  /*8e20*/  MUFU.EX2 R133, R133 ;  /* 0x0000008500857308 */ /* 0x000e240000000800 */
[----:B----4-:R-:W-:Y:S01]  /*8e30*/  FADD.FTZ R5, R139, R52 ;  /* 0x000000348b057221 */ /* 0x010fe20000010000 */
[----:B-----5:R-:W-:-:S03]  /*8e40*/  F2FP.F16.F32.PACK_AB R139, R44, R139 ;  /* 0x0000008b2c8b723e */ /* 0x020fc600000000ff */
[----:B------:R-:W-:Y:S02]  /*8e50*/  FADD.FTZ R26, R44, R5 ;  /* 0x000000052c1a7221 */ /* 0x000fe40000010000 */
[----:B------:R-:W1:Y:S08]  /*8e60*/  MUFU.EX2 R46, R46 ;  /* 0x0000002e002e7308 */ /* 0x000e700000000800 */
[----:B------:R-:W-:Y:S01]  /*8e70*/  MUFU.EX2 R134, R134 ;  /* 0x0000008600867308 */ /* 0x000fe20000000800 */
[----:B0-----:R-:W-:-:S07]  /*8e80*/  FADD.FTZ R5, R133, R26 ;  /* 0x0000001a85057221 */ /* 0x001fce0000010000 */
[----:B------:R-:W0:Y:S01]  /*8e90*/  MUFU.EX2 R135, R135 ;  /* 0x0000008700877308 */ /* 0x000e220000000800 */
[C---:B-1----:R-:W-:Y:S01]  /*8ea0*/  FADD.FTZ R26, R46.reuse, R5 ;  /* 0x000000052e1a7221 */ /* 0x042fe20000010000 */
[----:B------:R-:W-:-:S06]  /*8eb0*/  F2FP.F16.F32.PACK_AB R133, R46, R133 ;  /* 0x000000852e85723e */ /* 0x000fcc00000000ff */
[----:B------:R-:W1:Y:S08]  /*8ec0*/  MUFU.EX2 R4, R4 ;  /* 0x0000000400047308 */ /* 0x000e700000000800 */
[----:B------:R-:W2:Y:S01]  /*8ed0*/  MUFU.EX2 R129, R129 ;  /* 0x0000008100817308 */ /* 0x000ea20000000800 */
[----:B0-----:R-:W-:-:S07]  /*8ee0*/  FADD.FTZ R5, R135, R26 ;  /* 0x0000001a87057221 */ /* 0x001fce0000010000 */
[----:B------:R-:W0:Y:S01]  /*8ef0*/  MUFU.EX2 R49, R49 ;  /* 0x0000003100317308 */ /* 0x000e220000000800 */
[C---:B-1----:R-:W-:Y:S01]  /*8f00*/  FADD.FTZ R26, R4.reuse, R5 ;  /* 0x00000005041a7221 */ /* 0x042fe20000010000 */
[----:B------:R-:W-:-:S06]  /*8f10*/  F2FP.F16.F32.PACK_AB R135, R4, R135 ;  /* 0x000000870487723e */ /* 0x000fcc00000000ff */
[----:B------:R-:W1:Y:S01]  /*8f20*/  MUFU.EX2 R48, R48 ;  /* 0x0000003000307308 */ /* 0x000e620000000800 */
[----:B--2---:R-:W-:-:S07]  /*8f30*/  FADD.FTZ R5, R129, R26 ;  /* 0x0000001a81057221 */ /* 0x004fce0000010000 */
[----:B------:R-:W-:Y:S01]  /*8f40*/  MUFU.EX2 R20, R20 ;  /* 0x0000001400147308 */ /* 0x000fe20000000800 */
[----:B0-----:R-:W-:-:S07]  /*8f50*/  F2FP.F16.F32.PACK_AB R128, R49, R18 ;  /* 0x000000123180723e */ /* 0x001fce00000000ff */
[----:B------:R-:W0:Y:S01]  /*8f60*/  MUFU.EX2 R131, R131 ;  /* 0x0000008300837308 */ /* 0x000e220000000800 */
[C---:B-1----:R-:W-:Y:S01]  /*8f70*/  FADD.FTZ R26, R48.reuse, R5 ;  /* 0x00000005301a7221 */ /* 0x042fe20000010000 */
[----:B------:R-:W-:Y:S01]  /*8f80*/  F2FP.F16.F32.PACK_AB R129, R48, R129 ;  /* 0x000000813081723e */ /* 0x000fe200000000ff */
[----:B------:R-:W-:Y:S02]  /*8f90*/  WARPGROUP.DEPBAR.LE gsb0, 0x0 ;  /* 0x00008000000079c5 */ /* 0x000fe40000010000 */
[----:B------:R-:W-:Y:S01]  /*8fa0*/  WARPGROUP.ARRIVE ;  /* 0x00000000000079c5 */ /* 0x000fe20000000000 */
[----:B------:R-:W-:Y:S02]  /*8fb0*/  FFMA.FTZ R125, R74, R7, -R36 ;  /* 0x000000074a7d7223 */ /* 0x000fe40000010824 */
[----:B------:R-:W1:Y:S03]  /*8fc0*/  MUFU.EX2 R53, R53 ;  /* 0x0000003500357308 */ /* 0x000e660000000800 */
[----:B------:R-:W-:Y:S05]  /*8fd0*/  HGMMA.64x64x16.F32 R88, R120, gdesc[UR8].tnspB, R88, gsb0 ;  /* 0x40e0000878587df0 */ /* 0x000fea0008000858 */
[----:B------:R-:W-:Y:S01]  /*8fe0*/  MUFU.EX2 R22, R22 ;  /* 0x0000001600167308 */ /* 0x000fe20000000800 */
[----:B0-----:R-:W-:-:S07]  /*8ff0*/  FADD.FTZ R5, R131, R26 ;  /* 0x0000001a83057221 */ /* 0x001fce0000010000 */
[----:B------:R-:W-:Y:S01]  /*9000*/  MUFU.EX2 R125, R125 ;  /* 0x0000007d007d7308 */ /* 0x000fe20000000800 */
[----:B-1----:R-:W-:-:S07]  /*9010*/  F2FP.F16.F32.PACK_AB R130, R53, R20 ;  /* 0x000000143582723e */ /* 0x002fce00000000ff */
[----:B------:R-:W0:Y:S08]  /*9020*/  MUFU.EX2 R57, R57 ;  /* 0x0000003900397308 */ /* 0x000e300000000800 */
[----:B------:R-:W-:Y:S08]  /*9030*/  MUFU.EX2 R14, R75 ;  /* 0x0000004b000e7308 */ /* 0x000ff00000000800 */
[----:B------:R-:W-:Y:S01]  /*9040*/  MUFU.EX2 R24, R24 ;  /* 0x0000001800187308 */ /* 0x000fe20000000800 */
[----:B0-----:R-:W-:-:S07]  /*9050*/  F2FP.F16.F32.PACK_AB R124, R57, R22 ;  /* 0x00000016397c723e */ /* 0x001fce00000000ff */
[----:B------:R-:W-:Y:S08]  /*9060*/  MUFU.EX2 R78, R78 ;  /* 0x0000004e004e7308 */ /* 0x000ff00000000800 */
[----:B------:R-:W0:Y:S08]  /*9070*/  MUFU.EX2 R61, R61 ;  /* 0x0000003d003d7308 */ /* 0x000e300000000800 */
[----:B------:R-:W1:Y:S08]  /*9080*/  MUFU.EX2 R79, R79 ;  /* 0x0000004f004f7308 */ /* 0x000e700000000800 */
[----:B------:R-:W-:Y:S01]  /*9090*/  MUFU.EX2 R28, R28 ;  /* 0x0000001c001c7308 */ /* 0x000fe20000000800 */
[----:B0-----:R-:W-:-:S07]  /*90a0*/  F2FP.F16.F32.PACK_AB R126, R61, R24 ;  /* 0x000000183d7e723e */ /* 0x001fce00000000ff */
[----:B------:R-:W-:Y:S01]  /*90b0*/  MUFU.EX2 R82, R82 ;  /* 0x0000005200527308 */ /* 0x000fe20000000800 */
[----:B------:R-:W-:Y:S02]  /*90c0*/  WARPGROUP.DEPBAR.LE gsb0, 0x0 ;  /* 0x00008000000079c5 */ /* 0x000fe40000010000 */
[----:B------:R0:W-:Y:S06]  /*90d0*/  BAR.ARV R27, 0x100 ;  /* 0x0004001b0000751d */ /* 0x0001ec0000002000 */
[----:B------:R2:W-:Y:S01]  /*90e0*/  @!P1 SYNCS.ARRIVE.TRANS64.RED.A1T0 RZ, [R31+URZ], RZ ;  /* 0x000000ff1fff99a7 */ /* 0x0005e2000810043f */
[----:B------:R-:W3:Y:S01]  /*90f0*/  MUFU.EX2 R65, R65 ;  /* 0x0000004100417308 */ /* 0x000ee20000000800 */
[----:B-1----:R-:W-:Y:S01]  /*9100*/  F2FP.F16.F32.PACK_AB R127, R79, R78 ;  /* 0x0000004e4f7f723e */ /* 0x002fe200000000ff */
[-C--:B------:R-:W-:Y:S01]  /*9110*/  FMUL.FTZ R88, R88, R8.reuse ;  /* 0x0000000858587220 */ /* 0x080fe20000410000 */
[-C--:B------:R-:W-:Y:S01]  /*9120*/  FMUL.FTZ R89, R89, R8.reuse ;  /* 0x0000000859597220 */ /* 0x080fe20000410000 */
[-C--:B------:R-:W-:Y:S01]  /*9130*/  FMUL.FTZ R92, R92, R8.reuse ;  /* 0x000000085c5c7220 */ /* 0x080fe20000410000 */
[-C--:B------:R-:W-:Y:S01]  /*9140*/  FMUL.FTZ R93, R93, R8.reuse ;  /* 0x000000085d5d7220 */ /* 0x080fe20000410000 */
[-C--:B------:R-:W-:Y:S01]  /*9150*/  FMUL.FTZ R96, R96, R8.reuse ;  /* 0x0000000860607220 */ /* 0x080fe20000410000 */
[----:B--2---:R-:W-:Y:S01]  /*9160*/  IMAD.U32 R31, RZ, RZ, UR7 ;  /* 0x00000007ff1f7e24 */ /* 0x004fe2000f8e00ff */
[----:B------:R-:W1:Y:S01]  /*9170*/  MUFU.EX2 R83, R83 ;  /* 0x0000005300537308 */ /* 0x000e620000000800 */
[----:B------:R-:W-:Y:S01]  /*9180*/  UMOV UR7, UR4 ;  /* 0x0000000400077c82 */ /* 0x000fe20008000000 */
[-C--:B------:R-:W-:Y:S01]  /*9190*/  FMUL.FTZ R97, R97, R8.reuse ;  /* 0x0000000861617220 */ /* 0x080fe20000410000 */
[-C--:B------:R-:W-:Y:S01]  /*91a0*/  FMUL.FTZ R100, R100, R8.reuse ;  /* 0x0000000864647220 */ /* 0x080fe20000410000 */
[----:B------:R-:W-:Y:S01]  /*91b0*/  @!P1 LEA R31, R31, UR38, 0x3 ;  /* 0x000000261f1f9c11 */ /* 0x000fe2000f8e18ff */
[-C--:B------:R-:W-:Y:S01]  /*91c0*/  FMUL.FTZ R101, R101, R8.reuse ;  /* 0x0000000865657220 */ /* 0x080fe20000410000 */
[-C--:B------:R-:W-:Y:S01]  /*91d0*/  FMUL.FTZ R104, R104, R8.reuse ;  /* 0x0000000868687220 */ /* 0x080fe20000410000 */
[----:B------:R-:W-:Y:S01]  /*91e0*/  FMUL.FTZ R105, R105, R8 ;  /* 0x0000000869697220 */ /* 0x000fe20000410000 */
[----:B------:R-:W-:Y:S01]  /*91f0*/  MUFU.EX2 R32, R84 ;  /* 0x0000005400207308 */ /* 0x000fe20000000800 */
[----:B0-----:R-:W-:Y:S01]  /*9200*/  @!P1 VIADD R27, R31, 0x16860 ;  /* 0x000168601f1b9836 */ /* 0x001fe20000000000 */
[----:B---3--:R-:W-:Y:S01]  /*9210*/  F2FP.F16.F32.PACK_AB R120, R65, R28 ;  /* 0x0000001c4178723e */ /* 0x008fe200000000ff */
[-C--:B------:R-:W-:Y:S01]  /*9220*/  FMUL.FTZ R108, R108, R8.reuse ;  /* 0x000000086c6c7220 */ /* 0x080fe20000410000 */
[-C--:B------:R-:W-:Y:S01]  /*9230*/  FMUL.FTZ R109, R109, R8.reuse ;  /* 0x000000086d6d7220 */ /* 0x080fe20000410000 */
[----:B------:R-:W-:Y:S01]  /*9240*/  FMUL.FTZ R112, R112, R8 ;  /* 0x0000000870707220 */ /* 0x000fe20000410000 */
[----:B------:R-:W-:Y:S01]  /*9250*/  @!P1 PRMT R31, RZ, 0x654, R27 ;  /* 0x00000654ff1f9816 */ /* 0x000fe2000000001b */
[----:B------:R-:W-:Y:S01]  /*9260*/  FADD.FTZ R27, R19, R50 ;  /* 0x00000032131b7221 */ /* 0x000fe20000010000 */
[----:B------:R-:W-:Y:S01]  /*9270*/  MUFU.EX2 R86, R86 ;  /* 0x0000005600567308 */ /* 0x000fe20000000800 */
[----:B-1----:R-:W-:Y:S01]  /*9280*/  F2FP.F16.F32.PACK_AB R121, R83, R82 ;  /* 0x000000525379723e */ /* 0x002fe200000000ff */
[----:B------:R0:W-:Y:S01]  /*9290*/  @!P1 SYNCS.ARRIVE.TRANS64.RED.A1T0 RZ, [R31+URZ], RZ ;  /* 0x000000ff1fff99a7 */ /* 0x0001e2000810043f */
[----:B------:R-:W-:Y:S01]  /*92a0*/  FADD.FTZ R50, R144, R27 ;  /* 0x0000001b90327221 */ /* 0x000fe20000010000 */
[----:B------:R-:W-:Y:S01]  /*92b0*/  F2FP.F16.F32.PACK_AB R144, R21, R144 ;  /* 0x000000901590723e */ /* 0x000fe200000000ff */
[-C--:B------:R-:W-:Y:S01]  /*92c0*/  FMUL.FTZ R113, R113, R8.reuse ;  /* 0x0000000871717220 */ /* 0x080fe20000410000 */
[----:B------:R-:W-:Y:S01]  /*92d0*/  FMUL.FTZ R116, R116, R8 ;  /* 0x0000000874747220 */ /* 0x000fe20000410000 */
[----:B------:R-:W-:Y:S01]  /*92e0*/  FADD.FTZ R27, R21, R50 ;  /* 0x00000032151b7221 */ /* 0x000fe20000010000 */
[-CC-:B------:R-:W-:Y:S01]  /*92f0*/  FFMA.FTZ R50, R71, R7.reuse, -R36.reuse ;  /* 0x0000000747327223 */ /* 0x180fe20000010824 */
[----:B------:R-:W-:Y:S01]  /*9300*/  FFMA.FTZ R36, R87, R7, -R36 ;  /* 0x0000000757247223 */ /* 0x000fe20000010824 */
[----:B------:R-:W1:Y:S01]  /*9310*/  MUFU.EX2 R11, R85 ;  /* 0x00000055000b7308 */ /* 0x000e620000000800 */
[----:B------:R-:W-:Y:S01]  /*9320*/  FADD.FTZ R54, R146, R27 ;  /* 0x0000001b92367221 */ /* 0x000fe20000010000 */
[----:B------:R-:W-:Y:S01]  /*9330*/  F2FP.F16.F32.PACK_AB R146, R25, R146 ;  /* 0x000000921992723e */ /* 0x000fe200000000ff */
[----:B------:R-:W-:Y:S01]  /*9340*/  FMUL.FTZ R117, R117, R8 ;  /* 0x0000000875757220 */ /* 0x000fe20000410000 */
[-C--:B------:R-:W-:Y:S01]  /*9350*/  FMUL.FTZ R90, R90, R69.reuse ;  /* 0x000000455a5a7220 */ /* 0x080fe20000410000 */
[----:B------:R-:W-:Y:S01]  /*9360*/  FADD.FTZ R27, R25, R54 ;  /* 0x00000036191b7221 */ /* 0x000fe20000010000 */
[-C--:B------:R-:W-:Y:S01]  /*9370*/  FMUL.FTZ R91, R91, R69.reuse ;  /* 0x000000455b5b7220 */ /* 0x080fe20000410000 */
[-C--:B------:R-:W-:Y:S01]  /*9380*/  FMUL.FTZ R94, R94, R69.reuse ;  /* 0x000000455e5e7220 */ /* 0x080fe20000410000 */
[----:B------:R-:W2:Y:S01]  /*9390*/  MUFU.EX2 R50, R50 ;  /* 0x0000003200327308 */ /* 0x000ea20000000800 */
[----:B------:R-:W-:Y:S01]  /*93a0*/  FADD.FTZ R54, R140, R27 ;  /* 0x0000001b8c367221 */ /* 0x000fe20000010000 */
[----:B------:R-:W-:Y:S01]  /*93b0*/  F2FP.F16.F32.PACK_AB R140, R29, R140 ;  /* 0x0000008c1d8c723e */ /* 0x000fe200000000ff */
[-C--:B------:R-:W-:Y:S01]  /*93c0*/  FMUL.FTZ R95, R95, R69.reuse ;  /* 0x000000455f5f7220 */ /* 0x080fe20000410000 */
[-C--:B------:R-:W-:Y:S01]  /*93d0*/  FMUL.FTZ R98, R98, R69.reuse ;  /* 0x0000004562627220 */ /* 0x080fe20000410000 */
[----:B------:R-:W-:Y:S01]  /*93e0*/  FADD.FTZ R27, R29, R54 ;  /* 0x000000361d1b7221 */ /* 0x000fe20000010000 */
[-C--:B------:R-:W-:Y:S01]  /*93f0*/  FMUL.FTZ R99, R99, R69.reuse ;  /* 0x0000004563637220 */ /* 0x080fe20000410000 */
[-C--:B------:R-:W-:Y:S01]  /*9400*/  FMUL.FTZ R102, R102, R69.reuse ;  /* 0x0000004566667220 */ /* 0x080fe20000410000 */
[----:B------:R-:W3:Y:S01]  /*9410*/  MUFU.EX2 R123, R36 ;  /* 0x00000024007b7308 */ /* 0x000ee20000000800 */
[----:B------:R-:W-:Y:S01]  /*9420*/  FADD.FTZ R54, R142, R27 ;  /* 0x0000001b8e367221 */ /* 0x000fe20000010000 */
[----:B-1----:R-:W-:Y:S01]  /*9430*/  F2FP.F16.F32.PACK_AB R122, R11, R32 ;  /* 0x000000200b7a723e */ /* 0x002fe200000000ff */
[-C--:B------:R-:W-:Y:S01]  /*9440*/  FMUL.FTZ R103, R103, R69.reuse ;  /* 0x0000004567677220 */ /* 0x080fe20000410000 */
[C---:B------:R-:W-:Y:S01]  /*9450*/  F2FP.F16.F32.PACK_AB R142, R23.reuse, R142 ;  /* 0x0000008e178e723e */ /* 0x040fe200000000ff */
[----:B------:R-:W-:Y:S01]  /*9460*/  FADD.FTZ R27, R23, R54 ;  /* 0x00000036171b7221 */ /* 0x000fe20000010000 */
[-C--:B------:R-:W-:Y:S01]  /*9470*/  FMUL.FTZ R106, R106, R69.reuse ;  /* 0x000000456a6a7220 */ /* 0x080fe20000410000 */
[-C--:B------:R-:W-:Y:S01]  /*9480*/  FMUL.FTZ R107, R107, R69.reuse ;  /* 0x000000456b6b7220 */ /* 0x080fe20000410000 */
[-C--:B------:R-:W-:Y:S01]  /*9490*/  FMUL.FTZ R110, R110, R69.reuse ;  /* 0x000000456e6e7220 */ /* 0x080fe20000410000 */
[----:B------:R-:W-:Y:S01]  /*94a0*/  FADD.FTZ R54, R136, R27 ;  /* 0x0000001b88367221 */ /* 0x000fe20000010000 */
[----:B--2---:R-:W-:Y:S01]  /*94b0*/  FADD.FTZ R26, R50, R5 ;  /* 0x00000005321a7221 */ /* 0x004fe20000010000 */
[----:B------:R-:W-:Y:S01]  /*94c0*/  F2FP.F16.F32.PACK_AB R136, R33, R136 ;  /* 0x000000882188723e */ /* 0x000fe200000000ff */
[----:B------:R-:W-:Y:S01]  /*94d0*/  FMUL.FTZ R111, R111, R69 ;  /* 0x000000456f6f7220 */ /* 0x000fe20000410000 */
[----:B------:R-:W-:Y:S01]  /*94e0*/  FADD.FTZ R15, R33, R54 ;  /* 0x00000036210f7221 */ /* 0x000fe20000010000 */
[----:B------:R-:W-:Y:S01]  /*94f0*/  FADD.FTZ R5, R125, R26 ;  /* 0x0000001a7d057221 */ /* 0x000fe20000010000 */
[----:B------:R-:W-:Y:S01]  /*9500*/  F2FP.F16.F32.PACK_AB R125, R14, R125 ;  /* 0x0000007d0e7d723e */ /* 0x000fe200000000ff */
[-C--:B------:R-:W-:Y:S01]  /*9510*/  FMUL.FTZ R114, R114, R69.reuse ;  /* 0x0000004572727220 */ /* 0x080fe20000410000 */
[----:B------:R-:W-:Y:S01]  /*9520*/  FADD.FTZ R54, R138, R15 ;  /* 0x0000000f8a367221 */ /* 0x000fe20000010000 */
[----:B------:R-:W-:Y:S01]  /*9530*/  FADD.FTZ R5, R14, R5 ;  /* 0x000000050e057221 */ /* 0x000fe20000010000 */
        /* <DEDUP_REMOVED lines=11> */
[----:B------:R-:W-:-:S03]  /*95f0*/  FADD.FTZ R5, R82, R5 ;  /* 0x0000000552057221 */ /* 0x000fc60000010000 */
[----:B------:R-:W-:Y:S01]  /*9600*/  FADD.FTZ R30, R134, R15 ;  /* 0x0000000f861e7221 */ /* 0x000fe20000010000 */
[----:B------:R-:W-:Y:S01]  /*9610*/  FADD.FTZ R5, R83, R5 ;  /* 0x0000000553057221 */ /* 0x000fe20000010000 */
[C---:B------:R-:W-:Y:S02]  /*9620*/  F2FP.F16.F32.PACK_AB R134, R45.reuse, R134 ;  /* 0x000000862d86723e */ /* 0x040fe400000000ff */
[----:B------:R-:W-:Y:S01]  /*9630*/  FADD.FTZ R15, R45, R30 ;  /* 0x0000001e2d0f7221 */ /* 0x000fe20000010000 */
[----:B------:R-:W-:-:S03]  /*9640*/  FADD.FTZ R14, R86, R5 ;  /* 0x00000005560e7221 */ /* 0x000fc60000010000 */
[----:B------:R-:W-:-:S04]  /*9650*/  FADD.FTZ R30, R18, R15 ;  /* 0x0000000f121e7221 */ /* 0x000fc80000010000 */
        /* <DEDUP_REMOVED lines=9> */
[----:B------:R-:W-:Y:S01]  /*96f0*/  FADD.FTZ R4, R32, R15 ;  /* 0x0000000f20047221 */ /* 0x000fe20000010000 */
[----:B------:R-:W-:-:S03]  /*9700*/  IMAD.MOV.U32 R15, RZ, RZ, R6 ;  /* 0x000000ffff0f7224 */ /* 0x000fc600078e0006 */
[----:B------:R-:W-:Y:S01]  /*9710*/  FADD.FTZ R5, R11, R4 ;  /* 0x000000040b057221 */ /* 0x000fe20000010000 */
[C---:B---3--:R-:W-:Y:S01]  /*9720*/  FADD.FTZ R4, R123.reuse, R14 ;  /* 0x0000000e7b047221 */ /* 0x048fe20000010000 */
[----:B------:R-:W-:Y:S01]  /*9730*/  F2FP.F16.F32.PACK_AB R123, R123, R86 ;  /* 0x000000567b7b723e */ /* 0x000fe200000000ff */
[----:B------:R-:W-:Y:S01]  /*9740*/  IMAD.MOV.U32 R11, RZ, RZ, R10 ;  /* 0x000000ffff0b7224 */ /* 0x000fe200078e000a */
[----:B0-----:R-:W-:Y:S06]  /*9750*/  @P2 BRA `(.L_x_871) ;  /* 0xffffffe000e42947 */ /* 0x001fec000383ffff */
.L_x_862:
[----:B------:R-:W-:-:S13]  /*9760*/  ISETP.GE.AND P2, PT, R9, UR37, PT ;  /* 0x0000002509007c0c */ /* 0x000fda000bf46270 */
[----:B------:R-:W-:Y:S05]  /*9770*/  @!P2 BRA `(.L_x_872) ;  /* 0x0000002c0064a947 */ /* 0x000fea0003800000 */
[C---:B------:R-:W-:Y:S01]  /*9780*/  VIADD R14, R17.reuse, 0x9 ;  /* 0x00000009110e7836 */ /* 0x040fe20000000000 */
[----:B------:R-:W-:Y:S01]  /*9790*/  ISETP.GE.U32.AND P2, PT, R2, 0x180, PT ;  /* 0x000001800200780c */ /* 0x000fe20003f46070 */
[----:B------:R-:W-:Y:S01]  /*97a0*/  IMAD.MOV.U32 R11, RZ, RZ, R10 ;  /* 0x000000ffff0b7224 */ /* 0x000fe200078e000a */
[----:B------:R-:W-:Y:S01]  /*97b0*/  UMOV UR7, UR5 ;  /* 0x0000000500077c82 */ /* 0x000fe20008000000 */
[----:B------:R-:W-:Y:S01]  /*97c0*/  IMAD.MOV.U32 R8, RZ, RZ, R6 ;  /* 0x000000ffff087224 */ /* 0x000fe200078e0006 */
[----:B------:R-:W-:Y:S01]  /*97d0*/  SEL R14, R14, 0x9, !P2 ;  /* 0x000000090e0e7807 */ /* 0x000fe20005000000 */
[----:B------:R-:W-:Y:S01]  /*97e0*/  VIADD R17, R17, 0x8 ;  /* 0x0000000811117836 */ /* 0x000fe20000000000 */
[----:B------:R-:W-:Y:S01]  /*97f0*/  UMOV UR6, UR4 ;  /* 0x0000000400067c82 */ /* 0x000fe20008000000 */
[----:B------:R-:W-:Y:S01]  /*9800*/  ULDC UR26, c[0x0][0x9e4] ;  /* 0x00027900001a7ab9 */ /* 0x000fe20000000800 */
[----:B------:R-:W-:Y:S01]  /*9810*/  ULDC UR27, c[0x0][0x288] ;  /* 0x0000a200001b7ab9 */ /* 0x000fe20000000800 */
[----:B------:R-:W-:Y:S01]  /*9820*/  ULDC UR28, c[0x0][0x2f0] ;  /* 0x0000bc00001c7ab9 */ /* 0x000fe20000000800 */
[----:B------:R-:W-:-:S05]  /*9830*/  ULDC UR29, c[0x0][0x9e0] ;  /* 0x00027800001d7ab9 */ /* 0x000fca0000000800 */
.L_x_889:
        /* <DEDUP_REMOVED lines=9> */
.L_x_874:
[----:B------:R-:W-:Y:S01]  /*98d0*/  ULEA UR10, UR4, UR38, 0x3 ;  /* 0x00000026040a7291 */ /* 0x000fe2000f8e183f */
[----:B------:R-:W-:-:S05]  /*98e0*/  IMAD.U32 R6, RZ, RZ, UR5 ;  /* 0x00000005ff067e24 */ /* 0x000fca000f8e00ff */
[----:B------:R-:W-:-:S04]  /*98f0*/  SHF.L.U32 R6, R6, 0x1f, RZ ;  /* 0x0000001f06067819 */ /* 0x000fc800000006ff */
[----:B------:R0:W1:Y:S01]  /*9900*/  SYNCS.PHASECHK.TRANS64.TRYWAIT P2, [UR10+0x16830], R6 ;  /* 0x01683006ff0075a7 */ /* 0x000062000804014a */
[----:B------:R-:W-:Y:S05]  /*9910*/  @!P0 BRA `(.L_x_875) ;  /* 0x0000000000048947 */ /* 0x000fea0003800000 */
[----:B------:R-:W-:Y:S01]  /*9920*/  BPT.TRAP 0x1 ;  /* 0x000000040000795c */ /* 0x000fe20000300000 */
.L_x_875:
[----:B-1----:R-:W-:Y:S05]  /*9930*/  @P2 BRA `(.L_x_873) ;  /* 0x0000000000082947 */ /* 0x002fea0003800000 */
[----:B------:R-:W1:Y:S02]  /*9940*/  SYNCS.PHASECHK.TRANS64.TRYWAIT P2, [UR10+0x16830], R6 ;  /* 0x01683006ff0075a7 */ /* 0x000e64000804014a */
[----:B-1----:R-:W-:Y:S05]  /*9950*/  @!P2 BRA `(.L_x_876) ;  /* 0x000000800068a947 */ /* 0x002fea0003800000 */
.L_x_873:
[----:B------:R2:W-:Y:S01]  /*9960*/  BAR.SYNC.DEFER_BLOCKING R17, 0x100 ;  /* 0x000400110000751d */ /* 0x0005e20000010000 */
[----:B------:R-:W-:Y:S01]  /*9970*/  R2UR UR20, R12 ;  /* 0x000000000c1472ca */ /* 0x000fe200000e0000 */
[----:B------:R-:W-:Y:S01]  /*9980*/  ULEA UR22, UR4, UR24, 0xa ;  /* 0x0000001804167291 */ /* 0x000fe2000f8e503f */
[----:B------:R-:W-:-:S03]  /*9990*/  R2UR UR21, R13 ;  /* 0x000000000d1572ca */ /* 0x000fc600000e0000 */
[----:B------:R-:W-:Y:S01]  /*99a0*/  UMOV UR23, 0x40000040 ;  /* 0x4000004000177882 */ /* 0x000fe20000000000 */
[----:B------:R-:W-:Y:S01]  /*99b0*/  UIADD3 UR10, UR22, 0x2, URZ ;  /* 0x00000002160a7890 */ /* 0x000fe2000fffe03f */
[----:B------:R-:W-:Y:S01]  /*99c0*/  UMOV UR11, 0x40000040 ;  /* 0x40000040000b7882 */ /* 0x000fe20000000000 */
[----:B------:R-:W-:Y:S01]  /*99d0*/  UIADD3 UR14, UR22, 0x4, URZ ;  /* 0x00000004160e7890 */ /* 0x000fe2000fffe03f */
[----:B------:R-:W-:Y:S01]  /*99e0*/  UMOV UR15, 0x40000040 ;  /* 0x40000040000f7882 */ /* 0x000fe20000000000 */
[----:B------:R-:W-:Y:S01]  /*99f0*/  UIADD3 UR18, UR22, 0x6, URZ ;  /* 0x0000000616127890 */ /* 0x000fe2000fffe03f */
        /* <DEDUP_REMOVED lines=13> */
[----:B--2---:R-:W-:Y:S05]  /*9ad0*/  @P3 BRA `(.L_x_877) ;  /* 0x00000000002c3947 */ /* 0x004fea0003800000 */
[----:B------:R-:W-:Y:S05]  /*9ae0*/  @!P0 BRA `(.L_x_878) ;  /* 0x0000000000048947 */ /* 0x000fea0003800000 */
[----:B------:R-:W-:Y:S01]  /*9af0*/  BPT.TRAP 0x1 ;  /* 0x000000040000795c */ /* 0x000fe20000300000 */
.L_x_878:
[----:B------:R-:W-:Y:S01]  /*9b00*/  ULEA UR10, UR6, UR38, 0x3 ;  /* 0x00000026060a7291 */ /* 0x000fe2000f8e183f */
[----:B01----:R-:W-:-:S05]  /*9b10*/  IMAD.U32 R6, RZ, RZ, UR7 ;  /* 0x00000007ff067e24 */ /* 0x003fca000f8e00ff */
[----:B------:R-:W-:-:S04]  /*9b20*/  SHF.L.U32 R6, R6, 0x1f, RZ ;  /* 0x0000001f06067819 */ /* 0x000fc800000006ff */
[----:B------:R0:W1:Y:S01]  /*9b30*/  SYNCS.PHASECHK.TRANS64.TRYWAIT P2, [UR10+0x16850], R6 ;  /* 0x01685006ff0075a7 */ /* 0x000062000804014a */
[----:B------:R-:W-:Y:S05]  /*9b40*/  @!P0 BRA `(.L_x_879) ;  /* 0x0000000000048947 */ /* 0x000fea0003800000 */
[----:B------:R-:W-:Y:S01]  /*9b50*/  BPT.TRAP 0x1 ;  /* 0x000000040000795c */ /* 0x000fe20000300000 */
.L_x_879:
[----:B-1----:R-:W-:Y:S05]  /*9b60*/  @P2 BRA `(.L_x_877) ;  /* 0x0000000000082947 */ /* 0x002fea0003800000 */
[----:B------:R-:W1:Y:S02]  /*9b70*/  SYNCS.PHASECHK.TRANS64.TRYWAIT P2, [UR10+0x16850], R6 ;  /* 0x01685006ff0075a7 */ /* 0x000e64000804014a */
[----:B-1----:R-:W-:Y:S05]  /*9b80*/  @!P2 BRA `(.L_x_880) ;  /* 0x0000007c00f4a947 */ /* 0x002fea0003800000 */
.L_x_877:
[----:B------:R-:W-:Y:S01]  /*9b90*/  UIADD3 UR7, UR38, 0x400, URZ ;  /* 0x0000040026077890 */ /* 0x000fe2000fffe03f */
[----:B------:R-:W-:Y:S01]  /*9ba0*/  WARPGROUP.ARRIVE ;  /* 0x00000000000079c5 */ /* 0x000fe20000000000 */
[----:B------:R-:W-:Y:S01]  /*9bb0*/  UMOV UR11, 0x40000040 ;  /* 0x40000040000b7882 */ /* 0x000fe20000000000 */
[----:B------:R-:W-:Y:S01]  /*9bc0*/  UMOV UR15, 0x40000040 ;  /* 0x40000040000f7882 */ /* 0x000fe20000000000 */
[----:B------:R-:W-:Y:S01]  /*9bd0*/  USHF.R.U32.HI UR7, URZ, 0x4, UR7 ;  /* 0x000000043f077899 */ /* 0x000fe20008011607 */
[----:B------:R-:W-:Y:S01]  /*9be0*/  PLOP3.LUT P2, PT, PT, PT, UP0, 0x80, 0x0 ;  /* 0x000000000000781c */ /* 0x000fe20003f4f008 */
[----:B-1----:R-:W-:Y:S02]  /*9bf0*/  IMAD.U32 R7, RZ, RZ, UR4 ;  /* 0x00000004ff077e24 */ /* 0x002fe4000f8e00ff */
[----:B------:R-:W-:Y:S01]  /*9c00*/  ULOP3.LUT UR7, UR7, 0x3fff, URZ, 0xc0, !UPT ;  /* 0x00003fff07077892 */ /* 0x000fe2000f8ec03f */
[----:B------:R-:W-:Y:S02]  /*9c10*/  IMAD.SHL.U32 R21, R9, 0x80, RZ ;  /* 0x0000008009157824 */ /* 0x000fe400078e00ff */
[----:B------:R-:W-:Y:S01]  /*9c20*/  @!P1 LEA R7, R7, UR38, 0x3 ;  /* 0x0000002607079c11 */ /* 0x000fe2000f8e18ff */
[----:B------:R-:W-:Y:S01]  /*9c30*/  ULEA UR10, UR6, UR7, 0xa ;  /* 0x00000007060a7291 */ /* 0x000fe2000f8e503f */
[----:B0-----:R-:W-:Y:S01]  /*9c40*/  IMAD.MOV.U32 R6, RZ, RZ, R0 ;  /* 0x000000ffff067224 */ /* 0x001fe200078e0000 */
[----:B------:R-:W-:Y:S01]  /*9c50*/  IADD3 R10, -R21, 0x1, RZ ;  /* 0x00000001150a7810 */ /* 0x000fe20007ffe1ff */
[----:B------:R-:W-:Y:S01]  /*9c60*/  @UP0 ULDC UR7, c[0x0][0x44c] ;  /* 0x0001130000070ab9 */ /* 0x000fe20000000800 */
[----:B------:R-:W-:-:S02]  /*9c70*/  UIADD3 UR14, UR10, 0x80, URZ ;  /* 0x000000800a0e7890 */ /* 0x000fc4000fffe03f */
[----:B------:R-:W-:Y:S01]  /*9c80*/  @P2 IMAD.HI.U32 R15, R0, UR7, RZ ;  /* 0x00000007000f2c27 */ /* 0x000fe2000f8e00ff */
[----:B------:R-:W-:Y:S02]  /*9c90*/  @UP0 ULDC UR7, c[0x0][0x450] ;  /* 0x0001140000070ab9 */ /* 0x000fe40000000800 */
[----:B------:R-:W-:Y:S01]  /*9ca0*/  HGMMA.64x64x16.F32 R88, R148, gdesc[UR8].tnspB, R88, gsb0 ;  /* 0x40e0000894587df0 */ /* 0x000fe20008000858 */
[----:B------:R-:W-:Y:S01]  /*9cb0*/  UMOV UR11, 0x40000040 ;  /* 0x40000040000b7882 */ /* 0x000fe20000000000 */
[----:B------:R-:W-:Y:S01]  /*9cc0*/  @P2 SHF.R.U32.HI R6, RZ, UR7, R15 ;  /* 0x00000007ff062c19 */ /* 0x000fe2000801160f */
[----:B------:R-:W-:Y:S02]  /*9cd0*/  @!P1 VIADD R15, R7, 0x16840 ;  /* 0x00016840070f9836 */ /* 0x000fe40000000000 */
[----:B------:R-:W-:Y:S02]  /*9ce0*/  IMAD R7, R3, -0x2, R10 ;  /* 0xfffffffe03077824 */ /* 0x000fe400078e020a */
[----:B------:R-:W0:Y:S01]  /*9cf0*/  SHFL.IDX PT, R10, R6, RZ, 0x1c1f ;  /* 0x001c1fff060a7589 */ /* 0x000e2200000e0000 */
[----:B------:R-:W-:Y:S01]  /*9d00*/  @!P1 PRMT R15, RZ, 0x654, R15 ;  /* 0x00000654ff0f9816 */ /* 0x000fe2000000000f */
[----:B------:R-:W-:-:S04]  /*9d10*/  IMAD R7, R16, UR28, R7 ;  /* 0x0000001c10077c24 */ /* 0x000fc8000f8e0207 */
[----:B------:R-:W-:-:S04]  /*9d20*/  VIADD R7, R7, -UR27 ;  /* 0x8000001b07077c36 */ /* 0x000fc80008000000 */
[----:B------:R-:W-:-:S04]  /*9d30*/  VIADD R19, R7, UR25 ;  /* 0x0000001907137c36 */ /* 0x000fc80008000000 */
[----:B0-----:R-:W-:Y:S01]  /*9d40*/  IMAD.IADD R23, R19, 0x1, R10 ;  /* 0x0000000113177824 */ /* 0x001fe200078e020a */
        /* <DEDUP_REMOVED lines=25> */
[----:B------:R-:W-:Y:S01]  /*9ee0*/  UIADD3 UR10, UR10, 0x380, URZ ;  /* 0x000003800a0a7890 */ /* 0x000fe2000fffe03f */
[----:B------:R-:W-:Y:S02]  /*9ef0*/  WARPGROUP.DEPBAR.LE gsb0, 0x0 ;  /* 0x00008000000079c5 */ /* 0x000fe40000010000 */
[----:B------:R-:W-:-:S06]  /*9f00*/  WARPGROUP.ARRIVE ;  /* 0x00000000000079c5 */ /* 0x000fcc0000000000 */
[----:B------:R-:W-:Y:S03]  /*9f10*/  HGMMA.64x64x16.F32 R88, R124, gdesc[UR12].tnspB, R88, gsb0 ;  /* 0x40e0000c7c587df0 */ /* 0x000fe60008000858 */
[----:B------:R-:W-:Y:S02]  /*9f20*/  WARPGROUP.DEPBAR.LE gsb0, 0x0 ;  /* 0x00008000000079c5 */ /* 0x000fe40000010000 */
[----:B------:R-:W-:-:S06]  /*9f30*/  WARPGROUP.ARRIVE ;  /* 0x00000000000079c5 */ /* 0x000fcc0000000000 */
[----:B------:R-:W-:Y:S03]  /*9f40*/  HGMMA.64x64x16.F32 R88, R120, gdesc[UR8].tnspB, R88, gsb0 ;  /* 0x40e0000878587df0 */ /* 0x000fe60008000858 */
[----:B------:R-:W-:Y:S02]  /*9f50*/  WARPGROUP.DEPBAR.LE gsb0, 0x0 ;  /* 0x00008000000079c5 */ /* 0x000fe40000010000 */
[----:B------:R0:W-:Y:S06]  /*9f60*/  BAR.ARV R14, 0x100 ;  /* 0x0004000e0000751d */ /* 0x0001ec0000002000 */
[----:B------:R1:W-:Y:S02]  /*9f70*/  @!P1 SYNCS.ARRIVE.TRANS64.RED.A1T0 RZ, [R15+URZ], RZ ;  /* 0x000000ff0fff99a7 */ /* 0x0003e4000810043f */
[----:B-1----:R-:W-:-:S04]  /*9f80*/  VIADD R15, R7, UR29 ;  /* 0x0000001d070f7c36 */ /* 0x002fc80008000000 */
[----:B------:R-:W-:Y:S01]  /*9f90*/  IMAD.IADD R7, R15, 0x1, R10 ;  /* 0x000000010f077824 */ /* 0x000fe200078e020a */
[----:B0-----:R-:W-:Y:S06]  /*9fa0*/  @!P6 BRA `(.L_x_881) ;  /* 0x00000000005ce947 */ /* 0x001fec0003800000 */
[----:B------:R-:W-:Y:S01]  /*9fb0*/  IMAD R10, R16, UR28, R10 ;  /* 0x0000001c100a7c24 */ /* 0x000fe2000f8e020a */
[----:B------:R-:W-:Y:S03]  /*9fc0*/  BSSY B0, `(.L_x_882) ;  /* 0x0000011000007945 */ /* 0x000fe60003800000 */
[----:B------:R-:W-:-:S05]  /*9fd0*/  VIADD R10, R10, -UR27 ;  /* 0x8000001b0a0a7c36 */ /* 0x000fca0008000000 */
        /* <DEDUP_REMOVED lines=10> */
.L_x_883:
[----:B------:R-:W-:-:S05]  /*a080*/  IMAD.U32 R20, RZ, RZ, UR26 ;  /* 0x0000001aff147e24 */ /* 0x000fca000f8e00ff */
[----:B------:R-:W-:-:S13]  /*a090*/  ISETP.NE.AND P2, PT, R20, 0x1, PT ;  /* 0x000000011400780c */ /* 0x000fda0003f45270 */
[----:B------:R-:W0:Y:S02]  /*a0a0*/  @P2 LDC.64 R120, c[0x0][0x9e8] ;  /* 0x00027a00ff782b82 */ /* 0x000e240000000a00 */
[----:B0-----:R-:W-:-:S05]  /*a0b0*/  @P2 IMAD.HI.U32 R18, R10, R120, RZ ;  /* 0x000000780a122227 */ /* 0x001fca00078e00ff */
[----:B------:R-:W-:-:S07]  /*a0c0*/  @P2 SHF.R.U32.HI R10, RZ, R121, R18 ;  /* 0x00000079ff0a2219 */ /* 0x000fce0000011612 */
.L_x_884:
[----:B------:R-:W-:Y:S05]  /*a0d0*/  BSYNC B0 ;  /* 0x0000000000007941 */ /* 0x000fea0003800000 */
.L_x_882:
[----:B------:R-:W-:-:S04]  /*a0e0*/  IMAD R10, R10, R20, -R21 ;  /* 0x000000140a0a7224 */ /* 0x000fc800078e0a15 */
[----:B------:R-:W-:-:S05]  /*a0f0*/  IMAD R10, R3, -0x2, R10 ;  /* 0xfffffffe030a7824 */ /* 0x000fca00078e020a */
[----:B------:R-:W-:Y:S02]  /*a100*/  VIADDMNMX R7, R10, R20, R7, PT ;  /* 0x000000140a077246 */ /* 0x000fe40003800107 */
[----:B------:R-:W-:-:S07]  /*a110*/  VIMNMX R23, R23, R10, !PT ;  /* 0x0000000a17177248 */ /* 0x000fce0007fe0100 */
.L_x_881:
[----:B------:R-:W-:Y:S01]  /*a120*/  ISETP.GT.AND P2, PT, R9, -0x1, PT ;  /* 0xffffffff0900780c */ /* 0x000fe20003f44270 */
[----:B------:R-:W0:Y:S03]  /*a130*/  SHFL.IDX PT, R6, R6, 0x1, 0x1c1f ;  /* 0x003c1f0006067f89 */ /* 0x000e2600000e0000 */
[C---:B------:R-:W-:Y:S02]  /*a140*/  ISETP.GT.AND P4, PT, R23.reuse, RZ, P2 ;  /* 0x000000ff1700720c */ /* 0x040fe40001784270 */
[----:B------:R-:W-:Y:S02]  /*a150*/  ISETP.GT.AND P5, PT, R23, 0x1, P2 ;  /* 0x000000011700780c */ /* 0x000fe400017a4270 */
[C---:B------:R-:W-:Y:S02]  /*a160*/  ISETP.LT.OR P4, PT, R7.reuse, 0x1, P4 ;  /* 0x000000010700780c */ /* 0x040fe40002781670 */
[----:B------:R-:W-:-:S02]  /*a170*/  ISETP.LT.OR P5, PT, R7, 0x2, P5 ;  /* 0x000000020700780c */ /* 0x000fc40002fa1670 */
[----:B------:R-:W-:Y:S02]  /*a180*/  FSEL R144, R24, -INF , !P4 ;  /* 0xff80000018907808 */ /* 0x000fe40006000000 */
[----:B------:R-:W-:Y:S02]  /*a190*/  FSEL R146, R25, -INF , !P5 ;  /* 0xff80000019927808 */ /* 0x000fe40006800000 */
[C---:B------:R-:W-:Y:S02]  /*a1a0*/  ISETP.GT.AND P3, PT, R23.reuse, 0x8, P2 ;  /* 0x000000081700780c */ /* 0x040fe40001764270 */
[C---:B------:R-:W-:Y:S02]  /*a1b0*/  ISETP.GT.AND P4, PT, R23.reuse, 0x9, P2 ;  /* 0x000000091700780c */ /* 0x040fe40001784270 */
[----:B------:R-:W-:Y:S02]  /*a1c0*/  ISETP.GT.AND P5, PT, R23, 0x10, P2 ;  /* 0x000000101700780c */ /* 0x000fe400017a4270 */
[----:B------:R-:W-:-:S02]  /*a1d0*/  ISETP.LT.OR P3, PT, R7, 0x9, P3 ;  /* 0x000000090700780c */ /* 0x000fc40001f61670 */
[----:B------:R-:W-:Y:S01]  /*a1e0*/  ISETP.LT.OR P4, PT, R7, 0xa, P4 ;  /* 0x0000000a0700780c */ /* 0x000fe20002781670 */
[--C-:B0-----:R-:W-:Y:S01]  /*a1f0*/  IMAD.IADD R15, R15, 0x1, R6.reuse ;  /* 0x000000010f0f7824 */ /* 0x101fe200078e0206 */
[----:B------:R-:W-:Y:S01]  /*a200*/  ISETP.LT.OR P5, PT, R7, 0x11, P5 ;  /* 0x000000110700780c */ /* 0x000fe20002fa1670 */
[----:B------:R-:W-:Y:S01]  /*a210*/  IMAD.IADD R19, R19, 0x1, R6 ;  /* 0x0000000113137824 */ /* 0x000fe200078e0206 */
[----:B------:R-:W-:Y:S02]  /*a220*/  FSEL R150, R28, -INF , !P3 ;  /* 0xff8000001c967808 */ /* 0x000fe40005800000 */
[----:B------:R-:W-:Y:S02]  /*a230*/  FSEL R24, R29, -INF , !P4 ;  /* 0xff8000001d187808 */ /* 0x000fe40006000000 */
[----:B------:R-:W-:Y:S02]  /*a240*/  FSEL R32, R32, -INF , !P5 ;  /* 0xff80000020207808 */ /* 0x000fe40006800000 */
[----:B------:R-:W-:-:S02]  /*a250*/  ISETP.GT.AND P3, PT, R23, 0x11, P2 ;  /* 0x000000111700780c */ /* 0x000fc40001764270 */
[C---:B------:R-:W-:Y:S02]  /*a260*/  ISETP.GT.AND P4, PT, R23.reuse, 0x18, P2 ;  /* 0x000000181700780c */ /* 0x040fe40001784270 */
[----:B------:R-:W-:Y:S02]  /*a270*/  ISETP.GT.AND P5, PT, R23, 0x19, P2 ;  /* 0x000000191700780c */ /* 0x000fe400017a4270 */
[C---:B------:R-:W-:Y:S02]  /*a280*/  ISETP.LT.OR P3, PT, R7.reuse, 0x12, P3 ;  /* 0x000000120700780c */ /* 0x040fe40001f61670 */
[C---:B------:R-:W-:Y:S02]  /*a290*/  ISETP.LT.OR P4, PT, R7.reuse, 0x19, P4 ;  /* 0x000000190700780c */ /* 0x040fe40002781670 */
[----:B------:R-:W-:Y:S02]  /*a2a0*/  ISETP.LT.OR P5, PT, R7, 0x1a, P5 ;  /* 0x0000001a0700780c */ /* 0x000fe40002fa1670 */
[----:B------:R-:W-:-:S02]  /*a2b0*/  FSEL R20, R33, -INF , !P3 ;  /* 0xff80000021147808 */ /* 0x000fc40005800000 */
[----:B------:R-:W-:Y:S02]  /*a2c0*/  FSEL R36, R36, -INF , !P4 ;  /* 0xff80000024247808 */ /* 0x000fe40006000000 */
[----:B------:R-:W-:Y:S02]  /*a2d0*/  FSEL R10, R37, -INF , !P5 ;  /* 0xff800000250a7808 */ /* 0x000fe40006800000 */
[C---:B------:R-:W-:Y:S02]  /*a2e0*/  ISETP.GT.AND P3, PT, R23.reuse, 0x20, P2 ;  /* 0x000000201700780c */ /* 0x040fe40001764270 */
[C---:B------:R-:W-:Y:S02]  /*a2f0*/  ISETP.GT.AND P4, PT, R23.reuse, 0x21, P2 ;  /* 0x000000211700780c */ /* 0x040fe40001784270 */
[----:B------:R-:W-:Y:S02]  /*a300*/  ISETP.GT.AND P5, PT, R23, 0x28, P2 ;  /* 0x000000281700780c */ /* 0x000fe400017a4270 */
[----:B------:R-:W-:-:S02]  /*a310*/  ISETP.LT.OR P3, PT, R7, 0x21, P3 ;  /* 0x000000210700780c */ /* 0x000fc40001f61670 */
[C---:B------:R-:W-:Y:S02]  /*a320*/  ISETP.LT.OR P4, PT, R7.reuse, 0x22, P4 ;  /* 0x000000220700780c */ /* 0x040fe40002781670 */
[----:B------:R-:W-:Y:S02]  /*a330*/  ISETP.LT.OR P5, PT, R7, 0x29, P5 ;  /* 0x000000290700780c */ /* 0x000fe40002fa1670 */
        /* <DEDUP_REMOVED lines=65> */
[----:B------:R-:W-:Y:S01]  /*a750*/  FSEL R136, R85, -INF , !P5 ;  /* 0xff80000055887808 */ /* 0x000fe20006800000 */
[----:B------:R-:W-:Y:S06]  /*a760*/  @!P6 BRA `(.L_x_885) ;  /* 0x00000000005ce947 */ /* 0x000fec0003800000 */
        /* <DEDUP_REMOVED lines=13> */
.L_x_887:
[----:B------:R-:W-:-:S05]  /*a840*/  IMAD.U32 R138, RZ, RZ, UR26 ;  /* 0x0000001aff8a7e24 */ /* 0x000fca000f8e00ff */
[----:B------:R-:W-:-:S13]  /*a850*/  ISETP.NE.AND P3, PT, R138, 0x1, PT ;  /* 0x000000018a00780c */ /* 0x000fda0003f65270 */
[----:B------:R-:W0:Y:S02]  /*a860*/  @P3 LDC.64 R6, c[0x0][0x9e8] ;  /* 0x00027a00ff063b82 */ /* 0x000e240000000a00 */
[----:B0-----:R-:W-:-:S05]  /*a870*/  @P3 IMAD.HI.U32 R6, R23, R6, RZ ;  /* 0x0000000617063227 */ /* 0x001fca00078e00ff */
[----:B------:R-:W-:-:S07]  /*a880*/  @P3 SHF.R.U32.HI R23, RZ, R7, R6 ;  /* 0x00000007ff173219 */ /* 0x000fce0000011606 */
.L_x_888:
[----:B------:R-:W-:Y:S05]  /*a890*/  BSYNC B0 ;  /* 0x0000000000007941 */ /* 0x000fea0003800000 */
.L_x_886:
[----:B------:R-:W-:-:S04]  /*a8a0*/  IMAD R6, R23, R138, -R21 ;  /* 0x0000008a17067224 */ /* 0x000fc800078e0a15 */
[----:B------:R-:W-:-:S05]  /*a8b0*/  IMAD R6, R3, -0x2, R6 ;  /* 0xfffffffe03067824 */ /* 0x000fca00078e0206 */
[----:B------:R-:W-:Y:S02]  /*a8c0*/  VIADDMNMX R15, R6, R138, R15, PT ;  /* 0x0000008a060f7246 */ /* 0x000fe4000380010f */
[----:B------:R-:W-:-:S07]  /*a8d0*/  VIMNMX R19, R19, R6, !PT ;  /* 0x0000000613137248 */ /* 0x000fce0007fe0100 */
.L_x_885:
[----:B------:R-:W-:Y:S01]  /*a8e0*/  FMNMX.FTZ R7, R144, R8, !PT ;  /* 0x0000000890077209 */ /* 0x000fe20007810000 */
[----:B------:R-:W-:Y:S01]  /*a8f0*/  UMOV UR7, UR5 ;  /* 0x0000000500077c82 */ /* 0x000fe20008000000 */
[C---:B------:R-:W-:Y:S02]  /*a900*/  ISETP.GT.AND P5, PT, R19.reuse, 0x1, P2 ;  /* 0x000000011300780c */ /* 0x040fe400017a4270 */
[----:B------:R-:W-:Y:S02]  /*a910*/  FMNMX.FTZ R7, R146, R7, !PT ;  /* 0x0000000792077209 */ /* 0x000fe40007810000 */
        /* <DEDUP_REMOVED lines=8> */
[----:B------:R-:W-:-:S02]  /*a9a0*/  ISETP.GT.AND P5, PT, R19, 0x10, P2 ;  /* 0x000000101300780c */ /* 0x000fc400017a4270 */
[----:B------:R-:W-:Y:S02]  /*a9b0*/  FMNMX.FTZ R7, R36, R7, !PT ;  /* 0x0000000724077209 */ /* 0x000fe40007810000 */
[----:B------:R-:W-:Y:S02]  /*a9c0*/  FSEL R30, R30, -INF , !P4 ;  /* 0xff8000001e1e7808 */ /* 0x000fe40006000000 */
        /* <DEDUP_REMOVED lines=17> */
[----:B------:R-:W-:Y:S02]  /*aae0*/  ISETP.LT.OR P3, PT, R15, 0xa, P3 ;  /* 0x0000000a0f00780c */ /* 0x000fe40001f61670 */
[----:B------:R-:W-:Y:S02]  /*aaf0*/  FMNMX.FTZ R7, R56, R7, !PT ;  /* 0x0000000738077209 */ /* 0x000fe40007810000 */
[----:B------:R-:W-:Y:S02]  /*ab00*/  FSEL R140, R31, -INF , !P3 ;  /* 0xff8000001f8c7808 */ /* 0x000fe40005800000 */
        /* <DEDUP_REMOVED lines=32> */
[----:B0-----:R-:W-:-:S05]  /*ad10*/  FMUL.FTZ R21, R6, R7 ;  /* 0x0000000706157220 */ /* 0x001fca0000410000 */
[----:B------:R-:W-:-:S05]  /*ad20*/  FSEL R21, R21, RZ, P5 ;  /* 0x000000ff15157208 */ /* 0x000fca0002800000 */
[-CC-:B------:R-:W-:Y:S01]  /*ad30*/  FFMA.FTZ R148, R144, R7.reuse, -R21.reuse ;  /* 0x0000000790947223 */ /* 0x180fe20000010815 */
[----:B------:R-:W-:Y:S01]  /*ad40*/  FSEL R144, R39, -INF , !P4 ;  /* 0xff80000027907808 */ /* 0x000fe20006000000 */
[-CC-:B------:R-:W-:Y:S01]  /*ad50*/  FFMA.FTZ R23, R146, R7.reuse, -R21.reuse ;  /* 0x0000000792177223 */ /* 0x180fe20000010815 */
[----:B------:R-:W-:Y:S01]  /*ad60*/  ISETP.GT.AND P4, PT, R19, 0x21, P2 ;  /* 0x000000211300780c */ /* 0x000fe20001784270 */
[-CC-:B------:R-:W-:Y:S01]  /*ad70*/  FFMA.FTZ R31, R32, R7.reuse, -R21.reuse ;  /* 0x00000007201f7223 */ /* 0x180fe20000010815 */
[-CC-:B------:R-:W-:Y:S01]  /*ad80*/  FFMA.FTZ R25, R24, R7.reuse, -R21.reuse ;  /* 0x0000000718197223 */ /* 0x180fe20000010815 */
[----:B------:R-:W-:Y:S01]  /*ad90*/  FSEL R24, R47, -INF , !P3 ;  /* 0xff8000002f187808 */ /* 0x000fe20005800000 */
[-CC-:B------:R-:W-:Y:S01]  /*ada0*/  FFMA.FTZ R33, R36, R7.reuse, -R21.reuse ;  /* 0x0000000724217223 */ /* 0x180fe20000010815 */
[----:B------:R-:W-:Y:S01]  /*adb0*/  ISETP.LT.OR P4, PT, R15, 0x22, P4 ;  /* 0x000000220f00780c */ /* 0x000fe20002781670 */
[-CC-:B------:R-:W-:Y:S01]  /*adc0*/  FFMA.FTZ R36, R10, R7.reuse, -R21.reuse ;  /* 0x000000070a247223 */ /* 0x180fe20000010815 */
[----:B------:R-:W-:Y:S01]  /*add0*/  ISETP.GT.AND P3, PT, R19, 0x31, P2 ;  /* 0x000000311300780c */ /* 0x000fe20001764270 */
        /* <DEDUP_REMOVED lines=13> */
[----:B------:R-:W-:Y:S01]  /*aeb0*/  ISETP.GT.AND P4, PT, R19, 0x30, P2 ;  /* 0x000000301300780c */ /* 0x000fe20001784270 */
[--C-:B------:R-:W-:Y:S01]  /*aec0*/  FFMA.FTZ R28, R28, R7, -R21.reuse ;  /* 0x000000071c1c7223 */ /* 0x100fe20000010815 */
[----:B------:R-:W-:Y:S01]  /*aed0*/  FMNMX.FTZ R27, R26, R11, !PT ;  /* 0x0000000b1a1b7209 */ /* 0x000fe20007810000 */
[-CC-:B------:R-:W-:Y:S01]  /*aee0*/  FFMA.FTZ R45, R132, R7.reuse, -R21.reuse ;  /* 0x00000007842d7223 */ /* 0x180fe20000010815 */
[----:B------:R-:W-:Y:S01]  /*aef0*/  ISETP.LT.OR P4, PT, R15, 0x31, P4 ;  /* 0x000000310f00780c */ /* 0x000fe20002781670 */
[----:B------:R-:W-:Y:S01]  /*af00*/  FFMA.FTZ R47, R80, R7, -R21 ;  /* 0x00000007502f7223 */ /* 0x000fe20000010815 */
[----:B------:R-:W-:Y:S01]  /*af10*/  FMNMX.FTZ R29, R138, R27, !PT ;  /* 0x0000001b8a1d7209 */ /* 0x000fe20007810000 */
[----:B------:R-:W-:Y:S01]  /*af20*/  MUFU.EX2 R148, R148 ;  /* 0x0000009400947308 */ /* 0x000fe20000000800 */
[----:B------:R-:W-:-:S02]  /*af30*/  FSEL R50, R50, -INF , !P4 ;  /* 0xff80000032327808 */ /* 0x000fc40006000000 */
[----:B------:R-:W-:Y:S02]  /*af40*/  FMNMX.FTZ R29, R30, R29, !PT ;  /* 0x0000001d1e1d7209 */ /* 0x000fe40007810000 */
[----:B------:R-:W-:Y:S02]  /*af50*/  ISETP.GT.AND P4, PT, R19, 0x38, P2 ;  /* 0x000000381300780c */ /* 0x000fe40001784270 */
[----:B------:R-:W-:Y:S01]  /*af60*/  FMNMX.FTZ R29, R140, R29, !PT ;  /* 0x0000001d8c1d7209 */ /* 0x000fe20007810000 */
[----:B------:R0:W-:Y:S01]  /*af70*/  MUFU.EX2 R27, R31 ;  /* 0x0000001f001b7308 */ /* 0x0001e20000000800 */
[----:B------:R-:W-:Y:S02]  /*af80*/  ISETP.LT.OR P4, PT, R15, 0x39, P4 ;  /* 0x000000390f00780c */ /* 0x000fe40002781670 */
[----:B------:R-:W-:Y:S02]  /*af90*/  FMNMX.FTZ R29, R34, R29, !PT ;  /* 0x0000001d221d7209 */ /* 0x000fe40007810000 */
[----:B------:R-:W-:-:S02]  /*afa0*/  ISETP.GT.AND P3, PT, R19, 0x39, P2 ;  /* 0x000000391300780c */ /* 0x000fc40001764270 */
[----:B------:R-:W-:Y:S01]  /*afb0*/  FSEL R54, R54, -INF , !P4 ;  /* 0xff80000036367808 */ /* 0x000fe20006000000 */
[----:B------:R-:W-:Y:S01]  /*afc0*/  MUFU.EX2 R23, R23 ;  /* 0x0000001700177308 */ /* 0x000fe20000000800 */
[----:B0-----:R-:W-:Y:S02]  /*afd0*/  FMNMX.FTZ R31, R142, R29, !PT ;  /* 0x0000001d8e1f7209 */ /* 0x001fe40007810000 */
[----:B------:R-:W-:Y:S02]  /*afe0*/  ISETP.GT.AND P4, PT, R19, 0x40, P2 ;  /* 0x000000401300780c */ /* 0x000fe40001784270 */
[----:B------:R-:W-:Y:S02]  /*aff0*/  FMNMX.FTZ R31, R38, R31, !PT ;  /* 0x0000001f261f7209 */ /* 0x000fe40007810000 */
[----:B------:R-:W-:Y:S01]  /*b000*/  ISETP.LT.OR P3, PT, R15, 0x3a, P3 ;  /* 0x0000003a0f00780c */ /* 0x000fe20001f61670 */
[----:B------:R0:W-:Y:S01]  /*b010*/  MUFU.EX2 R29, R33 ;  /* 0x00000021001d7308 */ /* 0x0001e20000000800 */
[----:B------:R-:W-:-:S02]  /*b020*/  FMNMX.FTZ R31, R144, R31, !PT ;  /* 0x0000001f901f7209 */ /* 0x000fc40007810000 */
[----:B------:R-:W-:Y:S02]  /*b030*/  ISETP.LT.OR P4, PT, R15, 0x41, P4 ;  /* 0x000000410f00780c */ /* 0x000fe40002781670 */
[----:B------:R-:W-:Y:S02]  /*b040*/  FMNMX.FTZ R31, R42, R31, !PT ;  /* 0x0000001f2a1f7209 */ /* 0x000fe40007810000 */
[----:B------:R-:W-:Y:S01]  /*b050*/  FSEL R152, R55, -INF , !P3 ;  /* 0xff80000037987808 */ /* 0x000fe20005800000 */
[----:B------:R-:W-:Y:S01]  /*b060*/  MUFU.EX2 R150, R150 ;  /* 0x0000009600967308 */ /* 0x000fe20000000800 */
[----:B0-----:R-:W-:Y:S02]  /*b070*/  FMNMX.FTZ R33, R146, R31, !PT ;  /* 0x0000001f92217209 */ /* 0x001fe40007810000 */
[----:B------:R-:W-:Y:S02]  /*b080*/  ISETP.GT.AND P3, PT, R19, 0x41, P2 ;  /* 0x000000411300780c */ /* 0x000fe40001764270 */
[----:B------:R-:W-:-:S02]  /*b090*/  FMNMX.FTZ R33, R46, R33, !PT ;  /* 0x000000212e217209 */ /* 0x000fc40007810000 */
[----:B------:R-:W-:Y:S01]  /*b0a0*/  FSEL R58, R58, -INF , !P4 ;  /* 0xff8000003a3a7808 */ /* 0x000fe20006000000 */
[----:B------:R0:W-:Y:S01]  /*b0b0*/  MUFU.EX2 R31, R10 ;  /* 0x0000000a001f7308 */ /* 0x0001e20000000800 */
[----:B------:R-:W-:Y:S02]  /*b0c0*/  FMNMX.FTZ R33, R24, R33, !PT ;  /* 0x0000002118217209 */ /* 0x000fe40007810000 */
[----:B------:R-:W-:Y:S02]  /*b0d0*/  ISETP.GT.AND P4, PT, R19, 0x48, P2 ;  /* 0x000000481300780c */ /* 0x000fe40001784270 */
[----:B------:R-:W-:Y:S02]  /*b0e0*/  FMNMX.FTZ R33, R50, R33, !PT ;  /* 0x0000002132217209 */ /* 0x000fe40007810000 */
[C---:B------:R-:W-:Y:S01]  /*b0f0*/  ISETP.LT.OR P3, PT, R15.reuse, 0x42, P3 ;  /* 0x000000420f00780c */ /* 0x040fe20001f61670 */
[----:B------:R-:W-:Y:S01]  /*b100*/  MUFU.EX2 R25, R25 ;  /* 0x0000001900197308 */ /* 0x000fe20000000800 */
[----:B------:R-:W-:Y:S01]  /*b110*/  FMNMX.FTZ R35, R32, R33, !PT ;  /* 0x0000002120237209 */ /* 0x000fe20007810000 */
[----:B0-----:R-:W-:Y:S01]  /*b120*/  FFMA.FTZ R10, R44, R7, -R21 ;  /* 0x000000072c0a7223 */ /* 0x001fe20000010815 */
[----:B------:R-:W-:-:S02]  /*b130*/  ISETP.LT.OR P4, PT, R15, 0x49, P4 ;  /* 0x000000490f00780c */ /* 0x000fc40002781670 */
[----:B------:R-:W-:Y:S02]  /*b140*/  FMNMX.FTZ R35, R54, R35, !PT ;  /* 0x0000002336237209 */ /* 0x000fe40007810000 */
[----:B------:R-:W-:Y:S01]  /*b150*/  FSEL R40, R59, -INF , !P3 ;  /* 0xff8000003b287808 */ /* 0x000fe20005800000 */
[----:B------:R-:W-:Y:S01]  /*b160*/  MUFU.EX2 R33, R10 ;  /* 0x0000000a00217308 */ /* 0x000fe20000000800 */
[C---:B------:R-:W-:Y:S02]  /*b170*/  ISETP.GT.AND P3, PT, R19.reuse, 0x49, P2 ;  /* 0x000000491300780c */ /* 0x040fe40001764270 */
[----:B------:R-:W-:Y:S02]  /*b180*/  FMNMX.FTZ R35, R152, R35, !PT ;  /* 0x0000002398237209 */ /* 0x000fe40007810000 */
[----:B------:R-:W-:Y:S02]  /*b190*/  FSEL R62, R62, -INF , !P4 ;  /* 0xff8000003e3e7808 */ /* 0x000fe40006000000 */
[----:B------:R-:W-:Y:S01]  /*b1a0*/  ISETP.GT.AND P4, PT, R19, 0x50, P2 ;  /* 0x000000501300780c */ /* 0x000fe20001784270 */
[----:B------:R-:W-:Y:S01]  /*b1b0*/  MUFU.EX2 R20, R20 ;  /* 0x0000001400147308 */ /* 0x000fe20000000800 */
[----:B------:R-:W-:-:S02]  /*b1c0*/  ISETP.LT.OR P3, PT, R15, 0x4a, P3 ;  /* 0x0000004a0f00780c */ /* 0x000fc40001f61670 */
[----:B------:R-:W-:Y:S02]  /*b1d0*/  FMNMX.FTZ R35, R58, R35, !PT ;  /* 0x000000233a237209 */ /* 0x000fe40007810000 */
[----:B------:R-:W-:Y:S02]  /*b1e0*/  ISETP.LT.OR P4, PT, R15, 0x51, P4 ;  /* 0x000000510f00780c */ /* 0x000fe40002781670 */
[----:B------:R-:W-:Y:S01]  /*b1f0*/  FSEL R154, R63, -INF , !P3 ;  /* 0xff8000003f9a7808 */ /* 0x000fe20005800000 */
[----:B------:R-:W-:Y:S01]  /*b200*/  MUFU.EX2 R36, R36 ;  /* 0x0000002400247308 */ /* 0x000fe20000000800 */
[----:B------:R-:W-:Y:S02]  /*b210*/  ISETP.GT.AND P3, PT, R19, 0x51, P2 ;  /* 0x000000511300780c */ /* 0x000fe40001764270 */
[----:B------:R-:W-:Y:S02]  /*b220*/  FMNMX.FTZ R37, R40, R35, !PT ;  /* 0x0000002328257209 */ /* 0x000fe40007810000 */
[----:B------:R-:W-:-:S02]  /*b230*/  FSEL R66, R66, -INF , !P4 ;  /* 0xff80000042427808 */ /* 0x000fc40006000000 */
[----:B------:R-:W-:Y:S01]  /*b240*/  ISETP.GT.AND P4, PT, R19, 0x58, P2 ;  /* 0x000000581300780c */ /* 0x000fe20001784270 */
[----:B------:R0:W-:Y:S01]  /*b250*/  MUFU.EX2 R35, R48 ;  /* 0x0000003000237308 */ /* 0x0001e20000000800 */
[C---:B------:R-:W-:Y:S02]  /*b260*/  ISETP.LT.OR P3, PT, R15.reuse, 0x52, P3 ;  /* 0x000000520f00780c */ /* 0x040fe40001f61670 */
[----:B------:R-:W-:Y:S02]  /*b270*/  FMNMX.FTZ R37, R62, R37, !PT ;  /* 0x000000253e257209 */ /* 0x000fe40007810000 */
[----:B------:R-:W-:Y:S02]  /*b280*/  ISETP.LT.OR P4, PT, R15, 0x59, P4 ;  /* 0x000000590f00780c */ /* 0x000fe40002781670 */
[----:B------:R-:W-:Y:S01]  /*b290*/  FSEL R44, R67, -INF , !P3 ;  /* 0xff800000432c7808 */ /* 0x000fe20005800000 */
[----:B------:R-:W-:Y:S01]  /*b2a0*/  MUFU.EX2 R18, R18 ;  /* 0x0000001200127308 */ /* 0x000fe20000000800 */
[----:B------:R-:W-:Y:S01]  /*b2b0*/  FMNMX.FTZ R37, R154, R37, !PT ;  /* 0x000000259a257209 */ /* 0x000fe20007810000 */
[----:B0-----:R-:W-:Y:S01]  /*b2c0*/  FFMA.FTZ R48, R120, R7, -R21 ;  /* 0x0000000778307223 */ /* 0x001fe20000010815 */
[----:B------:R-:W-:-:S02]  /*b2d0*/  ISETP.GT.AND P3, PT, R19, 0x59, P2 ;  /* 0x000000591300780c */ /* 0x000fc40001764270 */
[----:B------:R-:W-:Y:S02]  /*b2e0*/  FSEL R70, R70, -INF , !P4 ;  /* 0xff80000046467808 */ /* 0x000fe40006000000 */
[----:B------:R-:W-:Y:S01]  /*b2f0*/  FMNMX.FTZ R37, R66, R37, !PT ;  /* 0x0000002542257209 */ /* 0x000fe20007810000 */
[----:B------:R-:W-:Y:S01]  /*b300*/  MUFU.EX2 R22, R22 ;  /* 0x0000001600167308 */ /* 0x000fe20000000800 */
[----:B------:R-:W-:Y:S02]  /*b310*/  ISETP.GT.AND P4, PT, R19, 0x60, P2 ;  /* 0x000000601300780c */ /* 0x000fe40001784270 */
[C---:B------:R-:W-:Y:S02]  /*b320*/  ISETP.LT.OR P3, PT, R15.reuse, 0x5a, P3 ;  /* 0x0000005a0f00780c */ /* 0x040fe40001f61670 */
[----:B------:R-:W-:Y:S02]  /*b330*/  FMNMX.FTZ R39, R44, R37, !PT ;  /* 0x000000252c277209 */ /* 0x000fe40007810000 */
[----:B------:R-:W-:Y:S01]  /*b340*/  ISETP.LT.OR P4, PT, R15, 0x61, P4 ;  /* 0x000000610f00780c */ /* 0x000fe20002781670 */
[----:B------:R0:W-:Y:S01]  /*b350*/  MUFU.EX2 R37, R52 ;  /* 0x0000003400257308 */ /* 0x0001e20000000800 */
[----:B------:R-:W-:-:S02]  /*b360*/  FSEL R156, R71, -INF , !P3 ;  /* 0xff800000479c7808 */ /* 0x000fc40005800000 */
[C---:B------:R-:W-:Y:S02]  /*b370*/  ISETP.GT.AND P3, PT, R19.reuse, 0x61, P2 ;  /* 0x000000611300780c */ /* 0x040fe40001764270 */
[----:B------:R-:W-:Y:S02]  /*b380*/  FMNMX.FTZ R39, R70, R39, !PT ;  /* 0x0000002746277209 */ /* 0x000fe40007810000 */
[----:B------:R-:W-:Y:S01]  /*b390*/  FSEL R74, R74, -INF , !P4 ;  /* 0xff8000004a4a7808 */ /* 0x000fe20006000000 */
[----:B------:R-:W-:Y:S01]  /*b3a0*/  MUFU.EX2 R28, R28 ;  /* 0x0000001c001c7308 */ /* 0x000fe20000000800 */
[----:B------:R-:W-:Y:S01]  /*b3b0*/  ISETP.GT.AND P4, PT, R19, 0x68, P2 ;  /* 0x000000681300780c */ /* 0x000fe20001784270 */
[-CC-:B0-----:R-:W-:Y:S01]  /*b3c0*/  FFMA.FTZ R52, R122, R7.reuse, -R21.reuse ;  /* 0x000000077a347223 */ /* 0x181fe20000010815 */
[----:B------:R-:W-:Y:S01]  /*b3d0*/  ISETP.LT.OR P3, PT, R15, 0x62, P3 ;  /* 0x000000620f00780c */ /* 0x000fe20001f61670 */
[----:B------:R-:W-:Y:S01]  /*b3e0*/  FFMA.FTZ R122, R84, R7, -R21 ;  /* 0x00000007547a7223 */ /* 0x000fe20000010815 */
[----:B------:R-:W-:-:S02]  /*b3f0*/  FMNMX.FTZ R39, R156, R39, !PT ;  /* 0x000000279c277209 */ /* 0x000fc40007810000 */
[----:B------:R-:W-:Y:S01]  /*b400*/  ISETP.LT.OR P4, PT, R15, 0x69, P4 ;  /* 0x000000690f00780c */ /* 0x000fe20002781670 */
[----:B------:R-:W-:Y:S01]  /*b410*/  MUFU.EX2 R48, R48 ;  /* 0x0000003000307308 */ /* 0x000fe20000000800 */
[----:B------:R-:W-:Y:S02]  /*b420*/  FSEL R75, R75, -INF , !P3 ;  /* 0xff8000004b4b7808 */ /* 0x000fe40005800000 */
[C---:B------:R-:W-:Y:S02]  /*b430*/  ISETP.GT.AND P3, PT, R19.reuse, 0x69, P2 ;  /* 0x000000691300780c */ /* 0x040fe40001764270 */
[----:B------:R-:W-:Y:S01]  /*b440*/  FMNMX.FTZ R10, R74, R39, !PT ;  /* 0x000000274a0a7209 */ /* 0x000fe20007810000 */
[-CC-:B------:R-:W-:Y:S01]  /*b450*/  FFMA.FTZ R39, R56, R7.reuse, -R21.reuse ;  /* 0x0000000738277223 */ /* 0x180fe20000010815 */
[----:B------:R-:W-:Y:S01]  /*b460*/  FSEL R78, R78, -INF , !P4 ;  /* 0xff8000004e4e7808 */ /* 0x000fe20006000000 */
[-CC-:B------:R-:W-:Y:S01]  /*b470*/  FFMA.FTZ R56, R124, R7.reuse, -R21.reuse ;  /* 0x000000077c387223 */ /* 0x180fe20000010815 */
[----:B------:R-:W-:Y:S01]  /*b480*/  ISETP.GT.AND P4, PT, R19, 0x70, P2 ;  /* 0x000000701300780c */ /* 0x000fe20001784270 */
[----:B------:R-:W-:Y:S01]  /*b490*/  FFMA.FTZ R124, R72, R7, -R21 ;  /* 0x00000007487c7223 */ /* 0x000fe20000010815 */
[----:B------:R-:W-:Y:S01]  /*b4a0*/  ISETP.LT.OR P3, PT, R15, 0x6a, P3 ;  /* 0x0000006a0f00780c */ /* 0x000fe20001f61670 */
[----:B------:R-:W-:Y:S01]  /*b4b0*/  MUFU.EX2 R39, R39 ;  /* 0x0000002700277308 */ /* 0x000fe20000000800 */
[----:B------:R-:W-:-:S02]  /*b4c0*/  FMNMX.FTZ R41, R75, R10, !PT ;  /* 0x0000000a4b297209 */ /* 0x000fc40007810000 */
[----:B------:R-:W-:Y:S02]  /*b4d0*/  ISETP.LT.OR P4, PT, R15, 0x71, P4 ;  /* 0x000000710f00780c */ /* 0x000fe40002781670 */
[----:B------:R-:W-:Y:S02]  /*b4e0*/  FSEL R120, R79, -INF , !P3 ;  /* 0xff8000004f787808 */ /* 0x000fe40005800000 */
[C---:B------:R-:W-:Y:S01]  /*b4f0*/  ISETP.GT.AND P3, PT, R19.reuse, 0x71, P2 ;  /* 0x000000711300780c */ /* 0x040fe20001764270 */
[----:B------:R-:W0:Y:S01]  /*b500*/  MUFU.EX2 R52, R52 ;  /* 0x0000003400347308 */ /* 0x000e220000000800 */
[----:B------:R-:W-:Y:S02]  /*b510*/  FMNMX.FTZ R41, R78, R41, !PT ;  /* 0x000000294e297209 */ /* 0x000fe40007810000 */
[----:B------:R-:W-:Y:S02]  /*b520*/  FSEL R82, R82, -INF , !P4 ;  /* 0xff80000052527808 */ /* 0x000fe40006000000 */
[----:B------:R-:W-:-:S02]  /*b530*/  ISETP.GT.AND P4, PT, R19, 0x78, P2 ;  /* 0x000000781300780c */ /* 0x000fc40001784270 */
[----:B------:R-:W-:Y:S01]  /*b540*/  ISETP.LT.OR P3, PT, R15, 0x72, P3 ;  /* 0x000000720f00780c */ /* 0x000fe20001f61670 */
[----:B------:R-:W-:Y:S01]  /*b550*/  MUFU.EX2 R56, R56 ;  /* 0x0000003800387308 */ /* 0x000fe20000000800 */
[----:B------:R-:W-:Y:S02]  /*b560*/  FMNMX.FTZ R41, R120, R41, !PT ;  /* 0x0000002978297209 */ /* 0x000fe40007810000 */
[----:B------:R-:W-:Y:S02]  /*b570*/  ISETP.GT.AND P2, PT, R19, 0x79, P2 ;  /* 0x000000791300780c */ /* 0x000fe40001744270 */
[----:B------:R-:W-:Y:S02]  /*b580*/  ISETP.LT.OR P4, PT, R15, 0x79, P4 ;  /* 0x000000790f00780c */ /* 0x000fe40002781670 */
[----:B------:R-:W-:Y:S01]  /*b590*/  FSEL R83, R83, -INF , !P3 ;  /* 0xff80000053537808 */ /* 0x000fe20005800000 */
[----:B------:R-:W-:Y:S01]  /*b5a0*/  MUFU.EX2 R124, R124 ;  /* 0x0000007c007c7308 */ /* 0x000fe20000000800 */
[----:B------:R-:W-:Y:S01]  /*b5b0*/  FMNMX.FTZ R10, R82, R41, !PT ;  /* 0x00000029520a7209 */ /* 0x000fe20007810000 */
[-CC-:B------:R-:W-:Y:S01]  /*b5c0*/  FFMA.FTZ R41, R68, R7.reuse, -R21.reuse ;  /* 0x0000000744297223 */ /* 0x180fe20000010815 */
[----:B------:R-:W-:Y:S01]  /*b5d0*/  ISETP.LT.OR P2, PT, R15, 0x7a, P2 ;  /* 0x0000007a0f00780c */ /* 0x000fe20001741670 */
[-CC-:B------:R-:W-:Y:S01]  /*b5e0*/  FFMA.FTZ R15, R60, R7.reuse, -R21.reuse ;  /* 0x000000073c0f7223 */ /* 0x180fe20000010815 */
[----:B------:R-:W-:Y:S01]  /*b5f0*/  FSEL R86, R86, -INF , !P4 ;  /* 0xff80000056567808 */ /* 0x000fe20006000000 */
[-CC-:B------:R-:W-:Y:S01]  /*b600*/  FFMA.FTZ R60, R126, R7.reuse, -R21.reuse ;  /* 0x000000077e3c7223 */ /* 0x180fe20000010815 */
[----:B------:R-:W-:Y:S01]  /*b610*/  FMNMX.FTZ R19, R83, R10, !PT ;  /* 0x0000000a53137209 */ /* 0x000fe20007810000 */
[-CC-:B------:R-:W-:Y:S01]  /*b620*/  FFMA.FTZ R126, R76, R7.reuse, -R21.reuse ;  /* 0x000000074c7e7223 */ /* 0x180fe20000010815 */
[----:B------:R-:W-:Y:S01]  /*b630*/  FSEL R87, R87, -INF , !P2 ;  /* 0xff80000057577808 */ /* 0x000fe20005000000 */
[--C-:B------:R-:W-:Y:S01]  /*b640*/  FFMA.FTZ R68, R134, R7, -R21.reuse ;  /* 0x0000000786447223 */ /* 0x100fe20000010815 */
[----:B------:R-:W-:Y:S01]  /*b650*/  FMNMX.FTZ R10, R86, R19, !PT ;  /* 0x00000013560a7209 */ /* 0x000fe20007810000 */
[-CC-:B------:R-:W-:Y:S01]  /*b660*/  FFMA.FTZ R19, R64, R7.reuse, -R21.reuse ;  /* 0x0000000740137223 */ /* 0x180fe20000010815 */
[----:B------:R-:W-:Y:S01]  /*b670*/  FSEL R51, R6, RZ, P5 ;  /* 0x000000ff06337208 */ /* 0x000fe20002800000 */
[----:B------:R-:W-:Y:S01]  /*b680*/  FFMA.FTZ R64, R128, R7, -R21 ;  /* 0x0000000780407223 */ /* 0x000fe20000010815 */
[----:B------:R-:W-:Y:S01]  /*b690*/  FMNMX.FTZ R10, R87, R10, !PT ;  /* 0x0000000a570a7209 */ /* 0x000fe20007810000 */
[----:B------:R-:W1:Y:S01]  /*b6a0*/  MUFU.EX2 R15, R15 ;  /* 0x0000000f000f7308 */ /* 0x000e620000000800 */
[----:B0-----:R-:W-:Y:S01]  /*b6b0*/  F2FP.F16.F32.PACK_AB R132, R52, R39 ;  /* 0x000000273484723e */ /* 0x001fe200000000ff */
[----:B------:R-:W-:-:S02]  /*b6c0*/  FADD.FTZ R8, -R51, R8 ;  /* 0x0000000833087221 */ /* 0x000fc40000010100 */
[----:B------:R-:W0:Y:S04]  /*b6d0*/  SHFL.BFLY PT, R43, R10, 0x2, 0x1f ;  /* 0x0c401f000a2b7f89 */ /* 0x000e2800000e0000 */
[----:B------:R-:W-:Y:S08]  /*b6e0*/  MUFU.EX2 R19, R19 ;  /* 0x0000001300137308 */ /* 0x000ff00000000800 */
[----:B------:R-:W2:Y:S01]  /*b6f0*/  MUFU.EX2 R60, R60 ;  /* 0x0000003c003c7308 */ /* 0x000ea20000000800 */
[----:B-1----:R-:W-:-:S07]  /*b700*/  F2FP.F16.F32.PACK_AB R134, R56, R15 ;  /* 0x0000000f3886723e */ /* 0x002fce00000000ff */
[----:B------:R-:W-:Y:S01]  /*b710*/  MUFU.EX2 R41, R41 ;  /* 0x0000002900297308 */ /* 0x000fe20000000800 */
[----:B0-----:R-:W-:Y:S01]  /*b720*/  FMNMX.FTZ R49, R10, R43, !PT ;  /* 0x0000002b0a317209 */ /* 0x001fe20007810000 */
[----:B------:R-:W-:-:S06]  /*b730*/  FFMA.FTZ R43, R130, R7, -R21 ;  /* 0x00000007822b7223 */ /* 0x000fcc0000010815 */
[----:B------:R-:W0:Y:S01]  /*b740*/  MUFU.EX2 R64, R64 ;  /* 0x0000004000407308 */ /* 0x000e220000000800 */
[----:B------:R-:W1:Y:S01]  /*b750*/  SHFL.BFLY PT, R10, R49, 0x1, 0x1f ;  /* 0x0c201f00310a7f89 */ /* 0x000e6200000e0000 */
[----:B--2---:R-:W-:-:S06]  /*b760*/  F2FP.F16.F32.PACK_AB R128, R60, R19 ;  /* 0x000000133c80723e */ /* 0x004fcc00000000ff */
[----:B------:R-:W-:Y:S08]  /*b770*/  MUFU.EX2 R43, R43 ;  /* 0x0000002b002b7308 */ /* 0x000ff00000000800 */
        /* <DEDUP_REMOVED lines=31> */
[-CC-:B------:R-:W-:Y:S01]  /*b970*/  FFMA.FTZ R133, R58, R7.reuse, -R51.reuse ;  /* 0x000000073a857223 */ /* 0x180fe20000010833 */
[C---:B------:R-:W-:Y:S01]  /*b980*/  FADD.FTZ R5, R23.reuse, R42 ;  /* 0x0000002a17057221 */ /* 0x040fe20000010000 */
[-CC-:B------:R-:W-:Y:S01]  /*b990*/  FFMA.FTZ R40, R40, R7.reuse, -R51.reuse ;  /* 0x0000000728287223 */ /* 0x180fe20000010833 */
[----:B------:R-:W-:Y:S01]  /*b9a0*/  F2FP.F16.F32.PACK_AB R148, R23, R148 ;  /* 0x000000941794723e */ /* 0x000fe200000000ff */
[----:B------:R-:W-:Y:S01]  /*b9b0*/  FFMA.FTZ R135, R62, R7, -R51 ;  /* 0x000000073e877223 */ /* 0x000fe20000010833 */
[----:B------:R-:W-:Y:S01]  /*b9c0*/  FADD.FTZ R42, R150, R5 ;  /* 0x00000005962a7221 */ /* 0x000fe20000010000 */
[----:B------:R-:W-:Y:S01]  /*b9d0*/  MUFU.EX2 R151, R151 ;  /* 0x0000009700977308 */ /* 0x000fe20000000800 */
[----:B------:R-:W-:Y:S01]  /*b9e0*/  F2FP.F16.F32.PACK_AB R140, R18, R31 ;  /* 0x0000001f128c723e */ /* 0x000fe200000000ff */
[-CC-:B------:R-:W-:Y:S01]  /*b9f0*/  FFMA.FTZ R129, R66, R7.reuse, -R51.reuse ;  /* 0x0000000742817223 */ /* 0x180fe20000010833 */
[----:B------:R-:W-:Y:S01]  /*ba00*/  FADD.FTZ R46, R25, R42 ;  /* 0x0000002a192e7221 */ /* 0x000fe20000010000 */
[----:B------:R-:W-:Y:S01]  /*ba10*/  FSEL R42, R10, RZ, P2 ;  /* 0x000000ff0a2a7208 */ /* 0x000fe20001000000 */
[----:B------:R-:W-:Y:S01]  /*ba20*/  FFMA.FTZ R44, R44, R7, -R51 ;  /* 0x000000072c2c7223 */ /* 0x000fe20000010833 */
[----:B------:R-:W-:Y:S01]  /*ba30*/  F2FP.F16.F32.PACK_AB R146, R36, R29 ;  /* 0x0000001d2492723e */ /* 0x000fe200000000ff */
[----:B------:R-:W-:Y:S01]  /*ba40*/  FADD.FTZ R5, R27, R46 ;  /* 0x0000002e1b057221 */ /* 0x000fe20000010000 */
[----:B------:R-:W-:Y:S01]  /*ba50*/  MUFU.EX2 R26, R26 ;  /* 0x0000001a001a7308 */ /* 0x000fe20000000800 */
[----:B------:R-:W-:Y:S01]  /*ba60*/  FADD.FTZ R46, -R42, R11 ;  /* 0x0000000b2a2e7221 */ /* 0x000fe20000010100 */
[----:B------:R-:W-:Y:S01]  /*ba70*/  F2FP.F16.F32.PACK_AB R142, R22, R33 ;  /* 0x00000021168e723e */ /* 0x000fe200000000ff */
[----:B------:R-:W-:Y:S01]  /*ba80*/  FADD.FTZ R50, R20, R5 ;  /* 0x0000000514327221 */ /* 0x000fe20000010000 */
[-CC-:B------:R-:W-:Y:S01]  /*ba90*/  FFMA.FTZ R131, R70, R7.reuse, -R51.reuse ;  /* 0x0000000746837223 */ /* 0x180fe20000010833 */
[-C--:B------:R-:W-:Y:S01]  /*baa0*/  FMUL.FTZ R11, R46, R7.reuse ;  /* 0x000000072e0b7220 */ /* 0x080fe20000410000 */
[-CC-:B------:R-:W-:Y:S01]  /*bab0*/  FFMA.FTZ R156, R156, R7.reuse, -R51.reuse ;  /* 0x000000079c9c7223 */ /* 0x180fe20000010833 */
[----:B------:R-:W-:Y:S01]  /*bac0*/  FADD.FTZ R5, R29, R50 ;  /* 0x000000321d057221 */ /* 0x000fe20000010000 */
[----:B------:R-:W-:Y:S01]  /*bad0*/  IMAD.U32 R50, RZ, RZ, UR6 ;  /* 0x00000006ff327e24 */ /* 0x000fe2000f8e00ff */
[----:B------:R-:W-:Y:S01]  /*bae0*/  MUFU.EX2 R145, R145 ;  /* 0x0000009100917308 */ /* 0x000fe20000000800 */
[----:B------:R-:W-:Y:S01]  /*baf0*/  FFMA.FTZ R125, R74, R7, -R51 ;  /* 0x000000074a7d7223 */ /* 0x000fe20000010833 */
[----:B------:R-:W-:Y:S01]  /*bb00*/  FADD.FTZ R46, R36, R5 ;  /* 0x00000005242e7221 */ /* 0x000fe20000010000 */
[----:B------:R-:W-:Y:S01]  /*bb10*/  F2FP.F16.F32.PACK_AB R144, R20, R27 ;  /* 0x0000001b1490723e */ /* 0x000fe200000000ff */
[-CC-:B------:R-:W-:Y:S01]  /*bb20*/  FFMA.FTZ R75, R75, R7.reuse, -R51.reuse ;  /* 0x000000074b4b7223 */ /* 0x180fe20000010833 */
[----:B------:R-:W-:Y:S01]  /*bb30*/  @!P1 LEA R50, R50, UR38, 0x3 ;  /* 0x0000002632329c11 */ /* 0x000fe2000f8e18ff */
[----:B------:R-:W-:Y:S01]  /*bb40*/  FADD.FTZ R5, R31, R46 ;  /* 0x0000002e1f057221 */ /* 0x000fe20000010000 */
[-CC-:B------:R-:W-:Y:S01]  /*bb50*/  FFMA.FTZ R78, R78, R7.reuse, -R51.reuse ;  /* 0x000000074e4e7223 */ /* 0x180fe20000010833 */
[----:B------:R-:W0:Y:S01]  /*bb60*/  MUFU.EX2 R11, R11 ;  /* 0x0000000b000b7308 */ /* 0x000e220000000800 */
[----:B------:R-:W-:Y:S01]  /*bb70*/  FFMA.FTZ R82, R82, R7, -R51 ;  /* 0x0000000752527223 */ /* 0x000fe20000010833 */
[----:B------:R-:W-:Y:S01]  /*bb80*/  FADD.FTZ R46, R18, R5 ;  /* 0x00000005122e7221 */ /* 0x000fe20000010000 */
[----:B------:R-:W-:-:S02]  /*bb90*/  @!P1 VIADD R50, R50, 0x16860 ;  /* 0x0001686032329836 */ /* 0x000fc40000000000 */
[-CC-:B------:R-:W-:Y:S01]  /*bba0*/  FFMA.FTZ R83, R83, R7.reuse, -R51.reuse ;  /* 0x0000000753537223 */ /* 0x180fe20000010833 */
[----:B------:R-:W-:Y:S01]  /*bbb0*/  FFMA.FTZ R86, R86, R7, -R51 ;  /* 0x0000000756567223 */ /* 0x000fe20000010833 */
[----:B------:R-:W-:Y:S01]  /*bbc0*/  FADD.FTZ R5, R33, R46 ;  /* 0x0000002e21057221 */ /* 0x000fe20000010000 */
[----:B------:R-:W-:Y:S01]  /*bbd0*/  ISETP.GT.AND P2, PT, R9, UR37, PT ;  /* 0x0000002509007c0c */ /* 0x000fe2000bf44270 */
[----:B------:R-:W1:Y:S01]  /*bbe0*/  MUFU.EX2 R30, R30 ;  /* 0x0000001e001e7308 */ /* 0x000e620000000800 */
[----:B------:R-:W-:Y:S01]  /*bbf0*/  @!P1 PRMT R46, RZ, 0x654, R50 ;  /* 0x00000654ff2e9816 */ /* 0x000fe20000000032 */
[----:B------:R-:W-:Y:S01]  /*bc00*/  FADD.FTZ R50, R22, R5 ;  /* 0x0000000516327221 */ /* 0x000fe20000010000 */
[----:B------:R-:W-:Y:S01]  /*bc10*/  UMOV UR6, UR4 ;  /* 0x0000000400067c82 */ /* 0x000fe20008000000 */
[----:B------:R-:W-:Y:S01]  /*bc20*/  F2FP.F16.F32.PACK_AB R150, R25, R150 ;  /* 0x000000961996723e */ /* 0x000fe200000000ff */
[----:B------:R2:W-:Y:S01]  /*bc30*/  @!P1 SYNCS.ARRIVE.TRANS64.RED.A1T0 RZ, [R46+URZ], RZ ;  /* 0x000000ff2eff99a7 */ /* 0x0005e2000810043f */
[----:B------:R-:W-:Y:S01]  /*bc40*/  FADD.FTZ R5, R35, R50 ;  /* 0x0000003223057221 */ /* 0x000fe20000010000 */
[----:B------:R-:W-:Y:S01]  /*bc50*/  F2FP.F16.F32.PACK_AB R138, R48, R37 ;  /* 0x00000025308a723e */ /* 0x000fe200000000ff */
[----:B------:R-:W3:Y:S01]  /*bc60*/  MUFU.EX2 R147, R147 ;  /* 0x0000009300937308 */ /* 0x000ee20000000800 */
[-C--:B0-----:R-:W-:Y:S01]  /*bc70*/  FMUL.FTZ R90, R90, R11.reuse ;  /* 0x0000000b5a5a7220 */ /* 0x081fe20000410000 */
[----:B------:R-:W-:Y:S01]  /*bc80*/  FADD.FTZ R50, R28, R5 ;  /* 0x000000051c327221 */ /* 0x000fe20000010000 */
[-C--:B------:R-:W-:Y:S01]  /*bc90*/  FMUL.FTZ R91, R91, R11.reuse ;  /* 0x0000000b5b5b7220 */ /* 0x080fe20000410000 */
[----:B------:R-:W-:Y:S01]  /*bca0*/  FMUL.FTZ R94, R94, R11 ;  /* 0x0000000b5e5e7220 */ /* 0x000fe20000410000 */
[----:B--2---:R-:W-:Y:S01]  /*bcb0*/  FFMA.FTZ R46, R11, R4, R8 ;  /* 0x000000040b2e7223 */ /* 0x004fe20000010008 */
[----:B------:R-:W-:Y:S01]  /*bcc0*/  FADD.FTZ R53, R37, R50 ;  /* 0x0000003225357221 */ /* 0x000fe20000010000 */
[----:B------:R-:W-:Y:S01]  /*bcd0*/  FFMA.FTZ R4, R154, R7, -R51 ;  /* 0x000000079a047223 */ /* 0x000fe20000010833 */
[----:B------:R-:W0:Y:S01]  /*bce0*/  MUFU.EX2 R34, R34 ;  /* 0x0000002200227308 */ /* 0x000e220000000800 */
[C---:B------:R-:W-:Y:S01]  /*bcf0*/  FADD.FTZ R46, R149.reuse, R46 ;  /* 0x0000002e952e7221 */ /* 0x040fe20000010000 */
[----:B------:R-:W-:Y:S01]  /*bd00*/  FADD.FTZ R50, R48, R53 ;  /* 0x0000003530327221 */ /* 0x000fe20000010000 */
[----:B------:R-:W-:Y:S01]  /*bd10*/  F2FP.F16.F32.PACK_AB R149, R149, R8 ;  /* 0x000000089595723e */ /* 0x000fe200000000ff */
[-C--:B------:R-:W-:Y:S01]  /*bd20*/  FMUL.FTZ R95, R95, R11.reuse ;  /* 0x0000000b5f5f7220 */ /* 0x080fe20000410000 */
[----:B------:R-:W-:Y:S01]  /*bd30*/  FADD.FTZ R5, R151, R46 ;  /* 0x0000002e97057221 */ /* 0x000fe20000010000 */
[----:B------:R-:W-:Y:S01]  /*bd40*/  FADD.FTZ R53, R39, R50 ;  /* 0x0000003227357221 */ /* 0x000fe20000010000 */
[-C--:B------:R-:W-:Y:S01]  /*bd50*/  FMUL.FTZ R98, R98, R11.reuse ;  /* 0x0000000b62627220 */ /* 0x080fe20000410000 */
[----:B------:R-:W2:Y:S01]  /*bd60*/  MUFU.EX2 R141, R141 ;  /* 0x0000008d008d7308 */ /* 0x000ea20000000800 */
[----:B------:R-:W-:Y:S01]  /*bd70*/  FADD.FTZ R46, R26, R5 ;  /* 0x000000051a2e7221 */ /* 0x000fe20000010000 */
[----:B------:R-:W-:Y:S01]  /*bd80*/  FADD.FTZ R54, R52, R53 ;  /* 0x0000003534367221 */ /* 0x000fe20000010000 */
[-C--:B------:R-:W-:Y:S01]  /*bd90*/  FMUL.FTZ R99, R99, R11.reuse ;  /* 0x0000000b63637220 */ /* 0x080fe20000410000 */
[----:B------:R-:W-:Y:S01]  /*bda0*/  FMUL.FTZ R102, R102, R11 ;  /* 0x0000000b66667220 */ /* 0x000fe20000410000 */
[----:B------:R-:W-:Y:S01]  /*bdb0*/  FADD.FTZ R5, R145, R46 ;  /* 0x0000002e91057221 */ /* 0x000fe20000010000 */
[----:B------:R-:W-:Y:S01]  /*bdc0*/  FADD.FTZ R53, R15, R54 ;  /* 0x000000360f357221 */ /* 0x000fe20000010000 */
[-C--:B------:R-:W-:Y:S01]  /*bdd0*/  FFMA.FTZ R46, R120, R7.reuse, -R51 ;  /* 0x00000007782e7223 */ /* 0x080fe20000010833 */
[----:B------:R-:W4:Y:S01]  /*bde0*/  MUFU.EX2 R38, R38 ;  /* 0x0000002600267308 */ /* 0x000f220000000800 */
[----:B-1----:R-:W-:Y:S01]  /*bdf0*/  FADD.FTZ R50, R30, R5 ;  /* 0x000000051e327221 */ /* 0x002fe20000010000 */
[----:B------:R-:W-:Y:S01]  /*be00*/  FADD.FTZ R54, R56, R53 ;  /* 0x0000003538367221 */ /* 0x000fe20000010000 */
[----:B------:R-:W-:Y:S01]  /*be10*/  FFMA.FTZ R51, R87, R7, -R51 ;  /* 0x0000000757337223 */ /* 0x000fe20000010833 */
[-C--:B------:R-:W-:Y:S01]  /*be20*/  FMUL.FTZ R103, R103, R11.reuse ;  /* 0x0000000b67677220 */ /* 0x080fe20000410000 */
[----:B---3--:R-:W-:Y:S01]  /*be30*/  FADD.FTZ R5, R147, R50 ;  /* 0x0000003293057221 */ /* 0x008fe20000010000 */
[----:B------:R-:W-:Y:S01]  /*be40*/  FADD.FTZ R53, R19, R54 ;  /* 0x0000003613357221 */ /* 0x000fe20000010000 */
[-C--:B------:R-:W-:Y:S01]  /*be50*/  FMUL.FTZ R106, R106, R11.reuse ;  /* 0x0000000b6a6a7220 */ /* 0x080fe20000410000 */
[----:B------:R-:W1:Y:S01]  /*be60*/  MUFU.EX2 R143, R143 ;  /* 0x0000008f008f7308 */ /* 0x000e620000000800 */
[----:B0-----:R-:W-:Y:S01]  /*be70*/  FADD.FTZ R50, R34, R5 ;  /* 0x0000000522327221 */ /* 0x001fe20000010000 */
[----:B------:R-:W-:Y:S01]  /*be80*/  FADD.FTZ R54, R60, R53 ;  /* 0x000000353c367221 */ /* 0x000fe20000010000 */
[-C--:B------:R-:W-:Y:S01]  /*be90*/  FMUL.FTZ R107, R107, R11.reuse ;  /* 0x0000000b6b6b7220 */ /* 0x080fe20000410000 */
[-C--:B------:R-:W-:Y:S01]  /*bea0*/  FMUL.FTZ R110, R110, R11.reuse ;  /* 0x0000000b6e6e7220 */ /* 0x080fe20000410000 */
[----:B--2---:R-:W-:Y:S01]  /*beb0*/  FADD.FTZ R5, R141, R50 ;  /* 0x000000328d057221 */ /* 0x004fe20000010000 */
[----:B------:R-:W-:Y:S01]  /*bec0*/  FADD.FTZ R23, R41, R54 ;  /* 0x0000003629177221 */ /* 0x000fe20000010000 */
[-C--:B------:R-:W-:Y:S01]  /*bed0*/  FMUL.FTZ R111, R111, R11.reuse ;  /* 0x0000000b6f6f7220 */ /* 0x080fe20000410000 */
[----:B------:R-:W0:Y:S01]  /*bee0*/  MUFU.EX2 R24, R24 ;  /* 0x0000001800187308 */ /* 0x000e220000000800 */
[----:B----4-:R-:W-:Y:S01]  /*bef0*/  FADD.FTZ R50, R38, R5 ;  /* 0x0000000526327221 */ /* 0x010fe20000010000 */
[----:B------:R-:W-:Y:S01]  /*bf00*/  FADD.FTZ R23, R64, R23 ;  /* 0x0000001740177221 */ /* 0x000fe20000010000 */
[-C--:B------:R-:W-:Y:S01]  /*bf10*/  FMUL.FTZ R114, R114, R11.reuse ;  /* 0x0000000b72727220 */ /* 0x080fe20000410000 */
[-C--:B------:R-:W-:Y:S01]  /*bf20*/  FMUL.FTZ R115, R115, R11.reuse ;  /* 0x0000000b73737220 */ /* 0x080fe20000410000 */
[-C--:B------:R-:W-:Y:S01]  /*bf30*/  FMUL.FTZ R118, R118, R11.reuse ;  /* 0x0000000b76767220 */ /* 0x080fe20000410000 */
[----:B------:R-:W-:Y:S01]  /*bf40*/  FADD.FTZ R36, R124, R23 ;  /* 0x000000177c247221 */ /* 0x000fe20000010000 */
[----:B------:R-:W-:Y:S01]  /*bf50*/  FMUL.FTZ R119, R119, R11 ;  /* 0x0000000b77777220 */ /* 0x000fe20000410000 */
[----:B------:R-:W2:Y:S01]  /*bf60*/  MUFU.EX2 R137, R137 ;  /* 0x0000008900897308 */ /* 0x000ea20000000800 */
[----:B-1----:R-:W-:Y:S01]  /*bf70*/  FADD.FTZ R5, R143, R50 ;  /* 0x000000328f057221 */ /* 0x002fe20000010000 */
[C---:B------:R-:W-:Y:S01]  /*bf80*/  FADD.FTZ R23, R43.reuse, R36 ;  /* 0x000000242b177221 */ /* 0x040fe20000010000 */
[----:B------:R-:W-:Y:S01]  /*bf90*/  F2FP.F16.F32.PACK_AB R124, R43, R124 ;  /* 0x0000007c2b7c723e */ /* 0x000fe200000000ff */
[-C--:B------:R-:W-:Y:S01]  /*bfa0*/  FMUL.FTZ R88, R88, R21.reuse ;  /* 0x0000001558587220 */ /* 0x080fe20000410000 */
[-C--:B------:R-:W-:Y:S01]  /*bfb0*/  FMUL.FTZ R89, R89, R21.reuse ;  /* 0x0000001559597220 */ /* 0x080fe20000410000 */
[----:B------:R-:W-:Y:S01]  /*bfc0*/  FADD.FTZ R22, R126, R23 ;  /* 0x000000177e167221 */ /* 0x000fe20000010000 */
[C---:B------:R-:W-:Y:S01]  /*bfd0*/  F2FP.F16.F32.PACK_AB R126, R45.reuse, R126 ;  /* 0x0000007e2d7e723e */ /* 0x040fe200000000ff */
[----:B------:R-:W1:Y:S01]  /*bfe0*/  MUFU.EX2 R32, R32 ;  /* 0x0000002000207308 */ /* 0x000e620000000800 */
[----:B0-----:R-:W-:Y:S01]  /*bff0*/  FADD.FTZ R50, R24, R5 ;  /* 0x0000000518327221 */ /* 0x001fe20000010000 */
[----:B------:R-:W-:Y:S01]  /*c000*/  FADD.FTZ R22, R45, R22 ;  /* 0x000000162d167221 */ /* 0x000fe20000010000 */
[-C--:B------:R-:W-:Y:S01]  /*c010*/  FMUL.FTZ R92, R92, R21.reuse ;  /* 0x000000155c5c7220 */ /* 0x080fe20000410000 */
[-C--:B------:R-:W-:Y:S01]  /*c020*/  FMUL.FTZ R93, R93, R21.reuse ;  /* 0x000000155d5d7220 */ /* 0x080fe20000410000 */
[-C--:B------:R-:W-:Y:S01]  /*c030*/  FMUL.FTZ R96, R96, R21.reuse ;  /* 0x0000001560607220 */ /* 0x080fe20000410000 */
[----:B------:R-:W-:Y:S01]  /*c040*/  FADD.FTZ R15, R47, R22 ;  /* 0x000000162f0f7221 */ /* 0x000fe20000010000 */
[-C--:B------:R-:W-:Y:S01]  /*c050*/  FMUL.FTZ R97, R97, R21.reuse ;  /* 0x0000001561617220 */ /* 0x080fe20000410000 */
[----:B------:R-:W0:Y:S01]  /*c060*/  MUFU.EX2 R139, R139 ;  /* 0x0000008b008b7308 */ /* 0x000e220000000800 */
[----:B--2---:R-:W-:Y:S01]  /*c070*/  FADD.FTZ R5, R137, R50 ;  /* 0x0000003289057221 */ /* 0x004fe20000010000 */
[-C--:B------:R-:W-:Y:S01]  /*c080*/  FMUL.FTZ R100, R100, R21.reuse ;  /* 0x0000001564647220 */ /* 0x080fe20000410000 */
[-C--:B------:R-:W-:Y:S01]  /*c090*/  FMUL.FTZ R101, R101, R21.reuse ;  /* 0x0000001565657220 */ /* 0x080fe20000410000 */
[-C--:B------:R-:W-:Y:S01]  /*c0a0*/  FMUL.FTZ R104, R104, R21.reuse ;  /* 0x0000001568687220 */ /* 0x080fe20000410000 */
[-C--:B------:R-:W-:Y:S01]  /*c0b0*/  FMUL.FTZ R105, R105, R21.reuse ;  /* 0x0000001569697220 */ /* 0x080fe20000410000 */
[-C--:B------:R-:W-:Y:S01]  /*c0c0*/  FMUL.FTZ R108, R108, R21.reuse ;  /* 0x000000156c6c7220 */ /* 0x080fe20000410000 */
[-C--:B------:R-:W-:Y:S01]  /*c0d0*/  FMUL.FTZ R109, R109, R21.reuse ;  /* 0x000000156d6d7220 */ /* 0x080fe20000410000 */
[----:B------:R-:W2:Y:S01]  /*c0e0*/  MUFU.EX2 R42, R152 ;  /* 0x00000098002a7308 */ /* 0x000ea20000000800 */
[----:B-1----:R-:W-:Y:S01]  /*c0f0*/  FADD.FTZ R18, R32, R5 ;  /* 0x0000000520127221 */ /* 0x002fe20000010000 */
[-C--:B------:R-:W-:Y:S01]  /*c100*/  FMUL.FTZ R112, R112, R21.reuse ;  /* 0x0000001570707220 */ /* 0x080fe20000410000 */
[-C--:B------:R-:W-:Y:S01]  /*c110*/  FMUL.FTZ R113, R113, R21.reuse ;  /* 0x0000001571717220 */ /* 0x080fe20000410000 */
[-C--:B------:R-:W-:Y:S01]  /*c120*/  FMUL.FTZ R116, R116, R21.reuse ;  /* 0x0000001574747220 */ /* 0x080fe20000410000 */
[----:B------:R-:W-:Y:S01]  /*c130*/  FMUL.FTZ R117, R117, R21 ;  /* 0x0000001575757220 */ /* 0x000fe20000410000 */
[----:B------:R-:W-:Y:S01]  /*c140*/  F2FP.F16.F32.PACK_AB R151, R26, R151 ;  /* 0x000000971a97723e */ /* 0x000fe200000000ff */
[----:B------:R-:W-:Y:S01]  /*c150*/  VIADD R9, R9, 0xffffffff ;  /* 0xffffffff09097836 */ /* 0x000fe20000000000 */
[----:B------:R-:W1:Y:S01]  /*c160*/  MUFU.EX2 R133, R133 ;  /* 0x0000008500857308 */ /* 0x000e620000000800 */
[----:B0-----:R-:W-:Y:S01]  /*c170*/  FADD.FTZ R5, R139, R18 ;  /* 0x000000128b057221 */ /* 0x001fe20000010000 */
[----:B------:R-:W-:Y:S01]  /*c180*/  F2FP.F16.F32.PACK_AB R145, R30, R145 ;  /* 0x000000911e91723e */ /* 0x000fe200000000ff */
[----:B------:R-:W-:Y:S01]  /*c190*/  IMAD.MOV.U32 R8, RZ, RZ, R6 ;  /* 0x000000ffff087224 */ /* 0x000fe200078e0006 */
[----:B------:R-:W-:Y:S01]  /*c1a0*/  F2FP.F16.F32.PACK_AB R147, R34, R147 ;  /* 0x000000932293723e */ /* 0x000fe200000000ff */
[----:B------:R-:W-:Y:S01]  /*c1b0*/  IMAD.MOV.U32 R11, RZ, RZ, R10 ;  /* 0x000000ffff0b7224 */ /* 0x000fe200078e000a */
[----:B------:R-:W-:-:S02]  /*c1c0*/  F2FP.F16.F32.PACK_AB R141, R38, R141 ;  /* 0x0000008d268d723e */ /* 0x000fc400000000ff */
[----:B------:R-:W0:Y:S01]  /*c1d0*/  MUFU.EX2 R40, R40 ;  /* 0x0000002800287308 */ /* 0x000e220000000800 */
[----:B--2---:R-:W-:Y:S01]  /*c1e0*/  FADD.FTZ R18, R42, R5 ;  /* 0x000000052a127221 */ /* 0x004fe20000010000 */
[----:B------:R-:W-:Y:S02]  /*c1f0*/  F2FP.F16.F32.PACK_AB R143, R24, R143 ;  /* 0x0000008f188f723e */ /* 0x000fe400000000ff */
[----:B------:R-:W-:Y:S02]  /*c200*/  F2FP.F16.F32.PACK_AB R137, R32, R137 ;  /* 0x000000892089723e */ /* 0x000fe400000000ff */
[----:B------:R-:W-:Y:S02]  /*c210*/  F2FP.F16.F32.PACK_AB R139, R42, R139 ;  /* 0x0000008b2a8b723e */ /* 0x000fe400000000ff */
        /* <DEDUP_REMOVED lines=41> */
[----:B0-----:R-:W-:Y:S01]  /*c4b0*/  FADD.FTZ R18, R123, R18 ;  /* 0x000000127b127221 */ /* 0x001fe20000010000 */
[C---:B--2---:R-:W-:Y:S01]  /*c4c0*/  FADD.FTZ R5, R49.reuse, R22 ;  /* 0x0000001631057221 */ /* 0x044fe20000010000 */
[----:B------:R-:W-:Y:S02]  /*c4d0*/  F2FP.F16.F32.PACK_AB R122, R49, R122 ;  /* 0x0000007a317a723e */ /* 0x000fe400000000ff */
[C---:B-1----:R-:W-:Y:S01]  /*c4e0*/  FADD.FTZ R4, R51.reuse, R18 ;  /* 0x0000001233047221 */ /* 0x042fe20000010000 */
[----:B------:R-:W-:Y:S01]  /*c4f0*/  F2FP.F16.F32.PACK_AB R123, R51, R123 ;  /* 0x0000007b337b723e */ /* 0x000fe200000000ff */
[----:B------:R-:W-:Y:S06]  /*c500*/  @P2 BRA `(.L_x_889) ;  /* 0xffffffd000cc2947 */ /* 0x000fec000383ffff */
.L_x_872:
[----:B------:R-:W-:Y:S06]  /*c510*/  BAR.ARV 0x8, 0x200 ;  /* 0x0208000000007b1d */ /* 0x000fec0000002000 */
[----:B------:R-:W-:Y:S05]  /*c520*/  @!P0 BRA `(.L_x_890) ;  /* 0x0000000000048947 */ /* 0x000fea0003800000 */
[----:B------:R-:W-:Y:S01]  /*c530*/  BPT.TRAP 0x1 ;  /* 0x000000040000795c */ /* 0x000fe20000300000 */
.L_x_890:
[----:B------:R-:W-:Y:S01]  /*c540*/  ULEA UR7, UR4, UR38, 0x3 ;  /* 0x0000002604077291 */ /* 0x000fe2000f8e183f */
[----:B------:R-:W-:-:S05]  /*c550*/  IMAD.U32 R0, RZ, RZ, UR5 ;  /* 0x00000005ff007e24 */ /* 0x000fca000f8e00ff */
[----:B------:R-:W-:-:S04]  /*c560*/  SHF.L.U32 R0, R0, 0x1f, RZ ;  /* 0x0000001f00007819 */ /* 0x000fc800000006ff */
[----:B------:R0:W1:Y:S01]  /*c570*/  SYNCS.PHASECHK.TRANS64.TRYWAIT P2, [UR7+0x16850], R0 ;  /* 0x01685000ff0075a7 */ /* 0x0000620008040147 */
[----:B------:R-:W-:Y:S05]  /*c580*/  @!P0 BRA `(.L_x_891) ;  /* 0x0000000000048947 */ /* 0x000fea0003800000 */
[----:B------:R-:W-:Y:S01]  /*c590*/  BPT.TRAP 0x1 ;  /* 0x000000040000795c */ /* 0x000fe20000300000 */
.L_x_891:
[----:B-1----:R-:W-:Y:S05]  /*c5a0*/  @P2 BRA `(.L_x_892) ;  /* 0x0000000000082947 */ /* 0x002fea0003800000 */
[----:B------:R-:W1:Y:S02]  /*c5b0*/  SYNCS.PHASECHK.TRANS64.TRYWAIT P0, [UR7+0x16850], R0 ;  /* 0x01685000ff0075a7 */ /* 0x000e640008000147 */
[----:B-1----:R-:W-:Y:S05]  /*c5c0*/  @!P0 BRA `(.L_x_893) ;  /* 0x00000054007c8947 */ /* 0x002fea0003800000 */
.L_x_892:
[----:B------:R-:W-:Y:S01]  /*c5d0*/  UIADD3 UR38, UR38, 0x400, URZ ;  /* 0x0000040026267890 */ /* 0x000fe2000fffe03f */
[----:B------:R-:W-:Y:S01]  /*c5e0*/  WARPGROUP.ARRIVE ;  /* 0x00000000000079c5 */ /* 0x000fe20000000000 */
[----:B------:R-:W-:Y:S01]  /*c5f0*/  UMOV UR11, 0x40000040 ;  /* 0x40000040000b7882 */ /* 0x000fe20000000000 */
[----:B01----:R-:W0:Y:S01]  /*c600*/  SHFL.BFLY PT, R0, R5, 0x2, 0x1f ;  /* 0x0c401f0005007f89 */ /* 0x003e2200000e0000 */
[----:B------:R-:W-:Y:S01]  /*c610*/  USHF.R.U32.HI UR38, URZ, 0x4, UR38 ;  /* 0x000000043f267899 */ /* 0x000fe20008011626 */
[----:B------:R-:W-:Y:S02]  /*c620*/  IMAD.U32 R13, RZ, RZ, UR7 ;  /* 0x00000007ff0d7e24 */ /* 0x000fe4000f8e00ff */
[----:B------:R-:W1:Y:S01]  /*c630*/  SHFL.BFLY PT, R3, R4, 0x2, 0x1f ;  /* 0x0c401f0004037f89 */ /* 0x000e6200000e0000 */
[----:B------:R-:W-:Y:S01]  /*c640*/  ULOP3.LUT UR38, UR38, 0x3fff, URZ, 0xc0, !UPT ;  /* 0x00003fff26267892 */ /* 0x000fe2000f8ec03f */
[----:B------:R-:W-:Y:S02]  /*c650*/  @!P1 VIADD R13, R13, 0x16860 ;  /* 0x000168600d0d9836 */ /* 0x000fe40000000000 */
[----:B------:R-:W-:Y:S01]  /*c660*/  IMAD.MOV.U32 R11, RZ, RZ, RZ ;  /* 0x000000ffff0b7224 */ /* 0x000fe200078e00ff */
[----:B------:R-:W-:-:S02]  /*c670*/  ULEA UR4, UR4, UR38, 0xa ;  /* 0x0000002604047291 */ /* 0x000fc4000f8e503f */
[----:B------:R-:W-:Y:S02]  /*c680*/  @!P1 PRMT R13, RZ, 0x654, R13 ;  /* 0x00000654ff0d9816 */ /* 0x000fe4000000000d */
[----:B------:R-:W-:-:S03]  /*c690*/  UIADD3 UR6, UR4, 0x80, URZ ;  /* 0x0000008004067890 */ /* 0x000fc6000fffe03f */
[----:B------:R-:W-:Y:S02]  /*c6a0*/  UMOV UR10, UR4 ;  /* 0x00000004000a7c82 */ /* 0x000fe40008000000 */
[----:B------:R-:W-:Y:S01]  /*c6b0*/  HGMMA.64x64x16.F32 R88, R148, gdesc[UR8].tnspB, R88, gsb0 ;  /* 0x40e0000894587df0 */ /* 0x000fe20008000858 */
[----:B------:R-:W-:Y:S01]  /*c6c0*/  UMOV UR11, 0x40000040 ;  /* 0x40000040000b7882 */ /* 0x000fe20000000000 */
[----:B------:R-:W-:Y:S01]  /*c6d0*/  UMOV UR10, UR6 ;  /* 0x00000006000a7c82 */ /* 0x000fe20008000000 */
[----:B------:R-:W-:Y:S01]  /*c6e0*/  UIADD3 UR6, UR4, 0x100, URZ ;  /* 0x0000010004067890 */ /* 0x000fe2000fffe03f */
[----:B0-----:R-:W-:Y:S01]  /*c6f0*/  FADD.FTZ R0, R0, R5 ;  /* 0x0000000500007221 */ /* 0x001fe20000010000 */
[----:B-1----:R-:W-:Y:S01]  /*c700*/  FADD.FTZ R8, R3, R4 ;  /* 0x0000000403087221 */ /* 0x002fe20000010000 */
[----:B------:R-:W-:-:S03]  /*c710*/  IMAD.MOV.U32 R4, RZ, RZ, RZ ;  /* 0x000000ffff047224 */ /* 0x000fc600078e00ff */
[----:B------:R-:W0:Y:S04]  /*c720*/  SHFL.BFLY PT, R3, R0, 0x1, 0x1f ;  /* 0x0c201f0000037f89 */ /* 0x000e2800000e0000 */
[----:B------:R-:W1:Y:S01]  /*c730*/  SHFL.BFLY PT, R9, R8, 0x1, 0x1f ;  /* 0x0c201f0008097f89 */ /* 0x000e6200000e0000 */
[----:B0-----:R-:W-:Y:S01]  /*c740*/  FADD.FTZ R14, R0, R3 ;  /* 0x00000003000e7221 */ /* 0x001fe20000010000 */
[----:B------:R-:W-:Y:S02]  /*c750*/  IMAD.MOV.U32 R3, RZ, RZ, -0x800000 ;  /* 0xff800000ff037424 */ /* 0x000fe400078e00ff */
[----:B------:R-:W-:Y:S02]  /*c760*/  IMAD.MOV.U32 R0, RZ, RZ, -0x800000 ;  /* 0xff800000ff007424 */ /* 0x000fe400078e00ff */
[----:B-1----:R-:W-:Y:S01]  /*c770*/  FADD.FTZ R15, R8, R9 ;  /* 0x00000009080f7221 */ /* 0x002fe20000010000 */
[----:B------:R-:W-:-:S04]  /*c780*/  FSETP.NE.FTZ.AND P0, PT, R14, RZ, PT ;  /* 0x000000ff0e00720b */ /* 0x000fc80003f15000 */
[----:B------:R-:W-:-:S09]  /*c790*/  FSETP.NE.FTZ.AND P2, PT, R15, RZ, PT ;  /* 0x000000ff0f00720b */ /* 0x000fd20003f55000 */
[----:B------:R-:W0:Y:S01]  /*c7a0*/  @P0 MUFU.LG2 R9, R14 ;  /* 0x0000000e00090308 */ /* 0x000e220000000c00 */
[----:B------:R-:W-:-:S03]  /*c7b0*/  @P0 FMUL.FTZ R5, R7, 0.69314718246459960938 ;  /* 0x3f31721807050820 */ /* 0x000fc60000410000 */
[----:B------:R-:W-:-:S04]  /*c7c0*/  @P2 FMUL.FTZ R16, R7, 0.69314718246459960938 ;  /* 0x3f31721807102820 */ /* 0x000fc80000410000 */
[----:B------:R-:W1:Y:S08]  /*c7d0*/  @P2 MUFU.LG2 R12, R15 ;  /* 0x0000000f000c2308 */ /* 0x000e700000000c00 */
[----:B------:R-:W2:Y:S01]  /*c7e0*/  @P0 MUFU.RCP R4, R14 ;  /* 0x0000000e00040308 */ /* 0x000ea20000001000 */
[----:B0-----:R-:W-:-:S04]  /*c7f0*/  @P0 FMUL.FTZ R8, R9, 0.69314718246459960938 ;  /* 0x3f31721809080820 */ /* 0x001fc80000410000 */
[----:B------:R-:W-:Y:S01]  /*c800*/  @P0 FFMA.FTZ R3, R5, R6, R8 ;  /* 0x0000000605030223 */ /* 0x000fe20000010008 */
[----:B------:R-:W-:Y:S01]  /*c810*/  PLOP3.LUT P0, PT, PT, PT, PT, 0x8, 0x0 ;  /* 0x000000000000781c */ /* 0x000fe20003f0e170 */
[----:B------:R-:W-:Y:S02]  /*c820*/  WARPGROUP.DEPBAR.LE gsb0, 0x0 ;  /* 0x00008000000079c5 */ /* 0x000fe40000010000 */
[----:B------:R-:W-:Y:S01]  /*c830*/  WARPGROUP.ARRIVE ;  /* 0x00000000000079c5 */ /* 0x000fe20000000000 */
[----:B------:R-:W0:Y:S01]  /*c840*/  @P2 MUFU.RCP R11, R15 ;  /* 0x0000000f000b2308 */ /* 0x000e220000001000 */
[----:B-1----:R-:W-:-:S04]  /*c850*/  @P2 FMUL.FTZ R7, R12, 0.69314718246459960938 ;  /* 0x3f3172180c072820 */ /* 0x002fc80000410000 */
[----:B------:R-:W-:Y:S01]  /*c860*/  HGMMA.64x64x16.F32 R88, R144, gdesc[UR8].tnspB, R88, gsb0 ;  /* 0x40e0000890587df0 */ /* 0x000fe20008000858 */
[----:B------:R-:W-:Y:S01]  /*c870*/  UMOV UR10, UR6 ;  /* 0x00000006000a7c82 */ /* 0x000fe20008000000 */
[----:B------:R-:W-:Y:S01]  /*c880*/  UMOV UR11, 0x40000040 ;  /* 0x40000040000b7882 */ /* 0x000fe20000000000 */
[----:B------:R-:W-:Y:S01]  /*c890*/  UIADD3 UR6, UR4, 0x180, URZ ;  /* 0x0000018004067890 */ /* 0x000fe2000fffe03f */
[----:B------:R-:W-:Y:S01]  /*c8a0*/  @P2 FFMA.FTZ R0, R16, R10, R7 ;  /* 0x0000000a10002223 */ /* 0x000fe20000010007 */
[----:B------:R-:W-:Y:S02]  /*c8b0*/  WARPGROUP.DEPBAR.LE gsb0, 0x0 ;  /* 0x00008000000079c5 */ /* 0x000fe40000010000 */
[----:B------:R-:W-:-:S06]  /*c8c0*/  WARPGROUP.ARRIVE ;  /* 0x00000000000079c5 */ /* 0x000fcc0000000000 */
[----:B------:R-:W-:Y:S01]  /*c8d0*/  HGMMA.64x64x16.F32 R88, R140, gdesc[UR8].tnspB, R88, gsb0 ;  /* 0x40e000088c587df0 */ /* 0x000fe20008000858 */
[----:B------:R-:W-:Y:S01]  /*c8e0*/  UMOV UR10, UR6 ;  /* 0x00000006000a7c82 */ /* 0x000fe20008000000 */
[----:B------:R-:W-:Y:S01]  /*c8f0*/  UMOV UR11, 0x40000040 ;  /* 0x40000040000b7882 */ /* 0x000fe20000000000 */
[----:B------:R-:W-:Y:S01]  /*c900*/  UIADD3 UR6, UR4, 0x200, URZ ;  /* 0x0000020004067890 */ /* 0x000fe2000fffe03f */
        /* <DEDUP_REMOVED lines=11> */
[----:B------:R-:W-:Y:S02]  /*c9c0*/  UIADD3 UR6, UR4, 0x300, URZ ;  /* 0x0000030004067890 */ /* 0x000fe4000fffe03f */
[----:B------:R-:W-:Y:S01]  /*c9d0*/  UIADD3 UR4, UR4, 0x380, URZ ;  /* 0x0000038004047890 */ /* 0x000fe2000fffe03f */
[----:B------:R-:W-:Y:S02]  /*c9e0*/  WARPGROUP.DEPBAR.LE gsb0, 0x0 ;  /* 0x00008000000079c5 */ /* 0x000fe40000010000 */
[----:B------:R-:W-:-:S06]  /*c9f0*/  WARPGROUP.ARRIVE ;  /* 0x00000000000079c5 */ /* 0x000fcc0000000000 */
[----:B------:R-:W-:Y:S01]  /*ca00*/  HGMMA.64x64x16.F32 R88, R128, gdesc[UR8].tnspB, R88, gsb0 ;  /* 0x40e0000880587df0 */ /* 0x000fe20008000858 */
[----:B------:R-:W-:Y:S01]  /*ca10*/  UMOV UR10, UR6 ;  /* 0x00000006000a7c82 */ /* 0x000fe20008000000 */
[----:B------:R-:W-:Y:S01]  /*ca20*/  UMOV UR11, 0x40000040 ;  /* 0x40000040000b7882 */ /* 0x000fe20000000000 */
[----:B------:R-:W-:Y:S02]  /*ca30*/  WARPGROUP.DEPBAR.LE gsb0, 0x0 ;  /* 0x00008000000079c5 */ /* 0x000fe40000010000 */
[----:B------:R-:W-:-:S06]  /*ca40*/  WARPGROUP.ARRIVE ;  /* 0x00000000000079c5 */ /* 0x000fcc0000000000 */
[----:B------:R-:W-:Y:S01]  /*ca50*/  HGMMA.64x64x16.F32 R88, R124, gdesc[UR8].tnspB, R88, gsb0 ;  /* 0x40e000087c587df0 */ /* 0x000fe20008000858 */
[----:B------:R-:W-:Y:S01]  /*ca60*/  UMOV UR10, UR4 ;  /* 0x00000004000a7c82 */ /* 0x000fe20008000000 */
[----:B------:R-:W-:Y:S01]  /*ca70*/  UMOV UR11, 0x40000040 ;  /* 0x40000040000b7882 */ /* 0x000fe20000000000 */
[----:B------:R-:W-:Y:S02]  /*ca80*/  WARPGROUP.DEPBAR.LE gsb0, 0x0 ;  /* 0x00008000000079c5 */ /* 0x000fe40000010000 */
[----:B------:R-:W-:-:S06]  /*ca90*/  WARPGROUP.ARRIVE ;  /* 0x00000000000079c5 */ /* 0x000fcc0000000000 */
[----:B------:R-:W-:Y:S03]  /*caa0*/  HGMMA.64x64x16.F32 R88, R120, gdesc[UR8].tnspB, R88, gsb0 ;  /* 0x40e0000878587df0 */ /* 0x000fe60008000858 */
[----:B------:R-:W-:Y:S02]  /*cab0*/  WARPGROUP.DEPBAR.LE gsb0, 0x0 ;  /* 0x00008000000079c5 */ /* 0x000fe40000010000 */
[----:B------:R1:W-:Y:S01]  /*cac0*/  @!P1 SYNCS.ARRIVE.TRANS64.RED.A1T0 RZ, [R13+URZ], RZ ;  /* 0x000000ff0dff99a7 */ /* 0x0003e2000810043f */
[-C--:B--2---:R-:W-:Y:S01]  /*cad0*/  FMUL.FTZ R88, R88, R4.reuse ;  /* 0x0000000458587220 */ /* 0x084fe20000410000 */
        /* <DEDUP_REMOVED lines=31> */
.L_x_823:
[----:B------:R-:W-:Y:S05]  /*ccd0*/  @P0 BRA `(.L_x_894) ;  /* 0x0000000c00c80947 */ /* 0x000fea0003800000 */
[----:B------:R-:W-:Y:S01]  /*cce0*/  VIADD R2, R2, 0xffffff80 ;  /* 0xffffff8002027836 */ /* 0x000fe20000000000 */
[----:B------:R-:W0:Y:S01]  /*ccf0*/  LDC R17, c[0x0][0xbe8] ;  /* 0x0002fa00ff117b82 */ /* 0x000e220000000800 */
[----:B------:R-:W1:Y:S01]  /*cd00*/  S2R R19, SR_CTAID.X ;  /* 0x0000000000137919 */ /* 0x000e620000002500 */
[----:B------:R-:W-:Y:S02]  /*cd10*/  USHF.R.S32.HI UR7, URZ, 0x1f, UR36 ;  /* 0x0000001f3f077899 */ /* 0x000fe40008011424 */
[----:B------:R-:W-:Y:S01]  /*cd20*/  IMAD R16, RZ, RZ, -UR36 ;  /* 0x80000024ff107e24 */ /* 0x000fe2000f8e02ff */
[----:B------:R-:W-:Y:S01]  /*cd30*/  SHF.R.S32.HI R5, RZ, 0x1f, R2 ;  /* 0x0000001fff057819 */ /* 0x000fe20000011402 */
[----:B------:R-:W-:Y:S01]  /*cd40*/  ULDC.64 UR8, c[0x0][0xbd0] ;  /* 0x0002f40000087ab9 */ /* 0x000fe20000000a00 */
[----:B------:R-:W-:Y:S01]  /*cd50*/  BSSY B0, `(.L_x_895) ;  /* 0x00000b6000007945 */ /* 0x000fe20003800000 */
[----:B------:R-:W-:Y:S01]  /*cd60*/  UIMAD UR6, UR7, UR8, URZ ;  /* 0x00000008070672a4 */ /* 0x000fe2000f8e023f */
[CC--:B------:R-:W-:Y:S01]  /*cd70*/  LEA.HI R4, R5.reuse, R2.reuse, RZ, 0x7 ;  /* 0x0000000205047211 */ /* 0x0c0fe200078f38ff */
[----:B------:R-:W2:Y:S01]  /*cd80*/  S2UR UR12, SR_CTAID.Z ;  /* 0x00000000000c79c3 */ /* 0x000ea20000002700 */
[----:B------:R-:W-:Y:S01]  /*cd90*/  LEA.HI R8, R5, R2, RZ, 0x2 ;  /* 0x0000000205087211 */ /* 0x000fe200078f10ff */
[----:B------:R-:W-:Y:S01]  /*cda0*/  UIMAD.WIDE.U32 UR4, UR36, UR8, URZ ;  /* 0x00000008240472a5 */ /* 0x000fe2000f8e003f */
[----:B------:R-:W-:Y:S01]  /*cdb0*/  LOP3.LUT R7, R4, 0xffffff80, RZ, 0xc0, !PT ;  /* 0xffffff8004077812 */ /* 0x000fe200078ec0ff */
[----:B------:R-:W-:Y:S01]  /*cdc0*/  UIMAD UR6, UR36, UR9, UR6 ;  /* 0x00000009240672a4 */ /* 0x000fe2000f8e0206 */
[----:B------:R-:W-:-:S02]  /*cdd0*/  SHF.R.S32.HI R4, RZ, 0x7, R4 ;  /* 0x00000007ff047819 */ /* 0x000fc40000011404 */
[----:B------:R-:W-:Y:S01]  /*cde0*/  LOP3.LUT R13, R8, 0xfffffffc, RZ, 0xc0, !PT ;  /* 0xfffffffc080d7812 */ /* 0x000fe200078ec0ff */
[----:B------:R-:W-:Y:S01]  /*cdf0*/  IMAD.IADD R22, R2, 0x1, -R7 ;  /* 0x0000000102167824 */ /* 0x000fe200078e0a07 */
[----:B------:R-:W3:Y:S01]  /*ce00*/  S2UR UR11, SR_CTAID.Y ;  /* 0x00000000000b79c3 */ /* 0x000ee20000002600 */
[----:B------:R-:W-:Y:S01]  /*ce10*/  IMAD.HI R5, R4, 0x55555556, RZ ;  /* 0x5555555604057827 */ /* 0x000fe200078e02ff */
[----:B------:R-:W-:Y:S02]  /*ce20*/  UIADD3 UR6, UR5, UR6, URZ ;  /* 0x0000000605067290 */ /* 0x000fe4000fffe03f */
[----:B------:R-:W-:Y:S01]  /*ce30*/  SHF.R.S32.HI R9, RZ, 0x1f, R22 ;  /* 0x0000001fff097819 */ /* 0x000fe20000011416 */
[----:B------:R-:W-:-:S03]  /*ce40*/  IMAD.IADD R13, R2, 0x1, -R13 ;  /* 0x00000001020d7824 */ /* 0x000fc600078e0a0d */
[----:B------:R-:W-:Y:S01]  /*ce50*/  BAR.SYNC.DEFER_BLOCKING 0x1, 0x180 ;  /* 0x0046000000007b1d */ /* 0x000fe20000010000 */
[----:B0-----:R-:W-:Y:S02]  /*ce60*/  ISETP.NE.AND P0, PT, R17, 0x1, PT ;  /* 0x000000011100780c */ /* 0x001fe40003f05270 */
[----:B------:R-:W-:Y:S02]  /*ce70*/  LEA.HI R23, R9, R22, RZ, 0x2 ;  /* 0x0000001609177211 */ /* 0x000fe400078f10ff */
[----:B------:R-:W-:-:S03]  /*ce80*/  LEA.HI R5, R5, R5, RZ, 0x1 ;  /* 0x0000000505057211 */ /* 0x000fc600078f08ff */
[----:B------:R-:W3:Y:S01]  /*ce90*/  LDC R21, c[0x0][0xc50] ;  /* 0x00031400ff157b82 */ /* 0x000ee20000000800 */
[--C-:B------:R-:W-:Y:S01]  /*cea0*/  SHF.R.S32.HI R6, RZ, 0x2, R23.reuse ;  /* 0x00000002ff067819 */ /* 0x100fe20000011417 */
[----:B------:R-:W-:Y:S01]  /*ceb0*/  ULDC.64 UR8, c[0x0][0xb38] ;  /* 0x0002ce0000087ab9 */ /* 0x000fe20000000a00 */
[----:B------:R-:W-:Y:S01]  /*cec0*/  SHF.R.S32.HI R7, RZ, 0x1f, R23 ;  /* 0x0000001fff077819 */ /* 0x000fe20000011417 */
[----:B--2---:R-:W-:Y:S01]  /*ced0*/  USHF.R.S32.HI UR10, URZ, 0x1f, UR12 ;  /* 0x0000001f3f0a7899 */ /* 0x004fe2000801140c */
[----:B------:R-:W-:Y:S01]  /*cee0*/  LEA.HI R9, R9, R22, RZ, 0x5 ;  /* 0x0000001609097211 */ /* 0x000fe200078f28ff */
[----:B------:R-:W-:Y:S01]  /*cef0*/  UIMAD UR7, UR7, UR8, URZ ;  /* 0x00000008070772a4 */ /* 0x000fe2000f8e023f */
[----:B------:R-:W-:Y:S01]  /*cf00*/  LEA.HI R7, R7, R6, RZ, 0x3 ;  /* 0x0000000607077211 */ /* 0x000fe200078f18ff */
[----:B------:R-:W0:Y:S01]  /*cf10*/  LDC.64 R14, c[0x0][0xb40] ;  /* 0x0002d000ff0e7b82 */ /* 0x000e220000000a00 */
[----:B------:R-:W-:Y:S02]  /*cf20*/  SHF.R.S32.HI R9, RZ, 0x5, R9 ;  /* 0x00000005ff097819 */ /* 0x000fe40000011409 */
[----:B------:R-:W-:Y:S01]  /*cf30*/  LOP3.LUT R11, R7, 0xfffffff8, RZ, 0xc0, !PT ;  /* 0xfffffff8070b7812 */ /* 0x000fe200078ec0ff */
[----:B------:R-:W-:Y:S01]  /*cf40*/  IMAD R7, R5, -0x3, R4 ;  /* 0xfffffffd05077824 */ /* 0x000fe200078e0204 */
[----:B------:R-:W-:Y:S01]  /*cf50*/  LEA.HI R4, R13, R13, RZ, 0x1 ;  /* 0x0000000d0d047211 */ /* 0x000fe200078f08ff */
[----:B------:R-:W-:Y:S01]  /*cf60*/  IMAD.U32 R5, RZ, RZ, UR5 ;  /* 0x00000005ff057e24 */ /* 0x000fe2000f8e00ff */
[----:B------:R-:W-:Y:S01]  /*cf70*/  LOP3.LUT R23, R23, 0x7ffffffc, RZ, 0xc0, !PT ;  /* 0x7ffffffc17177812 */ /* 0x000fe200078ec0ff */
[----:B------:R-:W-:Y:S01]  /*cf80*/  IMAD.IADD R2, R6, 0x1, -R11 ;  /* 0x0000000106027824 */ /* 0x000fe200078e0a0b */
[----:B------:R-:W-:Y:S01]  /*cf90*/  LOP3.LUT R4, R4, 0x1ffffffe, RZ, 0xc0, !PT ;  /* 0x1ffffffe04047812 */ /* 0x000fe200078ec0ff */
[----:B------:R-:W2:Y:S01]  /*cfa0*/  LDC.64 R10, c[0x0][0xbd8] ;  /* 0x0002f600ff0a7b82 */ /* 0x000ea20000000a00 */
[----:B------:R-:W-:Y:S01]  /*cfb0*/  IMAD.U32 R5, RZ, RZ, UR6 ;  /* 0x00000006ff057e24 */ /* 0x000fe2000f8e00ff */
[----:B------:R-:W-:Y:S01]  /*cfc0*/  UIMAD UR6, UR36, UR9, UR7 ;  /* 0x00000009240672a4 */ /* 0x000fe2000f8e0207 */
[----:B------:R-:W-:-:S02]  /*cfd0*/  IMAD R2, R9, 0x10, R2 ;  /* 0x0000001009027824 */ /* 0x000fc400078e0202 */
[----:B------:R-:W-:Y:S02]  /*cfe0*/  IMAD.IADD R25, R13, 0x1, -R4 ;  /* 0x000000010d197824 */ /* 0x000fe400078e0a04 */
[----:B------:R-:W-:Y:S01]  /*cff0*/  IMAD R2, R7, 0x40, R2 ;  /* 0x0000004007027824 */ /* 0x000fe200078e0202 */
[----:B------:R-:W4:Y:S01]  /*d000*/  @P0 LDC R9, c[0x0][0xbec] ;  /* 0x0002fb00ff090b82 */ /* 0x000f220000000800 */
[----:B------:R-:W-:Y:S01]  /*d010*/  IMAD.U32 R4, RZ, RZ, UR4 ;  /* 0x00000004ff047e24 */ /* 0x000fe2000f8e00ff */
[----:B------:R-:W-:Y:S01]  /*d020*/  UIMAD.WIDE.U32 UR4, UR36, UR8, URZ ;  /* 0x00000008240472a5 */ /* 0x000fe2000f8e003f */
[--C-:B------:R-:W-:Y:S02]  /*d030*/  IMAD R6, R25, 0x8, R2.reuse ;  /* 0x0000000819067824 */ /* 0x100fe400078e0202 */
[----:B---3--:R-:W-:Y:S01]  /*d040*/  IMAD R21, R21, R16, UR11 ;  /* 0x0000000b15157e24 */ /* 0x008fe2000f8e0210 */
[----:B------:R-:W-:Y:S01]  /*d050*/  UIADD3 UR6, UR5, UR6, URZ ;  /* 0x0000000605067290 */ /* 0x000fe2000fffe03f */
[----:B0-----:R-:W-:Y:S01]  /*d060*/  IMAD R12, R14, UR10, RZ ;  /* 0x0000000a0e0c7c24 */ /* 0x001fe2000f8e02ff */
[----:B------:R-:W0:Y:S01]  /*d070*/  @P0 LDC R13, c[0x0][0xbf0] ;  /* 0x0002fc00ff0d0b82 */ /* 0x000e220000000800 */
[----:B------:R-:W-:Y:S01]  /*d080*/  IMAD.U32 R7, RZ, RZ, UR5 ;  /* 0x00000005ff077e24 */ /* 0x000fe2000f8e00ff */
[----:B------:R-:W-:Y:S01]  /*d090*/  ULDC.64 UR8, c[0x0][0xb28] ;  /* 0x0002ca0000087ab9 */ /* 0x000fe20000000a00 */
[----:B-1----:R-:W-:-:S02]  /*d0a0*/  IMAD R2, R19, 0xc0, R2 ;  /* 0x000000c013027824 */ /* 0x002fc400078e0202 */
[----:B------:R-:W-:Y:S01]  /*d0b0*/  IMAD.U32 R7, RZ, RZ, UR6 ;  /* 0x00000006ff077e24 */ /* 0x000fe2000f8e00ff */
[----:B------:R-:W-:Y:S01]  /*d0c0*/  ULDC.64 UR6, c[0x0][0xb48] ;  /* 0x0002d20000067ab9 */ /* 0x000fe20000000a00 */
[----:B------:R-:W-:Y:S01]  /*d0d0*/  VIADD R16, R2, 0x8 ;  /* 0x0000000802107836 */ /* 0x000fe20000000000 */
[----:B------:R-:W1:Y:S01]  /*d0e0*/  @P0 LDC R27, c[0x0][0xbec] ;  /* 0x0002fb00ff1b0b82 */ /* 0x000e620000000800 */
[C---:B--2---:R-:W-:Y:S02]  /*d0f0*/  IMAD R8, R10.reuse, UR10, RZ ;  /* 0x0000000a0a087c24 */ /* 0x044fe4000f8e02ff */
[----:B------:R-:W-:-:S04]  /*d100*/  IMAD.WIDE.U32 R4, R10, UR12, R4 ;  /* 0x0000000c0a047c25 */ /* 0x000fc8000f8e0004 */
[----:B------:R-:W-:Y:S01]  /*d110*/  IMAD R11, R11, UR12, R8 ;  /* 0x0000000c0b0b7c24 */ /* 0x000fe2000f8e0208 */
[----:B------:R-:W2:Y:S01]  /*d120*/  @P0 LDC R18, c[0x0][0xbf0] ;  /* 0x0002fc00ff120b82 */ /* 0x000ea20000000800 */
[----:B------:R-:W-:Y:S02]  /*d130*/  IMAD R8, R19, 0xc0, R6 ;  /* 0x000000c013087824 */ /* 0x000fe400078e0206 */
[----:B------:R-:W-:Y:S01]  /*d140*/  IMAD.U32 R6, RZ, RZ, UR4 ;  /* 0x00000004ff067e24 */ /* 0x000fe2000f8e00ff */
[----:B------:R-:W-:Y:S01]  /*d150*/  ULDC.64 UR4, c[0x0][0xbe0] ;  /* 0x0002f80000047ab9 */ /* 0x000fe20000000a00 */
[----:B----4-:R-:W-:-:S04]  /*d160*/  @P0 IMAD.HI.U32 R10, R8, R9, RZ ;  /* 0x00000009080a0227 */ /* 0x010fc800078e00ff */
[----:B------:R-:W-:Y:S01]  /*d170*/  IMAD.MOV.U32 R9, RZ, RZ, R8 ;  /* 0x000000ffff097224 */ /* 0x000fe200078e0008 */
[----:B0-----:R-:W-:Y:S01]  /*d180*/  @P0 SHF.R.U32.HI R9, RZ, R13, R10 ;  /* 0x0000000dff090219 */ /* 0x001fe2000001160a */
[----:B------:R-:W-:Y:S01]  /*d190*/  IMAD R13, R15, UR12, R12 ;  /* 0x0000000c0f0d7c24 */ /* 0x000fe2000f8e020c */
[----:B------:R-:W-:Y:S01]  /*d1a0*/  SHF.R.S32.HI R12, RZ, 0x1f, R21 ;  /* 0x0000001fff0c7819 */ /* 0x000fe20000011415 */
[----:B------:R-:W-:-:S04]  /*d1b0*/  IMAD.WIDE.U32 R6, R14, UR12, R6 ;  /* 0x0000000c0e067c25 */ /* 0x000fc8000f8e0006 */
[----:B------:R-:W-:Y:S02]  /*d1c0*/  IMAD.IADD R5, R5, 0x1, R11 ;  /* 0x0000000105057824 */ /* 0x000fe400078e020b */
[----:B-1----:R-:W-:-:S04]  /*d1d0*/  @P0 IMAD.HI.U32 R27, R8, R27, RZ ;  /* 0x0000001b081b0227 */ /* 0x002fc800078e00ff */
[----:B------:R-:W-:Y:S02]  /*d1e0*/  IMAD.IADD R7, R7, 0x1, R13 ;  /* 0x0000000107077824 */ /* 0x000fe400078e020d */
[----:B------:R-:W-:Y:S02]  /*d1f0*/  IMAD R13, R12, UR6, RZ ;  /* 0x000000060c0d7c24 */ /* 0x000fe4000f8e02ff */
[----:B------:R-:W-:-:S04]  /*d200*/  IMAD.WIDE.U32 R4, R21, UR4, R4 ;  /* 0x0000000415047c25 */ /* 0x000fc8000f8e0004 */
[----:B------:R-:W-:Y:S01]  /*d210*/  IMAD.MOV.U32 R11, RZ, RZ, R8 ;  /* 0x000000ffff0b7224 */ /* 0x000fe200078e0008 */
[----:B--2---:R-:W-:Y:S01]  /*d220*/  @P0 SHF.R.U32.HI R11, RZ, R18, R27 ;  /* 0x00000012ff0b0219 */ /* 0x004fe2000001161b */
        /* <DEDUP_REMOVED lines=20> */
[----:B------:R-:W0:Y:S01]  /*d370*/  S2UR UR5, SR_CgaCtaId ;  /* 0x00000000000579c3 */ /* 0x000e220000008800 */
[----:B------:R-:W-:-:S02]  /*d380*/  UMOV UR4, 0x400 ;  /* 0x0000040000047882 */ /* 0x000fc40000000000 */
[----:B------:R-:W-:Y:S02]  /*d390*/  IMAD R8, R8, UR6, RZ ;  /* 0x0000000608087c24 */ /* 0x000fe4000f8e02ff */
        /* <DEDUP_REMOVED lines=9> */
[----:B------:R-:W-:Y:S02]  /*d430*/  ULDC UR6, c[0x0][0xa88] ;  /* 0x0002a20000067ab9 */ /* 0x000fe40000000800 */
[----:B------:R-:W-:Y:S01]  /*d440*/  IMAD.IADD R9, R5, 0x1, R11 ;  /* 0x0000000105097824 */ /* 0x000fe200078e020b */
[----:B------:R-:W-:Y:S01]  /*d450*/  LEA R18, P1, R6, UR8, 0x2 ;  /* 0x0000000806127c11 */ /* 0x000fe2000f8210ff */
[----:B------:R-:W-:Y:S01]  /*d460*/  IMAD.IADD R5, R7, 0x1, R15 ;  /* 0x0000000107057824 */ /* 0x000fe200078e020f */
[----:B0-----:R-:W-:Y:S01]  /*d470*/  ULEA UR4, UR5, UR4, 0x18 ;  /* 0x0000000405047291 */ /* 0x001fe2000f8ec03f */
[----:B------:R-:W-:Y:S01]  /*d480*/  IMAD R17, R17, UR6, RZ ;  /* 0x0000000611117c24 */ /* 0x000fe2000f8e02ff */
[----:B------:R-:W-:Y:S01]  /*d490*/  LEA.HI.X R9, R4, UR7, R9, 0x2, P0 ;  /* 0x0000000704097c11 */ /* 0x000fe200080f1409 */
[----:B------:R-:W-:Y:S01]  /*d4a0*/  IMAD.IADD R19, R22, 0x1, -R23 ;  /* 0x0000000116137824 */ /* 0x000fe200078e0a17 */
[----:B------:R-:W-:Y:S01]  /*d4b0*/  LEA.HI.X R20, R6, UR9, R5, 0x2, P1 ;  /* 0x0000000906147c11 */ /* 0x000fe200088f1405 */
[----:B------:R-:W-:Y:S01]  /*d4c0*/  SHFL.IDX PT, R4, R8, RZ, 0x1c1f ;  /* 0x001c1fff08047589 */ /* 0x000fe200000e0000 */
[----:B------:R-:W-:Y:S01]  /*d4d0*/  LOP3.LUT P0, RZ, R22, 0x3, RZ, 0xc0, !PT ;  /* 0x0000000316ff7812 */ /* 0x000fe2000780c0ff */
[----:B------:R-:W-:Y:S01]  /*d4e0*/  UIADD3 UR4, UR4, 0x16820, URZ ;  /* 0x0001682004047890 */ /* 0x000fe2000fffe03f */
[CC--:B------:R-:W-:Y:S01]  /*d4f0*/  ISETP.GE.AND P2, PT, R2.reuse, R17.reuse, PT ;  /* 0x000000110200720c */ /* 0x0c0fe20003f46270 */
[----:B------:R-:W0:Y:S01]  /*d500*/  SHFL.IDX PT, R5, R9, RZ, 0x1c1f ;  /* 0x001c1fff09057589 */ /* 0x000e2200000e0000 */
[-C--:B------:R-:W-:Y:S01]  /*d510*/  ISETP.GE.OR P1, PT, R2, R17.reuse, P0 ;  /* 0x000000110200720c */ /* 0x080fe20000726670 */
[----:B------:R-:W-:Y:S01]  /*d520*/  UPRMT UR4, URZ, 0x654, UR4 ;  /* 0x000006543f047896 */ /* 0x000fe20008000004 */
[----:B------:R-:W-:Y:S01]  /*d530*/  ISETP.GE.OR P0, PT, R16, R17, P0 ;  /* 0x000000111000720c */ /* 0x000fe20000706670 */
[----:B------:R-:W-:Y:S01]  /*d540*/  SHFL.IDX PT, R6, R8, 0x1, 0x1c1f ;  /* 0x003c1f0008067f89 */ /* 0x000fe200000e0000 */
[----:B------:R-:W-:-:S03]  /*d550*/  IMAD.SHL.U32 R19, R19, 0x2, RZ ;  /* 0x0000000213137824 */ /* 0x000fc600078e00ff */
[----:B------:R-:W1:Y:S03]  /*d560*/  SHFL.IDX PT, R7, R9, 0x1, 0x1c1f ;  /* 0x003c1f0009077f89 */ /* 0x000e6600000e0000 */
[----:B------:R-:W-:Y:S01]  /*d570*/  SYNCS.ARRIVE.TRANS64.RED.A1T0 RZ, [UR4], RZ ;  /* 0x000000ffffff79a7 */ /* 0x000fe20008100404 */
[----:B------:R2:W3:Y:S04]  /*d580*/  SHFL.IDX PT, R14, R18, RZ, 0x1c1f ;  /* 0x001c1fff120e7589 */ /* 0x0004e800000e0000 */
[----:B------:R2:W4:Y:S04]  /*d590*/  SHFL.IDX PT, R15, R20, RZ, 0x1c1f ;  /* 0x001c1fff140f7589 */ /* 0x00052800000e0000 */
[----:B0-----:R2:W-:Y:S04]  /*d5a0*/  @!P1 ST.E desc[UR48][R4.64], R3 ;  /* 0x0000000304009985 */ /* 0x0015e8000c101930 */
[----:B-1----:R2:W-:Y:S01]  /*d5b0*/  @!P0 ST.E desc[UR48][R6.64], R0 ;  /* 0x0000000006008985 */ /* 0x0025e2000c101930 */
[----:B------:R-:W-:Y:S05]  /*d5c0*/  @P2 BRA `(.L_x_896) ;  /* 0x0000000000b82947 */ /* 0x000fea0003800000 */
[----:B------:R-:W-:Y:S01]  /*d5d0*/  ULDC UR4, c[0x0][0xac8] ;  /* 0x0002b20000047ab9 */ /* 0x000fe20000000800 */
[C---:B--2---:R-:W-:Y:S01]  /*d5e0*/  VIADD R0, R19.reuse, 0x8 ;  /* 0x0000000813007836 */ /* 0x044fe20000000000 */
        /* <DEDUP_REMOVED lines=11> */
[----:B---34-:R-:W-:Y:S01]  /*d6a0*/  @!P0 IMAD.WIDE R2, R19, 0x4, R14 ;  /* 0x0000000413028825 */ /* 0x018fe200078e020e */
[----:B------:R-:W-:-:S02]  /*d6b0*/  ISETP.GE.AND P5, PT, R9, UR4, PT ;  /* 0x0000000409007c0c */ /* 0x000fc4000bfa6270 */
[----:B------:R-:W-:Y:S02]  /*d6c0*/  ISETP.GE.AND P6, PT, R11, UR4, PT ;  /* 0x000000040b007c0c */ /* 0x000fe4000bfc6270 */
[----:B------:R0:W-:Y:S01]  /*d6d0*/  @!P0 ST.E.64 desc[UR48][R2.64], R88 ;  /* 0x0000005802008985 */ /* 0x0001e2000c101b30 */
[----:B------:R-:W-:Y:S02]  /*d6e0*/  ISETP.GE.AND P0, PT, R0, UR4, PT ;  /* 0x0000000400007c0c */ /* 0x000fe4000bf06270 */
[----:B------:R-:W-:Y:S02]  /*d6f0*/  @!P1 LEA.HI R4, R4, R4, RZ, 0x1 ;  /* 0x0000000404049211 */ /* 0x000fe400078f08ff */
[----:B------:R-:W-:Y:S02]  /*d700*/  @!P3 LEA.HI R6, R6, R6, RZ, 0x1 ;  /* 0x000000060606b211 */ /* 0x000fe400078f08ff */
[----:B------:R-:W-:Y:S02]  /*d710*/  @!P4 LEA.HI R8, R7, R7, RZ, 0x1 ;  /* 0x000000070708c211 */ /* 0x000fe400078f08ff */
[----:B------:R-:W-:-:S02]  /*d720*/  @!P5 LEA.HI R10, R9, R9, RZ, 0x1 ;  /* 0x00000009090ad211 */ /* 0x000fc400078f08ff */
[----:B------:R-:W-:Y:S02]  /*d730*/  @!P6 LEA.HI R12, R11, R11, RZ, 0x1 ;  /* 0x0000000b0b0ce211 */ /* 0x000fe400078f08ff */
[----:B------:R-:W-:Y:S02]  /*d740*/  @!P3 LOP3.LUT R9, R6, 0xfffffffe, RZ, 0xc0, !PT ;  /* 0xfffffffe0609b812 */ /* 0x000fe400078ec0ff */
[----:B------:R-:W-:Y:S02]  /*d750*/  @!P0 LEA.HI R0, R0, R0, RZ, 0x1 ;  /* 0x0000000000008211 */ /* 0x000fe400078f08ff */
[----:B0-----:R-:W-:Y:S02]  /*d760*/  @!P2 LEA.HI R2, R5, R5, RZ, 0x1 ;  /* 0x000000050502a211 */ /* 0x001fe400078f08ff */
[----:B------:R-:W-:Y:S02]  /*d770*/  @!P0 LOP3.LUT R3, R0, 0xfffffffe, RZ, 0xc0, !PT ;  /* 0xfffffffe00038812 */ /* 0x000fe400078ec0ff */
[----:B------:R-:W-:-:S02]  /*d780*/  @!P1 LOP3.LUT R5, R4, 0xfffffffe, RZ, 0xc0, !PT ;  /* 0xfffffffe04059812 */ /* 0x000fc400078ec0ff */
[----:B------:R-:W-:Y:S01]  /*d790*/  @!P2 LOP3.LUT R7, R2, 0xfffffffe, RZ, 0xc0, !PT ;  /* 0xfffffffe0207a812 */ /* 0x000fe200078ec0ff */
[--C-:B------:R-:W-:Y:S01]  /*d7a0*/  @!P0 IMAD.WIDE R2, R3, 0x4, R14.reuse ;  /* 0x0000000403028825 */ /* 0x100fe200078e020e */
[----:B------:R-:W-:Y:S02]  /*d7b0*/  @!P4 LOP3.LUT R11, R8, 0xfffffffe, RZ, 0xc0, !PT ;  /* 0xfffffffe080bc812 */ /* 0x000fe400078ec0ff */
[----:B------:R-:W-:Y:S01]  /*d7c0*/  @!P5 LOP3.LUT R13, R10, 0xfffffffe, RZ, 0xc0, !PT ;  /* 0xfffffffe0a0dd812 */ /* 0x000fe200078ec0ff */
[--C-:B------:R-:W-:Y:S01]  /*d7d0*/  @!P1 IMAD.WIDE R4, R5, 0x4, R14.reuse ;  /* 0x0000000405049825 */ /* 0x100fe200078e020e */
[----:B------:R-:W-:Y:S01]  /*d7e0*/  @!P6 LOP3.LUT R21, R12, 0xfffffffe, RZ, 0xc0, !PT ;  /* 0xfffffffe0c15e812 */ /* 0x000fe200078ec0ff */
[----:B------:R0:W-:Y:S02]  /*d7f0*/  @!P0 ST.E.64 desc[UR48][R2.64], R92 ;  /* 0x0000005c02008985 */ /* 0x0001e4000c101b30 */
[--C-:B------:R-:W-:Y:S02]  /*d800*/  @!P2 IMAD.WIDE R6, R7, 0x4, R14.reuse ;  /* 0x000000040706a825 */ /* 0x100fe400078e020e */
        /* <DEDUP_REMOVED lines=8> */
[----:B------:R0:W-:Y:S04]  /*d890*/  @!P5 ST.E.64 desc[UR48][R12.64], R112 ;  /* 0x000000700c00d985 */ /* 0x0001e8000c101b30 */
[----:B------:R0:W-:Y:S02]  /*d8a0*/  @!P6 ST.E.64 desc[UR48][R14.64], R116 ;  /* 0x000000740e00e985 */ /* 0x0001e4000c101b30 */
.L_x_896:
[----:B------:R-:W-:Y:S05]  /*d8b0*/  BSYNC B0 ;  /* 0x0000000000007941 */ /* 0x000fea0003800000 */
.L_x_895:
[----:B------:R-:W-:Y:S01]  /*d8c0*/  ISETP.GE.AND P0, PT, R16, R17, PT ;  /* 0x000000111000720c */ /* 0x000fe20003f06270 */
[----:B0-----:R0:W1:Y:S04]  /*d8d0*/  SHFL.IDX PT, R13, R20, 0x1, 0x1c1f ;  /* 0x003c1f00140d7f89 */ /* 0x00106800000e0000 */
[----:B------:R0:W0:Y:S08]  /*d8e0*/  SHFL.IDX PT, R12, R18, 0x1, 0x1c1f ;  /* 0x003c1f00120c7f89 */ /* 0x00003000000e0000 */
[----:B------:R-:W-:Y:S05]  /*d8f0*/  @P0 BRA `(.L_x_815) ;  /* 0x0000003c00e80947 */ /* 0x000fea0003800000 */
[C---:B--2---:R-:W-:Y:S01]  /*d900*/  VIADD R0, R19.reuse, 0x8 ;  /* 0x0000000813007836 */ /* 0x044fe20000000000 */
[----:B------:R-:W-:Y:S01]  /*d910*/  ULDC UR4, c[0x0][0xac8] ;  /* 0x0002b20000047ab9 */ /* 0x000fe20000000800 */
[C---:B------:R-:W-:Y:S01]  /*d920*/  VIADD R6, R19.reuse, 0x10 ;  /* 0x0000001013067836 */ /* 0x040fe20000000000 */
[C---:B------:R-:W-:Y:S01]  /*d930*/  ISETP.GE.AND P0, PT, R19.reuse, UR4, PT ;  /* 0x0000000413007c0c */ /* 0x040fe2000bf06270 */
[C---:B------:R-:W-:Y:S01]  /*d940*/  VIADD R7, R19.reuse, 0x18 ;  /* 0x0000001813077836 */ /* 0x040fe20000000000 */
[----:B------:R-:W-:Y:S01]  /*d950*/  ISETP.GE.AND P1, PT, R0, UR4, PT ;  /* 0x0000000400007c0c */ /* 0x000fe2000bf26270 */
[C---:B------:R-:W-:Y:S01]  /*d960*/  VIADD R8, R19.reuse, 0x20 ;  /* 0x0000002013087836 */ /* 0x040fe20000000000 */
[----:B------:R-:W-:Y:S01]  /*d970*/  ISETP.GE.AND P2, PT, R6, UR4, PT ;  /* 0x0000000406007c0c */ /* 0x000fe2000bf46270 */
[----:B------:R-:W-:Y:S01]  /*d980*/  VIADD R9, R19, 0x28 ;  /* 0x0000002813097836 */ /* 0x000fe20000000000 */
[----:B------:R-:W-:Y:S01]  /*d990*/  ISETP.GE.AND P3, PT, R7, UR4, PT ;  /* 0x0000000407007c0c */ /* 0x000fe2000bf66270 */
[----:B------:R-:W-:Y:S01]  /*d9a0*/  VIADD R11, R19, 0x30 ;  /* 0x00000030130b7836 */ /* 0x000fe20000000000 */
[----:B------:R-:W-:-:S02]  /*d9b0*/  ISETP.GE.AND P4, PT, R8, UR4, PT ;  /* 0x0000000408007c0c */ /* 0x000fc4000bf86270 */
[----:B------:R-:W-:Y:S02]  /*d9c0*/  ISETP.GE.AND P5, PT, R9, UR4, PT ;  /* 0x0000000409007c0c */ /* 0x000fe4000bfa6270 */
[----:B------:R-:W-:Y:S01]  /*d9d0*/  ISETP.GE.AND P6, PT, R11, UR4, PT ;  /* 0x000000040b007c0c */ /* 0x000fe2000bfc6270 */
[C---:B01----:R-:W-:Y:S02]  /*d9e0*/  @!P0 IMAD.WIDE R2, R19.reuse, 0x4, R12 ;  /* 0x0000000413028825 */ /* 0x043fe400078e020c */
[----:B------:R-:W-:Y:S02]  /*d9f0*/  @!P1 LEA.HI R0, R0, R0, RZ, 0x1 ;  /* 0x0000000000009211 */ /* 0x000fe400078f08ff */
[----:B------:R-:W-:Y:S01]  /*da00*/  @!P2 LEA.HI R6, R6, R6, RZ, 0x1 ;  /* 0x000000060606a211 */ /* 0x000fe200078f08ff */
[----:B------:R0:W-:Y:S01]  /*da10*/  @!P0 ST.E.64 desc[UR48][R2.64], R90 ;  /* 0x0000005a02008985 */ /* 0x0001e2000c101b30 */
[----:B------:R-:W-:Y:S01]  /*da20*/  @!P1 LOP3.LUT R5, R0, 0xfffffffe, RZ, 0xc0, !PT ;  /* 0xfffffffe00059812 */ /* 0x000fe200078ec0ff */
[----:B------:R-:W-:Y:S01]  /*da30*/  VIADD R19, R19, 0x38 ;  /* 0x0000003813137836 */ /* 0x000fe20000000000 */
[----:B------:R-:W-:-:S02]  /*da40*/  @!P3 LEA.HI R0, R7, R7, RZ, 0x1 ;  /* 0x000000070700b211 */ /* 0x000fc400078f08ff */
[----:B------:R-:W-:Y:S01]  /*da50*/  @!P4 LEA.HI R8, R8, R8, RZ, 0x1 ;  /* 0x000000080808c211 */ /* 0x000fe200078f08ff */
[--C-:B------:R-:W-:Y:S01]  /*da60*/  @!P1 IMAD.WIDE R4, R5, 0x4, R12.reuse ;  /* 0x0000000405049825 */ /* 0x100fe200078e020c */
[----:B------:R-:W-:Y:S02]  /*da70*/  @!P5 LEA.HI R10, R9, R9, RZ, 0x1 ;  /* 0x00000009090ad211 */ /* 0x000fe400078f08ff */
[----:B---3--:R-:W-:Y:S02]  /*da80*/  @!P6 LEA.HI R14, R11, R11, RZ, 0x1 ;  /* 0x0000000b0b0ee211 */ /* 0x008fe400078f08ff */
[----:B------:R-:W-:Y:S01]  /*da90*/  @!P2 LOP3.LUT R7, R6, 0xfffffffe, RZ, 0xc0, !PT ;  /* 0xfffffffe0607a812 */ /* 0x000fe200078ec0ff */
[----:B------:R1:W-:Y:S01]  /*daa0*/  @!P1 ST.E.64 desc[UR48][R4.64], R94 ;  /* 0x0000005e04009985 */ /* 0x0003e2000c101b30 */
[----:B------:R-:W-:Y:S02]  /*dab0*/  @!P3 LOP3.LUT R9, R0, 0xfffffffe, RZ, 0xc0, !PT ;  /* 0xfffffffe0009b812 */ /* 0x000fe400078ec0ff */
[----:B------:R-:W-:Y:S01]  /*dac0*/  @!P4 LOP3.LUT R11, R8, 0xfffffffe, RZ, 0xc0, !PT ;  /* 0xfffffffe080bc812 */ /* 0x000fe200078ec0ff */
[----:B0-----:R-:W-:Y:S01]  /*dad0*/  @!P2 IMAD.WIDE R2, R7, 0x4, R12 ;  /* 0x000000040702a825 */ /* 0x001fe200078e020c */
[----:B----4-:R-:W-:-:S02]  /*dae0*/  @!P5 LOP3.LUT R15, R10, 0xfffffffe, RZ, 0xc0, !PT ;  /* 0xfffffffe0a0fd812 */ /* 0x010fc400078ec0ff */
[----:B------:R-:W-:Y:S01]  /*daf0*/  @!P6 LOP3.LUT R17, R14, 0xfffffffe, RZ, 0xc0, !PT ;  /* 0xfffffffe0e11e812 */ /* 0x000fe200078ec0ff */
[--C-:B------:R-:W-:Y:S01]  /*db00*/  @!P4 IMAD.WIDE R6, R11, 0x4, R12.reuse ;  /* 0x000000040b06c825 */ /* 0x100fe200078e020c */
[----:B------:R0:W-:Y:S01]  /*db10*/  @!P2 ST.E.64 desc[UR48][R2.64], R98 ;  /* 0x000000620200a985 */ /* 0x0001e2000c101b30 */
[----:B------:R-:W-:Y:S02]  /*db20*/  ISETP.GE.AND P0, PT, R19, UR4, PT ;  /* 0x0000000413007c0c */ /* 0x000fe4000bf06270 */
[----:B------:R-:W-:-:S04]  /*db30*/  @!P6 IMAD.WIDE R10, R17, 0x4, R12 ;  /* 0x00000004110ae825 */ /* 0x000fc800078e020c */
[----:B-1----:R-:W-:-:S04]  /*db40*/  @!P3 IMAD.WIDE R4, R9, 0x4, R12 ;  /* 0x000000040904b825 */ /* 0x002fc800078e020c */
[----:B------:R-:W-:Y:S01]  /*db50*/  @!P5 IMAD.WIDE R8, R15, 0x4, R12 ;  /* 0x000000040f08d825 */ /* 0x000fe200078e020c */
[----:B------:R0:W-:Y:S04]  /*db60*/  @!P3 ST.E.64 desc[UR48][R4.64], R102 ;  /* 0x000000660400b985 */ /* 0x0001e8000c101b30 */
[----:B------:R0:W-:Y:S04]  /*db70*/  @!P4 ST.E.64 desc[UR48][R6.64], R106 ;  /* 0x0000006a0600c985 */ /* 0x0001e8000c101b30 */
        /* <DEDUP_REMOVED lines=8> */
.L_x_894:
[----:B------:R-:W-:-:S05]  /*dc00*/  VIADD R0, R2, 0xffffff80 ;  /* 0xffffff8002007836 */ /* 0x000fca0000000000 */
[----:B------:R-:W-:-:S13]  /*dc10*/  ISETP.GT.AND P0, PT, R0, 0xbf, PT ;  /* 0x000000bf0000780c */ /* 0x000fda0003f04270 */
[----:B------:R-:W-:Y:S05]  /*dc20*/  @P0 BRA `(.L_x_815) ;  /* 0x0000003c001c0947 */ /* 0x000fea0003800000 */
[----:B------:R-:W0:Y:S01]  /*dc30*/  S2R R3, SR_CTAID.X ;  /* 0x0000000000037919 */ /* 0x000e220000002500 */
[----:B------:R-:W1:Y:S01]  /*dc40*/  LDC R6, c[0x0][0xbe8] ;  /* 0x0002fa00ff067b82 */ /* 0x000e620000000800 */
[----:B------:R-:W-:Y:S01]  /*dc50*/  ULDC UR4, c[0x0][0xa88] ;  /* 0x0002a20000047ab9 */ /* 0x000fe20000000800 */
[----:B0-----:R-:W-:Y:S02]  /*dc60*/  IMAD R2, R3, 0xc0, R2 ;  /* 0x000000c003027824 */ /* 0x001fe400078e0202 */
[----:B-1----:R-:W-:Y:S02]  /*dc70*/  IMAD R3, R6, UR4, RZ ;  /* 0x0000000406037c24 */ /* 0x002fe4000f8e02ff */
[----:B------:R-:W-:-:S05]  /*dc80*/  VIADD R0, R2, 0xffffff80 ;  /* 0xffffff8002007836 */ /* 0x000fca0000000000 */
[----:B------:R-:W-:-:S13]  /*dc90*/  ISETP.GE.AND P0, PT, R0, R3, PT ;  /* 0x000000030000720c */ /* 0x000fda0003f06270 */
[----:B------:R-:W-:Y:S05]  /*dca0*/  @P0 BRA `(.L_x_815) ;  /* 0x0000003800fc0947 */ /* 0x000fea0003800000 */
[----:B------:R-:W-:Y:S01]  /*dcb0*/  ISETP.NE.AND P0, PT, R6, 0x1, PT ;  /* 0x000000010600780c */ /* 0x000fe20003f05270 */
[----:B------:R-:W0:Y:S01]  /*dcc0*/  S2UR UR7, SR_CTAID.Z ;  /* 0x00000000000779c3 */ /* 0x000e220000002700 */
[----:B------:R-:W-:Y:S01]  /*dcd0*/  USHF.R.S32.HI UR6, URZ, 0x1f, UR36 ;  /* 0x0000001f3f067899 */ /* 0x000fe20008011424 */
[----:B------:R-:W-:Y:S01]  /*dce0*/  IMAD.MOV.U32 R5, RZ, RZ, R0 ;  /* 0x000000ffff057224 */ /* 0x000fe200078e0000 */
[----:B------:R-:W-:Y:S02]  /*dcf0*/  ULDC.64 UR8, c[0x0][0xbd0] ;  /* 0x0002f40000087ab9 */ /* 0x000fe40000000a00 */
[----:B------:R-:W-:Y:S02]  /*dd00*/  UIMAD UR6, UR6, UR8, URZ ;  /* 0x00000008060672a4 */ /* 0x000fe4000f8e023f */
[----:B------:R-:W-:Y:S01]  /*dd10*/  UIMAD.WIDE.U32 UR4, UR36, UR8, URZ ;  /* 0x00000008240472a5 */ /* 0x000fe2000f8e003f */
[----:B------:R-:W1:Y:S01]  /*dd20*/  LDC.64 R10, c[0x0][0xbd8] ;  /* 0x0002f600ff0a7b82 */ /* 0x000e620000000a00 */
[----:B------:R-:W-:-:S04]  /*dd30*/  UIMAD UR6, UR36, UR9, UR6 ;  /* 0x00000009240672a4 */ /* 0x000fc8000f8e0206 */
[----:B------:R-:W-:Y:S02]  /*dd40*/  UIADD3 UR6, UR5, UR6, URZ ;  /* 0x0000000605067290 */ /* 0x000fe4000fffe03f */
[----:B------:R-:W-:Y:S01]  /*dd50*/  IMAD.U32 R3, RZ, RZ, UR5 ;  /* 0x00000005ff037e24 */ /* 0x000fe2000f8e00ff */
[----:B------:R-:W2:Y:S01]  /*dd60*/  @P0 LDC R7, c[0x0][0xbec] ;  /* 0x0002fb00ff070b82 */ /* 0x000ea20000000800 */
[----:B------:R-:W-:Y:S01]  /*dd70*/  IMAD.U32 R2, RZ, RZ, UR4 ;  /* 0x00000004ff027e24 */ /* 0x000fe2000f8e00ff */
[----:B------:R-:W-:Y:S01]  /*dd80*/  ULDC.64 UR4, c[0x0][0xbe0] ;  /* 0x0002f80000047ab9 */ /* 0x000fe20000000a00 */
[----:B------:R-:W-:-:S05]  /*dd90*/  IMAD.U32 R3, RZ, RZ, UR6 ;  /* 0x00000006ff037e24 */ /* 0x000fca000f8e00ff */
[----:B------:R-:W3:Y:S01]  /*dda0*/  @P0 LDC R9, c[0x0][0xbf0] ;  /* 0x0002fc00ff090b82 */ /* 0x000ee20000000800 */
[----:B0-----:R-:W-:-:S07]  /*ddb0*/  USHF.R.S32.HI UR8, URZ, 0x1f, UR7 ;  /* 0x0000001f3f087899 */ /* 0x001fce0008011407 */
[----:B------:R-:W0:Y:S01]  /*ddc0*/  S2UR UR10, SR_CTAID.Y ;  /* 0x00000000000a79c3 */ /* 0x000e220000002600 */
[C---:B-1----:R-:W-:Y:S02]  /*ddd0*/  IMAD R12, R10.reuse, UR8, RZ ;  /* 0x000000080a0c7c24 */ /* 0x042fe4000f8e02ff */
[----:B------:R-:W-:-:S04]  /*dde0*/  IMAD.WIDE.U32 R2, R10, UR7, R2 ;  /* 0x000000070a027c25 */ /* 0x000fc8000f8e0002 */
[----:B------:R-:W-:Y:S01]  /*ddf0*/  IMAD R11, R11, UR7, R12 ;  /* 0x000000070b0b7c24 */ /* 0x000fe2000f8e020c */
[----:B------:R-:W0:Y:S01]  /*de00*/  LDC R8, c[0x0][0xc50] ;  /* 0x00031400ff087b82 */ /* 0x000e220000000800 */
[----:B--2---:R-:W-:-:S04]  /*de10*/  @P0 IMAD.HI.U32 R4, R0, R7, RZ ;  /* 0x0000000700040227 */ /* 0x004fc800078e00ff */
[----:B------:R-:W-:Y:S02]  /*de20*/  IMAD R7, RZ, RZ, -UR36 ;  /* 0x80000024ff077e24 */ /* 0x000fe4000f8e02ff */
[----:B------:R-:W-:Y:S01]  /*de30*/  IMAD.IADD R3, R11, 0x1, R3 ;  /* 0x000000010b037824 */ /* 0x000fe200078e0203 */
[----:B---3--:R-:W-:Y:S01]  /*de40*/  @P0 SHF.R.U32.HI R5, RZ, R9, R4 ;  /* 0x00000009ff050219 */ /* 0x008fe20000011604 */
[----:B0-----:R-:W-:-:S04]  /*de50*/  IMAD R9, R8, R7, UR10 ;  /* 0x0000000a08097e24 */ /* 0x001fc8000f8e0207 */
[----:B------:R-:W-:Y:S02]  /*de60*/  IMAD.MOV R7, RZ, RZ, -R5 ;  /* 0x000000ffff077224 */ /* 0x000fe400078e0a05 */
[----:B------:R-:W-:Y:S01]  /*de70*/  IMAD.WIDE.U32 R2, R9, UR4, R2 ;  /* 0x0000000409027c25 */ /* 0x000fe2000f8e0002 */
[----:B------:R-:W-:-:S03]  /*de80*/  SHF.R.S32.HI R4, RZ, 0x1f, R9 ;  /* 0x0000001fff047819 */ /* 0x000fc60000011409 */
[----:B------:R-:W-:Y:S01]  /*de90*/  IMAD R7, R6, R7, R0 ;  /* 0x0000000706077224 */ /* 0x000fe200078e0200 */
[----:B------:R-:W-:Y:S01]  /*dea0*/  IADD3 R2, P0, R5, R2, RZ ;  /* 0x0000000205027210 */ /* 0x000fe20007f1e0ff */
[----:B------:R-:W-:-:S03]  /*deb0*/  IMAD R4, R4, UR4, RZ ;  /* 0x0000000404047c24 */ /* 0x000fc6000f8e02ff */
[----:B------:R-:W-:Y:S01]  /*dec0*/  SHF.R.S32.HI R0, RZ, 0x1f, R7 ;  /* 0x0000001fff007819 */ /* 0x000fe20000011407 */
[----:B------:R-:W-:Y:S01]  /*ded0*/  IMAD R4, R9, UR5, R4 ;  /* 0x0000000509047c24 */ /* 0x000fe2000f8e0204 */
[----:B------:R-:W-:Y:S01]  /*dee0*/  SHF.R.S32.HI R9, RZ, 0x1f, R5 ;  /* 0x0000001fff097819 */ /* 0x000fe20000011405 */
[----:B------:R-:W-:Y:S02]  /*def0*/  ULDC.64 UR4, c[0x0][0xbc8] ;  /* 0x0002f20000047ab9 */ /* 0x000fe40000000a00 */
[----:B------:R-:W-:Y:S01]  /*df00*/  IMAD R0, R0, UR4, RZ ;  /* 0x0000000400007c24 */ /* 0x000fe2000f8e02ff */
[----:B------:R-:W-:-:S03]  /*df10*/  IADD3.X R3, R9, R3, R4, P0, !PT ;  /* 0x0000000309037210 */ /* 0x000fc600007fe404 */
        /* <DEDUP_REMOVED lines=9> */
.L_x_813:
        /* <DEDUP_REMOVED lines=18> */
.L_x_897:
[----:B------:R-:W-:Y:S01]  /*e0d0*/  ULDC UR7, c[0x0][0xc50] ;  /* 0x0003140000077ab9 */ /* 0x000fe20000000800 */
[----:B------:R-:W-:Y:S01]  /*e0e0*/  UMOV UR36, UR6 ;  /* 0x0000000600247c82 */ /* 0x000fe20008000000 */
[----:B------:R-:W-:-:S11]  /*e0f0*/  UISETP.NE.AND UP0, UPT, UR7, 0x1, UPT ;  /* 0x000000010700788c */ /* 0x000fd6000bf05270 */
[----:B------:R-:W-:Y:S01]  /*e100*/  @UP0 ULDC UR4, c[0x0][0xc54] ;  /* 0x0003150000040ab9 */ /* 0x000fe20000000800 */
[----:B------:R-:W-:Y:S01]  /*e110*/  @UP0 ULDC UR8, c[0x0][0xc58] ;  /* 0x0003160000080ab9 */ /* 0x000fe20000000800 */
[----:B------:R-:W-:-:S04]  /*e120*/  UIMAD.WIDE.U32 UR4, UR6, UR4, URZ ;  /* 0x00000004060472a5 */ /* 0x000fc8000f8e003f */
[----:B------:R-:W-:-:S12]  /*e130*/  @UP0 USHF.R.U32.HI UR36, URZ, UR8, UR5 ;  /* 0x000000083f240299 */ /* 0x000fd80008011605 */
.L_x_898:
[----:B------:R-:W-:Y:S01]  /*e140*/  ISETP.GE.AND P0, PT, R27, RZ, PT ;  /* 0x000000ff1b00720c */ /* 0x000fe20003f06270 */
[----:B------:R-:W-:Y:S01]  /*e150*/  UIADD3 UR42, -UR36, URZ, URZ ;  /* 0x0000003f242a7290 */ /* 0x000fe2000fffe13f */
[----:B------:R-:W-:Y:S02]  /*e160*/  IMAD.MOV.U32 R3, RZ, RZ, 0x1 ;  /* 0x00000001ff037424 */ /* 0x000fe400078e00ff */
[----:B------:R-:W-:Y:S01]  /*e170*/  IMAD.MOV.U32 R0, RZ, RZ, RZ ;  /* 0x000000ffff007224 */ /* 0x000fe200078e00ff */
[----:B------:R-:W-:Y:S01]  /*e180*/  UIMAD UR42, UR7, UR42, UR6 ;  /* 0x0000002a072a72a4 */ /* 0x000fe2000f8e0206 */
[----:B------:R-:W-:-:S07]  /*e190*/  IMAD.MOV.U32 R4, RZ, RZ, 0x1 ;  /* 0x00000001ff047424 */ /* 0x000fce00078e00ff */
[----:B------:R-:W-:Y:S05]  /*e1a0*/  @!P0 BRA `(.L_x_899) ;  /* 0x0000003400088947 */ /* 0x000fea0003800000 */
[----:B------:R-:W0:Y:S01]  /*e1b0*/  S2UR UR40, SR_CTAID.X ;  /* 0x00000000002879c3 */ /* 0x000e220000002500 */
[----:B------:R-:W-:Y:S01]  /*e1c0*/  ULDC.64 UR4, c[0x0][0x418] ;  /* 0x0001060000047ab9 */ /* 0x000fe20000000a00 */
[----:B------:R-:W-:Y:S01]  /*e1d0*/  ULDC UR6, c[0x0][0x448] ;  /* 0x0001120000067ab9 */ /* 0x000fe20000000800 */
[----:B------:R-:W-:Y:S02]  /*e1e0*/  UISETP.NE.U32.AND UP0, UPT, UR4, URZ, UPT ;  /* 0x0000003f0400728c */ /* 0x000fe4000bf05070 */
[----:B------:R-:W-:Y:S02]  /*e1f0*/  UISETP.NE.AND UP1, UPT, UR6, 0x1, UPT ;  /* 0x000000010600788c */ /* 0x000fe4000bf25270 */
[----:B------:R-:W-:Y:S01]  /*e200*/  UISETP.NE.AND.EX UP0, UPT, UR5, URZ, UPT, UP0 ;  /* 0x0000003f0500728c */ /* 0x000fe2000bf05300 */
[----:B------:R-:W-:Y:S02]  /*e210*/  ULDC UR6, c[0x0][0x424] ;  /* 0x0001090000067ab9 */ /* 0x000fe40000000800 */
[----:B------:R-:W-:Y:S01]  /*e220*/  ULDC.64 UR4, c[0x0][0x9e0] ;  /* 0x0002780000047ab9 */ /* 0x000fe20000000a00 */
[----:B------:R-:W-:-:S02]  /*e230*/  USEL UR9, UR6, 0x1, UP0 ;  /* 0x0000000106097887 */ /* 0x000fc40008000000 */
[----:B------:R-:W-:Y:S01]  /*e240*/  UISETP.GE.AND UP0, UPT, UR5, 0x1, UPT ;  /* 0x000000010500788c */ /* 0x000fe2000bf06270 */
[----:B------:R-:W-:Y:S02]  /*e250*/  ULDC UR10, c[0x0][0x288] ;  /* 0x0000a200000a7ab9 */ /* 0x000fe40000000800 */
[----:B------:R-:W-:Y:S01]  /*e260*/  @UP1 ULDC UR7, c[0x0][0x44c] ;  /* 0x0001130000071ab9 */ /* 0x000fe20000000800 */
[----:B------:R-:W-:Y:S01]  /*e270*/  ULDC UR12, c[0x0][0x2f0] ;  /* 0x0000bc00000c7ab9 */ /* 0x000fe20000000800 */
[----:B------:R-:W-:Y:S01]  /*e280*/  UIADD3 UR11, -UR10, 0x1, URZ ;  /* 0x000000010a0b7890 */ /* 0x000fe2000fffe13f */
[----:B------:R-:W-:Y:S01]  /*e290*/  PLOP3.LUT P1, PT, PT, PT, UP0, 0x80, 0x0 ;  /* 0x000000000000781c */ /* 0x000fe20003f2f008 */
[----:B------:R-:W-:Y:S01]  /*e2a0*/  UIMAD UR13, UR9, UR12, 0x7f ;  /* 0x0000007f090d74a4 */ /* 0x000fe2000f8e020c */
[----:B------:R-:W-:Y:S01]  /*e2b0*/  @UP1 ULDC UR14, c[0x0][0x450] ;  /* 0x00011400000e1ab9 */ /* 0x000fe20000000800 */
[----:B------:R-:W-:Y:S02]  /*e2c0*/  UIMAD UR11, UR9, UR12, UR11 ;  /* 0x0000000c090b72a4 */ /* 0x000fe4000f8e020b */
[----:B0-----:R-:W-:-:S04]  /*e2d0*/  UIMAD UR40, UR40, 0xc0, URZ ;  /* 0x000000c0282878a4 */ /* 0x001fc8000f8e023f */
[----:B------:R-:W-:-:S04]  /*e2e0*/  UIADD3 UR8, UR40, 0xbf, URZ ;  /* 0x000000bf28087890 */ /* 0x000fc8000fffe03f */
[----:B------:R-:W-:-:S04]  /*e2f0*/  UIMAD.WIDE.U32 UR6, UR8, UR7, URZ ;  /* 0x00000007080672a5 */ /* 0x000fc8000f8e003f */
[----:B------:R-:W-:Y:S02]  /*e300*/  @UP1 USHF.R.U32.HI UR8, URZ, UR14, UR7 ;  /* 0x0000000e3f081299 */ /* 0x000fe40008011607 */
[----:B------:R-:W-:Y:S02]  /*e310*/  USHF.R.S32.HI UR7, URZ, 0x1f, UR13 ;  /* 0x0000001f3f077899 */ /* 0x000fe4000801140d */
[----:B------:R-:W-:Y:S02]  /*e320*/  UIADD3 UR6, UR11, UR8, URZ ;  /* 0x000000080b067290 */ /* 0x000fe4000fffe03f */
[----:B------:R-:W-:Y:S02]  /*e330*/  ULEA.HI UR7, UR7, UR13, URZ, 0x7 ;  /* 0x0000000d07077291 */ /* 0x000fe4000f8f383f */
[----:B------:R-:W-:Y:S02]  /*e340*/  UIADD3 UR4, UR6, UR4, URZ ;  /* 0x0000000406047290 */ /* 0x000fe4000fffe03f */
[----:B------:R-:W-:Y:S01]  /*e350*/  USHF.R.S32.HI UR39, URZ, 0x7, UR7 ;  /* 0x000000073f277899 */ /* 0x000fe20008011407 */
[----:B------:R-:W-:Y:S11]  /*e360*/  @!P1 BRA `(.L_x_900) ;  /* 0x0000000000449947 */ /* 0x000ff60003800000 */
        /* <DEDUP_REMOVED lines=10> */
.L_x_901:
[----:B------:R-:W-:-:S11]  /*e410*/  UISETP.NE.AND UP0, UPT, UR5, 0x1, UPT ;  /* 0x000000010500788c */ /* 0x000fd6000bf05270 */
[----:B------:R-:W-:Y:S02]  /*e420*/  @UP0 ULDC.64 UR14, c[0x0][0x9e8] ;  /* 0x00027a00000e0ab9 */ /* 0x000fe40000000a00 */
[----:B------:R-:W-:-:S04]  /*e430*/  UIMAD.WIDE.U32 UR6, UR8, UR14, URZ ;  /* 0x0000000e080672a5 */ /* 0x000fc8000f8e003f */
[----:B------:R-:W-:-:S12]  /*e440*/  @UP0 USHF.R.U32.HI UR8, URZ, UR15, UR7 ;  /* 0x0000000f3f080299 */ /* 0x000fd80008011607 */
.L_x_902:
[----:B------:R-:W-:-:S04]  /*e450*/  UIMAD UR8, UR8, UR5, UR5 ;  /* 0x00000005080872a4 */ /* 0x000fc8000f8e0205 */
[----:B------:R-:W-:-:S04]  /*e460*/  UISETP.LT.AND UP0, UPT, UR4, UR8, UPT ;  /* 0x000000080400728c */ /* 0x000fc8000bf01270 */
[----:B------:R-:W-:-:S12]  /*e470*/  USEL UR4, UR4, UR8, UP0 ;  /* 0x0000000804047287 */ /* 0x000fd80008000000 */
.L_x_900:
[----:B------:R-:W-:Y:S01]  /*e480*/  UIADD3 UR4, UR4, 0x7f, URZ ;  /* 0x0000007f04047890 */ /* 0x000fe2000fffe03f */
[----:B------:R-:W-:Y:S01]  /*e490*/  @UP1 ULDC UR6, c[0x0][0x44c] ;  /* 0x0001130000061ab9 */ /* 0x000fe20000000800 */
[----:B------:R-:W-:Y:S02]  /*e4a0*/  @UP1 ULDC UR11, c[0x0][0x450] ;  /* 0x00011400000b1ab9 */ /* 0x000fe40000000800 */
[----:B------:R-:W-:Y:S02]  /*e4b0*/  USHF.R.S32.HI UR8, URZ, 0x1f, UR4 ;  /* 0x0000001f3f087899 */ /* 0x000fe40008011404 */
[----:B------:R-:W-:Y:S02]  /*e4c0*/  UIMAD.WIDE.U32 UR6, UR40, UR6, URZ ;  /* 0x00000006280672a5 */ /* 0x000fe4000f8e003f */
[----:B------:R-:W-:Y:S02]  /*e4d0*/  ULEA.HI UR8, UR8, UR4, URZ, 0x7 ;  /* 0x0000000408087291 */ /* 0x000fe4000f8f383f */
[----:B------:R-:W-:Y:S01]  /*e4e0*/  UIMAD UR9, UR9, UR12, -UR10 ;  /* 0x0000000c090972a4 */ /* 0x000fe2000f8e0a0a */
[----:B------:R-:W-:Y:S01]  /*e4f0*/  UMOV UR4, UR40 ;  /* 0x0000002800047c82 */ /* 0x000fe20008000000 */
[----:B------:R-:W-:-:S02]  /*e500*/  USHF.R.S32.HI UR44, URZ, 0x7, UR8 ;  /* 0x000000073f2c7899 */ /* 0x000fc40008011408 */
[----:B------:R-:W-:Y:S02]  /*e510*/  @UP1 USHF.R.U32.HI UR4, URZ, UR11, UR7 ;  /* 0x0000000b3f041299 */ /* 0x000fe40008011607 */
[----:B------:R-:W-:Y:S02]  /*e520*/  UISETP.LT.AND UP0, UPT, UR39, UR44, UPT ;  /* 0x0000002c2700728c */ /* 0x000fe4000bf01270 */
[----:B------:R-:W-:Y:S01]  /*e530*/  UIADD3 UR4, UR9, UR4, URZ ;  /* 0x0000000409047290 */ /* 0x000fe2000fffe03f */
[----:B------:R-:W-:Y:S01]  /*e540*/  ULDC UR8, c[0x0][0x9dc] ;  /* 0x0002770000087ab9 */ /* 0x000fe20000000800 */
[----:B------:R-:W-:Y:S02]  /*e550*/  USEL UR12, UR39, UR44, UP0 ;  /* 0x0000002c270c7287 */ /* 0x000fe40008000000 */
        /* <DEDUP_REMOVED lines=12> */
.L_x_904:
[----:B------:R-:W-:-:S11]  /*e620*/  UISETP.NE.AND UP0, UPT, UR5, 0x1, UPT ;  /* 0x000000010500788c */ /* 0x000fd6000bf05270 */
[----:B------:R-:W-:Y:S02]  /*e630*/  @UP0 ULDC.64 UR10, c[0x0][0x9e8] ;  /* 0x00027a00000a0ab9 */ /* 0x000fe40000000a00 */
[----:B------:R-:W-:-:S04]  /*e640*/  UIMAD.WIDE.U32 UR6, UR4, UR10, URZ ;  /* 0x0000000a040672a5 */ /* 0x000fc8000f8e003f */
[----:B------:R-:W-:-:S12]  /*e650*/  @UP0 USHF.R.U32.HI UR4, URZ, UR11, UR7 ;  /* 0x0000000b3f040299 */ /* 0x000fd80008011607 */
.L_x_905:
[----:B------:R-:W-:-:S04]  /*e660*/  UIMAD UR4, UR4, UR5, URZ ;  /* 0x00000005040472a4 */ /* 0x000fc8000f8e023f */
[----:B------:R-:W-:-:S04]  /*e670*/  UISETP.LT.AND UP0, UPT, UR8, UR4, UPT ;  /* 0x000000040800728c */ /* 0x000fc8000bf01270 */
[----:B------:R-:W-:-:S12]  /*e680*/  USEL UR8, UR8, UR4, !UP0 ;  /* 0x0000000408087287 */ /* 0x000fd8000c000000 */
.L_x_903:
[----:B------:R-:W-:Y:S02]  /*e690*/  USHF.R.S32.HI UR4, URZ, 0x1f, UR8 ;  /* 0x0000001f3f047899 */ /* 0x000fe40008011408 */
[----:B------:R-:W-:Y:S02]  /*e6a0*/  USHF.R.U32.HI UR9, URZ, 0x10, UR42 ;  /* 0x000000103f097899 */ /* 0x000fe4000801162a */
[----:B------:R-:W-:Y:S02]  /*e6b0*/  ULEA.HI UR4, UR4, UR8, URZ, 0x7 ;  /* 0x0000000804047291 */ /* 0x000fe4000f8f383f */
[----:B------:R-:W-:Y:S02]  /*e6c0*/  ULOP3.LUT UR42, UR42, 0xffff, URZ, 0xc0, !UPT ;  /* 0x0000ffff2a2a7892 */ /* 0x000fe4000f8ec03f */
[----:B------:R-:W-:Y:S01]  /*e6d0*/  USHF.R.S32.HI UR4, URZ, 0x7, UR4 ;  /* 0x000000073f047899 */ /* 0x000fe20008011404 */
[----:B------:R-:W-:-:S03]  /*e6e0*/  UMOV UR46, URZ ;  /* 0x0000003f002e7c82 */ /* 0x000fc60008000000 */
[----:B------:R-:W-:-:S04]  /*e6f0*/  UISETP.LT.AND UP0, UPT, URZ, UR4, UPT ;  /* 0x000000043f00728c */ /* 0x000fc8000bf01270 */
[----:B------:R-:W-:Y:S02]  /*e700*/  USEL UR43, URZ, UR4, !UP0 ;  /* 0x000000043f2b7287 */ /* 0x000fe4000c000000 */
[----:B------:R-:W-:Y:S02]  /*e710*/  UISETP.NE.AND UP0, UPT, UR9, URZ, UPT ;  /* 0x0000003f0900728c */ /* 0x000fe4000bf05270 */
[----:B------:R-:W-:-:S06]  /*e720*/  UISETP.GT.AND UP1, UPT, UR12, UR43, UPT ;  /* 0x0000002b0c00728c */ /* 0x000fcc000bf24270 */
[----:B------:R-:W-:-:S03]  /*e730*/  PLOP3.LUT P0, PT, PT, PT, UP1, 0x80, 0x0 ;  /* 0x000000000000781c */ /* 0x000fc60003f0f018 */
[----:B------:R-:W-:-:S10]  /*e740*/  @!UP0 ULDC UR9, c[0x0][0x9f0] ;  /* 0x00027c0000098ab9 */ /* 0x000fd40000000800 */
[----:B------:R-:W-:Y:S05]  /*e750*/  @!P0 BRA `(.L_x_906) ;  /* 0x0000000000848947 */ /* 0x000fea0003800000 */
[----:B------:R-:W-:Y:S01]  /*e760*/  IMAD.U32 R4, RZ, RZ, UR9 ;  /* 0x00000009ff047e24 */ /* 0x000fe2000f8e00ff */
[----:B------:R-:W-:-:S04]  /*e770*/  UIADD3 UR4, UR9, -0x1, UR12 ;  /* 0xffffffff09047890 */ /* 0x000fc8000fffe00c */
[-C--:B------:R-:W-:Y:S01]  /*e780*/  IABS R0, R4.reuse ;  /* 0x0000000400007213 */ /* 0x080fe20000000000 */
[----:B------:R-:W-:Y:S01]  /*e790*/  UIADD3 UR6, -UR43, UR4, URZ ;  /* 0x000000042b067290 */ /* 0x000fe2000fffe13f */
[----:B------:R-:W-:Y:S02]  /*e7a0*/  IABS R6, R4 ;  /* 0x0000000400067213 */ /* 0x000fe40000000000 */
[----:B------:R-:W-:Y:S01]  /*e7b0*/  R2UR UR10, R0 ;  /* 0x00000000000a72ca */ /* 0x000fe200000e0000 */
[----:B------:R-:W-:Y:S02]  /*e7c0*/  UMOV UR4, URZ ;  /* 0x0000003f00047c82 */ /* 0x000fe40008000000 */
[----:B------:R-:W-:Y:S01]  /*e7d0*/  IABS R5, UR6 ;  /* 0x0000000600057c13 */ /* 0x000fe20008000000 */
[----:B------:R-:W-:-:S04]  /*e7e0*/  ULOP3.LUT UR6, UR6, UR9, URZ, 0x3c, !UPT ;  /* 0x0000000906067292 */ /* 0x000fc8000f8e3c3f */
[----:B------:R-:W-:-:S05]  /*e7f0*/  IMAD.MOV.U32 R4, RZ, RZ, R5 ;  /* 0x000000ffff047224 */ /* 0x000fca00078e0005 */
[----:B------:R-:W0:Y:S01]  /*e800*/  I2F.RP R0, UR10 ;  /* 0x0000000a00007d06 */ /* 0x000e220008209400 */
[----:B------:R-:W-:-:S07]  /*e810*/  R2UR UR8, R4 ;  /* 0x00000000040872ca */ /* 0x000fce00000e0000 */
[----:B0-----:R-:W0:Y:S02]  /*e820*/  MUFU.RCP R0, R0 ;  /* 0x0000000000007308 */ /* 0x001e240000001000 */
[----:B0-----:R-:W-:Y:S02]  /*e830*/  VIADD R3, R0, 0xffffffe ;  /* 0x0ffffffe00037836 */ /* 0x001fe40000000000 */
[----:B------:R-:W-:-:S04]  /*e840*/  IMAD.MOV R0, RZ, RZ, -R6 ;  /* 0x000000ffff007224 */ /* 0x000fc800078e0a06 */
        /* <DEDUP_REMOVED lines=14> */
[----:B------:R-:W-:Y:S02]  /*e930*/  UISETP.NE.AND UP0, UPT, UR9, URZ, UPT ;  /* 0x0000003f0900728c */ /* 0x000fe4000bf05270 */
[----:B------:R-:W-:-:S09]  /*e940*/  @!UP1 UIADD3 UR5, -UR5, URZ, URZ ;  /* 0x0000003f05059290 */ /* 0x000fd2000fffe13f */
[----:B------:R-:W-:-:S07]  /*e950*/  @!UP0 ULOP3.LUT UR5, URZ, UR9, URZ, 0x33, !UPT ;  /* 0x000000093f058292 */ /* 0x000fce000f8e333f */
[----:B------:R-:W-:-:S05]  /*e960*/  UMOV UR46, UR5 ;  /* 0x00000005002e7c82 */ /* 0x000fca0008000000 */
.L_x_906:
[----:B------:R-:W-:Y:S01]  /*e970*/  UIMAD UR41, UR42, UR46, UR43 ;  /* 0x0000002e2a2972a4 */ /* 0x000fe2000f8e022b */
[----:B------:R-:W-:Y:S02]  /*e980*/  IMAD.U32 R26, RZ, RZ, UR12 ;  /* 0x0000000cff1a7e24 */ /* 0x000fe4000f8e00ff */
[----:B------:R-:W-:Y:S02]  /*e990*/  IMAD.MOV.U32 R0, RZ, RZ, RZ ;  /* 0x000000ffff007224 */ /* 0x000fe400078e00ff */
[----:B------:R-:W-:Y:S02]  /*e9a0*/  IMAD.MOV.U32 R4, RZ, RZ, 0x1 ;  /* 0x00000001ff047424 */ /* 0x000fe400078e00ff */
[----:B------:R-:W-:-:S05]  /*e9b0*/  IMAD.U32 R3, RZ, RZ, UR41 ;  /* 0x00000029ff037e24 */ /* 0x000fca000f8e00ff */
[----:B------:R-:W-:Y:S01]  /*e9c0*/  VIADDMNMX R26, R3, UR46, R26, PT ;  /* 0x0000002e031a7c46 */ /* 0x000fe2000b80011a */
[----:B------:R-:W-:-:S03]  /*e9d0*/  IMAD.MOV.U32 R3, RZ, RZ, 0x1 ;  /* 0x00000001ff037424 */ /* 0x000fc600078e00ff */
[----:B------:R-:W-:-:S13]  /*e9e0*/  ISETP.GT.AND P0, PT, R26, UR41, PT ;  /* 0x000000291a007c0c */ /* 0x000fda000bf04270 */
        /* <DEDUP_REMOVED lines=24> */
.L_x_907:
        /* <DEDUP_REMOVED lines=20> */
.L_x_909:
[----:B------:R0:W1:Y:S01]  /*ecb0*/  LDC.64 R14, c[0x4][R17] ;  /* 0x01000000110e7b82 */ /* 0x0000620000000a00 */
[----:B------:R-:W-:Y:S01]  /*ecc0*/  ULDC.64 UR4, c[0x4][0xa8] ;  /* 0x01002a0000047ab9 */ /* 0x000fe20000000a00 */
[----:B------:R-:W-:Y:S01]  /*ecd0*/  ULDC.64 UR6, c[0x4][0xb0] ;  /* 0x01002c0000067ab9 */ /* 0x000fe20000000a00 */
[----:B------:R-:W-:Y:S02]  /*ece0*/  IMAD.U32 R4, RZ, RZ, UR4 ;  /* 0x00000004ff047e24 */ /* 0x000fe4000f8e00ff */
        /* <DEDUP_REMOVED lines=11> */
.L_x_908:
[----:B------:R-:W0:Y:S01]  /*eda0*/  LDC.64 R4, c[0x0][0x9f8] ;  /* 0x00027e00ff047b82 */ /* 0x000e220000000a00 */
[----:B------:R-:W-:Y:S01]  /*edb0*/  IMAD.MOV.U32 R25, RZ, RZ, R27 ;  /* 0x000000ffff197224 */ /* 0x000fe200078e001b */
[----:B0-----:R-:W-:-:S04]  /*edc0*/  ISETP.NE.U32.AND P0, PT, R4, RZ, PT ;  /* 0x000000ff0400720c */ /* 0x001fc80003f05070 */
[----:B------:R-:W-:-:S13]  /*edd0*/  ISETP.NE.AND.EX P0, PT, R5, RZ, PT, P0 ;  /* 0x000000ff0500720c */ /* 0x000fda0003f05300 */
[----:B------:R-:W0:Y:S02]  /*ede0*/  @P0 LDC.64 R4, c[0x0][0x9f8] ;  /* 0x00027e00ff040b82 */ /* 0x000e240000000a00 */
[----:B0-----:R-:W-:-:S06]  /*edf0*/  @P0 IMAD.WIDE R6, R27, 0x4, R4 ;  /* 0x000000041b060825 */ /* 0x001fcc00078e0204 */
[----:B------:R-:W0:Y:S01]  /*ee00*/  LDC.64 R4, c[0x0][0x418] ;  /* 0x00010600ff047b82 */ /* 0x000e220000000a00 */
[----:B------:R-:W2:Y:S01]  /*ee10*/  @P0 LDG.E R25, desc[UR48][R6.64] ;  /* 0x0000003006190981 */ /* 0x000ea2000c1e1900 */
[----:B------:R-:W-:Y:S01]  /*ee20*/  UMOV UR4, 0xffffffff ;  /* 0xffffffff00047882 */ /* 0x000fe20000000000 */
[----:B------:R-:W-:Y:S01]  /*ee30*/  LOP3.LUT R18, R18, 0xfffffffe, RZ, 0xc0, !PT ;  /* 0xfffffffe12127812 */ /* 0x000fe200078ec0ff */
[----:B------:R-:W-:Y:S01]  /*ee40*/  VIADD R23, R26, 0xffffffff ;  /* 0xffffffff1a177836 */ /* 0x000fe20000000000 */
[----:B0-----:R-:W-:-:S04]  /*ee50*/  ISETP.NE.U32.AND P0, PT, R4, RZ, PT ;  /* 0x000000ff0400720c */ /* 0x001fc80003f05070 */
[----:B------:R-:W-:-:S13]  /*ee60*/  ISETP.NE.AND.EX P1, PT, R5, RZ, PT, P0 ;  /* 0x000000ff0500720c */ /* 0x000fda0003f25300 */
[----:B------:R-:W-:Y:S02]  /*ee70*/  @P1 LOP3.LUT R18, R18, 0x1, RZ, 0xfc, !PT ;  /* 0x0000000112121812 */ /* 0x000fe400078efcff */
[----:B--2---:R-:W-:Y:S02]  /*ee80*/  SHF.R.S32.HI R24, RZ, 0x1f, R25 ;  /* 0x0000001fff187819 */ /* 0x004fe40000011419 */
[----:B------:R-:W-:Y:S01]  /*ee90*/  SEL R22, R25, RZ, !P1 ;  /* 0x000000ff19167207 */ /* 0x000fe20004800000 */
[----:B------:R-:W-:Y:S06]  /*eea0*/  BRA.DIV UR4, `(.L_x_910) ;  /* 0x0000002e045c7947 */ /* 0x000fec000b800000 */
[----:B------:R0:W1:Y:S02]  /*eeb0*/  SHFL.IDX PT, R14, R16, RZ, 0x1f ;  /* 0x00001fff100e7589 */ /* 0x00006400000e0000 */
.L_x_978:
        /* <DEDUP_REMOVED lines=8> */
.L_x_981:
        /* <DEDUP_REMOVED lines=23> */
.L_x_913:
[----:B------:R-:W2:Y:S01]  /*f0b0*/  SYNCS.PHASECHK.TRANS64.TRYWAIT P0, [UR38+0x16840], R0 ;  /* 0x01684000ff0075a7 */ /* 0x000ea20008000166 */
[----:B------:R-:W-:Y:S01]  /*f0c0*/  ISETP.NE.AND P1, PT, R19, RZ, PT ;  /* 0x000000ff1300720c */ /* 0x000fe20003f25270 */
[----:B--2---:R-:W-:-:S12]  /*f0d0*/  @!P0 BRA `(.L_x_914) ;  /* 0x0000002c00108947 */ /* 0x004fd80003800000 */
.L_x_982:
[----:B------:R-:W-:Y:S05]  /*f0e0*/  @P1 BRA `(.L_x_915) ;  /* 0x0000000000141947 */ /* 0x000fea0003800000 */
[----:B------:R-:W-:Y:S01]  /*f0f0*/  LOP3.LUT P0, RZ, R2, 0x1f, RZ, 0xc0, !PT ;  /* 0x0000001f02ff7812 */ /* 0x000fe2000780c0ff */
[----:B--2---:R-:W-:-:S04]  /*f100*/  IMAD.MOV.U32 R0, RZ, RZ, 0x4000 ;  /* 0x00004000ff007424 */ /* 0x004fc800078e00ff */
[----:B------:R3:W-:Y:S08]  /*f110*/  SYNCS.ARRIVE.TRANS64 RZ, [UR38+0x16830], R0 ;  /* 0x01683000ffff79a7 */ /* 0x0007f00008000026 */
[----:B---3--:R-:W-:Y:S05]  /*f120*/  @!P0 BRA `(.L_x_915) ;  /* 0x0000000000048947 */ /* 0x008fea0003800000 */
[----:B------:R-:W-:Y:S01]  /*f130*/  BPT.TRAP 0x1 ;  /* 0x000000040000795c */ /* 0x000fe20000300000 */
.L_x_915:
        /* <DEDUP_REMOVED lines=11> */
[----:B------:R-:W-:Y:S01]  /*f1f0*/  USHF.L.U32 UR11, UR11, 0x7, URZ ;  /* 0x000000070b0b7899 */ /* 0x000fe2000800063f */
[----:B------:R-:W-:Y:S01]  /*f200*/  UMOV UR10, URZ ;  /* 0x0000003f000a7c82 */ /* 0x000fe20008000000 */
[----:B------:R-:W-:Y:S02]  /*f210*/  UMOV UR12, UR36 ;  /* 0x00000024000c7c82 */ /* 0x000fe40008000000 */
[----:B------:R-:W-:-:S05]  /*f220*/  @P0 LOP3.LUT R18, R18, 0x2, RZ, 0xfc, !PT ;  /* 0x0000000212120812 */ /* 0x000fca00078efcff */
[----:B------:R3:W-:Y:S02]  /*f230*/  UTMALDG.4D [UR8], [UR4], desc[UR6] ;  /* 0x00000608040075b4 */ /* 0x0007e40008019000 */
[----:B---3--:R-:W-:Y:S01]  /*f240*/  NOP ;  /* 0x0000000000007918 */ /* 0x008fe20000000000 */
.L_x_911:
[----:B------:R-:W-:Y:S05]  /*f250*/  WARPSYNC.ALL ;  /* 0x0000000000007948 */ /* 0x000fea0003800000 */
[----:B------:R-:W-:Y:S01]  /*f260*/  UIADD3 UR5, UR38, 0x8400, URZ ;  /* 0x0000840026057890 */ /* 0x000fe2000fffe03f */
[----:B------:R-:W-:Y:S01]  /*f270*/  BAR.SYNC.DEFER_BLOCKING 0x8, 0x200 ;  /* 0x0208000000007b1d */ /* 0x000fe20000010000 */
[----:B------:R-:W-:Y:S01]  /*f280*/  USHF.R.S32.HI UR4, URZ, 0x1f, UR36 ;  /* 0x0000001f3f047899 */ /* 0x000fe20008011424 */
[----:B------:R-:W-:Y:S01]  /*f290*/  SHF.R.S32.HI R17, RZ, 0x1f, R27 ;  /* 0x0000001fff117819 */ /* 0x000fe2000001141b */
[----:B------:R-:W-:-:S03]  /*f2a0*/  ULOP3.LUT UP0, URZ, UR5, 0x3ff, URZ, 0xc0, !UPT ;  /* 0x000003ff053f7892 */ /* 0x000fc6000f80c03f */
[----:B------:R-:W-:Y:S02]  /*f2b0*/  ULDC.64 UR6, c[0x0][0x2d8] ;  /* 0x0000b60000067ab9 */ /* 0x000fe40000000a00 */
[----:B------:R-:W-:Y:S01]  /*f2c0*/  UIMAD UR4, UR4, UR6, URZ ;  /* 0x00000006040472a4 */ /* 0x000fe2000f8e023f */
[----:B------:R-:W-:Y:S01]  /*f2d0*/  PLOP3.LUT P0, PT, PT, PT, UP0, 0x80, 0x0 ;  /* 0x000000000000781c */ /* 0x000fe20003f0f008 */
[----:B------:R-:W-:Y:S02]  /*f2e0*/  UIMAD.WIDE.U32 UR50, UR36, UR6, URZ ;  /* 0x00000006243272a5 */ /* 0x000fe4000f8e003f */
[----:B------:R-:W-:-:S04]  /*f2f0*/  UIMAD UR4, UR36, UR7, UR4 ;  /* 0x00000007240472a4 */ /* 0x000fc8000f8e0204 */
[----:B------:R-:W-:-:S06]  /*f300*/  UIADD3 UR47, UR51, UR4, URZ ;  /* 0x00000004332f7290 */ /* 0x000fcc000fffe03f */
[----:B------:R-:W-:Y:S06]  /*f310*/  @!P0 BRA `(.L_x_916) ;  /* 0x0000000000408947 */ /* 0x000fec0003800000 */
[----:B------:R-:W-:Y:S01]  /*f320*/  MOV R14, 0x0 ;  /* 0x00000000000e7802 */ /* 0x000fe20000000f00 */
[----:B------:R-:W-:Y:S01]  /*f330*/  ULDC.64 UR4, c[0x4][0xa8] ;  /* 0x01002a0000047ab9 */ /* 0x000fe20000000a00 */
[----:B------:R-:W-:Y:S01]  /*f340*/  ULDC.64 UR6, c[0x4][0xb0] ;  /* 0x01002c0000067ab9 */ /* 0x000fe20000000a00 */
[----:B-1----:R-:W-:Y:S02]  /*f350*/  IMAD.U32 R4, RZ, RZ, UR4 ;  /* 0x00000004ff047e24 */ /* 0x002fe4000f8e00ff */
[----:B------:R-:W-:Y:S01]  /*f360*/  IMAD.U32 R5, RZ, RZ, UR5 ;  /* 0x00000005ff057e24 */ /* 0x000fe2000f8e00ff */
[----:B------:R-:W1:Y:S01]  /*f370*/  LDC.64 R14, c[0x4][R14] ;  /* 0x010000000e0e7b82 */ /* 0x000e620000000a00 */
        /* <DEDUP_REMOVED lines=9> */
[----:B012---:R-:W-:Y:S05]  /*f410*/  CALL.ABS.NOINC R14 ;  /* 0x000000000e007343 */ /* 0x007fea0003c00000 */
.L_x_916:
[----:B--2---:R-:W2:Y:S01]  /*f420*/  LDC R3, c[0x0][0x448] ;  /* 0x00011200ff037b82 */ /* 0x004ea20000000800 */
[----:B-1----:R-:W-:Y:S01]  /*f430*/  IMAD.SHL.U32 R5, R2, 0x10, RZ ;  /* 0x0000001002057824 */ /* 0x002fe200078e00ff */
[----:B------:R-:W-:Y:S01]  /*f440*/  SHF.R.U32.HI R0, RZ, 0x3, R19 ;  /* 0x00000003ff007819 */ /* 0x000fe20000011613 */
[----:B------:R-:W-:Y:S01]  /*f450*/  UMOV UR4, UR50 ;  /* 0x0000003200047c82 */ /* 0x000fe20008000000 */
[----:B------:R-:W-:Y:S01]  /*f460*/  UMOV UR5, UR47 ;  /* 0x0000002f00057c82 */ /* 0x000fe20008000000 */
[----:B------:R-:W-:Y:S01]  /*f470*/  ULDC.64 UR6, c[0x0][0x2c8] ;  /* 0x0000b20000067ab9 */ /* 0x000fe20000000a00 */
[----:B------:R-:W-:Y:S02]  /*f480*/  LOP3.LUT R5, R0, 0x70, R5, 0xf8, !PT ;  /* 0x0000007000057812 */ /* 0x000fe400078ef805 */
[----:B------:R-:W1:Y:S03]  /*f490*/  LDC.64 R6, c[0x0][0x2e0] ;  /* 0x0000b800ff067b82 */ /* 0x000e660000000a00 */
[----:B------:R-:W-:-:S04]  /*f4a0*/  VIADD R10, R5, UR40 ;  /* 0x00000028050a7c36 */ /* 0x000fc80008000000 */
[----:B------:R-:W-:Y:S01]  /*f4b0*/  IMAD.MOV.U32 R11, RZ, RZ, R10 ;  /* 0x000000ffff0b7224 */ /* 0x000fe200078e000a */
[----:B--2---:R-:W-:-:S13]  /*f4c0*/  ISETP.NE.AND P0, PT, R3, 0x1, PT ;  /* 0x000000010300780c */ /* 0x004fda0003f05270 */
[----:B------:R-:W2:Y:S08]  /*f4d0*/  @P0 LDC R9, c[0x0][0x44c] ;  /* 0x00011300ff090b82 */ /* 0x000eb00000000800 */
[----:B------:R-:W3:Y:S08]  /*f4e0*/  @P0 LDC R13, c[0x0][0x450] ;  /* 0x00011400ff0d0b82 */ /* 0x000ef00000000800 */
[----:B------:R-:W4:Y:S08]  /*f4f0*/  @P0 LDC R15, c[0x0][0x44c] ;  /* 0x00011300ff0f0b82 */ /* 0x000f300000000800 */
[----:B------:R-:W5:Y:S01]  /*f500*/  @P0 LDC R21, c[0x0][0x450] ;  /* 0x00011400ff150b82 */ /* 0x000f620000000800 */
[----:B--2---:R-:W-:-:S05]  /*f510*/  @P0 IMAD.HI.U32 R4, R10, R9, RZ ;  /* 0x000000090a040227 */ /* 0x004fca00078e00ff */
[----:B---3--:R-:W-:Y:S01]  /*f520*/  @P0 SHF.R.U32.HI R11, RZ, R13, R4 ;  /* 0x0000000dff0b0219 */ /* 0x008fe20000011604 */
[----:B------:R-:W-:-:S04]  /*f530*/  VIADD R4, R10, 0x80 ;  /* 0x000000800a047836 */ /* 0x000fc80000000000 */
[----:B------:R-:W-:Y:S02]  /*f540*/  IMAD.MOV.U32 R5, RZ, RZ, R4 ;  /* 0x000000ffff057224 */ /* 0x000fe400078e0004 */
[----:B----4-:R-:W-:-:S05]  /*f550*/  @P0 IMAD.HI.U32 R8, R4, R15, RZ ;  /* 0x0000000f04080227 */ /* 0x010fca00078e00ff */
[----:B-----5:R-:W-:Y:S01]  /*f560*/  @P0 SHF.R.U32.HI R5, RZ, R21, R8 ;  /* 0x00000015ff050219 */ /* 0x020fe20000011608 */
[-C--:B-1----:R-:W-:Y:S02]  /*f570*/  IMAD R8, R17, R6.reuse, RZ ;  /* 0x0000000611087224 */ /* 0x082fe400078e02ff */
[----:B------:R-:W-:Y:S02]  /*f580*/  IMAD.SHL.U32 R17, R2, 0x8, RZ ;  /* 0x0000000802117824 */ /* 0x000fe400078e00ff */
[C---:B------:R-:W-:Y:S01]  /*f590*/  IMAD R9, R27.reuse, R7, R8 ;  /* 0x000000071b097224 */ /* 0x040fe200078e0208 */
[----:B------:R-:W-:Y:S01]  /*f5a0*/  SHF.R.S32.HI R8, RZ, 0x1f, R11 ;  /* 0x0000001fff087819 */ /* 0x000fe2000001140b */
[----:B------:R-:W-:Y:S01]  /*f5b0*/  IMAD.WIDE.U32 R6, R27, R6, UR4 ;  /* 0x000000041b067e25 */ /* 0x000fe2000f8e0006 */
[----:B------:R-:W-:-:S03]  /*f5c0*/  ULDC.64 UR4, c[0x0][0x2d0] ;  /* 0x0000b40000047ab9 */ /* 0x000fc60000000a00 */
[----:B------:R-:W-:Y:S02]  /*f5d0*/  IMAD R8, R8, UR4, RZ ;  /* 0x0000000408087c24 */ /* 0x000fe4000f8e02ff */
[----:B------:R-:W-:Y:S02]  /*f5e0*/  IMAD.IADD R7, R7, 0x1, R9 ;  /* 0x0000000107077824 */ /* 0x000fe400078e0209 */
[C---:B------:R-:W-:Y:S02]  /*f5f0*/  IMAD R13, R11.reuse, UR5, R8 ;  /* 0x000000050b0d7c24 */ /* 0x040fe4000f8e0208 */
[----:B------:R-:W-:-:S04]  /*f600*/  IMAD.WIDE.U32 R8, R11, UR4, R6 ;  /* 0x000000040b087c25 */ /* 0x000fc8000f8e0006 */
[----:B------:R-:W-:Y:S02]  /*f610*/  IMAD.MOV R11, RZ, RZ, -R11 ;  /* 0x000000ffff0b7224 */ /* 0x000fe400078e0a0b */
[----:B------:R-:W-:Y:S02]  /*f620*/  IMAD.IADD R9, R9, 0x1, R13 ;  /* 0x0000000109097824 */ /* 0x000fe400078e020d */
[----:B------:R-:W-:Y:S01]  /*f630*/  IMAD R13, R3, R11, R10 ;  /* 0x0000000b030d7224 */ /* 0x000fe200078e020a */
[--C-:B------:R-:W-:Y:S01]  /*f640*/  SHF.R.S32.HI R10, RZ, 0x1f, R5.reuse ;  /* 0x0000001fff0a7819 */ /* 0x100fe20000011405 */
[----:B------:R-:W-:Y:S02]  /*f650*/  IMAD.MOV R11, RZ, RZ, -R5 ;  /* 0x000000ffff0b7224 */ /* 0x000fe400078e0a05 */
[----:B------:R-:W-:-:S04]  /*f660*/  IMAD.WIDE.U32 R6, R5, UR4, R6 ;  /* 0x0000000405067c25 */ /* 0x000fc8000f8e0006 */
[----:B------:R-:W-:Y:S01]  /*f670*/  IMAD R11, R3, R11, R4 ;  /* 0x0000000b030b7224 */ /* 0x000fe200078e0204 */
[----:B------:R-:W-:Y:S01]  /*f680*/  SHF.R.S32.HI R4, RZ, 0x1f, R13 ;  /* 0x0000001fff047819 */ /* 0x000fe2000001140d */
[----:B------:R-:W-:Y:S02]  /*f690*/  IMAD R10, R10, UR4, RZ ;  /* 0x000000040a0a7c24 */ /* 0x000fe4000f8e02ff */
[----:B------:R-:W-:-:S04]  /*f6a0*/  IMAD.WIDE.U32 R8, R13, UR6, R8 ;  /* 0x000000060d087c25 */ /* 0x000fc8000f8e0008 */
[----:B------:R-:W-:Y:S02]  /*f6b0*/  IMAD R4, R4, UR6, RZ ;  /* 0x0000000604047c24 */ /* 0x000fe4000f8e02ff */
[----:B------:R-:W-:Y:S01]  /*f6c0*/  IMAD R15, R5, UR5, R10 ;  /* 0x00000005050f7c24 */ /* 0x000fe2000f8e020a */
[----:B------:R-:W-:Y:S01]  /*f6d0*/  ULDC.64 UR4, c[0x0][0x280] ;  /* 0x0000a00000047ab9 */ /* 0x000fe20000000a00 */
[----:B------:R-:W-:Y:S01]  /*f6e0*/  IMAD R5, R13, UR7, R4 ;  /* 0x000000070d057c24 */ /* 0x000fe2000f8e0204 */
[----:B------:R-:W-:Y:S01]  /*f6f0*/  SHF.R.S32.HI R4, RZ, 0x1f, R11 ;  /* 0x0000001fff047819 */ /* 0x000fe2000001140b */
[----:B------:R-:W-:Y:S02]  /*f700*/  IMAD.IADD R7, R7, 0x1, R15 ;  /* 0x0000000107077824 */ /* 0x000fe400078e020f */
[----:B------:R-:W-:Y:S01]  /*f710*/  IMAD.IADD R5, R9, 0x1, R5 ;  /* 0x0000000109057824 */ /* 0x000fe200078e0205 */
[----:B------:R-:W-:Y:S01]  /*f720*/  LEA R9, P0, R8, UR4, 0x1 ;  /* 0x0000000408097c11 */ /* 0x000fe2000f8008ff */
[----:B------:R-:W-:-:S02]  /*f730*/  IMAD R4, R4, UR6, RZ ;  /* 0x0000000604047c24 */ /* 0x000fc4000f8e02ff */
[----:B------:R-:W-:Y:S01]  /*f740*/  IMAD.WIDE.U32 R6, R11, UR6, R6 ;  /* 0x000000060b067c25 */ /* 0x000fe2000f8e0006 */
[----:B------:R-:W-:-:S03]  /*f750*/  LEA.HI.X R8, R8, UR5, R5, 0x1, P0 ;  /* 0x0000000508087c11 */ /* 0x000fc600080f0c05 */
[----:B------:R-:W-:Y:S02]  /*f760*/  IMAD R13, R11, UR7, R4 ;  /* 0x000000070b0d7c24 */ /* 0x000fe4000f8e0204 */
[----:B------:R-:W-:Y:S02]  /*f770*/  IMAD.SHL.U32 R10, R19, 0x8, RZ ;  /* 0x00000008130a7824 */ /* 0x000fe400078e00ff */
[----:B------:R-:W-:Y:S01]  /*f780*/  IMAD.IADD R5, R7, 0x1, R13 ;  /* 0x0000000107057824 */ /* 0x000fe200078e020d */
[----:B------:R-:W-:Y:S01]  /*f790*/  LEA R7, P0, R6, UR4, 0x1 ;  /* 0x0000000406077c11 */ /* 0x000fe2000f8008ff */
[----:B------:R-:W-:-:S03]  /*f7a0*/  ULDC UR4, c[0x0][0x2b8] ;  /* 0x0000ae0000047ab9 */ /* 0x000fc60000000800 */
        /* <DEDUP_REMOVED lines=8> */
[----:B------:R-:W1:Y:S01]  /*f830*/  SHFL.IDX PT, R14, R9, RZ, 0x181f ;  /* 0x00181fff090e7589 */ /* 0x000e6200000e0000 */
[----:B------:R-:W-:Y:S01]  /*f840*/  ULDC UR4, c[0x0][0x288] ;  /* 0x0000a20000047ab9 */ /* 0x000fe20000000800 */
[----:B------:R-:W-:Y:S02]  /*f850*/  VIADD R0, R0, UR40 ;  /* 0x0000002800007c36 */ /* 0x000fe40008000000 */
[----:B------:R-:W2:Y:S01]  /*f860*/  SHFL.IDX PT, R4, R8, RZ, 0x181f ;  /* 0x00181fff08047589 */ /* 0x000ea200000e0000 */
[----:B------:R-:W-:Y:S02]  /*f870*/  IMAD R3, R3, UR4, RZ ;  /* 0x0000000403037c24 */ /* 0x000fe4000f8e02ff */
[C---:B------:R-:W-:Y:S01]  /*f880*/  VIADD R12, R0.reuse, 0x10 ;  /* 0x00000010000c7836 */ /* 0x040fe20000000000 */
[----:B------:R-:W-:Y:S02]  /*f890*/  SHFL.IDX PT, R27, R8, 0x1, 0x181f ;  /* 0x00381f00081b7f89 */ /* 0x000fe400000e0000 */
[----:B------:R-:W-:-:S02]  /*f8a0*/  ISETP.GE.AND P1, PT, R0, R3, PT ;  /* 0x000000030000720c */ /* 0x000fc40003f26270 */
[----:B------:R-:W-:Y:S04]  /*f8b0*/  SHFL.IDX PT, R28, R9, 0x2, 0x181f ;  /* 0x00581f00091c7f89 */ /* 0x000fe800000e0000 */
[----:B------:R-:W-:Y:S07]  /*f8c0*/  SHFL.IDX PT, R20, R8, 0x2, 0x181f ;  /* 0x00581f0008147f89 */ /* 0x000fee00000e0000 */
[----:B------:R-:W-:-:S02]  /*f8d0*/  @!P1 LEA R21, R10, UR38, 0x1 ;  /* 0x000000260a159c11 */ /* 0x000fc4000f8e08ff */
[----:B-1----:R-:W-:-:S05]  /*f8e0*/  @!P1 LEA R14, P2, R17, R14, 0x1 ;  /* 0x0000000e110e9211 */ /* 0x002fca00078408ff */
[----:B--2---:R-:W-:Y:S02]  /*f8f0*/  @!P1 IMAD.X R5, RZ, RZ, R4, P2 ;  /* 0x000000ffff059224 */ /* 0x004fe400010e0604 */
[----:B------:R-:W-:Y:S02]  /*f900*/  @!P1 IMAD.MOV.U32 R4, RZ, RZ, R14 ;  /* 0x000000ffff049224 */ /* 0x000fe400078e000e */
[----:B------:R-:W1:Y:S04]  /*f910*/  SHFL.IDX PT, R14, R9, 0x1, 0x181f ;  /* 0x00381f00090e7f89 */ /* 0x000e6800000e0000 */
[----:B------:R2:W-:Y:S01]  /*f920*/  @!P1 LDGSTS.E.BYPASS.LTC128B.128 [R21+0x8400], desc[UR48][R4.64], !P0 ;  /* 0x0840000004159fae */ /* 0x0005e2000c101d70 */
[----:B------:R-:W-:Y:S01]  /*f930*/  ISETP.GE.AND P1, PT, R12, R3, PT ;  /* 0x000000030c00720c */ /* 0x000fe20003f26270 */
[----:B------:R-:W-:-:S05]  /*f940*/  VIADD R12, R0, 0x20 ;  /* 0x00000020000c7836 */ /* 0x000fca0000000000 */
[----:B------:R-:W-:Y:S01]  /*f950*/  ISETP.GE.AND P2, PT, R12, R3, PT ;  /* 0x000000030c00720c */ /* 0x000fe20003f46270 */
[----:B------:R-:W-:Y:S01]  /*f960*/  VIADD R12, R0, 0x30 ;  /* 0x00000030000c7836 */ /* 0x000fe20000000000 */
[----:B--2---:R-:W-:Y:S05]  /*f970*/  SHFL.IDX PT, R21, R8, 0x3, 0x181f ;  /* 0x00781f0008157f89 */ /* 0x004fea00000e0000 */
[----:B-1----:R-:W-:Y:S02]  /*f980*/  @!P1 LEA R4, P3, R17, R14, 0x1 ;  /* 0x0000000e11049211 */ /* 0x002fe400078608ff */
[----:B------:R-:W1:Y:S04]  /*f990*/  SHFL.IDX PT, R14, R9, 0x3, 0x181f ;  /* 0x00781f00090e7f89 */ /* 0x000e6800000e0000 */
[C---:B------:R-:W-:Y:S01]  /*f9a0*/  @!P2 LEA R29, R10.reuse, UR38, 0x1 ;  /* 0x000000260a1dac11 */ /* 0x040fe2000f8e08ff */
[----:B------:R-:W-:Y:S01]  /*f9b0*/  @!P1 IMAD.X R5, RZ, RZ, R27, P3 ;  /* 0x000000ffff059224 */ /* 0x000fe200018e061b */
[----:B------:R-:W-:-:S05]  /*f9c0*/  @!P1 LEA R27, R10, UR38, 0x1 ;  /* 0x000000260a1b9c11 */ /* 0x000fca000f8e08ff */
[----:B------:R2:W-:Y:S02]  /*f9d0*/  @!P1 LDGSTS.E.BYPASS.LTC128B.128 [R27+0x8c00], desc[UR48][R4.64], !P0 ;  /* 0x08c00000041b9fae */ /* 0x0005e4000c101d70 */
[----:B--2---:R-:W-:Y:S02]  /*f9e0*/  @!P2 LEA R4, P1, R17, R28, 0x1 ;  /* 0x0000001c1104a211 */ /* 0x004fe400078208ff */
[----:B------:R-:W2:Y:S03]  /*f9f0*/  SHFL.IDX PT, R28, R9, 0x4, 0x181f ;  /* 0x00981f00091c7f89 */ /* 0x000ea600000e0000 */
[----:B------:R-:W-:Y:S01]  /*fa00*/  @!P2 IMAD.X R5, RZ, RZ, R20, P1 ;  /* 0x000000ffff05a224 */ /* 0x000fe200008e0614 */
[----:B------:R-:W-:Y:S01]  /*fa10*/  ISETP.GE.AND P1, PT, R12, R3, PT ;  /* 0x000000030c00720c */ /* 0x000fe20003f26270 */
[----:B------:R-:W3:Y:S01]  /*fa20*/  SHFL.IDX PT, R20, R8, 0x4, 0x181f ;  /* 0x00981f0008147f89 */ /* 0x000ee200000e0000 */
[----:B------:R-:W-:-:S03]  /*fa30*/  VIADD R12, R0, 0x40 ;  /* 0x00000040000c7836 */ /* 0x000fc60000000000 */
[----:B------:R1:W-:Y:S02]  /*fa40*/  @!P2 LDGSTS.E.BYPASS.LTC128B.128 [R29+0x9400], desc[UR48][R4.64], !P0 ;  /* 0x09400000041dafae */ /* 0x0003e4000c101d70 */
[----:B------:R-:W-:Y:S01]  /*fa50*/  ISETP.GE.AND P2, PT, R12, R3, PT ;  /* 0x000000030c00720c */ /* 0x000fe20003f46270 */
[----:B------:R-:W-:-:S05]  /*fa60*/  VIADD R12, R0, 0x50 ;  /* 0x00000050000c7836 */ /* 0x000fca0000000000 */
[C---:B------:R-:W-:Y:S02]  /*fa70*/  @!P1 LEA R27, R10.reuse, UR38, 0x1 ;  /* 0x000000260a1b9c11 */ /* 0x040fe4000f8e08ff */
[C---:B-1----:R-:W-:Y:S02]  /*fa80*/  @!P1 LEA R4, P3, R17.reuse, R14, 0x1 ;  /* 0x0000000e11049211 */ /* 0x042fe400078608ff */
[----:B------:R-:W1:Y:S03]  /*fa90*/  SHFL.IDX PT, R14, R9, 0x5, 0x181f ;  /* 0x00b81f00090e7f89 */ /* 0x000e6600000e0000 */
[----:B------:R-:W-:Y:S01]  /*faa0*/  @!P2 LEA R29, R10, UR38, 0x1 ;  /* 0x000000260a1dac11 */ /* 0x000fe2000f8e08ff */
[----:B------:R-:W-:Y:S02]  /*fab0*/  @!P1 IMAD.X R5, RZ, RZ, R21, P3 ;  /* 0x000000ffff059224 */ /* 0x000fe400018e0615 */
[----:B------:R-:W4:Y:S04]  /*fac0*/  SHFL.IDX PT, R21, R8, 0x5, 0x181f ;  /* 0x00b81f0008157f89 */ /* 0x000f2800000e0000 */
[----:B------:R2:W-:Y:S02]  /*fad0*/  @!P1 LDGSTS.E.BYPASS.LTC128B.128 [R27+0x9c00], desc[UR48][R4.64], !P0 ;  /* 0x09c00000041b9fae */ /* 0x0005e4000c101d70 */
[----:B--2---:R-:W-:-:S02]  /*fae0*/  @!P2 LEA R4, P1, R17, R28, 0x1 ;  /* 0x0000001c1104a211 */ /* 0x004fc400078208ff */
[----:B------:R-:W2:Y:S03]  /*faf0*/  SHFL.IDX PT, R28, R9, 0x6, 0x181f ;  /* 0x00d81f00091c7f89 */ /* 0x000ea600000e0000 */
[----:B---3--:R-:W-:Y:S01]  /*fb00*/  @!P2 IMAD.X R5, RZ, RZ, R20, P1 ;  /* 0x000000ffff05a224 */ /* 0x008fe200008e0614 */
[----:B------:R-:W-:Y:S01]  /*fb10*/  ISETP.GE.AND P1, PT, R12, R3, PT ;  /* 0x000000030c00720c */ /* 0x000fe20003f26270 */
[----:B------:R-:W3:Y:S01]  /*fb20*/  SHFL.IDX PT, R20, R8, 0x6, 0x181f ;  /* 0x00d81f0008147f89 */ /* 0x000ee200000e0000 */
[----:B------:R-:W-:-:S03]  /*fb30*/  VIADD R12, R0, 0x60 ;  /* 0x00000060000c7836 */ /* 0x000fc60000000000 */
[----:B------:R1:W-:Y:S02]  /*fb40*/  @!P2 LDGSTS.E.BYPASS.LTC128B.128 [R29+0xa400], desc[UR48][R4.64], !P0 ;  /* 0x0a400000041dafae */ /* 0x0003e4000c101d70 */
[----:B------:R-:W-:Y:S01]  /*fb50*/  ISETP.GE.AND P2, PT, R12, R3, PT ;  /* 0x000000030c00720c */ /* 0x000fe20003f46270 */
[----:B------:R-:W-:Y:S01]  /*fb60*/  VIADD R12, R0, 0x70 ;  /* 0x00000070000c7836 */ /* 0x000fe20000000000 */
[----:B------:R-:W-:Y:S04]  /*fb70*/  SHFL.IDX PT, R8, R8, 0x7, 0x181f ;  /* 0x00f81f0008087f89 */ /* 0x000fe800000e0000 */
[C---:B-1----:R-:W-:Y:S02]  /*fb80*/  @!P1 LEA R4, P3, R17.reuse, R14, 0x1 ;  /* 0x0000000e11049211 */ /* 0x042fe400078608ff */
[----:B------:R-:W1:Y:S05]  /*fb90*/  SHFL.IDX PT, R14, R9, 0x7, 0x181f ;  /* 0x00f81f00090e7f89 */ /* 0x000e6a00000e0000 */
[C---:B------:R-:W-:Y:S01]  /*fba0*/  @!P2 LEA R27, R10.reuse, UR38, 0x1 ;  /* 0x000000260a1bac11 */ /* 0x040fe2000f8e08ff */
[----:B----4-:R-:W-:Y:S01]  /*fbb0*/  @!P1 IMAD.X R5, RZ, RZ, R21, P3 ;  /* 0x000000ffff059224 */ /* 0x010fe200018e0615 */
[----:B------:R-:W-:Y:S01]  /*fbc0*/  @!P1 LEA R21, R10, UR38, 0x1 ;  /* 0x000000260a159c11 */ /* 0x000fe2000f8e08ff */
[----:B------:R-:W-:Y:S04]  /*fbd0*/  SHFL.IDX PT, R9, R6, 0x1, 0x181f ;  /* 0x00381f0006097f89 */ /* 0x000fe800000e0000 */
[----:B------:R2:W-:Y:S02]  /*fbe0*/  @!P1 LDGSTS.E.BYPASS.LTC128B.128 [R21+0xac00], desc[UR48][R4.64], !P0 ;  /* 0x0ac0000004159fae */ /* 0x0005e4000c101d70 */
[----:B--2---:R-:W-:-:S02]  /*fbf0*/  @!P2 LEA R4, P1, R17, R28, 0x1 ;  /* 0x0000001c1104a211 */ /* 0x004fc400078208ff */
[----:B------:R-:W2:Y:S03]  /*fc00*/  SHFL.IDX PT, R28, R7, RZ, 0x181f ;  /* 0x00181fff071c7589 */ /* 0x000ea600000e0000 */
[----:B---3--:R-:W-:Y:S01]  /*fc10*/  @!P2 IMAD.X R5, RZ, RZ, R20, P1 ;  /* 0x000000ffff05a224 */ /* 0x008fe200008e0614 */
[----:B------:R-:W-:Y:S01]  /*fc20*/  ISETP.GE.AND P1, PT, R12, R3, PT ;  /* 0x000000030c00720c */ /* 0x000fe20003f26270 */
[----:B------:R-:W3:Y:S01]  /*fc30*/  SHFL.IDX PT, R20, R6, RZ, 0x181f ;  /* 0x00181fff06147589 */ /* 0x000ee200000e0000 */
[----:B------:R-:W-:-:S03]  /*fc40*/  VIADD R12, R0, 0x80 ;  /* 0x00000080000c7836 */ /* 0x000fc60000000000 */
[----:B------:R1:W-:Y:S02]  /*fc50*/  @!P2 LDGSTS.E.BYPASS.LTC128B.128 [R27+0xb400], desc[UR48][R4.64], !P0 ;  /* 0x0b400000041bafae */ /* 0x0003e4000c101d70 */
[----:B------:R-:W-:Y:S01]  /*fc60*/  ISETP.GE.AND P2, PT, R12, R3, PT ;  /* 0x000000030c00720c */ /* 0x000fe20003f46270 */
[----:B------:R-:W-:-:S05]  /*fc70*/  VIADD R12, R0, 0xa0 ;  /* 0x000000a0000c7836 */ /* 0x000fca0000000000 */
[C---:B------:R-:W-:Y:S02]  /*fc80*/  @!P1 LEA R21, R10.reuse, UR38, 0x1 ;  /* 0x000000260a159c11 */ /* 0x040fe4000f8e08ff */
[----:B-1----:R-:W-:Y:S02]  /*fc90*/  @!P1 LEA R4, P3, R17, R14, 0x1 ;  /* 0x0000000e11049211 */ /* 0x002fe400078608ff */
[----:B------:R-:W1:Y:S03]  /*fca0*/  SHFL.IDX PT, R14, R7, 0x1, 0x181f ;  /* 0x00381f00070e7f89 */ /* 0x000e6600000e0000 */
[----:B------:R-:W-:Y:S01]  /*fcb0*/  @!P2 LEA R27, R10, UR38, 0x1 ;  /* 0x000000260a1bac11 */ /* 0x000fe2000f8e08ff */
[----:B------:R-:W-:Y:S02]  /*fcc0*/  @!P1 IMAD.X R5, RZ, RZ, R8, P3 ;  /* 0x000000ffff059224 */ /* 0x000fe400018e0608 */
[----:B------:R-:W-:-:S03]  /*fcd0*/  VIADD R8, R0, 0x90 ;  /* 0x0000009000087836 */ /* 0x000fc60000000000 */
[----:B------:R2:W-:Y:S02]  /*fce0*/  @!P1 LDGSTS.E.BYPASS.LTC128B.128 [R21+0xbc00], desc[UR48][R4.64], !P0 ;  /* 0x0bc0000004159fae */ /* 0x0005e4000c101d70 */
[----:B--2---:R-:W-:-:S05]  /*fcf0*/  @!P2 LEA R4, P1, R17, R28, 0x1 ;  /* 0x0000001c1104a211 */ /* 0x004fca00078208ff */
[----:B---3--:R-:W-:Y:S01]  /*fd00*/  @!P2 IMAD.X R5, RZ, RZ, R20, P1 ;  /* 0x000000ffff05a224 */ /* 0x008fe200008e0614 */
[-C--:B------:R-:W-:Y:S01]  /*fd10*/  ISETP.GE.AND P1, PT, R8, R3.reuse, PT ;  /* 0x000000030800720c */ /* 0x080fe20003f26270 */
[----:B------:R-:W2:Y:S04]  /*fd20*/  SHFL.IDX PT, R20, R7, 0x2, 0x181f ;  /* 0x00581f0007147f89 */ /* 0x000ea800000e0000 */
[----:B------:R-:W3:Y:S04]  /*fd30*/  SHFL.IDX PT, R8, R6, 0x2, 0x181f ;  /* 0x00581f0006087f89 */ /* 0x000ee800000e0000 */
[----:B------:R1:W-:Y:S01]  /*fd40*/  @!P2 LDGSTS.E.BYPASS.LTC128B.128 [R27+0xc400], desc[UR48][R4.64], !P0 ;  /* 0x0c400000041bafae */ /* 0x0003e2000c101d70 */
[----:B------:R-:W-:-:S03]  /*fd50*/  ISETP.GE.AND P2, PT, R12, R3, PT ;  /* 0x000000030c00720c */ /* 0x000fc60003f46270 */
[----:B------:R-:W4:Y:S01]  /*fd60*/  SHFL.IDX PT, R6, R6, 0x3, 0x181f ;  /* 0x00781f0006067f89 */ /* 0x000f2200000e0000 */
[----:B-1----:R-:W-:-:S09]  /*fd70*/  @!P1 LEA R4, P3, R17, R14, 0x1 ;  /* 0x0000000e11049211 */ /* 0x002fd200078608ff */
[C---:B------:R-:W-:Y:S01]  /*fd80*/  @!P2 LEA R21, R10.reuse, UR38, 0x1 ;  /* 0x000000260a15ac11 */ /* 0x040fe2000f8e08ff */
[----:B------:R1:W0:Y:S01]  /*fd90*/  SHFL.IDX PT, R14, R7, 0x3, 0x181f ;  /* 0x00781f00070e7f89 */ /* 0x00022200000e0000 */
[----:B------:R-:W-:Y:S01]  /*fda0*/  @!P1 IMAD.X R5, RZ, RZ, R9, P3 ;  /* 0x000000ffff059224 */ /* 0x000fe200018e0609 */
[----:B------:R-:W-:-:S05]  /*fdb0*/  @!P1 LEA R9, R10, UR38, 0x1 ;  /* 0x000000260a099c11 */ /* 0x000fca000f8e08ff */
[----:B------:R2:W-:Y:S02]  /*fdc0*/  @!P1 LDGSTS.E.BYPASS.LTC128B.128 [R9+0xcc00], desc[UR48][R4.64], !P0 ;  /* 0x0cc0000004099fae */ /* 0x0005e4000c101d70 */
[----:B--2---:R-:W-:-:S05]  /*fdd0*/  @!P2 LEA R4, P1, R17, R20, 0x1 ;  /* 0x000000141104a211 */ /* 0x004fca00078208ff */
[----:B---3--:R-:W-:-:S05]  /*fde0*/  @!P2 IMAD.X R5, RZ, RZ, R8, P1 ;  /* 0x000000ffff05a224 */ /* 0x008fca00008e0608 */
[----:B0---4-:R1:W-:Y:S03]  /*fdf0*/  @!P2 LDGSTS.E.BYPASS.LTC128B.128 [R21+0xd400], desc[UR48][R4.64], !P0 ;  /* 0x0d4000000415afae */ /* 0x0113e6000c101d70 */
.L_x_1007:
[----:B------:R-:W-:-:S05]  /*fe00*/  VIADD R0, R0, 0xb0 ;  /* 0x000000b000007836 */ /* 0x000fca0000000000 */
[----:B------:R-:W-:Y:S01]  /*fe10*/  ISETP.GE.AND P1, PT, R0, R3, PT ;  /* 0x000000030000720c */ /* 0x000fe20003f26270 */
[----:B------:R-:W-:-:S05]  /*fe20*/  IMAD.MOV.U32 R0, RZ, RZ, 0x1 ;  /* 0x00000001ff007424 */ /* 0x000fca00078e00ff */
[----:B------:R-:W-:-:S07]  /*fe30*/  SHF.L.U32 R0, R0, 0x1f, RZ ;  /* 0x0000001f00007819 */ /* 0x000fce00000006ff */
[----:B-1----:R-:W-:Y:S02]  /*fe40*/  @!P1 LEA R4, P2, R17, R14, 0x1 ;  /* 0x0000000e11049211 */ /* 0x002fe400078408ff */
[----:B------:R-:W-:-:S03]  /*fe50*/  @!P1 LEA R3, R10, UR38, 0x1 ;  /* 0x000000260a039c11 */ /* 0x000fc6000f8e08ff */
[----:B------:R-:W-:-:S05]  /*fe60*/  @!P1 IMAD.X R5, RZ, RZ, R6, P2 ;  /* 0x000000ffff059224 */ /* 0x000fca00010e0606 */
        /* <DEDUP_REMOVED lines=9> */
[----:B0-----:R-:W-:-:S05]  /*ff00*/  VIADD R3, R26, 0xfffffffe ;  /* 0xfffffffe1a037836 */ /* 0x001fca0000000000 */
[----:B------:R-:W-:Y:S01]  /*ff10*/  ISETP.GE.AND P1, PT, R3, UR41, PT ;  /* 0x0000002903007c0c */ /* 0x000fe2000bf26270 */
[----:B------:R-:W0:Y:S02]  /*ff20*/  SYNCS.PHASECHK.TRANS64.TRYWAIT P0, [UR38+0x16820], R0 ;  /* 0x01682000ff0075a7 */ /* 0x000e240008000166 */
[----:B0-----:R-:W-:Y:S10]  /*ff30*/  @!P0 BRA `(.L_x_918) ;  /* 0x0000002c00288947 */ /* 0x001ff40003800000 */
.L_x_1008:
[----:B------:R-:W-:Y:S02]  /*ff40*/  IMAD.MOV.U32 R12, RZ, RZ, 0x1 ;  /* 0x00000001ff0c7424 */ /* 0x000fe400078e00ff */
[----:B0-----:R-:W-:Y:S01]  /*ff50*/  IMAD.MOV.U32 R0, RZ, RZ, RZ ;  /* 0x000000ffff007224 */ /* 0x001fe200078e00ff */
[----:B------:R-:W-:Y:S06]  /*ff60*/  @!P1 BRA `(.L_x_919) ;  /* 0x0000001000e09947 */ /* 0x000fec0003800000 */
[----:B------:R-:W-:Y:S01]  /*ff70*/  UIADD3 UR4, UR42, 0x1, URZ ;  /* 0x000000012a047890 */ /* 0x000fe2000fffe03f */
[----:B------:R-:W-:Y:S01]  /*ff80*/  LOP3.LUT R8, R2, 0x1f, RZ, 0xc0, !PT ;  /* 0x0000001f02087812 */ /* 0x000fe200078ec0ff */
[----:B------:R-:W-:Y:S01]  /*ff90*/  ULOP3.LUT UR5, URZ, UR44, URZ, 0x33, !UPT ;  /* 0x0000002c3f057292 */ /* 0x000fe2000f8e333f */
[----:B------:R-:W-:Y:S01]  /*ffa0*/  IMAD.MOV.U32 R12, RZ, RZ, 0x1 ;  /* 0x00000001ff0c7424 */ /* 0x000fe200078e00ff */
[----:B------:R-:W-:-:S04]  /*ffb0*/  UIMAD UR4, UR4, UR46, URZ ;  /* 0x0000002e040472a4 */ /* 0x000fc8000f8e023f */
[----:B------:R-:W-:Y:S01]  /*ffc0*/  IMAD.U32 R5, RZ, RZ, UR5 ;  /* 0x00000005ff057e24 */ /* 0x000fe2000f8e00ff */
[----:B------:R-:W-:Y:S01]  /*ffd0*/  ULOP3.LUT UR5, URZ, UR41, URZ, 0x33, !UPT ;  /* 0x000000293f057292 */ /* 0x000fe2000f8e333f */
[----:B------:R-:W-:Y:S01]  /*ffe0*/  LOP3.LUT R4, RZ, UR4, RZ, 0x33, !PT ;  /* 0x00000004ff047c12 */ /* 0x000fe2000f8e33ff */
[----:B------:R-:W-:-:S03]  /*fff0*/  ULOP3.LUT UR4, URZ, UR39, URZ, 0x33, !UPT ;  /* 0x000000273f047292 */ /* 0x000fc6000f8e333f */
[----:B------:R-:W-:Y:S01]  /*10000*/  VIADDMNMX R4, R4, -UR43, R5, !PT ;  /* 0x8000002b04047c46 */ /* 0x000fe2000f800105 */
[----:B------:R-:W-:-:S03]  /*10010*/  IMAD.MOV.U32 R5, RZ, RZ, 0x2 ;  /* 0x00000002ff057424 */ /* 0x000fc600078e00ff */
[----:B------:R-:W-:-:S04]  /*10020*/  VIMNMX R4, R4, UR4, !PT ;  /* 0x0000000404047c48 */ /* 0x000fc8000ffe0100 */
[----:B------:R-:W-:Y:S02]  /*10030*/  VIADDMNMX R5, R4, R5, UR5, !PT ;  /* 0x0000000504057e46 */ /* 0x000fe4000f800105 */
[----:B------:R-:W-:-:S03]  /*10040*/  LOP3.LUT R6, RZ, R4, RZ, 0x33, !PT ;  /* 0x00000004ff067212 */ /* 0x000fc600078e33ff */
[C---:B------:R-:W-:Y:S02]  /*10050*/  VIADD R7, R5.reuse, 0xfffffffe ;  /* 0xfffffffe05077836 */ /* 0x040fe40000000000 */
[----:B------:R-:W-:Y:S02]  /*10060*/  IMAD.IADD R10, R5, 0x1, R6 ;  /* 0x00000001050a7824 */ /* 0x000fe400078e0206 */
[----:B------:R-:W-:Y:S01]  /*10070*/  IMAD.MOV.U32 R6, RZ, RZ, R22 ;  /* 0x000000ffff067224 */ /* 0x000fe200078e0016 */
[----:B------:R-:W-:Y:S02]  /*10080*/  ISETP.NE.AND P0, PT, R7, R4, PT ;  /* 0x000000040700720c */ /* 0x000fe40003f05270 */
[----:B------:R-:W-:-:S11]  /*10090*/  LOP3.LUT R9, R10, 0x1, RZ, 0xc0, !PT ;  /* 0x000000010a097812 */ /* 0x000fd600078ec0ff */
[----:B------:R-:W-:Y:S05]  /*100a0*/  @!P0 BRA `(.L_x_920) ;  /* 0x0000000c00148947 */ /* 0x000fea0003800000 */
[----:B------:R-:W-:Y:S01]  /*100b0*/  BSSY B0, `(.L_x_920) ;  /* 0x00000c4000007945 */ /* 0x000fe20003800000 */
[----:B------:R-:W-:Y:S02]  /*100c0*/  IMAD.IADD R10, R10, 0x1, -R9 ;  /* 0x000000010a0a7824 */ /* 0x000fe400078e0a09 */
[----:B------:R-:W-:Y:S02]  /*100d0*/  IMAD.MOV.U32 R11, RZ, RZ, 0x1 ;  /* 0x00000001ff0b7424 */ /* 0x000fe400078e00ff */
[----:B------:R-:W-:-:S07]  /*100e0*/  IMAD.MOV.U32 R6, RZ, RZ, R22 ;  /* 0x000000ffff067224 */ /* 0x000fce00078e0016 */
.L_x_947:
        /* <DEDUP_REMOVED lines=9> */
[----:B------:R-:W0:Y:S01]  /*10180*/  LDC R14, c[0x0][0x43c] ;  /* 0x00010f00ff0e7b82 */ /* 0x000e220000000800 */
[----:B------:R-:W-:Y:S01]  /*10190*/  IMAD.MOV.U32 R13, RZ, RZ, R3 ;  /* 0x000000ffff0d7224 */ /* 0x000fe200078e0003 */
[----:B------:R-:W-:Y:S01]  /*101a0*/  ULDC.64 UR4, c[0x0][0x428] ;  /* 0x00010a0000047ab9 */ /* 0x000fe20000000a00 */
[----:B0-----:R-:W-:-:S13]  /*101b0*/  ISETP.NE.AND P0, PT, R14, 0x1, PT ;  /* 0x000000010e00780c */ /* 0x001fda0003f05270 */
[----:B------:R-:W0:Y:S02]  /*101c0*/  @P0 LDC.64 R4, c[0x0][0x440] ;  /* 0x00011000ff040b82 */ /* 0x000e240000000a00 */
[----:B0-----:R-:W-:-:S05]  /*101d0*/  @P0 IMAD.HI.U32 R4, R3, R4, RZ ;  /* 0x0000000403040227 */ /* 0x001fca00078e00ff */
        /* <DEDUP_REMOVED lines=13> */
.L_x_923:
[----:B------:R-:W1:Y:S01]  /*102b0*/  SYNCS.PHASECHK.TRANS64.TRYWAIT P0, [UR38+0x16848], R12 ;  /* 0x0168480cff0075a7 */ /* 0x000e620008000166 */
[----:B------:R-:W-:Y:S01]  /*102c0*/  BSSY B2, `(.L_x_924) ;  /* 0x0000003000027945 */ /* 0x000fe20003800000 */
[----:B------:R-:W-:-:S03]  /*102d0*/  ISETP.NE.AND P2, PT, R19, RZ, PT ;  /* 0x000000ff1300720c */ /* 0x000fc60003f45270 */
[----:B-1----:R-:W-:Y:S10]  /*102e0*/  @!P0 BRA `(.L_x_925) ;  /* 0x0000002800548947 */ /* 0x002ff40003800000 */
.L_x_1009:
[----:B------:R-:W-:Y:S05]  /*102f0*/  BSYNC B2 ;  /* 0x0000000000027941 */ /* 0x000fea0003800000 */
.L_x_924:
[----:B------:R-:W-:Y:S04]  /*10300*/  BSSY B2, `(.L_x_926) ;  /* 0x0000007000027945 */ /* 0x000fe80003800000 */
[----:B------:R-:W-:Y:S05]  /*10310*/  @P2 BRA `(.L_x_927) ;  /* 0x0000000000142947 */ /* 0x000fea0003800000 */
[----:B------:R-:W-:Y:S01]  /*10320*/  ISETP.NE.AND P0, PT, R8, RZ, PT ;  /* 0x000000ff0800720c */ /* 0x000fe20003f05270 */
[----:B0-----:R-:W-:-:S04]  /*10330*/  IMAD.MOV.U32 R4, RZ, RZ, 0x4000 ;  /* 0x00004000ff047424 */ /* 0x001fc800078e00ff */
[----:B------:R1:W-:Y:S08]  /*10340*/  SYNCS.ARRIVE.TRANS64 RZ, [UR38+0x16838], R4 ;  /* 0x01683804ffff79a7 */ /* 0x0003f00008000026 */
[----:B-1----:R-:W-:Y:S05]  /*10350*/  @!P0 BRA `(.L_x_927) ;  /* 0x0000000000048947 */ /* 0x002fea0003800000 */
[----:B------:R-:W-:Y:S01]  /*10360*/  BPT.TRAP 0x1 ;  /* 0x000000040000795c */ /* 0x000fe20000300000 */
.L_x_927:
[----:B------:R-:W-:Y:S05]  /*10370*/  BSYNC B2 ;  /* 0x0000000000027941 */ /* 0x000fea0003800000 */
.L_x_926:
[----:B------:R-:W-:Y:S01]  /*10380*/  IMAD.MOV.U32 R7, RZ, RZ, RZ ;  /* 0x000000ffff077224 */ /* 0x000fe200078e00ff */
[----:B------:R-:W-:Y:S01]  /*10390*/  ULDC.64 UR4, c[0x0][0x198] ;  /* 0x0000660000047ab9 */ /* 0x000fe20000000a00 */
[----:B------:R-:W-:Y:S01]  /*103a0*/  PLOP3.LUT P0, PT, PT, PT, PT, 0x80, 0x0 ;  /* 0x000000000000781c */ /* 0x000fe20003f0f070 */
[----:B------:R-:W-:Y:S01]  /*103b0*/  UIADD3 UR4, UP0, UR4, 0x370, URZ ;  /* 0x0000037004047890 */ /* 0x000fe2000ff1e03f */
[----:B0-----:R-:W-:Y:S01]  /*103c0*/  IMAD.SHL.U32 R4, R14, 0x80, RZ ;  /* 0x000000800e047824 */ /* 0x001fe200078e00ff */
[----:B------:R-:W-:Y:S01]  /*103d0*/  R2UR UR34, R7 ;  /* 0x00000000072272ca */ /* 0x000fe200000e0000 */
[----:B------:R-:W-:Y:S02]  /*103e0*/  UIADD3 UR32, UR38, 0x12400, URZ ;  /* 0x0001240026207890 */ /* 0x000fe4000fffe03f */
[----:B------:R-:W-:Y:S02]  /*103f0*/  UIADD3 UR33, UR38, 0x16838, URZ ;  /* 0x0001683826217890 */ /* 0x000fe4000fffe03f */
[----:B------:R-:W-:Y:S01]  /*10400*/  UIADD3.X UR5, URZ, UR5, URZ, UP0, !UPT ;  /* 0x000000053f057290 */ /* 0x000fe200087fe43f */
[----:B------:R-:W-:Y:S01]  /*10410*/  UMOV UR6, 0x0 ;  /* 0x0000000000067882 */ /* 0x000fe20000000000 */
[----:B------:R-:W-:-:S10]  /*10420*/  UMOV UR7, 0x14f00000 ;  /* 0x14f0000000077882 */ /* 0x000fd40000000000 */
.L_x_928:
[----:B------:R-:W-:-:S13]  /*10430*/  @P0 ELECT P3, URZ, PT ;  /* 0x00000000003f082f */ /* 0x000fda0003860000 */
[----:B-----5:R-:W-:Y:S02]  /*10440*/  @P3 R2UR UR37, R6 ;  /* 0x00000000062532ca */ /* 0x020fe400000e0000 */
[----:B------:R-:W-:Y:S02]  /*10450*/  @P3 R2UR UR35, R4 ;  /* 0x00000000042332ca */ /* 0x000fe400000e0000 */
[----:B------:R-:W-:Y:S02]  /*10460*/  @P3 PLOP3.LUT P0, PT, P3, PT, PT, 0x8, 0x0 ;  /* 0x000000000000381c */ /* 0x000fe40001f0e170 */
[----:B------:R-:W-:-:S09]  /*10470*/  PLOP3.LUT P3, PT, PT, PT, PT, 0x8, 0x0 ;  /* 0x000000000000781c */ /* 0x000fd20003f6e170 */
[----:B------:R0:W-:Y:S02]  /*10480*/  UTMALDG.4D [UR32], [UR4], desc[UR6] ;  /* 0x00000620040075b4 */ /* 0x0001e40008019000 */
[----:B0-----:R-:W-:Y:S05]  /*10490*/  @P0 BRA.U.ANY `(.L_x_928) ;  /* 0xfffffffd00e40947 */ /* 0x001fea000393ffff */
[----:B------:R-:W0:Y:S01]  /*104a0*/  SYNCS.PHASECHK.TRANS64.TRYWAIT P0, [UR38+0x16860], R12 ;  /* 0x0168600cff0075a7 */ /* 0x000e220008000166 */
[----:B------:R-:W-:Y:S04]  /*104b0*/  BSSY B2, `(.L_x_929) ;  /* 0x0000002000027945 */ /* 0x000fe80003800000 */
[----:B0-----:R-:W-:Y:S05]  /*104c0*/  @!P0 BRA `(.L_x_930) ;  /* 0x0000002400f48947 */ /* 0x001fea0003800000 */
.L_x_1010:
[----:B------:R-:W-:Y:S05]  /*104d0*/  BSYNC B2 ;  /* 0x0000000000027941 */ /* 0x000fea0003800000 */
.L_x_929:
[----:B------:R-:W-:Y:S01]  /*104e0*/  BSSY B2, `(.L_x_931) ;  /* 0x0000009000027945 */ /* 0x000fe20003800000 */
[----:B------:R-:W-:Y:S02]  /*104f0*/  IMAD.MOV.U32 R4, RZ, RZ, 0x0 ;  /* 0x00000000ff047424 */ /* 0x000fe400078e00ff */
[----:B0-----:R-:W-:Y:S01]  /*10500*/  IMAD.MOV.U32 R5, RZ, RZ, 0x14f00000 ;  /* 0x14f00000ff057424 */ /* 0x001fe200078e00ff */
[----:B------:R-:W-:Y:S06]  /*10510*/  @P2 BRA `(.L_x_932) ;  /* 0x0000000000142947 */ /* 0x000fec0003800000 */
[----:B------:R-:W-:Y:S01]  /*10520*/  ISETP.NE.AND P0, PT, R8, RZ, PT ;  /* 0x000000ff0800720c */ /* 0x000fe20003f05270 */
[----:B------:R-:W-:-:S04]  /*10530*/  IMAD.MOV.U32 R12, RZ, RZ, 0x4000 ;  /* 0x00004000ff0c7424 */ /* 0x000fc800078e00ff */
[----:B------:R0:W-:Y:S08]  /*10540*/  SYNCS.ARRIVE.TRANS64 RZ, [UR38+0x16850], R12 ;  /* 0x0168500cffff79a7 */ /* 0x0001f00008000026 */
[----:B0-----:R-:W-:Y:S05]  /*10550*/  @!P0 BRA `(.L_x_932) ;  /* 0x0000000000048947 */ /* 0x001fea0003800000 */
[----:B------:R-:W-:Y:S01]  /*10560*/  BPT.TRAP 0x1 ;  /* 0x000000040000795c */ /* 0x000fe20000300000 */
.L_x_932:
[----:B------:R-:W-:Y:S05]  /*10570*/  BSYNC B2 ;  /* 0x0000000000027941 */ /* 0x000fea0003800000 */
.L_x_931:
[----:B------:R-:W-:Y:S01]  /*10580*/  R2UR UR7, R5 ;  /* 0x00000000050772ca */ /* 0x000fe200000e0000 */
[----:B------:R-:W-:Y:S01]  /*10590*/  ULDC.64 UR4, c[0x0][0x198] ;  /* 0x0000660000047ab9 */ /* 0x000fe20000000a00 */
[----:B------:R-:W-:Y:S01]  /*105a0*/  R2UR UR10, R7 ;  /* 0x00000000070a72ca */ /* 0x000fe200000e0000 */
[----:B------:R-:W-:Y:S01]  /*105b0*/  UIADD3 UR4, UP0, UR4, 0x470, URZ ;  /* 0x0000047004047890 */ /* 0x000fe2000ff1e03f */
[----:B------:R-:W-:Y:S01]  /*105c0*/  R2UR UR6, R4 ;  /* 0x00000000040672ca */ /* 0x000fe200000e0000 */
[----:B------:R-:W-:Y:S01]  /*105d0*/  IMAD.SHL.U32 R4, R23, 0x80, RZ ;  /* 0x0000008017047824 */ /* 0x000fe200078e00ff */
[----:B------:R-:W-:Y:S01]  /*105e0*/  PLOP3.LUT P0, PT, PT, PT, PT, 0x80, 0x0 ;  /* 0x000000000000781c */ /* 0x000fe20003f0f070 */
[----:B------:R-:W-:Y:S02]  /*105f0*/  UIADD3 UR8, UR38, 0x400, URZ ;  /* 0x0000040026087890 */ /* 0x000fe4000fffe03f */
[----:B------:R-:W-:Y:S02]  /*10600*/  UIADD3 UR9, UR38, 0x16850, URZ ;  /* 0x0001685026097890 */ /* 0x000fe4000fffe03f */
[----:B------:R-:W-:-:S12]  /*10610*/  UIADD3.X UR5, URZ, UR5, URZ, UP0, !UPT ;  /* 0x000000053f057290 */ /* 0x000fd800087fe43f */
.L_x_933:
[----:B------:R-:W-:-:S13]  /*10620*/  @P0 ELECT P2, URZ, PT ;  /* 0x00000000003f082f */ /* 0x000fda0003840000 */
[----:B------:R-:W-:Y:S01]  /*10630*/  @P2 R2UR UR13, R22 ;  /* 0x00000000160d22ca */ /* 0x000fe200000e0000 */
[----:B------:R-:W-:Y:S01]  /*10640*/  UMOV UR12, UR36 ;  /* 0x00000024000c7c82 */ /* 0x000fe20008000000 */
[----:B------:R-:W-:Y:S02]  /*10650*/  @P2 R2UR UR11, R4 ;  /* 0x00000000040b22ca */ /* 0x000fe400000e0000 */
[----:B------:R-:W-:Y:S02]  /*10660*/  @P2 PLOP3.LUT P0, PT, P2, PT, PT, 0x8, 0x0 ;  /* 0x000000000000281c */ /* 0x000fe4000170e170 */
[----:B------:R-:W-:-:S09]  /*10670*/  PLOP3.LUT P2, PT, PT, PT, PT, 0x8, 0x0 ;  /* 0x000000000000781c */ /* 0x000fd20003f4e170 */
[----:B------:R0:W-:Y:S02]  /*10680*/  UTMALDG.4D [UR8], [UR4], desc[UR6] ;  /* 0x00000608040075b4 */ /* 0x0001e40008019000 */
[----:B0-----:R-:W-:Y:S05]  /*10690*/  @P0 BRA.U.ANY `(.L_x_933) ;  /* 0xfffffffd00e00947 */ /* 0x001fea000393ffff */
[----:B------:R-:W-:Y:S02]  /*106a0*/  IMAD.MOV.U32 R23, RZ, RZ, R14 ;  /* 0x000000ffff177224 */ /* 0x000fe400078e000e */
[----:B------:R-:W-:-:S07]  /*106b0*/  IMAD.MOV.U32 R22, RZ, RZ, R6 ;  /* 0x000000ffff167224 */ /* 0x000fce00078e0006 */
.L_x_922:
[----:B------:R-:W-:Y:S05]  /*106c0*/  BSYNC B1 ;  /* 0x0000000000017941 */ /* 0x000fea0003800000 */
.L_x_921:
        /* <DEDUP_REMOVED lines=27> */
.L_x_936:
[----:B------:R-:W1:Y:S01]  /*10880*/  SYNCS.PHASECHK.TRANS64.TRYWAIT P0, [UR38+0x16840], R14 ;  /* 0x0168400eff0075a7 */ /* 0x000e620008000166 */
[----:B------:R-:W-:Y:S01]  /*10890*/  BSSY B2, `(.L_x_937) ;  /* 0x0000003000027945 */ /* 0x000fe20003800000 */
[----:B------:R-:W-:-:S03]  /*108a0*/  ISETP.NE.AND P2, PT, R19, RZ, PT ;  /* 0x000000ff1300720c */ /* 0x000fc60003f45270 */
[----:B-1----:R-:W-:Y:S10]  /*108b0*/  @!P0 BRA `(.L_x_938) ;  /* 0x0000002400108947 */ /* 0x002ff40003800000 */
.L_x_1011:
[----:B------:R-:W-:Y:S05]  /*108c0*/  BSYNC B2 ;  /* 0x0000000000027941 */ /* 0x000fea0003800000 */
.L_x_937:
[----:B------:R-:W-:Y:S04]  /*108d0*/  BSSY B2, `(.L_x_939) ;  /* 0x0000007000027945 */ /* 0x000fe80003800000 */
[----:B------:R-:W-:Y:S05]  /*108e0*/  @P2 BRA `(.L_x_940) ;  /* 0x0000000000142947 */ /* 0x000fea0003800000 */
[----:B------:R-:W-:Y:S01]  /*108f0*/  ISETP.NE.AND P0, PT, R8, RZ, PT ;  /* 0x000000ff0800720c */ /* 0x000fe20003f05270 */
[----:B0-----:R-:W-:-:S04]  /*10900*/  IMAD.MOV.U32 R4, RZ, RZ, 0x4000 ;  /* 0x00004000ff047424 */ /* 0x001fc800078e00ff */
[----:B------:R1:W-:Y:S08]  /*10910*/  SYNCS.ARRIVE.TRANS64 RZ, [UR38+0x16830], R4 ;  /* 0x01683004ffff79a7 */ /* 0x0003f00008000026 */
[----:B-1----:R-:W-:Y:S05]  /*10920*/  @!P0 BRA `(.L_x_940) ;  /* 0x0000000000048947 */ /* 0x002fea0003800000 */
[----:B------:R-:W-:Y:S01]  /*10930*/  BPT.TRAP 0x1 ;  /* 0x000000040000795c */ /* 0x000fe20000300000 */
.L_x_940:
[----:B------:R-:W-:Y:S05]  /*10940*/  BSYNC B2 ;  /* 0x0000000000027941 */ /* 0x000fea0003800000 */
.L_x_939:
        /* <DEDUP_REMOVED lines=11> */
.L_x_941:
[----:B------:R-:W-:-:S13]  /*10a00*/  @P0 ELECT P3, URZ, PT ;  /* 0x00000000003f082f */ /* 0x000fda0003860000 */
[----:B-----5:R-:W-:Y:S01]  /*10a10*/  @P3 R2UR UR13, R6 ;  /* 0x00000000060d32ca */ /* 0x020fe200000e0000 */
[----:B------:R-:W-:Y:S01]  /*10a20*/  UMOV UR12, UR36 ;  /* 0x00000024000c7c82 */ /* 0x000fe20008000000 */
[----:B------:R-:W-:Y:S02]  /*10a30*/  @P3 R2UR UR11, R4 ;  /* 0x00000000040b32ca */ /* 0x000fe400000e0000 */
[----:B------:R-:W-:Y:S02]  /*10a40*/  @P3 PLOP3.LUT P0, PT, P3, PT, PT, 0x8, 0x0 ;  /* 0x000000000000381c */ /* 0x000fe40001f0e170 */
[----:B------:R-:W-:-:S09]  /*10a50*/  PLOP3.LUT P3, PT, PT, PT, PT, 0x8, 0x0 ;  /* 0x000000000000781c */ /* 0x000fd20003f6e170 */
[----:B------:R0:W-:Y:S02]  /*10a60*/  UTMALDG.4D [UR8], [UR4], desc[UR6] ;  /* 0x00000608040075b4 */ /* 0x0001e40008019000 */
[----:B0-----:R-:W-:Y:S05]  /*10a70*/  @P0 BRA.U.ANY `(.L_x_941) ;  /* 0xfffffffd00e00947 */ /* 0x001fea000393ffff */
[----:B------:R-:W-:Y:S01]  /*10a80*/  SHF.L.U32 R4, R11, 0x1f, RZ ;  /* 0x0000001f0b047819 */ /* 0x000fe200000006ff */
[----:B------:R-:W-:Y:S03]  /*10a90*/  BSSY B2, `(.L_x_942) ;  /* 0x0000003000027945 */ /* 0x000fe60003800000 */
[----:B------:R-:W0:Y:S02]  /*10aa0*/  SYNCS.PHASECHK.TRANS64.TRYWAIT P0, [UR38+0x16868], R4 ;  /* 0x01686804ff0075a7 */ /* 0x000e240008000166 */
[----:B0-----:R-:W-:Y:S05]  /*10ab0*/  @!P0 BRA `(.L_x_943) ;  /* 0x0000002000a88947 */ /* 0x001fea0003800000 */
.L_x_1012:
[----:B------:R-:W-:Y:S05]  /*10ac0*/  BSYNC B2 ;  /* 0x0000000000027941 */ /* 0x000fea0003800000 */
.L_x_942:
[----:B------:R-:W-:Y:S01]  /*10ad0*/  BSSY B2, `(.L_x_944) ;  /* 0x0000009000027945 */ /* 0x000fe20003800000 */
[----:B0-----:R-:W-:Y:S02]  /*10ae0*/  IMAD.MOV.U32 R4, RZ, RZ, 0x0 ;  /* 0x00000000ff047424 */ /* 0x001fe400078e00ff */
[----:B------:R-:W-:Y:S01]  /*10af0*/  IMAD.MOV.U32 R5, RZ, RZ, 0x14f00000 ;  /* 0x14f00000ff057424 */ /* 0x000fe200078e00ff */
[----:B------:R-:W-:Y:S06]  /*10b00*/  @P2 BRA `(.L_x_945) ;  /* 0x0000000000142947 */ /* 0x000fec0003800000 */
[----:B------:R-:W-:Y:S01]  /*10b10*/  ISETP.NE.AND P0, PT, R8, RZ, PT ;  /* 0x000000ff0800720c */ /* 0x000fe20003f05270 */
[----:B------:R-:W-:-:S04]  /*10b20*/  IMAD.MOV.U32 R11, RZ, RZ, 0x4000 ;  /* 0x00004000ff0b7424 */ /* 0x000fc800078e00ff */
[----:B------:R0:W-:Y:S08]  /*10b30*/  SYNCS.ARRIVE.TRANS64 RZ, [UR38+0x16858], R11 ;  /* 0x0168580bffff79a7 */ /* 0x0001f00008000026 */
[----:B0-----:R-:W-:Y:S05]  /*10b40*/  @!P0 BRA `(.L_x_945) ;  /* 0x0000000000048947 */ /* 0x001fea0003800000 */
[----:B------:R-:W-:Y:S01]  /*10b50*/  BPT.TRAP 0x1 ;  /* 0x000000040000795c */ /* 0x000fe20000300000 */
.L_x_945:
[----:B------:R-:W-:Y:S05]  /*10b60*/  BSYNC B2 ;  /* 0x0000000000027941 */ /* 0x000fea0003800000 */
.L_x_944:
        /* <DEDUP_REMOVED lines=10> */
.L_x_946:
        /* <DEDUP_REMOVED lines=10> */
.L_x_935:
[----:B------:R-:W-:Y:S05]  /*10cb0*/  BSYNC B1 ;  /* 0x0000000000017941 */ /* 0x000fea0003800000 */
.L_x_934:
[----:B------:R-:W-:Y:S02]  /*10cc0*/  VIADD R3, R3, 0xfffffffe ;  /* 0xfffffffe03037836 */ /* 0x000fe40000000000 */
[----:B------:R-:W-:Y:S01]  /*10cd0*/  IMAD.MOV.U32 R11, RZ, RZ, R12 ;  /* 0x000000ffff0b7224 */ /* 0x000fe200078e000c */
[----:B------:R-:W-:Y:S06]  /*10ce0*/  @P1 BRA `(.L_x_947) ;  /* 0xfffffff400001947 */ /* 0x000fec000383ffff */
[----:B------:R-:W-:Y:S05]  /*10cf0*/  BSYNC B0 ;  /* 0x0000000000007941 */ /* 0x000fea0003800000 */
.L_x_920:
        /* <DEDUP_REMOVED lines=9> */
[----:B------:R-:W0:Y:S01]  /*10d90*/  LDC R13, c[0x0][0x43c] ;  /* 0x00010f00ff0d7b82 */ /* 0x000e220000000800 */
[----:B------:R-:W-:Y:S01]  /*10da0*/  IMAD.MOV.U32 R11, RZ, RZ, R3 ;  /* 0x000000ffff0b7224 */ /* 0x000fe200078e0003 */
[----:B------:R-:W-:Y:S02]  /*10db0*/  ULDC.64 UR4, c[0x0][0x428] ;  /* 0x00010a0000047ab9 */ /* 0x000fe40000000a00 */
[----:B------:R-:W-:-:S04]  /*10dc0*/  IMAD R24, R24, UR4, RZ ;  /* 0x0000000418187c24 */ /* 0x000fc8000f8e02ff */
[----:B------:R-:W-:Y:S01]  /*10dd0*/  IMAD R15, R25, UR5, R24 ;  /* 0x00000005190f7c24 */ /* 0x000fe2000f8e0218 */
[----:B0-----:R-:W-:-:S13]  /*10de0*/  ISETP.NE.AND P0, PT, R13, 0x1, PT ;  /* 0x000000010d00780c */ /* 0x001fda0003f05270 */
[----:B------:R-:W0:Y:S02]  /*10df0*/  @P0 LDC.64 R4, c[0x0][0x440] ;  /* 0x00011000ff040b82 */ /* 0x000e240000000a00 */
[----:B0-----:R-:W-:-:S05]  /*10e00*/  @P0 IMAD.HI.U32 R4, R3, R4, RZ ;  /* 0x0000000403040227 */ /* 0x001fca00078e00ff */
[----:B------:R-:W-:-:S04]  /*10e10*/  @P0 SHF.R.U32.HI R11, RZ, R5, R4 ;  /* 0x00000005ff0b0219 */ /* 0x000fc80000011604 */
[--C-:B------:R-:W-:Y:S01]  /*10e20*/  SHF.R.S32.HI R5, RZ, 0x1f, R11.reuse ;  /* 0x0000001fff057819 */ /* 0x100fe2000001140b */
        /* <DEDUP_REMOVED lines=9> */
.L_x_949:
[----:B------:R-:W1:Y:S01]  /*10ec0*/  SYNCS.PHASECHK.TRANS64.TRYWAIT P0, [UR38+0x16848], R9 ;  /* 0x01684809ff0075a7 */ /* 0x000e620008000166 */
[----:B------:R-:W-:Y:S01]  /*10ed0*/  BSSY B1, `(.L_x_950) ;  /* 0x0000003000017945 */ /* 0x000fe20003800000 */
[----:B------:R-:W-:-:S03]  /*10ee0*/  ISETP.NE.AND P1, PT, R19, RZ, PT ;  /* 0x000000ff1300720c */ /* 0x000fc60003f25270 */
[----:B-1----:R-:W-:Y:S10]  /*10ef0*/  @!P0 BRA `(.L_x_951) ;  /* 0x0000001c00b08947 */ /* 0x002ff40003800000 */
.L_x_1013:
[----:B------:R-:W-:Y:S05]  /*10f00*/  BSYNC B1 ;  /* 0x0000000000017941 */ /* 0x000fea0003800000 */
.L_x_950:
[----:B------:R-:W-:Y:S04]  /*10f10*/  BSSY B1, `(.L_x_952) ;  /* 0x0000007000017945 */ /* 0x000fe80003800000 */
[----:B------:R-:W-:Y:S05]  /*10f20*/  @P1 BRA `(.L_x_953) ;  /* 0x0000000000141947 */ /* 0x000fea0003800000 */
[----:B------:R-:W-:Y:S01]  /*10f30*/  ISETP.NE.AND P0, PT, R8, RZ, PT ;  /* 0x000000ff0800720c */ /* 0x000fe20003f05270 */
[----:B0-----:R-:W-:-:S04]  /*10f40*/  IMAD.MOV.U32 R4, RZ, RZ, 0x4000 ;  /* 0x00004000ff047424 */ /* 0x001fc800078e00ff */
[----:B------:R1:W-:Y:S08]  /*10f50*/  SYNCS.ARRIVE.TRANS64 RZ, [UR38+0x16838], R4 ;  /* 0x01683804ffff79a7 */ /* 0x0003f00008000026 */
[----:B-1----:R-:W-:Y:S05]  /*10f60*/  @!P0 BRA `(.L_x_953) ;  /* 0x0000000000048947 */ /* 0x002fea0003800000 */
[----:B------:R-:W-:Y:S01]  /*10f70*/  BPT.TRAP 0x1 ;  /* 0x000000040000795c */ /* 0x000fe20000300000 */
.L_x_953:
[----:B------:R-:W-:Y:S05]  /*10f80*/  BSYNC B1 ;  /* 0x0000000000017941 */ /* 0x000fea0003800000 */
.L_x_952:
        /* <DEDUP_REMOVED lines=11> */
.L_x_954:
        /* <DEDUP_REMOVED lines=11> */
.L_x_1014:
[----:B------:R-:W-:Y:S05]  /*110f0*/  BSYNC B1 ;  /* 0x0000000000017941 */ /* 0x000fea0003800000 */
.L_x_955:
        /* <DEDUP_REMOVED lines=9> */
.L_x_958:
[----:B------:R-:W-:Y:S05]  /*11190*/  BSYNC B1 ;  /* 0x0000000000017941 */ /* 0x000fea0003800000 */
.L_x_957:
        /* <DEDUP_REMOVED lines=10> */
.L_x_959:
        /* <DEDUP_REMOVED lines=10> */
.L_x_948:
[----:B------:R-:W-:Y:S05]  /*112e0*/  BSYNC B0 ;  /* 0x0000000000007941 */ /* 0x000fea0003800000 */
.L_x_919:
[----:B------:R-:W-:Y:S01]  /*112f0*/  LOP3.LUT P0, RZ, R18, 0x2, RZ, 0xc0, !PT ;  /* 0x0000000212ff7812 */ /* 0x000fe2000780c0ff */
[----:B------:R-:W-:-:S12]  /*11300*/  BSSY B0, `(.L_x_960) ;  /* 0x0000026000007945 */ /* 0x000fd80003800000 */
[----:B------:R-:W-:Y:S05]  /*11310*/  @!P0 BRA `(.L_x_961) ;  /* 0x0000000000908947 */ /* 0x000fea0003800000 */
[----:B------:R-:W-:Y:S01]  /*11320*/  LEA R4, R0, UR38, 0x3 ;  /* 0x0000002600047c11 */ /* 0x000fe2000f8e18ff */
[----:B------:R-:W-:Y:S01]  /*11330*/  BSSY B1, `(.L_x_962) ;  /* 0x0000005000017945 */ /* 0x000fe20003800000 */
[----:B------:R-:W-:Y:S02]  /*11340*/  SHF.L.U32 R3, R12, 0x1f, RZ ;  /* 0x0000001f0c037819 */ /* 0x000fe400000006ff */
[----:B------:R-:W-:Y:S02]  /*11350*/  ISETP.NE.AND P1, PT, R19, RZ, PT ;  /* 0x000000ff1300720c */ /* 0x000fe40003f25270 */
[----:B------:R-:W0:Y:S02]  /*11360*/  SYNCS.PHASECHK.TRANS64.TRYWAIT P0, [R4+URZ+0x16860], R3 ;  /* 0x01686003040075a7 */ /* 0x000e24000800017f */
[----:B0-----:R-:W-:Y:S09]  /*11370*/  @!P0 BRA `(.L_x_963) ;  /* 0x0000001800c08947 */ /* 0x001ff20003800000 */
.L_x_1015:
[----:B------:R-:W-:Y:S05]  /*11380*/  BSYNC B1 ;  /* 0x0000000000017941 */ /* 0x000fea0003800000 */
.L_x_962:
[----:B------:R-:W-:Y:S04]  /*11390*/  BSSY B1, `(.L_x_964) ;  /* 0x0000007000017945 */ /* 0x000fe80003800000 */
[----:B------:R-:W-:Y:S05]  /*113a0*/  @P1 BRA `(.L_x_965) ;  /* 0x0000000000141947 */ /* 0x000fea0003800000 */
[----:B------:R-:W-:Y:S01]  /*113b0*/  LOP3.LUT P0, RZ, R2, 0x1f, RZ, 0xc0, !PT ;  /* 0x0000001f02ff7812 */ /* 0x000fe2000780c0ff */
[----:B0-----:R-:W-:-:S04]  /*113c0*/  IMAD.MOV.U32 R3, RZ, RZ, 0x4000 ;  /* 0x00004000ff037424 */ /* 0x001fc800078e00ff */
[----:B------:R1:W-:Y:S08]  /*113d0*/  SYNCS.ARRIVE.TRANS64 RZ, [R4+URZ+0x16850], R3 ;  /* 0x0168500304ff79a7 */ /* 0x0003f0000800003f */
[----:B------:R-:W-:Y:S05]  /*113e0*/  @!P0 BRA `(.L_x_965) ;  /* 0x0000000000048947 */ /* 0x000fea0003800000 */
[----:B------:R-:W-:Y:S01]  /*113f0*/  BPT.TRAP 0x1 ;  /* 0x000000040000795c */ /* 0x000fe20000300000 */
.L_x_965:
[----:B------:R-:W-:Y:S05]  /*11400*/  BSYNC B1 ;  /* 0x0000000000017941 */ /* 0x000fea0003800000 */
.L_x_964:
[----:B------:R-:W-:Y:S01]  /*11410*/  R2UR UR8, R0 ;  /* 0x00000000000872ca */ /* 0x000fe200000e0000 */
[----:B------:R-:W-:Y:S01]  /*11420*/  ULDC.64 UR4, c[0x0][0x198] ;  /* 0x0000660000047ab9 */ /* 0x000fe20000000a00 */
[----:B------:R-:W-:Y:S01]  /*11430*/  R2UR UR9, R4 ;  /* 0x00000000040972ca */ /* 0x000fe200000e0000 */
[----:B------:R-:W-:Y:S01]  /*11440*/  UIADD3 UR4, UP0, UR4, 0x470, URZ ;  /* 0x0000047004047890 */ /* 0x000fe2000ff1e03f */
[----:B------:R-:W-:Y:S01]  /*11450*/  PLOP3.LUT P0, PT, PT, PT, PT, 0x80, 0x0 ;  /* 0x000000000000781c */ /* 0x000fe20003f0f070 */
[----:B------:R-:W-:Y:S01]  /*11460*/  IMAD.SHL.U32 R23, R23, 0x80, RZ ;  /* 0x0000008017177824 */ /* 0x000fe200078e00ff */
[----:B------:R-:W-:Y:S01]  /*11470*/  UMOV UR6, 0x0 ;  /* 0x0000000000067882 */ /* 0x000fe20000000000 */
[----:B------:R-:W-:Y:S01]  /*11480*/  UIADD3.X UR5, URZ, UR5, URZ, UP0, !UPT ;  /* 0x000000053f057290 */ /* 0x000fe200087fe43f */
[----:B------:R-:W-:Y:S01]  /*11490*/  UMOV UR7, 0x14f00000 ;  /* 0x14f0000000077882 */ /* 0x000fe20000000000 */
[----:B------:R-:W-:-:S04]  /*114a0*/  UMOV UR10, URZ ;  /* 0x0000003f000a7c82 */ /* 0x000fc80008000000 */
[----:B------:R-:W-:Y:S02]  /*114b0*/  ULEA UR8, UR8, UR38, 0xe ;  /* 0x0000002608087291 */ /* 0x000fe4000f8e703f */
[----:B------:R-:W-:Y:S02]  /*114c0*/  UIADD3 UR9, UR9, 0x16850, URZ ;  /* 0x0001685009097890 */ /* 0x000fe4000fffe03f */
[----:B------:R-:W-:-:S12]  /*114d0*/  UIADD3 UR8, UR8, 0x400, URZ ;  /* 0x0000040008087890 */ /* 0x000fd8000fffe03f */
.L_x_966:
        /* <DEDUP_REMOVED lines=8> */
.L_x_961:
[----:B------:R-:W-:Y:S05]  /*11560*/  BSYNC B0 ;  /* 0x0000000000007941 */ /* 0x000fea0003800000 */
.L_x_960:
[----:B------:R-:W-:Y:S02]  /*11570*/  VIADD R0, R0, 0x1 ;  /* 0x0000000100007836 */ /* 0x000fe40000000000 */
[----:B01----:R-:W-:-:S03]  /*11580*/  IMAD.MOV.U32 R4, RZ, RZ, RZ ;  /* 0x000000ffff047224 */ /* 0x003fc600078e00ff */
[----:B------:R-:W-:-:S04]  /*11590*/  ISETP.NE.AND P0, PT, R0, 0x2, PT ;  /* 0x000000020000780c */ /* 0x000fc80003f05270 */
[----:B------:R-:W-:Y:S02]  /*115a0*/  SEL R3, RZ, 0x1, P0 ;  /* 0x00000001ff037807 */ /* 0x000fe40000000000 */
[----:B------:R-:W-:Y:S02]  /*115b0*/  SEL R0, R0, RZ, P0 ;  /* 0x000000ff00007207 */ /* 0x000fe40000000000 */
[----:B------:R-:W-:-:S07]  /*115c0*/  LOP3.LUT R3, R12, R3, RZ, 0x3c, !PT ;  /* 0x000000030c037212 */ /* 0x000fce00078e3cff */
.L_x_899:
[----:B------:R-:W0:Y:S01]  /*115d0*/  S2R R5, SR_CgaCtaId ;  /* 0x0000000000057919 */ /* 0x000e220000008800 */
[----:B------:R-:W-:Y:S02]  /*115e0*/  MOV R2, 0x400 ;  /* 0x0000040000027802 */ /* 0x000fe40000000f00 */
[----:B------:R-:W-:Y:S02]  /*115f0*/  SHF.L.U32 R4, R4, 0x1f, RZ ;  /* 0x0000001f04047819 */ /* 0x000fe400000006ff */
[----:B0-----:R-:W-:-:S04]  /*11600*/  LEA R7, R5, R2, 0x18 ;  /* 0x0000000205077211 */ /* 0x001fc800078ec0ff */
[----:B------:R-:W0:Y:S02]  /*11610*/  SYNCS.PHASECHK.TRANS64.TRYWAIT P0, [R7+URZ+0x16820], R4 ;  /* 0x01682004070075a7 */ /* 0x000e24000800017f */
[----:B0-----:R-:W-:Y:S05]  /*11620*/  @!P0 BRA `(.L_x_967) ;  /* 0x0000001800288947 */ /* 0x001fea0003800000 */
.L_x_1016:
[----:B------:R-:W-:-:S03]  /*11630*/  UMOV UR4, 0xffffffff ;  /* 0xffffffff00047882 */ /* 0x000fc60000000000 */
[----:B------:R-:W-:Y:S05]  /*11640*/  BRA.DIV UR4, `(.L_x_968) ;  /* 0x0000001a04347947 */ /* 0x000fea000b800000 */
[----:B------:R1:W2:Y:S02]  /*11650*/  SHFL.IDX PT, R14, R16, RZ, 0x1f ;  /* 0x00001fff100e7589 */ /* 0x0002a400000e0000 */
.L_x_1019:
[----:B--2---:R-:W-:-:S13]  /*11660*/  ISETP.NE.AND P0, PT, R14, RZ, PT ;  /* 0x000000ff0e00720c */ /* 0x004fda0003f05270 */
[----:B------:R-:W-:Y:S05]  /*11670*/  @P0 BRA `(.L_x_815) ;  /* 0x0000000000880947 */ /* 0x000fea0003800000 */
[----:B------:R-:W-:-:S03]  /*11680*/  UMOV UR4, 0xffffffff ;  /* 0xffffffff00047882 */ /* 0x000fc60000000000 */
[----:B------:R-:W-:Y:S05]  /*11690*/  BRA.DIV UR4, `(.L_x_969) ;  /* 0x0000001a04487947 */ /* 0x000fea000b800000 */
[----:B------:R-:W-:-:S13]  /*116a0*/  ELECT P6, URZ, PT ;  /* 0x00000000003f782f */ /* 0x000fda00038c0000 */
.L_x_1022:
[----:B------:R-:W-:Y:S05]  /*116b0*/  @!P6 BRA `(.L_x_815) ;  /* 0x000000000078e947 */ /* 0x000fea0003800000 */
[----:B------:R-:W-:-:S06]  /*116c0*/  ULOP3.LUT UR4, UR45, 0x2, URZ, 0xfc, !UPT ;  /* 0x000000022d047892 */ /* 0x000fcc000f8efc3f */
[----:B------:R-:W-:-:S05]  /*116d0*/  IMAD.U32 R2, RZ, RZ, UR4 ;  /* 0x00000004ff027e24 */ /* 0x000fca000f8e00ff */
[----:B------:R-:W-:-:S13]  /*116e0*/  ISETP.NE.AND P2, PT, R2, 0x3, PT ;  /* 0x000000030200780c */ /* 0x000fda0003f45270 */
[----:B------:R-:W-:Y:S05]  /*116f0*/  @!P2 BRA `(.L_x_970) ;  /* 0x000000000004a947 */ /* 0x000fea0003800000 */
[----:B------:R-:W-:Y:S01]  /*11700*/  BPT.TRAP 0x1 ;  /* 0x000000040000795c */ /* 0x000fe20000300000 */
.L_x_970:
[----:B------:R-:W-:Y:S01]  /*11710*/  VIADD R9, R7, 0x16840 ;  /* 0x0001684007097836 */ /* 0x000fe20000000000 */
[----:B------:R-:W-:Y:S01]  /*11720*/  SHF.L.U32 R5, R3, 0x1f, RZ ;  /* 0x0000001f03057819 */ /* 0x000fe200000006ff */
[C---:B------:R-:W-:Y:S02]  /*11730*/  VIADD R2, R0.reuse, 0x1 ;  /* 0x0000000100027836 */ /* 0x040fe40000000000 */
[----:B------:R-:W-:-:S03]  /*11740*/  IMAD R6, R0, 0x8, R9 ;  /* 0x0000000800067824 */ /* 0x000fc600078e0209 */
[C---:B------:R-:W-:Y:S01]  /*11750*/  ISETP.NE.AND P1, PT, R2.reuse, 0x2, PT ;  /* 0x000000020200780c */ /* 0x040fe20003f25270 */
[----:B------:R-:W2:Y:S03]  /*11760*/  SYNCS.PHASECHK.TRANS64.TRYWAIT P0, [R6+URZ], R5 ;  /* 0x00000005060075a7 */ /* 0x000ea6000800017f */
[----:B0-----:R-:W-:Y:S02]  /*11770*/  SEL R4, RZ, 0x1, P1 ;  /* 0x00000001ff047807 */ /* 0x001fe40000800000 */
[----:B------:R-:W-:Y:S02]  /*11780*/  SEL R8, R2, RZ, P1 ;  /* 0x000000ff02087207 */ /* 0x000fe40000800000 */
[----:B------:R-:W-:-:S03]  /*11790*/  LOP3.LUT R2, R3, R4, RZ, 0x3c, !PT ;  /* 0x0000000403027212 */ /* 0x000fc600078e3cff */
[----:B------:R-:W-:Y:S01]  /*117a0*/  IMAD R3, R8, 0x8, R9 ;  /* 0x0000000808037824 */ /* 0x000fe200078e0209 */
[----:B------:R-:W-:Y:S01]  /*117b0*/  SHF.L.U32 R2, R2, 0x1f, RZ ;  /* 0x0000001f02027819 */ /* 0x000fe200000006ff */
[----:B--2---:R-:W-:Y:S06]  /*117c0*/  @!P0 BRA `(.L_x_971) ;  /* 0x00000018001c8947 */ /* 0x004fec0003800000 */
.L_x_1023:
[----:B------:R-:W2:Y:S02]  /*117d0*/  SYNCS.PHASECHK.TRANS64.TRYWAIT P0, [R3+URZ], R2 ;  /* 0x00000002030075a7 */ /* 0x000ea4000800017f */
[----:B--2---:R-:W-:Y:S05]  /*117e0*/  @!P0 BRA `(.L_x_972) ;  /* 0x0000001800288947 */ /* 0x004fea0003800000 */
.L_x_1024:
[----:B------:R-:W-:Y:S05]  /*117f0*/  @!P2 BRA `(.L_x_973) ;  /* 0x000000000004a947 */ /* 0x000fea0003800000 */
[----:B------:R-:W-:Y:S01]  /*11800*/  BPT.TRAP 0x1 ;  /* 0x000000040000795c */ /* 0x000fe20000300000 */
.L_x_973:
[----:B--2---:R-:W-:-:S04]  /*11810*/  VIADD R3, R7, 0x16860 ;  /* 0x0001686007037836 */ /* 0x004fc80000000000 */
[----:B------:R-:W-:-:S04]  /*11820*/  IMAD R0, R0, 0x8, R3 ;  /* 0x0000000800007824 */ /* 0x000fc800078e0203 */
[----:B------:R-:W2:Y:S02]  /*11830*/  SYNCS.PHASECHK.TRANS64.TRYWAIT P0, [R0+URZ], R5 ;  /* 0x00000005000075a7 */ /* 0x000ea4000800017f */
[----:B--2---:R-:W-:Y:S05]  /*11840*/  @!P0 BRA `(.L_x_974) ;  /* 0x0000001800248947 */ /* 0x004fea0003800000 */
.L_x_1025:
[----:B------:R-:W-:-:S07]  /*11850*/  IMAD R3, R8, 0x8, R3 ;  /* 0x0000000808037824 */ /* 0x000fce00078e0203 */
.L_x_975:
[----:B---3--:R3:W4:Y:S02]  /*11860*/  SYNCS.PHASECHK.TRANS64.TRYWAIT P0, [R3+URZ], R2 ;  /* 0x00000002030075a7 */ /* 0x008724000800017f */
[----:B----4-:R-:W-:Y:S05]  /*11870*/  @!P0 NANOSLEEP.SYNCS 0x989680 ;  /* 0x009896800000895d */ /* 0x010fea0003900000 */
[----:B------:R-:W4:Y:S02]  /*11880*/  @!P0 SYNCS.PHASECHK.TRANS64 P0, [R3+URZ], R2 ;  /* 0x00000002030085a7 */ /* 0x000f24000800007f */
[----:B----4-:R-:W-:Y:S05]  /*11890*/  @!P0 BRA `(.L_x_975) ;  /* 0xfffffffc00f08947 */ /* 0x010fea000383ffff */
.L_x_815:
[----:B------:R-:W-:Y:S05]  /*118a0*/  BSYNC B6 ;  /* 0x0000000000067941 */ /* 0x000fea0003800000 */
.L_x_812:
[----:B------:R-:W-:Y:S05]  /*118b0*/  EXIT ;  /* 0x000000000000794d */ /* 0x000fea0003800000 */
.L_x_825:
[----:B0-----:R-:W-:-:S04]  /*118c0*/  IMAD.U32 R3, RZ, RZ, UR38 ;  /* 0x00000026ff037e24 */ /* 0x001fc8000f8e00ff */
[----:B------:R0:W1:Y:S03]  /*118d0*/  SYNCS.PHASECHK.TRANS64.TRYWAIT P0, [R3+URZ+0x16800], R0 ;  /* 0x01680000030075a7 */ /* 0x000066000800017f */
[----:B-1----:R-:W-:Y:S05]  /*118e0*/  @!P0 NANOSLEEP.SYNCS 0x989680 ;  /* 0x009896800000895d */ /* 0x002fea0003900000 */
[----:B------:R-:W1:Y:S02]  /*118f0*/  @!P0 SYNCS.PHASECHK.TRANS64 P0, [R3+URZ+0x16800], R0 ;  /* 0x01680000030085a7 */ /* 0x000e64000800007f */
[----:B-1----:R-:W-:Y:S05]  /*11900*/  @!P0 BRA `(.L_x_825) ;  /* 0xfffffffc00ec8947 */ /* 0x002fea000383ffff */
[----:B------:R-:W-:Y:S05]  /*11910*/  BRA `(.L_x_976) ;  /* 0xfffffefc00607947 */ /* 0x000fea000383ffff */
.L_x_829:
[----:B-1----:R-:W-:-:S04]  /*11920*/  IMAD.U32 R3, RZ, RZ, UR38 ;  /* 0x00000026ff037e24 */ /* 0x002fc8000f8e00ff */
[----:B------:R1:W2:Y:S03]  /*11930*/  SYNCS.PHASECHK.TRANS64.TRYWAIT P2, [R3+URZ+0x16830], R0 ;  /* 0x01683000030075a7 */ /* 0x0002a6000804017f */
[----:B--2---:R-:W-:Y:S05]  /*11940*/  @!P2 NANOSLEEP.SYNCS 0x989680 ;  /* 0x009896800000a95d */ /* 0x004fea0003900000 */
[----:B------:R-:W2:Y:S02]  /*11950*/  @!P2 SYNCS.PHASECHK.TRANS64 P2, [R3+URZ+0x16830], R0 ;  /* 0x016830000300a5a7 */ /* 0x000ea4000804007f */
[----:B--2---:R-:W-:Y:S05]  /*11960*/  @!P2 BRA `(.L_x_829) ;  /* 0xfffffffc00eca947 */ /* 0x004fea000383ffff */
[----:B------:R-:W-:Y:S05]  /*11970*/  BRA `(.L_x_828) ;  /* 0xfffffefc00807947 */ /* 0x000fea000383ffff */
.L_x_845:
[----:B-1----:R-:W-:-:S04]  /*11980*/  IMAD.U32 R8, RZ, RZ, UR10 ;  /* 0x0000000aff087e24 */ /* 0x002fc8000f8e00ff */
[----:B------:R1:W2:Y:S03]  /*11990*/  SYNCS.PHASECHK.TRANS64.TRYWAIT P2, [R8+URZ+0x16830], R7 ;  /* 0x01683007080075a7 */ /* 0x0002a6000804017f */
[----:B--2---:R-:W-:Y:S05]  /*119a0*/  @!P2 NANOSLEEP.SYNCS 0x989680 ;  /* 0x009896800000a95d */ /* 0x004fea0003900000 */
[----:B------:R-:W2:Y:S02]  /*119b0*/  @!P2 SYNCS.PHASECHK.TRANS64 P2, [R8+URZ+0x16830], R7 ;  /* 0x016830070800a5a7 */ /* 0x000ea4000804007f */
[----:B--2---:R-:W-:Y:S05]  /*119c0*/  @!P2 BRA `(.L_x_845) ;  /* 0xfffffffc00eca947 */ /* 0x004fea000383ffff */
[----:B------:R-:W-:Y:S05]  /*119d0*/  BRA `(.L_x_842) ;  /* 0xffffff30006c7947 */ /* 0x000fea000383ffff */
.L_x_849:
[----:B-1----:R-:W-:-:S04]  /*119e0*/  IMAD.U32 R8, RZ, RZ, UR10 ;  /* 0x0000000aff087e24 */ /* 0x002fc8000f8e00ff */
[----:B------:R1:W2:Y:S03]  /*119f0*/  SYNCS.PHASECHK.TRANS64.TRYWAIT P2, [R8+URZ+0x16850], R7 ;  /* 0x01685007080075a7 */ /* 0x0002a6000804017f */
[----:B--2---:R-:W-:Y:S05]  /*11a00*/  @!P2 NANOSLEEP.SYNCS 0x989680 ;  /* 0x009896800000a95d */ /* 0x004fea0003900000 */
[----:B------:R-:W2:Y:S02]  /*11a10*/  @!P2 SYNCS.PHASECHK.TRANS64 P2, [R8+URZ+0x16850], R7 ;  /* 0x016850070800a5a7 */ /* 0x000ea4000804007f */
[----:B--2---:R-:W-:Y:S05]  /*11a20*/  @!P2 BRA `(.L_x_849) ;  /* 0xfffffffc00eca947 */ /* 0x004fea000383ffff */
[----:B------:R-:W-:Y:S05]  /*11a30*/  BRA `(.L_x_846) ;  /* 0xffffff3000e47947 */ /* 0x000fea000383ffff */
.L_x_866:
[----:B-1----:R-:W-:-:S04]  /*11a40*/  IMAD.U32 R7, RZ, RZ, UR10 ;  /* 0x0000000aff077e24 */ /* 0x002fc8000f8e00ff */
[----:B------:R1:W2:Y:S03]  /*11a50*/  SYNCS.PHASECHK.TRANS64.TRYWAIT P2, [R7+URZ+0x16830], R6 ;  /* 0x01683006070075a7 */ /* 0x0002a6000804017f */
[----:B--2---:R-:W-:Y:S05]  /*11a60*/  @!P2 NANOSLEEP.SYNCS 0x989680 ;  /* 0x009896800000a95d */ /* 0x004fea0003900000 */
[----:B------:R-:W2:Y:S02]  /*11a70*/  @!P2 SYNCS.PHASECHK.TRANS64 P2, [R7+URZ+0x16830], R6 ;  /* 0x016830060700a5a7 */ /* 0x000ea4000804007f */
[----:B--2---:R-:W-:Y:S05]  /*11a80*/  @!P2 BRA `(.L_x_866) ;  /* 0xfffffffc00eca947 */ /* 0x004fea000383ffff */
[----:B------:R-:W-:Y:S05]  /*11a90*/  BRA `(.L_x_863) ;  /* 0xffffff60005c7947 */ /* 0x000fea000383ffff */
.L_x_870:
[----:B-1----:R-:W-:-:S04]  /*11aa0*/  IMAD.U32 R7, RZ, RZ, UR10 ;  /* 0x0000000aff077e24 */ /* 0x002fc8000f8e00ff */
[----:B------:R1:W2:Y:S03]  /*11ab0*/  SYNCS.PHASECHK.TRANS64.TRYWAIT P2, [R7+URZ+0x16850], R6 ;  /* 0x01685006070075a7 */ /* 0x0002a6000804017f */
[----:B--2---:R-:W-:Y:S05]  /*11ac0*/  @!P2 NANOSLEEP.SYNCS 0x989680 ;  /* 0x009896800000a95d */ /* 0x004fea0003900000 */
[----:B------:R-:W2:Y:S02]  /*11ad0*/  @!P2 SYNCS.PHASECHK.TRANS64 P2, [R7+URZ+0x16850], R6 ;  /* 0x016850060700a5a7 */ /* 0x000ea4000804007f */
[----:B--2---:R-:W-:Y:S05]  /*11ae0*/  @!P2 BRA `(.L_x_870) ;  /* 0xfffffffc00eca947 */ /* 0x004fea000383ffff */
[----:B------:R-:W-:Y:S05]  /*11af0*/  BRA `(.L_x_867) ;  /* 0xffffff6000d47947 */ /* 0x000fea000383ffff */
.L_x_876:
[----:B-1----:R-:W-:-:S04]  /*11b00*/  IMAD.U32 R7, RZ, RZ, UR10 ;  /* 0x0000000aff077e24 */ /* 0x002fc8000f8e00ff */
[----:B------:R1:W2:Y:S03]  /*11b10*/  SYNCS.PHASECHK.TRANS64.TRYWAIT P2, [R7+URZ+0x16830], R6 ;  /* 0x01683006070075a7 */ /* 0x0002a6000804017f */
[----:B--2---:R-:W-:Y:S05]  /*11b20*/  @!P2 NANOSLEEP.SYNCS 0x989680 ;  /* 0x009896800000a95d */ /* 0x004fea0003900000 */
[----:B------:R-:W2:Y:S02]  /*11b30*/  @!P2 SYNCS.PHASECHK.TRANS64 P2, [R7+URZ+0x16830], R6 ;  /* 0x016830060700a5a7 */ /* 0x000ea4000804007f */
[----:B--2---:R-:W-:Y:S05]  /*11b40*/  @!P2 BRA `(.L_x_876) ;  /* 0xfffffffc00eca947 */ /* 0x004fea000383ffff */
[----:B------:R-:W-:Y:S05]  /*11b50*/  BRA `(.L_x_873) ;  /* 0xffffff7c00807947 */ /* 0x000fea000383ffff */
.L_x_880:
[----:B-1----:R-:W-:-:S04]  /*11b60*/  IMAD.U32 R7, RZ, RZ, UR10 ;  /* 0x0000000aff077e24 */ /* 0x002fc8000f8e00ff */
[----:B------:R1:W2:Y:S03]  /*11b70*/  SYNCS.PHASECHK.TRANS64.TRYWAIT P2, [R7+URZ+0x16850], R6 ;  /* 0x01685006070075a7 */ /* 0x0002a6000804017f */
[----:B--2---:R-:W-:Y:S05]  /*11b80*/  @!P2 NANOSLEEP.SYNCS 0x989680 ;  /* 0x009896800000a95d */ /* 0x004fea0003900000 */
[----:B------:R-:W2:Y:S02]  /*11b90*/  @!P2 SYNCS.PHASECHK.TRANS64 P2, [R7+URZ+0x16850], R6 ;  /* 0x016850060700a5a7 */ /* 0x000ea4000804007f */
[----:B--2---:R-:W-:Y:S05]  /*11ba0*/  @!P2 BRA `(.L_x_880) ;  /* 0xfffffffc00eca947 */ /* 0x004fea000383ffff */
[----:B------:R-:W-:Y:S05]  /*11bb0*/  BRA `(.L_x_877) ;  /* 0xffffff7c00f47947 */ /* 0x000fea000383ffff */
.L_x_893:
[----:B-1----:R-:W-:-:S04]  /*11bc0*/  IMAD.U32 R3, RZ, RZ, UR7 ;  /* 0x00000007ff037e24 */ /* 0x002fc8000f8e00ff */
[----:B------:R1:W2:Y:S03]  /*11bd0*/  SYNCS.PHASECHK.TRANS64.TRYWAIT P0, [R3+URZ+0x16850], R0 ;  /* 0x01685000030075a7 */ /* 0x0002a6000800017f */
[----:B--2---:R-:W-:Y:S05]  /*11be0*/  @!P0 NANOSLEEP.SYNCS 0x989680 ;  /* 0x009896800000895d */ /* 0x004fea0003900000 */
[----:B------:R-:W2:Y:S02]  /*11bf0*/  @!P0 SYNCS.PHASECHK.TRANS64 P0, [R3+URZ+0x16850], R0 ;  /* 0x01685000030085a7 */ /* 0x000ea4000800007f */
[----:B--2---:R-:W-:Y:S05]  /*11c00*/  @!P0 BRA `(.L_x_893) ;  /* 0xfffffffc00ec8947 */ /* 0x004fea000383ffff */
[----:B------:R-:W-:Y:S05]  /*11c10*/  BRA `(.L_x_892) ;  /* 0xffffffa8006c7947 */ /* 0x000fea000383ffff */
.L_x_910:
[----:B------:R-:W-:Y:S02]  /*11c20*/  IMAD.MOV.U32 R13, RZ, RZ, R16 ;  /* 0x000000ffff0d7224 */ /* 0x000fe400078e0010 */
[----:B------:R-:W-:Y:S02]  /*11c30*/  IMAD.MOV.U32 R12, RZ, RZ, RZ ;  /* 0x000000ffff0c7224 */ /* 0x000fe400078e00ff */
[----:B------:R-:W-:Y:S02]  /*11c40*/  IMAD.MOV.U32 R11, RZ, RZ, 0x1f ;  /* 0x0000001fff0b7424 */ /* 0x000fe400078e00ff */
[----:B------:R-:W-:-:S07]  /*11c50*/  IMAD.MOV.U32 R15, RZ, RZ, -0x1 ;  /* 0xffffffffff0f7424 */ /* 0x000fce00078e00ff */
[----:B------:R-:W-:Y:S05]  /*11c60*/  WARPSYNC.COLLECTIVE R15, `(.L_x_977) ;  /* 0x000000000f087348 */ /* 0x000fea0003c00000 */
[----:B------:R0:W1:Y:S02]  /*11c70*/  SHFL.IDX P6, R14, R13, R12, R11 ;  /* 0x0000000c0d0e7389 */ /* 0x00006400000c000b */
[----:B01----:R-:W-:Y:S01]  /*11c80*/  ENDCOLLECTIVE ;  /* 0x000000000000791b */ /* 0x003fe20003800000 */
.L_x_977:
[----:B------:R-:W-:Y:S05]  /*11c90*/  BRA `(.L_x_978) ;  /* 0xffffffd000887947 */ /* 0x000fea000383ffff */
.L_x_912:
[----:B------:R-:W-:Y:S01]  /*11ca0*/  BSSY B0, `(.L_x_979) ;  /* 0x0000006000007945 */ /* 0x000fe20003800000 */
[----:B------:R-:W-:-:S07]  /*11cb0*/  IMAD.MOV.U32 R15, RZ, RZ, -0x1 ;  /* 0xffffffffff0f7424 */ /* 0x000fce00078e00ff */
[----:B0-----:R-:W-:Y:S05]  /*11cc0*/  WARPSYNC.COLLECTIVE R15, `(.L_x_980) ;  /* 0x000000000f0c7348 */ /* 0x001fea0003c00000 */
[----:B------:R-:W-:Y:S02]  /*11cd0*/  ELECT P6, UR62, PT ;  /* 0x00000000003e782f */ /* 0x000fe400038c0000 */
[----:B------:R-:W-:Y:S01]  /*11ce0*/  MOV R14, UR62 ;  /* 0x0000003e000e7c02 */ /* 0x000fe20008000f00 */
[----:B0-----:R-:W-:Y:S10]  /*11cf0*/  ENDCOLLECTIVE ;  /* 0x000000000000791b */ /* 0x001ff40003800000 */
.L_x_980:
[----:B------:R-:W-:Y:S05]  /*11d00*/  BSYNC B0 ;  /* 0x0000000000007941 */ /* 0x000fea0003800000 */
.L_x_979:
[----:B------:R-:W-:Y:S05]  /*11d10*/  BRA `(.L_x_981) ;  /* 0xffffffd000887947 */ /* 0x000fea000383ffff */
.L_x_914:
[----:B--2---:R-:W-:-:S04]  /*11d20*/  IMAD.U32 R3, RZ, RZ, UR38 ;  /* 0x00000026ff037e24 */ /* 0x004fc8000f8e00ff */
[----:B------:R2:W3:Y:S03]  /*11d30*/  SYNCS.PHASECHK.TRANS64.TRYWAIT P0, [R3+URZ+0x16840], R0 ;  /* 0x01684000030075a7 */ /* 0x0004e6000800017f */
[----:B---3--:R-:W-:Y:S05]  /*11d40*/  @!P0 NANOSLEEP.SYNCS 0x989680 ;  /* 0x009896800000895d */ /* 0x008fea0003900000 */
[----:B------:R-:W3:Y:S02]  /*11d50*/  @!P0 SYNCS.PHASECHK.TRANS64 P0, [R3+URZ+0x16840], R0 ;  /* 0x01684000030085a7 */ /* 0x000ee4000800007f */
[----:B---3--:R-:W-:Y:S05]  /*11d60*/  @!P0 BRA `(.L_x_914) ;  /* 0xfffffffc00ec8947 */ /* 0x008fea000383ffff */
[----:B------:R-:W-:Y:S05]  /*11d70*/  BRA `(.L_x_982) ;  /* 0xffffffd000d87947 */ /* 0x000fea000383ffff */
.L_x_917:
[----:B------:R-:W-:Y:S02]  /*11d80*/  IMAD.MOV.U32 R13, RZ, RZ, R8 ;  /* 0x000000ffff0d7224 */ /* 0x000fe400078e0008 */
[----:B------:R-:W-:Y:S02]  /*11d90*/  IMAD.MOV.U32 R12, RZ, RZ, RZ ;  /* 0x000000ffff0c7224 */ /* 0x000fe400078e00ff */
[----:B------:R-:W-:Y:S02]  /*11da0*/  IMAD.MOV.U32 R11, RZ, RZ, 0x181f ;  /* 0x0000181fff0b7424 */ /* 0x000fe400078e00ff */
[----:B------:R-:W-:Y:S02]  /*11db0*/  IMAD.MOV.U32 R15, RZ, RZ, -0x1 ;  /* 0xffffffffff0f7424 */ /* 0x000fe400078e00ff */
[----:B------:R-:W-:-:S07]  /*11dc0*/  VIADD R0, R0, UR40 ;  /* 0x0000002800007c36 */ /* 0x000fce0008000000 */
[----:B0-----:R-:W-:Y:S05]  /*11dd0*/  WARPSYNC.COLLECTIVE R15, `(.L_x_983) ;  /* 0x000000000f087348 */ /* 0x001fea0003c00000 */
[----:B------:R1:W2:Y:S02]  /*11de0*/  SHFL.IDX P6, R14, R13, R12, R11 ;  /* 0x0000000c0d0e7389 */ /* 0x0002a400000c000b */
[----:B012---:R-:W-:Y:S01]  /*11df0*/  ENDCOLLECTIVE ;  /* 0x000000000000791b */ /* 0x007fe20003800000 */
.L_x_983:
[----:B------:R-:W-:Y:S02]  /*11e00*/  IMAD.MOV.U32 R13, RZ, RZ, R9 ;  /* 0x000000ffff0d7224 */ /* 0x000fe400078e0009 */
[----:B------:R-:W-:-:S07]  /*11e10*/  IMAD.MOV.U32 R4, RZ, RZ, R14 ;  /* 0x000000ffff047224 */ /* 0x000fce00078e000e */
[----:B------:R-:W-:Y:S05]  /*11e20*/  WARPSYNC.COLLECTIVE R15, `(.L_x_984) ;  /* 0x000000000f087348 */ /* 0x000fea0003c00000 */
[----:B------:R0:W1:Y:S02]  /*11e30*/  SHFL.IDX P6, R14, R13, R12, R11 ;  /* 0x0000000c0d0e7389 */ /* 0x00006400000c000b */
[----:B01----:R-:W-:Y:S01]  /*11e40*/  ENDCOLLECTIVE ;  /* 0x000000000000791b */ /* 0x003fe20003800000 */
.L_x_984:
[----:B------:R-:W-:Y:S02]  /*11e50*/  ULDC UR4, c[0x0][0x288] ;  /* 0x0000a20000047ab9 */ /* 0x000fe40000000800 */
[----:B------:R-:W-:-:S05]  /*11e60*/  IMAD R3, R3, UR4, RZ ;  /* 0x0000000403037c24 */ /* 0x000fca000f8e02ff */
[C---:B------:R-:W-:Y:S01]  /*11e70*/  ISETP.GE.AND P1, PT, R0.reuse, R3, PT ;  /* 0x000000030000720c */ /* 0x040fe20003f26270 */
[----:B------:R-:W-:Y:S02]  /*11e80*/  VIADD R12, R0, 0x10 ;  /* 0x00000010000c7836 */ /* 0x000fe40000000000 */
[----:B------:R-:W-:-:S10]  /*11e90*/  IMAD.MOV.U32 R13, RZ, RZ, R8 ;  /* 0x000000ffff0d7224 */ /* 0x000fd400078e0008 */
[----:B------:R-:W-:Y:S02]  /*11ea0*/  @!P1 LEA R21, R10, UR38, 0x1 ;  /* 0x000000260a159c11 */ /* 0x000fe4000f8e08ff */
[----:B------:R-:W-:-:S05]  /*11eb0*/  @!P1 LEA R14, P2, R17, R14, 0x1 ;  /* 0x0000000e110e9211 */ /* 0x000fca00078408ff */
[----:B------:R-:W-:Y:S02]  /*11ec0*/  @!P1 IMAD.X R5, RZ, RZ, R4, P2 ;  /* 0x000000ffff059224 */ /* 0x000fe400010e0604 */
[----:B------:R-:W-:-:S05]  /*11ed0*/  @!P1 IMAD.MOV.U32 R4, RZ, RZ, R14 ;  /* 0x000000ffff049224 */ /* 0x000fca00078e000e */
[----:B------:R-:W-:Y:S01]  /*11ee0*/  @!PT LDS RZ, [RZ] ;  /* 0x00000000fffff984 */ /* 0x000fe20000000800 */
[----:B------:R-:W-:Y:S01]  /*11ef0*/  @!PT LDS RZ, [RZ] ;  /* 0x00000000fffff984 */ /* 0x000fe20000000800 */
[----:B------:R-:W-:Y:S01]  /*11f00*/  @!PT LDS RZ, [RZ] ;  /* 0x00000000fffff984 */ /* 0x000fe20000000800 */
[----:B------:R0:W-:Y:S01]  /*11f10*/  @!P1 LDGSTS.E.BYPASS.LTC128B.128 [R21+0x8400], desc[UR48][R4.64], !P0 ;  /* 0x0840000004159fae */ /* 0x0001e2000c101d70 */
[----:B------:R-:W-:Y:S01]  /*11f20*/  ISETP.GE.AND P1, PT, R12, R3, PT ;  /* 0x000000030c00720c */ /* 0x000fe20003f26270 */
[----:B------:R-:W-:-:S12]  /*11f30*/  IMAD.MOV.U32 R12, RZ, RZ, 0x1 ;  /* 0x00000001ff0c7424 */ /* 0x000fd800078e00ff */
[----:B0-----:R-:W-:Y:S05]  /*11f40*/  WARPSYNC.COLLECTIVE R15, `(.L_x_985) ;  /* 0x000000000f087348 */ /* 0x001fea0003c00000 */
[----:B------:R1:W2:Y:S02]  /*11f50*/  SHFL.IDX P6, R14, R13, R12, R11 ;  /* 0x0000000c0d0e7389 */ /* 0x0002a400000c000b */
[----:B012---:R-:W-:Y:S01]  /*11f60*/  ENDCOLLECTIVE ;  /* 0x000000000000791b */ /* 0x007fe20003800000 */
.L_x_985:
[----:B------:R-:W-:Y:S02]  /*11f70*/  IMAD.MOV.U32 R13, RZ, RZ, R9 ;  /* 0x000000ffff0d7224 */ /* 0x000fe400078e0009 */
[----:B------:R-:W-:-:S07]  /*11f80*/  IMAD.MOV.U32 R27, RZ, RZ, R14 ;  /* 0x000000ffff1b7224 */ /* 0x000fce00078e000e */
[----:B------:R-:W-:Y:S05]  /*11f90*/  WARPSYNC.COLLECTIVE R15, `(.L_x_986) ;  /* 0x000000000f087348 */ /* 0x000fea0003c00000 */
[----:B------:R0:W1:Y:S02]  /*11fa0*/  SHFL.IDX P6, R14, R13, R12, R11 ;  /* 0x0000000c0d0e7389 */ /* 0x00006400000c000b */
[----:B01----:R-:W-:Y:S01]  /*11fb0*/  ENDCOLLECTIVE ;  /* 0x000000000000791b */ /* 0x003fe20003800000 */
.L_x_986:
        /* <DEDUP_REMOVED lines=9> */
.L_x_987:
[----:B------:R-:W-:-:S05]  /*12050*/  @!P1 LEA R27, R10, UR38, 0x1 ;  /* 0x000000260a1b9c11 */ /* 0x000fca000f8e08ff */
[----:B------:R-:W-:Y:S01]  /*12060*/  @!PT LDS RZ, [RZ] ;  /* 0x00000000fffff984 */ /* 0x000fe20000000800 */
[----:B------:R-:W-:Y:S01]  /*12070*/  @!PT LDS RZ, [RZ] ;  /* 0x00000000fffff984 */ /* 0x000fe20000000800 */
[----:B------:R-:W-:Y:S01]  /*12080*/  @!PT LDS RZ, [RZ] ;  /* 0x00000000fffff984 */ /* 0x000fe20000000800 */
[----:B------:R0:W-:Y:S01]  /*12090*/  @!P1 LDGSTS.E.BYPASS.LTC128B.128 [R27+0x8c00], desc[UR48][R4.64], !P0 ;  /* 0x08c00000041b9fae */ /* 0x0001e2000c101d70 */
[----:B------:R-:W-:Y:S01]  /*120a0*/  @!P2 LEA R29, R10, UR38, 0x1 ;  /* 0x000000260a1dac11 */ /* 0x000fe2000f8e08ff */
[----:B------:R-:W-:Y:S02]  /*120b0*/  IMAD.MOV.U32 R13, RZ, RZ, R9 ;  /* 0x000000ffff0d7224 */ /* 0x000fe400078e0009 */
[----:B------:R-:W-:-:S07]  /*120c0*/  IMAD.MOV.U32 R20, RZ, RZ, R14 ;  /* 0x000000ffff147224 */ /* 0x000fce00078e000e */
[----:B0-----:R-:W-:Y:S05]  /*120d0*/  WARPSYNC.COLLECTIVE R15, `(.L_x_988) ;  /* 0x000000000f087348 */ /* 0x001fea0003c00000 */
[----:B------:R1:W2:Y:S02]  /*120e0*/  SHFL.IDX P6, R14, R13, R12, R11 ;  /* 0x0000000c0d0e7389 */ /* 0x0002a400000c000b */
[----:B012---:R-:W-:Y:S01]  /*120f0*/  ENDCOLLECTIVE ;  /* 0x000000000000791b */ /* 0x007fe20003800000 */
.L_x_988:
[----:B------:R-:W-:Y:S02]  /*12100*/  IMAD.MOV.U32 R13, RZ, RZ, R8 ;  /* 0x000000ffff0d7224 */ /* 0x000fe400078e0008 */
[----:B------:R-:W-:Y:S02]  /*12110*/  IMAD.MOV.U32 R12, RZ, RZ, 0x3 ;  /* 0x00000003ff0c7424 */ /* 0x000fe400078e00ff */
[----:B------:R-:W-:Y:S02]  /*12120*/  IMAD.MOV.U32 R28, RZ, RZ, R14 ;  /* 0x000000ffff1c7224 */ /* 0x000fe400078e000e */
[----:B------:R-:W-:-:S03]  /*12130*/  VIADD R14, R0, 0x30 ;  /* 0x00000030000e7836 */ /* 0x000fc60000000000 */
[----:B------:R-:W-:-:S05]  /*12140*/  @!P2 LEA R4, P1, R17, R28, 0x1 ;  /* 0x0000001c1104a211 */ /* 0x000fca00078208ff */
[----:B------:R-:W-:Y:S01]  /*12150*/  @!P2 IMAD.X R5, RZ, RZ, R20, P1 ;  /* 0x000000ffff05a224 */ /* 0x000fe200008e0614 */
[----:B------:R-:W-:-:S13]  /*12160*/  ISETP.GE.AND P1, PT, R14, R3, PT ;  /* 0x000000030e00720c */ /* 0x000fda0003f26270 */
[----:B------:R-:W-:Y:S05]  /*12170*/  WARPSYNC.COLLECTIVE R15, `(.L_x_989) ;  /* 0x000000000f087348 */ /* 0x000fea0003c00000 */
[----:B------:R0:W1:Y:S02]  /*12180*/  SHFL.IDX P6, R14, R13, R12, R11 ;  /* 0x0000000c0d0e7389 */ /* 0x00006400000c000b */
[----:B01----:R-:W-:Y:S01]  /*12190*/  ENDCOLLECTIVE ;  /* 0x000000000000791b */ /* 0x003fe20003800000 */
.L_x_989:
        /* <DEDUP_REMOVED lines=10> */
.L_x_990:
        /* <DEDUP_REMOVED lines=9> */
.L_x_991:
        /* <DEDUP_REMOVED lines=10> */
.L_x_992:
        /* <DEDUP_REMOVED lines=10> */
.L_x_993:
        /* <DEDUP_REMOVED lines=9> */
.L_x_994:
        /* <DEDUP_REMOVED lines=9> */
.L_x_995:
        /* <DEDUP_REMOVED lines=11> */
.L_x_996:
[----:B------:R-:W-:Y:S02]  /*125e0*/  IMAD.MOV.U32 R13, RZ, RZ, R8 ;  /* 0x000000ffff0d7224 */ /* 0x000fe400078e0008 */
[----:B------:R-:W-:Y:S02]  /*125f0*/  IMAD.MOV.U32 R12, RZ, RZ, 0x7 ;  /* 0x00000007ff0c7424 */ /* 0x000fe400078e00ff */
[----:B------:R-:W-:-:S07]  /*12600*/  IMAD.MOV.U32 R28, RZ, RZ, R14 ;  /* 0x000000ffff1c7224 */ /* 0x000fce00078e000e */
[----:B------:R-:W-:Y:S05]  /*12610*/  WARPSYNC.COLLECTIVE R15, `(.L_x_997) ;  /* 0x000000000f087348 */ /* 0x000fea0003c00000 */
[----:B------:R0:W1:Y:S02]  /*12620*/  SHFL.IDX P6, R14, R13, R12, R11 ;  /* 0x0000000c0d0e7389 */ /* 0x00006400000c000b */
[----:B01----:R-:W-:Y:S01]  /*12630*/  ENDCOLLECTIVE ;  /* 0x000000000000791b */ /* 0x003fe20003800000 */
.L_x_997:
[----:B------:R-:W-:-:S05]  /*12640*/  @!P2 LEA R4, P1, R17, R28, 0x1 ;  /* 0x0000001c1104a211 */ /* 0x000fca00078208ff */
[----:B------:R-:W-:-:S05]  /*12650*/  @!P2 IMAD.X R5, RZ, RZ, R20, P1 ;  /* 0x000000ffff05a224 */ /* 0x000fca00008e0614 */
        /* <DEDUP_REMOVED lines=9> */
.L_x_998:
[----:B------:R-:W-:-:S05]  /*126f0*/  VIADD R4, R0, 0x70 ;  /* 0x0000007000047836 */ /* 0x000fca0000000000 */
[----:B------:R-:W-:Y:S01]  /*12700*/  ISETP.GE.AND P1, PT, R4, R3, PT ;  /* 0x000000030400720c */ /* 0x000fe20003f26270 */
[----:B------:R-:W-:Y:S02]  /*12710*/  IMAD.MOV.U32 R13, RZ, RZ, R6 ;  /* 0x000000ffff0d7224 */ /* 0x000fe400078e0006 */
[----:B------:R-:W-:-:S10]  /*12720*/  IMAD.MOV.U32 R12, RZ, RZ, RZ ;  /* 0x000000ffff0c7224 */ /* 0x000fd400078e00ff */
[----:B------:R-:W-:Y:S02]  /*12730*/  @!P1 LEA R21, R10, UR38, 0x1 ;  /* 0x000000260a159c11 */ /* 0x000fe4000f8e08ff */
[----:B------:R-:W-:-:S13]  /*12740*/  @!P1 LEA R4, P3, R17, R14, 0x1 ;  /* 0x0000000e11049211 */ /* 0x000fda00078608ff */
[----:B------:R-:W-:Y:S05]  /*12750*/  WARPSYNC.COLLECTIVE R15, `(.L_x_999) ;  /* 0x000000000f087348 */ /* 0x000fea0003c00000 */
[----:B------:R0:W1:Y:S02]  /*12760*/  SHFL.IDX P6, R14, R13, R12, R11 ;  /* 0x0000000c0d0e7389 */ /* 0x00006400000c000b */
[----:B01----:R-:W-:Y:S01]  /*12770*/  ENDCOLLECTIVE ;  /* 0x000000000000791b */ /* 0x003fe20003800000 */
.L_x_999:
        /* <DEDUP_REMOVED lines=8> */
[----:B------:R-:W-:-:S10]  /*12800*/  IMAD.MOV.U32 R13, RZ, RZ, R7 ;  /* 0x000000ffff0d7224 */ /* 0x000fd400078e0007 */
[----:B------:R-:W-:Y:S01]  /*12810*/  @!P2 LEA R27, R10, UR38, 0x1 ;  /* 0x000000260a1bac11 */ /* 0x000fe2000f8e08ff */
[----:B0-----:R-:W-:-:S07]  /*12820*/  IMAD.MOV.U32 R20, RZ, RZ, R14 ;  /* 0x000000ffff147224 */ /* 0x001fce00078e000e */
[----:B------:R-:W-:Y:S05]  /*12830*/  WARPSYNC.COLLECTIVE R15, `(.L_x_1000) ;  /* 0x000000000f087348 */ /* 0x000fea0003c00000 */
[----:B------:R0:W1:Y:S02]  /*12840*/  SHFL.IDX P6, R14, R13, R12, R11 ;  /* 0x0000000c0d0e7389 */ /* 0x00006400000c000b */
[----:B01----:R-:W-:Y:S01]  /*12850*/  ENDCOLLECTIVE ;  /* 0x000000000000791b */ /* 0x003fe20003800000 */
.L_x_1000:
[----:B------:R-:W-:Y:S02]  /*12860*/  IMAD.MOV.U32 R13, RZ, RZ, R6 ;  /* 0x000000ffff0d7224 */ /* 0x000fe400078e0006 */
[----:B------:R-:W-:Y:S02]  /*12870*/  IMAD.MOV.U32 R12, RZ, RZ, 0x1 ;  /* 0x00000001ff0c7424 */ /* 0x000fe400078e00ff */
[----:B------:R-:W-:-:S07]  /*12880*/  IMAD.MOV.U32 R28, RZ, RZ, R14 ;  /* 0x000000ffff1c7224 */ /* 0x000fce00078e000e */
[----:B------:R-:W-:Y:S05]  /*12890*/  WARPSYNC.COLLECTIVE R15, `(.L_x_1001) ;  /* 0x000000000f087348 */ /* 0x000fea0003c00000 */
[----:B------:R0:W1:Y:S02]  /*128a0*/  SHFL.IDX P6, R14, R13, R12, R11 ;  /* 0x0000000c0d0e7389 */ /* 0x00006400000c000b */
[----:B01----:R-:W-:Y:S01]  /*128b0*/  ENDCOLLECTIVE ;  /* 0x000000000000791b */ /* 0x003fe20003800000 */
.L_x_1001:
[----:B------:R-:W-:-:S05]  /*128c0*/  @!P2 LEA R4, P1, R17, R28, 0x1 ;  /* 0x0000001c1104a211 */ /* 0x000fca00078208ff */
[----:B------:R-:W-:Y:S01]  /*128d0*/  @!P2 IMAD.X R5, RZ, RZ, R20, P1 ;  /* 0x000000ffff05a224 */ /* 0x000fe200008e0614 */
[----:B------:R-:W-:-:S04]  /*128e0*/  ISETP.GE.AND P1, PT, R8, R3, PT ;  /* 0x000000030800720c */ /* 0x000fc80003f26270 */
        /* <DEDUP_REMOVED lines=9> */
.L_x_1002:
[----:B------:R-:W-:Y:S02]  /*12980*/  IMAD.MOV.U32 R13, RZ, RZ, R6 ;  /* 0x000000ffff0d7224 */ /* 0x000fe400078e0006 */
[----:B------:R-:W-:Y:S01]  /*12990*/  IMAD.MOV.U32 R12, RZ, RZ, 0x2 ;  /* 0x00000002ff0c7424 */ /* 0x000fe200078e00ff */
[----:B------:R-:W-:-:S13]  /*129a0*/  @!P1 LEA R4, P3, R17, R14, 0x1 ;  /* 0x0000000e11049211 */ /* 0x000fda00078608ff */
[----:B------:R-:W-:Y:S05]  /*129b0*/  WARPSYNC.COLLECTIVE R15, `(.L_x_1003) ;  /* 0x000000000f087348 */ /* 0x000fea0003c00000 */
[----:B------:R0:W1:Y:S02]  /*129c0*/  SHFL.IDX P6, R14, R13, R12, R11 ;  /* 0x0000000c0d0e7389 */ /* 0x00006400000c000b */
[----:B01----:R-:W-:Y:S01]  /*129d0*/  ENDCOLLECTIVE ;  /* 0x000000000000791b */ /* 0x003fe20003800000 */
.L_x_1003:
[----:B------:R-:W-:Y:S01]  /*129e0*/  @!P1 IMAD.X R5, RZ, RZ, R9, P3 ;  /* 0x000000ffff059224 */ /* 0x000fe200018e0609 */
[----:B------:R-:W-:-:S05]  /*129f0*/  @!P1 LEA R9, R10, UR38, 0x1 ;  /* 0x000000260a099c11 */ /* 0x000fca000f8e08ff */
[----:B------:R-:W-:Y:S01]  /*12a00*/  @!PT LDS RZ, [RZ] ;  /* 0x00000000fffff984 */ /* 0x000fe20000000800 */
[----:B------:R-:W-:Y:S01]  /*12a10*/  @!PT LDS RZ, [RZ] ;  /* 0x00000000fffff984 */ /* 0x000fe20000000800 */
[----:B------:R-:W-:Y:S01]  /*12a20*/  @!PT LDS RZ, [RZ] ;  /* 0x00000000fffff984 */ /* 0x000fe20000000800 */
[----:B------:R0:W-:Y:S01]  /*12a30*/  @!P1 LDGSTS.E.BYPASS.LTC128B.128 [R9+0xcc00], desc[UR48][R4.64], !P0 ;  /* 0x0cc0000004099fae */ /* 0x0001e2000c101d70 */
[----:B------:R-:W-:Y:S02]  /*12a40*/  IMAD.MOV.U32 R13, RZ, RZ, R7 ;  /* 0x000000ffff0d7224 */ /* 0x000fe400078e0007 */
[----:B0-----:R-:W-:Y:S02]  /*12a50*/  VIADD R4, R0, 0xa0 ;  /* 0x000000a000047836 */ /* 0x001fe40000000000 */
[----:B------:R-:W-:-:S07]  /*12a60*/  IMAD.MOV.U32 R8, RZ, RZ, R14 ;  /* 0x000000ffff087224 */ /* 0x000fce00078e000e */
[----:B------:R-:W-:Y:S05]  /*12a70*/  WARPSYNC.COLLECTIVE R15, `(.L_x_1004) ;  /* 0x000000000f087348 */ /* 0x000fea0003c00000 */
[----:B------:R0:W1:Y:S02]  /*12a80*/  SHFL.IDX P6, R14, R13, R12, R11 ;  /* 0x0000000c0d0e7389 */ /* 0x00006400000c000b */
[----:B01----:R-:W-:Y:S01]  /*12a90*/  ENDCOLLECTIVE ;  /* 0x000000000000791b */ /* 0x003fe20003800000 */
.L_x_1004:
[----:B------:R-:W-:Y:S01]  /*12aa0*/  ISETP.GE.AND P2, PT, R4, R3, PT ;  /* 0x000000030400720c */ /* 0x000fe20003f46270 */
[----:B------:R-:W-:-:S12]  /*12ab0*/  IMAD.MOV.U32 R13, RZ, RZ, R6 ;  /* 0x000000ffff0d7224 */ /* 0x000fd800078e0006 */
[----:B------:R-:W-:Y:S01]  /*12ac0*/  @!P2 LEA R21, R10, UR38, 0x1 ;  /* 0x000000260a15ac11 */ /* 0x000fe2000f8e08ff */
[----:B------:R-:W-:Y:S02]  /*12ad0*/  IMAD.MOV.U32 R12, RZ, RZ, 0x3 ;  /* 0x00000003ff0c7424 */ /* 0x000fe400078e00ff */
[----:B------:R-:W-:-:S07]  /*12ae0*/  IMAD.MOV.U32 R20, RZ, RZ, R14 ;  /* 0x000000ffff147224 */ /* 0x000fce00078e000e */
[----:B------:R-:W-:Y:S05]  /*12af0*/  WARPSYNC.COLLECTIVE R15, `(.L_x_1005) ;  /* 0x000000000f087348 */ /* 0x000fea0003c00000 */
[----:B------:R0:W1:Y:S02]  /*12b00*/  SHFL.IDX P6, R14, R13, R12, R11 ;  /* 0x0000000c0d0e7389 */ /* 0x00006400000c000b */
[----:B01----:R-:W-:Y:S01]  /*12b10*/  ENDCOLLECTIVE ;  /* 0x000000000000791b */ /* 0x003fe20003800000 */
.L_x_1005:
        /* <DEDUP_REMOVED lines=11> */
.L_x_1006:
[----:B------:R-:W-:Y:S05]  /*12bd0*/  BRA `(.L_x_1007) ;  /* 0xffffffd000887947 */ /* 0x000fea000383ffff */
.L_x_918:
[----:B0-----:R-:W-:-:S04]  /*12be0*/  IMAD.U32 R5, RZ, RZ, UR38 ;  /* 0x00000026ff057e24 */ /* 0x001fc8000f8e00ff */
[----:B------:R0:W1:Y:S03]  /*12bf0*/  SYNCS.PHASECHK.TRANS64.TRYWAIT P0, [R5+URZ+0x16820], R0 ;  /* 0x01682000050075a7 */ /* 0x000066000800017f */
[----:B-1----:R-:W-:Y:S05]  /*12c00*/  @!P0 NANOSLEEP.SYNCS 0x989680 ;  /* 0x009896800000895d */ /* 0x002fea0003900000 */
[----:B------:R-:W1:Y:S02]  /*12c10*/  @!P0 SYNCS.PHASECHK.TRANS64 P0, [R5+URZ+0x16820], R0 ;  /* 0x01682000050085a7 */ /* 0x000e64000800007f */
[----:B-1----:R-:W-:Y:S05]  /*12c20*/  @!P0 BRA `(.L_x_918) ;  /* 0xfffffffc00ec8947 */ /* 0x002fea000383ffff */
[----:B------:R-:W-:Y:S05]  /*12c30*/  BRA `(.L_x_1008) ;  /* 0xffffffd000c07947 */ /* 0x000fea000383ffff */
.L_x_925:
[----:B0-----:R-:W-:-:S04]  /*12c40*/  IMAD.U32 R5, RZ, RZ, UR38 ;  /* 0x00000026ff057e24 */ /* 0x001fc8000f8e00ff */
[----:B------:R0:W1:Y:S03]  /*12c50*/  SYNCS.PHASECHK.TRANS64.TRYWAIT P0, [R5+URZ+0x16848], R12 ;  /* 0x0168480c050075a7 */ /* 0x000066000800017f */
[----:B-1----:R-:W-:Y:S05]  /*12c60*/  @!P0 NANOSLEEP.SYNCS 0x989680 ;  /* 0x009896800000895d */ /* 0x002fea0003900000 */
[----:B------:R-:W1:Y:S02]  /*12c70*/  @!P0 SYNCS.PHASECHK.TRANS64 P0, [R5+URZ+0x16848], R12 ;  /* 0x0168480c050085a7 */ /* 0x000e64000800007f */
[----:B-1----:R-:W-:Y:S05]  /*12c80*/  @!P0 BRA `(.L_x_925) ;  /* 0xfffffffc00ec8947 */ /* 0x002fea000383ffff */
[----:B------:R-:W-:Y:S05]  /*12c90*/  BRA `(.L_x_1009) ;  /* 0xffffffd400947947 */ /* 0x000fea000383ffff */
.L_x_930:
[----:B0-----:R-:W-:-:S04]  /*12ca0*/  IMAD.U32 R5, RZ, RZ, UR38 ;  /* 0x00000026ff057e24 */ /* 0x001fc8000f8e00ff */
[----:B------:R0:W1:Y:S03]  /*12cb0*/  SYNCS.PHASECHK.TRANS64.TRYWAIT P0, [R5+URZ+0x16860], R12 ;  /* 0x0168600c050075a7 */ /* 0x000066000800017f */
[----:B-1----:R-:W-:Y:S05]  /*12cc0*/  @!P0 NANOSLEEP.SYNCS 0x989680 ;  /* 0x009896800000895d */ /* 0x002fea0003900000 */
[----:B------:R-:W1:Y:S02]  /*12cd0*/  @!P0 SYNCS.PHASECHK.TRANS64 P0, [R5+URZ+0x16860], R12 ;  /* 0x0168600c050085a7 */ /* 0x000e64000800007f */
[----:B-1----:R-:W-:Y:S05]  /*12ce0*/  @!P0 BRA `(.L_x_930) ;  /* 0xfffffffc00ec8947 */ /* 0x002fea000383ffff */
[----:B------:R-:W-:Y:S05]  /*12cf0*/  BRA `(.L_x_1010) ;  /* 0xffffffd400f47947 */ /* 0x000fea000383ffff */
.L_x_938:
[----:B0-----:R-:W-:-:S04]  /*12d00*/  IMAD.U32 R5, RZ, RZ, UR38 ;  /* 0x00000026ff057e24 */ /* 0x001fc8000f8e00ff */
[----:B------:R0:W1:Y:S03]  /*12d10*/  SYNCS.PHASECHK.TRANS64.TRYWAIT P0, [R5+URZ+0x16840], R14 ;  /* 0x0168400e050075a7 */ /* 0x000066000800017f */
[----:B-1----:R-:W-:Y:S05]  /*12d20*/  @!P0 NANOSLEEP.SYNCS 0x989680 ;  /* 0x009896800000895d */ /* 0x002fea0003900000 */
[----:B------:R-:W1:Y:S02]  /*12d30*/  @!P0 SYNCS.PHASECHK.TRANS64 P0, [R5+URZ+0x16840], R14 ;  /* 0x0168400e050085a7 */ /* 0x000e64000800007f */
[----:B-1----:R-:W-:Y:S05]  /*12d40*/  @!P0 BRA `(.L_x_938) ;  /* 0xfffffffc00ec8947 */ /* 0x002fea000383ffff */
[----:B------:R-:W-:Y:S05]  /*12d50*/  BRA `(.L_x_1011) ;  /* 0xffffffd800d87947 */ /* 0x000fea000383ffff */
.L_x_943:
[----:B0-----:R-:W-:-:S04]  /*12d60*/  IMAD.U32 R5, RZ, RZ, UR38 ;  /* 0x00000026ff057e24 */ /* 0x001fc8000f8e00ff */
[----:B------:R0:W1:Y:S03]  /*12d70*/  SYNCS.PHASECHK.TRANS64.TRYWAIT P0, [R5+URZ+0x16868], R4 ;  /* 0x01686804050075a7 */ /* 0x000066000800017f */
[----:B-1----:R-:W-:Y:S05]  /*12d80*/  @!P0 NANOSLEEP.SYNCS 0x989680 ;  /* 0x009896800000895d */ /* 0x002fea0003900000 */
[----:B------:R-:W1:Y:S02]  /*12d90*/  @!P0 SYNCS.PHASECHK.TRANS64 P0, [R5+URZ+0x16868], R4 ;  /* 0x01686804050085a7 */ /* 0x000e64000800007f */
[----:B-1----:R-:W-:Y:S05]  /*12da0*/  @!P0 BRA `(.L_x_943) ;  /* 0xfffffffc00ec8947 */ /* 0x002fea000383ffff */
[----:B------:R-:W-:Y:S05]  /*12db0*/  BRA `(.L_x_1012) ;  /* 0xffffffdc00407947 */ /* 0x000fea000383ffff */
.L_x_951:
[----:B0-----:R-:W-:-:S04]  /*12dc0*/  IMAD.U32 R4, RZ, RZ, UR38 ;  /* 0x00000026ff047e24 */ /* 0x001fc8000f8e00ff */
[----:B------:R0:W1:Y:S03]  /*12dd0*/  SYNCS.PHASECHK.TRANS64.TRYWAIT P0, [R4+URZ+0x16848], R9 ;  /* 0x01684809040075a7 */ /* 0x000066000800017f */
[----:B-1----:R-:W-:Y:S05]  /*12de0*/  @!P0 NANOSLEEP.SYNCS 0x989680 ;  /* 0x009896800000895d */ /* 0x002fea0003900000 */
[----:B------:R-:W1:Y:S02]  /*12df0*/  @!P0 SYNCS.PHASECHK.TRANS64 P0, [R4+URZ+0x16848], R9 ;  /* 0x01684809040085a7 */ /* 0x000e64000800007f */
[----:B-1----:R-:W-:Y:S05]  /*12e00*/  @!P0 BRA `(.L_x_951) ;  /* 0xfffffffc00ec8947 */ /* 0x002fea000383ffff */
[----:B------:R-:W-:Y:S05]  /*12e10*/  BRA `(.L_x_1013) ;  /* 0xffffffe000387947 */ /* 0x000fea000383ffff */
.L_x_956:
[----:B0-----:R-:W-:-:S04]  /*12e20*/  IMAD.U32 R4, RZ, RZ, UR38 ;  /* 0x00000026ff047e24 */ /* 0x001fc8000f8e00ff */
[----:B------:R0:W1:Y:S03]  /*12e30*/  SYNCS.PHASECHK.TRANS64.TRYWAIT P0, [R4+URZ+0x16860], R9 ;  /* 0x01686009040075a7 */ /* 0x000066000800017f */
[----:B-1----:R-:W-:Y:S05]  /*12e40*/  @!P0 NANOSLEEP.SYNCS 0x989680 ;  /* 0x009896800000895d */ /* 0x002fea0003900000 */
[----:B------:R-:W1:Y:S02]  /*12e50*/  @!P0 SYNCS.PHASECHK.TRANS64 P0, [R4+URZ+0x16860], R9 ;  /* 0x01686009040085a7 */ /* 0x000e64000800007f */
[----:B-1----:R-:W-:Y:S05]  /*12e60*/  @!P0 BRA `(.L_x_956) ;  /* 0xfffffffc00ec8947 */ /* 0x002fea000383ffff */
[----:B------:R-:W-:Y:S05]  /*12e70*/  BRA `(.L_x_1014) ;  /* 0xffffffe0009c7947 */ /* 0x000fea000383ffff */
.L_x_963:
[----:B0-----:R0:W1:Y:S02]  /*12e80*/  SYNCS.PHASECHK.TRANS64.TRYWAIT P0, [R4+URZ+0x16860], R3 ;  /* 0x01686003040075a7 */ /* 0x001064000800017f */
[----:B-1----:R-:W-:Y:S05]  /*12e90*/  @!P0 NANOSLEEP.SYNCS 0x989680 ;  /* 0x009896800000895d */ /* 0x002fea0003900000 */
[----:B------:R-:W1:Y:S02]  /*12ea0*/  @!P0 SYNCS.PHASECHK.TRANS64 P0, [R4+URZ+0x16860], R3 ;  /* 0x01686003040085a7 */ /* 0x000e64000800007f */
[----:B-1----:R-:W-:Y:S05]  /*12eb0*/  @!P0 BRA `(.L_x_963) ;  /* 0xfffffffc00f08947 */ /* 0x002fea000383ffff */
[----:B------:R-:W-:Y:S05]  /*12ec0*/  BRA `(.L_x_1015) ;  /* 0xffffffe4002c7947 */ /* 0x000fea000383ffff */
.L_x_967:
[----:B0-----:R0:W1:Y:S02]  /*12ed0*/  SYNCS.PHASECHK.TRANS64.TRYWAIT P0, [R7+URZ+0x16820], R4 ;  /* 0x01682004070075a7 */ /* 0x001064000800017f */
[----:B-1----:R-:W-:Y:S05]  /*12ee0*/  @!P0 NANOSLEEP.SYNCS 0x989680 ;  /* 0x009896800000895d */ /* 0x002fea0003900000 */
[----:B------:R-:W1:Y:S02]  /*12ef0*/  @!P0 SYNCS.PHASECHK.TRANS64 P0, [R7+URZ+0x16820], R4 ;  /* 0x01682004070085a7 */ /* 0x000e64000800007f */
[----:B-1----:R-:W-:Y:S05]  /*12f00*/  @!P0 BRA `(.L_x_967) ;  /* 0xfffffffc00f08947 */ /* 0x002fea000383ffff */
[----:B------:R-:W-:Y:S05]  /*12f10*/  BRA `(.L_x_1016) ;  /* 0xffffffe400c47947 */ /* 0x000fea000383ffff */
.L_x_968:
[----:B------:R-:W-:Y:S01]  /*12f20*/  BSSY B0, `(.L_x_1017) ;  /* 0x0000008000007945 */ /* 0x000fe20003800000 */
[----:B------:R-:W-:Y:S02]  /*12f30*/  IMAD.MOV.U32 R13, RZ, RZ, R16 ;  /* 0x000000ffff0d7224 */ /* 0x000fe400078e0010 */
[----:B------:R-:W-:Y:S02]  /*12f40*/  IMAD.MOV.U32 R12, RZ, RZ, RZ ;  /* 0x000000ffff0c7224 */ /* 0x000fe400078e00ff */
[----:B------:R-:W-:Y:S02]  /*12f50*/  IMAD.MOV.U32 R11, RZ, RZ, 0x1f ;  /* 0x0000001fff0b7424 */ /* 0x000fe400078e00ff */
[----:B------:R-:W-:-:S07]  /*12f60*/  IMAD.MOV.U32 R15, RZ, RZ, -0x1 ;  /* 0xffffffffff0f7424 */ /* 0x000fce00078e00ff */
[----:B0-----:R-:W-:Y:S05]  /*12f70*/  WARPSYNC.COLLECTIVE R15, `(.L_x_1018) ;  /* 0x000000000f087348 */ /* 0x001fea0003c00000 */
[----:B------:R1:W2:Y:S02]  /*12f80*/  SHFL.IDX P6, R14, R13, R12, R11 ;  /* 0x0000000c0d0e7389 */ /* 0x0002a400000c000b */
[----:B012---:R-:W-:Y:S01]  /*12f90*/  ENDCOLLECTIVE ;  /* 0x000000000000791b */ /* 0x007fe20003800000 */
.L_x_1018:
[----:B------:R-:W-:Y:S05]  /*12fa0*/  BSYNC B0 ;  /* 0x0000000000007941 */ /* 0x000fea0003800000 */
.L_x_1017:
[----:B------:R-:W-:Y:S05]  /*12fb0*/  BRA `(.L_x_1019) ;  /* 0xffffffe400a87947 */ /* 0x000fea000383ffff */
.L_x_969:
[----:B------:R-:W-:Y:S01]  /*12fc0*/  BSSY B0, `(.L_x_1020) ;  /* 0x0000006000007945 */ /* 0x000fe20003800000 */
[----:B------:R-:W-:-:S07]  /*12fd0*/  IMAD.MOV.U32 R15, RZ, RZ, -0x1 ;  /* 0xffffffffff0f7424 */ /* 0x000fce00078e00ff */
[----:B01----:R-:W-:Y:S05]  /*12fe0*/  WARPSYNC.COLLECTIVE R15, `(.L_x_1021) ;  /* 0x000000000f0c7348 */ /* 0x003fea0003c00000 */
[----:B------:R-:W-:Y:S02]  /*12ff0*/  ELECT P6, UR62, PT ;  /* 0x00000000003e782f */ /* 0x000fe400038c0000 */
[----:B------:R-:W-:Y:S01]  /*13000*/  MOV R14, UR62 ;  /* 0x0000003e000e7c02 */ /* 0x000fe20008000f00 */
[----:B01----:R-:W-:Y:S10]  /*13010*/  ENDCOLLECTIVE ;  /* 0x000000000000791b */ /* 0x003ff40003800000 */
.L_x_1021:
[----:B------:R-:W-:Y:S05]  /*13020*/  BSYNC B0 ;  /* 0x0000000000007941 */ /* 0x000fea0003800000 */
.L_x_1020:
[----:B------:R-:W-:Y:S05]  /*13030*/  BRA `(.L_x_1022) ;  /* 0xffffffe4009c7947 */ /* 0x000fea000383ffff */
.L_x_971:
[----:B0-----:R0:W2:Y:S02]  /*13040*/  SYNCS.PHASECHK.TRANS64.TRYWAIT P0, [R6+URZ], R5 ;  /* 0x00000005060075a7 */ /* 0x0010a4000800017f */
[----:B--2---:R-:W-:Y:S05]  /*13050*/  @!P0 NANOSLEEP.SYNCS 0x989680 ;  /* 0x009896800000895d */ /* 0x004fea0003900000 */
[----:B------:R-:W2:Y:S02]  /*13060*/  @!P0 SYNCS.PHASECHK.TRANS64 P0, [R6+URZ], R5 ;  /* 0x00000005060085a7 */ /* 0x000ea4000800007f */
[----:B--2---:R-:W-:Y:S05]  /*13070*/  @!P0 BRA `(.L_x_971) ;  /* 0xfffffffc00f08947 */ /* 0x004fea000383ffff */
[----:B------:R-:W-:Y:S05]  /*13080*/  BRA `(.L_x_1023) ;  /* 0xffffffe400d07947 */ /* 0x000fea000383ffff */
.L_x_972:
[----:B--2---:R2:W3:Y:S02]  /*13090*/  SYNCS.PHASECHK.TRANS64.TRYWAIT P0, [R3+URZ], R2 ;  /* 0x00000002030075a7 */ /* 0x0044e4000800017f */
[----:B---3--:R-:W-:Y:S05]  /*130a0*/  @!P0 NANOSLEEP.SYNCS 0x989680 ;  /* 0x009896800000895d */ /* 0x008fea0003900000 */
[----:B------:R-:W3:Y:S02]  /*130b0*/  @!P0 SYNCS.PHASECHK.TRANS64 P0, [R3+URZ], R2 ;  /* 0x00000002030085a7 */ /* 0x000ee4000800007f */
[----:B---3--:R-:W-:Y:S05]  /*130c0*/  @!P0 BRA `(.L_x_972) ;  /* 0xfffffffc00f08947 */ /* 0x008fea000383ffff */
[----:B------:R-:W-:Y:S05]  /*130d0*/  BRA `(.L_x_1024) ;  /* 0xffffffe400c47947 */ /* 0x000fea000383ffff */
.L_x_974:
[----:B--2---:R2:W3:Y:S02]  /*130e0*/  SYNCS.PHASECHK.TRANS64.TRYWAIT P0, [R0+URZ], R5 ;  /* 0x00000005000075a7 */ /* 0x0044e4000800017f */
[----:B---3--:R-:W-:Y:S05]  /*130f0*/  @!P0 NANOSLEEP.SYNCS 0x989680 ;  /* 0x009896800000895d */ /* 0x008fea0003900000 */
[----:B------:R-:W3:Y:S02]  /*13100*/  @!P0 SYNCS.PHASECHK.TRANS64 P0, [R0+URZ], R5 ;  /* 0x00000005000085a7 */ /* 0x000ee4000800007f */
[----:B---3--:R-:W-:Y:S05]  /*13110*/  @!P0 BRA `(.L_x_974) ;  /* 0xfffffffc00f08947 */ /* 0x008fea000383ffff */
[----:B------:R-:W-:Y:S05]  /*13120*/  BRA `(.L_x_1025) ;  /* 0xffffffe400c87947 */ /* 0x000fea000383ffff */
.L_x_1026:
        /* <DEDUP_REMOVED lines=13> */
.L_x_2705:


//--------------------- .text._ZN7cutlass13device_kernelIN5flash11enable_sm90INS1_16FlashAttnFwdSm90INS1_25CollectiveMainloopFwdSm90ILi2EN4cute5tupleIJNS5_1CILi1EEES8_S8_EEENS6_IJNS7_ILi192EEENS7_ILi128EEENS7_ILi64EEEEEELi64ENS_6half_tEfNS_4arch4Sm90ELb0ELb1ELb0ELb1ELb0ELb0ELb0ELb1ELb1ELb1ELb1ELb0EEENS1_21CollectiveEpilogueFwdINS6_IJSA_SC_SB_EEES9_SE_SG_Li384ELb1ELb1ELb1ELb0EEENS1_36VarlenDynamicPersistentTileSchedulerILi192ELi128ELi384ELi128ELb1ELb1ELb1ELb1ELb0ELb1EEEEEEEEEvNT_6ParamsE --------------------------
	.section	.text._ZN7cutlass13device_kernelIN5flash11enable_sm90INS1_16FlashAttnFwdSm90INS1_25CollectiveMainloopFwdSm90ILi2EN4cute5tupleIJNS5_1CILi1EEES8_S8_EEENS6_IJNS7_ILi192EEENS7_ILi128EEENS7_ILi64EEEEEELi64ENS_6half_tEfNS_4arch4Sm90ELb0ELb1ELb0ELb1ELb0ELb0ELb0ELb1ELb1ELb1ELb1ELb0EEENS1_21CollectiveEpilogueFwdINS6_IJSA_SC_SB_EEES9_SE_SG_Li384ELb1ELb1ELb1ELb0EEENS1_36VarlenDynamicPersistentTileSchedulerILi192ELi128ELi384ELi128ELb1ELb1ELb1ELb1ELb0ELb1EEEEEEEEEvNT_6ParamsE,"ax",@progbits
	.align	128
.text._ZN7cutlass13device_kernelIN5flash11enable_sm90INS1_16FlashAttnFwdSm90INS1_25CollectiveMainloopFwdSm90ILi2EN4cute5tupleIJNS5_1CILi1EEES8_S8_EEENS6_IJNS7_ILi192EEENS7_ILi128EEENS7_ILi64EEEEEELi64ENS_6half_tEfNS_4arch4Sm90ELb0ELb1ELb0ELb1ELb0ELb0ELb0ELb1ELb1ELb1ELb1ELb0EEENS1_21CollectiveEpilogueFwdINS6_IJSA_SC_SB_EEES9_SE_SG_Li384ELb1ELb1ELb1ELb0EEENS1_36VarlenDynamicPersistentTileSchedulerILi192ELi128ELi384ELi128ELb1ELb1ELb1ELb1ELb0ELb1EEEEEEEEEvNT_6ParamsE:
        .type           _ZN7cutlass13device_kernelIN5flash11enable_sm90INS1_16FlashAttnFwdSm90INS1_25CollectiveMainloopFwdSm90ILi2EN4cute5tupleIJNS5_1CILi1EEES8_S8_EEENS6_IJNS7_ILi192EEENS7_ILi128EEENS7_ILi64EEEEEELi64ENS_6half_tEfNS_4arch4Sm90ELb0ELb1ELb0ELb1ELb0ELb0ELb0ELb1ELb1ELb1ELb1ELb0EEENS1_21CollectiveEpilogueFwdINS6_IJSA_SC_SB_EEES9_SE_SG_Li384ELb1ELb1ELb1ELb0EEENS1_36VarlenDynamicPersistentTileSchedulerILi192ELi128ELi384ELi128ELb1ELb1ELb1ELb1ELb0ELb1EEEEEEEEEvNT_6ParamsE,@function
        .size           _ZN7cutlass13device_kernelIN5flash11enable_sm90INS1_16FlashAttnFwdSm90INS1_25CollectiveMainloopFwdSm90ILi2EN4cute5tupleIJNS5_1CILi1EEES8_S8_EEENS6_IJNS7_ILi192EEENS7_ILi128EEENS7_ILi64EEEEEELi64ENS_6half_tEfNS_4arch4Sm90ELb0ELb1ELb0ELb1ELb0ELb0ELb0ELb1ELb1ELb1ELb1ELb0EEENS1_21CollectiveEpilogueFwdINS6_IJSA_SC_SB_EEES9_SE_SG_Li384ELb1ELb1ELb1ELb0EEENS1_36VarlenDynamicPersistentTileSchedulerILi192ELi128ELi384ELi128ELb1ELb1ELb1ELb1ELb0ELb1EEEEEEEEEvNT_6ParamsE,(.L_x_2706 - _ZN7cutlass13device_kernelIN5flash11enable_sm90INS1_16FlashAttnFwdSm90INS1_25CollectiveMainloopFwdSm90ILi2EN4cute5tupleIJNS5_1CILi1EEES8_S8_EEENS6_IJNS7_ILi192EEENS7_ILi128EEENS7_ILi64EEEEEELi64ENS_6half_tEfNS_4arch4Sm90ELb0ELb1ELb0ELb1ELb0ELb0ELb0ELb1ELb1ELb1ELb1ELb0EEENS1_21CollectiveEpilogueFwdINS6_IJSA_SC_SB_EEES9_SE_SG_Li384ELb1ELb1ELb1ELb0EEENS1_36VarlenDynamicPersistentTileSchedulerILi192ELi128ELi384ELi128ELb1ELb1ELb1ELb1ELb0ELb1EEEEEEEEEvNT_6ParamsE)
        .other          _ZN7cutlass13device_kernelIN5flash11enable_sm90INS1_16FlashAttnFwdSm90INS1_25CollectiveMainloopFwdSm90ILi2EN4cute5tupleIJNS5_1CILi1EEES8_S8_EEENS6_IJNS7_ILi192EEENS7_ILi128EEENS7_ILi64EEEEEELi64ENS_6half_tEfNS_4arch4Sm90ELb0ELb1ELb0ELb1ELb0ELb0ELb0ELb1ELb1ELb1ELb1ELb0EEENS1_21CollectiveEpilogueFwdINS6_IJSA_SC_SB_EEES9_SE_SG_Li384ELb1ELb1ELb1ELb0EEENS1_36VarlenDynamicPersistentTileSchedulerILi192ELi128ELi384ELi128ELb1ELb1ELb1ELb1ELb0ELb1EEEEEEEEEvNT_6ParamsE,@"STO_CUDA_ENTRY STV_DEFAULT"
_ZN7cutlass13device_kernelIN5flash11enable_sm90INS1_16FlashAttnFwdSm90INS1_25CollectiveMainloopFwdSm90ILi2EN4cute5tupleIJNS5_1CILi1EEES8_S8_EEENS6_IJNS7_ILi192EEENS7_ILi128EEENS7_ILi64EEEEEELi64ENS_6half_tEfNS_4arch4Sm90ELb0ELb1ELb0ELb1ELb0ELb0ELb0ELb1ELb1ELb1ELb1ELb0EEENS1_21CollectiveEpilogueFwdINS6_IJSA_SC_SB_EEES9_SE_SG_Li384ELb1ELb1ELb1ELb0EEENS1_36VarlenDynamicPersistentTileSchedulerILi192ELi128ELi384ELi128ELb1ELb1ELb1ELb1ELb0ELb1EEEEEEEEEvNT_6ParamsE:
[----:B------:R-:W0:Y:S02]  /*0000*/  LDC R1, c[0x0][0x28] ;  /* 0x00000a00ff017b82 */ /* 0x000e240000000800 */
[----:B0-----:R-:W-:Y:S01]  /*0010*/  VIADD R1, R1, 0xffffffb8 ;  /* 0xffffffb801017836 */ /* 0x001fe20000000000 */
[----:B------:R-:W0:Y:S01]  /*0020*/  S2R R3, SR_TID.X ;  /* 0x0000000000037919 */ /* 0x000e220000002100 */
[----:B------:R-:W-:Y:S01]  /*0030*/  ELECT P0, URZ, PT ;  /* 0x00000000003f782f */ /* 0x000fe20003800000 */
[----:B------:R-:W-:Y:S01]  /*0040*/  BSSY B0, `(.L_x_1027) ;  /* 0x000000e000007945 */ /* 0x000fe20003800000 */
[--C-:B0-----:R-:W-:Y:S02]  /*0050*/  SHF.R.U32.HI R0, RZ, 0x5, R3.reuse ;  /* 0x00000005ff007819 */ /* 0x101fe40000011603 */
[----:B------:R-:W-:-:S03]  /*0060*/  SHF.R.U32.HI R3, RZ, 0x7, R3 ;  /* 0x00000007ff037819 */ /* 0x000fc60000011603 */
        /* <DEDUP_REMOVED lines=11> */
.L_x_1028:
[----:B------:R-:W-:Y:S05]  /*0120*/  BSYNC B0 ;  /* 0x0000000000007941 */ /* 0x000fea0003800000 */
.L_x_1027:
        /* <DEDUP_REMOVED lines=41> */
.L_x_1029:
        /* <DEDUP_REMOVED lines=22> */
.L_x_1030:
        /* <DEDUP_REMOVED lines=18> */
.L_x_1031:
        /* <DEDUP_REMOVED lines=22> */
.L_x_1032:
        /* <DEDUP_REMOVED lines=22> */
.L_x_1033:
[----:B------:R-:W-:Y:S01]  /*0900*/  PLOP3.LUT P0, PT, PT, PT, UP0, 0x80, 0x0 ;  /* 0x000000000000781c */ /* 0x000fe20003f0f008 */
[----:B------:R-:W-:Y:S01]  /*0910*/  UMOV UR36, 0x1 ;  /* 0x0000000100247882 */ /* 0x000fe20000000000 */
[----:B------:R-:W-:Y:S01]  /*0920*/  NOP ;  /* 0x0000000000007918 */ /* 0x000fe20000000000 */
[----:B------:R-:W-:Y:S01]  /*0930*/  USEL UR36, UR36, 0x2, !UP0 ;  /* 0x0000000224247887 */ /* 0x000fe2000c000000 */
[----:B------:R-:W-:Y:S01]  /*0940*/  ULDC.64 UR52, c[0x0][0x208] ;  /* 0x0000820000347ab9 */ /* 0x000fe20000000a00 */
[----:B012-4-:R-:W-:Y:S08]  /*0950*/  BAR.SYNC.DEFER_BLOCKING 0x0 ;  /* 0x0000000000007b1d */ /* 0x017ff00000010000 */
[----:B------:R-:W-:Y:S05]  /*0960*/  @!P0 BRA `(.L_x_1034) ;  /* 0x000000ec008c8947 */ /* 0x000fea0003800000 */
.L_x_1035:
[----:B------:R-:W-:-:S08]  /*0970*/  NOP ;  /* 0x0000000000007918 */ /* 0x000fd00000000000 */
[----:B------:R-:W0:Y:S02]  /*0980*/  USETMAXREG.TRY_ALLOC.CTAPOOL UP0, 0xa0 ;  /* 0x000000a0000079c8 */ /* 0x000e240008000600 */
[----:B0-----:R-:W-:-:S13]  /*0990*/  PLOP3.LUT P0, PT, PT, PT, UP0, 0x80, 0x0 ;  /* 0x000000000000781c */ /* 0x001fda0003f0f008 */
[----:B------:R-:W-:Y:S05]  /*09a0*/  @!P0 BRA `(.L_x_1035) ;  /* 0xfffffffc00f08947 */ /* 0x000fea000383ffff */
[----:B------:R-:W0:Y:S01]  /*09b0*/  S2R R2, SR_TID.X ;  /* 0x0000000000027919 */ /* 0x000e220000002100 */
[----:B------:R-:W1:Y:S01]  /*09c0*/  S2UR UR5, SR_CgaCtaId ;  /* 0x00000000000579c3 */ /* 0x000e620000008800 */
[----:B------:R-:W-:-:S07]  /*09d0*/  UMOV UR4, 0x400 ;  /* 0x0000040000047882 */ /* 0x000fce0000000000 */
[----:B------:R-:W-:Y:S06]  /*09e0*/  BAR.ARV 0x8, 0x200 ;  /* 0x0208000000007b1d */ /* 0x000fec0000002000 */
[----:B-1----:R-:W-:Y:S01]  /*09f0*/  ULEA UR4, UR5, UR4, 0x18 ;  /* 0x0000000405047291 */ /* 0x002fe2000f8ec03f */
[----:B0-----:R-:W-:-:S04]  /*0a00*/  LOP3.LUT R0, R2, 0xffffff80, RZ, 0xc0, !PT ;  /* 0xffffff8002007812 */ /* 0x001fc800078ec0ff */
[----:B------:R-:W-:-:S13]  /*0a10*/  ISETP.NE.AND P0, PT, R0, 0x80, PT ;  /* 0x000000800000780c */ /* 0x000fda0003f05270 */
[----:B------:R-:W-:Y:S08]  /*0a20*/  @!P0 BAR.ARV 0x9, 0x100 ;  /* 0x0244000000008b1d */ /* 0x000ff00000002000 */
[----:B------:R-:W-:Y:S06]  /*0a30*/  BAR.SYNC.DEFER_BLOCKING 0x5, 0x200 ;  /* 0x0148000000007b1d */ /* 0x000fec0000010000 */
[----:B------:R-:W0:Y:S01]  /*0a40*/  LDS.128 R8, [UR4+0x168d0] ;  /* 0x0168d004ff087984 */ /* 0x000e220008000c00 */
[----:B------:R-:W-:Y:S01]  /*0a50*/  ULDC UR4, c[0x0][0xc3c] ;  /* 0x00030f0000047ab9 */ /* 0x000fe20000000800 */
[----:B------:R-:W-:Y:S06]  /*0a60*/  BAR.ARV 0x4, 0x200 ;  /* 0x0108000000007b1d */ /* 0x000fec0000002000 */
[----:B0-----:R-:W-:-:S13]  /*0a70*/  ISETP.GE.AND P0, PT, R11, UR4, PT ;  /* 0x000000040b007c0c */ /* 0x001fda000bf06270 */
[----:B------:R-:W-:Y:S05]  /*0a80*/  @P0 EXIT ;  /* 0x000000000000094d */ /* 0x000fea0003800000 */
[----:B------:R-:W-:Y:S01]  /*0a90*/  VIADD R13, R2, 0xffffff80 ;  /* 0xffffff80020d7836 */ /* 0x000fe20000000000 */
[----:B------:R-:W-:Y:S01]  /*0aa0*/  R2UR UR5, R9 ;  /* 0x00000000090572ca */ /* 0x000fe200000e0000 */
[----:B------:R-:W-:Y:S01]  /*0ab0*/  ULOP3.LUT UR49, UR36, 0x1, URZ, 0xfc, !UPT ;  /* 0x0000000124317892 */ /* 0x000fe2000f8efc3f */
[----:B------:R-:W-:Y:S01]  /*0ac0*/  R2UR UR7, R10 ;  /* 0x000000000a0772ca */ /* 0x000fe200000e0000 */
[----:B------:R-:W-:Y:S01]  /*0ad0*/  UMOV UR48, URZ ;  /* 0x0000003f00307c82 */ /* 0x000fe20008000000 */
[----:B------:R-:W-:Y:S01]  /*0ae0*/  SHF.R.S32.HI R0, RZ, 0x1f, R13 ;  /* 0x0000001fff007819 */ /* 0x000fe2000001140d */
[----:B------:R-:W-:Y:S01]  /*0af0*/  UMOV UR50, URZ ;  /* 0x0000003f00327c82 */ /* 0x000fe20008000000 */
[----:B------:R-:W-:Y:S01]  /*0b00*/  R2UR UR6, R11 ;  /* 0x000000000b0672ca */ /* 0x000fe200000e0000 */
[----:B------:R-:W-:Y:S01]  /*0b10*/  UMOV UR47, URZ ;  /* 0x0000003f002f7c82 */ /* 0x000fe20008000000 */
[CC--:B------:R-:W-:Y:S02]  /*0b20*/  LEA.HI R2, R0.reuse, R13.reuse, RZ, 0x7 ;  /* 0x0000000d00027211 */ /* 0x0c0fe400078f38ff */
[----:B------:R-:W-:-:S02]  /*0b30*/  LEA.HI R4, R0, R13, RZ, 0x5 ;  /* 0x0000000d00047211 */ /* 0x000fc400078f28ff */
[----:B------:R-:W-:Y:S02]  /*0b40*/  LEA.HI R3, R0, R13, RZ, 0x4 ;  /* 0x0000000d00037211 */ /* 0x000fe400078f20ff */
[----:B------:R-:W-:Y:S01]  /*0b50*/  LOP3.LUT R6, R2, 0xffffff80, RZ, 0xc0, !PT ;  /* 0xffffff8002067812 */ /* 0x000fe200078ec0ff */
[----:B------:R-:W-:Y:S01]  /*0b60*/  IMAD.SHL.U32 R5, R4, 0x20, RZ ;  /* 0x0000002004057824 */ /* 0x000fe200078e00ff */
[----:B------:R-:W-:Y:S02]  /*0b70*/  LOP3.LUT R4, R3, 0x3fffff0, RZ, 0xc0, !PT ;  /* 0x03fffff003047812 */ /* 0x000fe400078ec0ff */
[----:B------:R-:W-:Y:S01]  /*0b80*/  SHF.R.S32.HI R14, RZ, 0x7, R2 ;  /* 0x00000007ff0e7819 */ /* 0x000fe20000011402 */
[----:B------:R-:W-:Y:S01]  /*0b90*/  IMAD.IADD R12, R13, 0x1, -R6 ;  /* 0x000000010d0c7824 */ /* 0x000fe200078e0a06 */
[----:B------:R-:W-:Y:S01]  /*0ba0*/  LOP3.LUT R5, R5, 0xfffffc00, RZ, 0xc0, !PT ;  /* 0xfffffc0005057812 */ /* 0x000fe200078ec0ff */
[----:B------:R-:W-:Y:S01]  /*0bb0*/  IMAD.IADD R4, R13, 0x1, -R4 ;  /* 0x000000010d047824 */ /* 0x000fe200078e0a04 */
[----:B------:R-:W-:Y:S01]  /*0bc0*/  SHF.R.S32.HI R6, RZ, 0x4, R3 ;  /* 0x00000004ff067819 */ /* 0x000fe20000011403 */
[----:B------:R-:W-:Y:S01]  /*0bd0*/  IMAD.HI R2, R14, 0x55555556, RZ ;  /* 0x555555560e027827 */ /* 0x000fe200078e02ff */
[----:B------:R-:W-:-:S02]  /*0be0*/  SHF.R.S32.HI R7, RZ, 0x1f, R12 ;  /* 0x0000001fff077819 */ /* 0x000fc4000001140c */
[----:B------:R-:W-:Y:S01]  /*0bf0*/  LEA.HI R3, R3, R6, RZ, 0x1 ;  /* 0x0000000603037211 */ /* 0x000fe200078f08ff */
[----:B------:R-:W-:Y:S01]  /*0c00*/  IMAD R4, R4, 0x40, R5 ;  /* 0x0000004004047824 */ /* 0x000fe200078e0205 */
[CC--:B------:R-:W-:Y:S02]  /*0c10*/  LEA.HI R5, R7.reuse, R12.reuse, RZ, 0x2 ;  /* 0x0000000c07057211 */ /* 0x0c0fe400078f10ff */
[----:B------:R-:W-:Y:S02]  /*0c20*/  LEA.HI R7, R7, R12, RZ, 0x5 ;  /* 0x0000000c07077211 */ /* 0x000fe400078f28ff */
[--C-:B------:R-:W-:Y:S02]  /*0c30*/  SHF.R.S32.HI R8, RZ, 0x2, R5.reuse ;  /* 0x00000002ff087819 */ /* 0x100fe40000011405 */
[----:B------:R-:W-:Y:S02]  /*0c40*/  SHF.R.S32.HI R9, RZ, 0x1f, R5 ;  /* 0x0000001fff097819 */ /* 0x000fe40000011405 */
[----:B------:R-:W-:-:S02]  /*0c50*/  LOP3.LUT R3, R3, 0x1ffffffe, RZ, 0xc0, !PT ;  /* 0x1ffffffe03037812 */ /* 0x000fc400078ec0ff */
[----:B------:R-:W-:Y:S02]  /*0c60*/  LEA.HI R9, R9, R8, RZ, 0x3 ;  /* 0x0000000809097211 */ /* 0x000fe400078f18ff */
[----:B------:R-:W-:Y:S01]  /*0c70*/  LEA.HI R2, R2, R2, RZ, 0x1 ;  /* 0x0000000202027211 */ /* 0x000fe200078f08ff */
[----:B------:R-:W-:Y:S01]  /*0c80*/  IMAD.IADD R3, R6, 0x1, -R3 ;  /* 0x0000000106037824 */ /* 0x000fe200078e0a03 */
[----:B------:R-:W-:Y:S02]  /*0c90*/  LOP3.LUT R9, R9, 0xfffffff8, RZ, 0xc0, !PT ;  /* 0xfffffff809097812 */ /* 0x000fe400078ec0ff */
[----:B------:R-:W-:Y:S01]  /*0ca0*/  SHF.R.S32.HI R7, RZ, 0x5, R7 ;  /* 0x00000005ff077819 */ /* 0x000fe20000011407 */
[----:B------:R-:W-:Y:S01]  /*0cb0*/  IMAD R2, R2, -0x3, R14 ;  /* 0xfffffffd02027824 */ /* 0x000fe200078e020e */
[-C--:B------:R-:W-:Y:S01]  /*0cc0*/  LEA.HI R10, R0, R13.reuse, RZ, 0x2 ;  /* 0x0000000d000a7211 */ /* 0x080fe200078f10ff */
[----:B------:R-:W-:Y:S01]  /*0cd0*/  IMAD.IADD R8, R8, 0x1, -R9 ;  /* 0x0000000108087824 */ /* 0x000fe200078e0a09 */
[----:B------:R-:W-:Y:S01]  /*0ce0*/  LEA.HI R0, R0, R13, RZ, 0x3 ;  /* 0x0000000d00007211 */ /* 0x000fe200078f18ff */
[----:B------:R-:W-:Y:S01]  /*0cf0*/  IMAD R3, R3, 0x8, R4 ;  /* 0x0000000803037824 */ /* 0x000fe200078e0204 */
[----:B------:R-:W-:Y:S01]  /*0d00*/  LOP3.LUT R10, R10, 0xfffffffc, RZ, 0xc0, !PT ;  /* 0xfffffffc0a0a7812 */ /* 0x000fe200078ec0ff */
[----:B------:R-:W-:Y:S01]  /*0d10*/  IMAD R7, R7, 0x10, R8 ;  /* 0x0000001007077824 */ /* 0x000fe200078e0208 */
[----:B------:R-:W-:-:S02]  /*0d20*/  LOP3.LUT R5, R5, 0x7ffffffc, RZ, 0xc0, !PT ;  /* 0x7ffffffc05057812 */ /* 0x000fc400078ec0ff */
[----:B------:R0:W-:Y:S01]  /*0d30*/  STL [R1+0x38], R3 ;  /* 0x0000380301007387 */ /* 0x0001e20000100800 */
[----:B------:R-:W-:Y:S01]  /*0d40*/  IMAD R2, R2, 0x40, R7 ;  /* 0x0000004002027824 */ /* 0x000fe200078e0207 */
[----:B------:R-:W-:Y:S01]  /*0d50*/  LOP3.LUT R18, R0, 0xfffffff8, RZ, 0xc0, !PT ;  /* 0xfffffff800127812 */ /* 0x000fe200078ec0ff */
[C---:B------:R-:W-:Y:S01]  /*0d60*/  IMAD.IADD R10, R13.reuse, 0x1, -R10 ;  /* 0x000000010d0a7824 */ /* 0x040fe200078e0a0a */
[----:B------:R-:W-:Y:S01]  /*0d70*/  SHF.R.S32.HI R157, RZ, 0x3, R0 ;  /* 0x00000003ff9d7819 */ /* 0x000fe20000011400 */
[----:B------:R-:W-:Y:S01]  /*0d80*/  IMAD.IADD R5, R12, 0x1, -R5 ;  /* 0x000000010c057824 */ /* 0x000fe200078e0a05 */
[----:B------:R1:W-:Y:S01]  /*0d90*/  STL [R1+0x34], R2 ;  /* 0x0000340201007387 */ /* 0x0003e20000100800 */
[----:B------:R-:W-:Y:S02]  /*0da0*/  IMAD.IADD R18, R13, 0x1, -R18 ;  /* 0x000000010d127824 */ /* 0x000fe400078e0a12 */
[----:B------:R-:W-:Y:S01]  /*0db0*/  IMAD.SHL.U32 R16, R5, 0x2, RZ ;  /* 0x0000000205107824 */ /* 0x000fe200078e00ff */
[----:B0-----:R-:W-:Y:S01]  /*0dc0*/  LEA.HI R3, R10, R10, RZ, 0x1 ;  /* 0x0000000a0a037211 */ /* 0x001fe200078f08ff */
[----:B------:R-:W-:-:S02]  /*0dd0*/  IMAD.SHL.U32 R19, R18, 0x8, RZ ;  /* 0x0000000812137824 */ /* 0x000fc400078e00ff */
[C---:B------:R-:W-:Y:S01]  /*0de0*/  VIADD R156, R16.reuse, 0x8 ;  /* 0x00000008109c7836 */ /* 0x040fe20000000000 */
[----:B------:R-:W-:Y:S01]  /*0df0*/  LOP3.LUT R3, R3, 0x1ffffffe, RZ, 0xc0, !PT ;  /* 0x1ffffffe03037812 */ /* 0x000fe200078ec0ff */
[C---:B------:R-:W-:Y:S01]  /*0e00*/  VIADD R155, R16.reuse, 0x10 ;  /* 0x00000010109b7836 */ /* 0x040fe20000000000 */
[----:B------:R-:W-:Y:S01]  /*0e10*/  SHF.R.S32.HI R0, RZ, 0x1f, R16 ;  /* 0x0000001fff007819 */ /* 0x000fe20000011410 */
        /* <DEDUP_REMOVED lines=8> */
[----:B------:R-:W-:Y:S01]  /*0ea0*/  VIADD R22, R16, 0x38 ;  /* 0x0000003810167836 */ /* 0x000fe20000000000 */
[----:B------:R-:W-:Y:S01]  /*0eb0*/  SHF.R.S32.HI R0, RZ, 0x1f, R153 ;  /* 0x0000001fff007819 */ /* 0x000fe20000011499 */
[----:B------:R-:W-:Y:S01]  /*0ec0*/  IMAD.IADD R3, R10, 0x1, -R3 ;  /* 0x000000010a037824 */ /* 0x000fe200078e0a03 */
[----:B------:R-:W-:-:S02]  /*0ed0*/  SHF.R.S32.HI R5, RZ, 0x1f, R152 ;  /* 0x0000001fff057819 */ /* 0x000fc40000011498 */
[----:B------:R-:W-:Y:S01]  /*0ee0*/  SHF.R.S32.HI R4, RZ, 0x1f, R23 ;  /* 0x0000001fff047819 */ /* 0x000fe20000011417 */
[----:B------:R-:W-:Y:S01]  /*0ef0*/  IMAD R17, R3, 0x8, R2 ;  /* 0x0000000803117824 */ /* 0x000fe200078e0202 */
[----:B-1----:R-:W-:-:S07]  /*0f00*/  SHF.R.S32.HI R0, RZ, 0x1f, R22 ;  /* 0x0000001fff007819 */ /* 0x002fce0000011416 */
.L_x_1127:
[----:B------:R-:W-:Y:S02]  /*0f10*/  ULDC.64 UR8, c[0x0][0xa28] ;  /* 0x00028a0000087ab9 */ /* 0x000fe40000000a00 */
[----:B------:R-:W-:-:S04]  /*0f20*/  UISETP.NE.U32.AND UP0, UPT, UR8, URZ, UPT ;  /* 0x0000003f0800728c */ /* 0x000fc8000bf05070 */
[----:B------:R-:W-:-:S03]  /*0f30*/  UISETP.NE.AND.EX UP0, UPT, UR9, URZ, UPT, UP0 ;  /* 0x0000003f0900728c */ /* 0x000fc6000bf05300 */
[----:B------:R-:W-:Y:S02]  /*0f40*/  ULDC.64 UR8, c[0x0][0xa18] ;  /* 0x0002860000087ab9 */ /* 0x000fe40000000a00 */
[----:B------:R-:W-:Y:S01]  /*0f50*/  UISETP.NE.U32.AND UP1, UPT, UR8, URZ, UPT ;  /* 0x0000003f0800728c */ /* 0x000fe2000bf25070 */
[----:B------:R-:W-:-:S03]  /*0f60*/  PLOP3.LUT P0, PT, PT, PT, UP0, 0x80, 0x0 ;  /* 0x000000000000781c */ /* 0x000fc60003f0f008 */
[----:B------:R-:W-:-:S03]  /*0f70*/  UISETP.NE.AND.EX UP1, UPT, UR9, URZ, UPT, UP1 ;  /* 0x0000003f0900728c */ /* 0x000fc6000bf25310 */
[----:B------:R-:W-:Y:S02]  /*0f80*/  @UP0 ULDC.64 UR8, c[0x0][0xa28] ;  /* 0x00028a0000080ab9 */ /* 0x000fe40000000a00 */
[----:B------:R-:W-:Y:S01]  /*0f90*/  @UP0 UIMAD.WIDE UR8, UR6, 0x4, UR8 ;  /* 0x00000004060808a5 */ /* 0x000fe2000f8e0208 */
[----:B------:R-:W-:-:S05]  /*0fa0*/  PLOP3.LUT P2, PT, PT, PT, UP1, 0x80, 0x0 ;  /* 0x000000000000781c */ /* 0x000fca0003f4f018 */
[----:B------:R-:W-:Y:S01]  /*0fb0*/  @UP1 ULDC.64 UR10, c[0x0][0xa18] ;  /* 0x00028600000a1ab9 */ /* 0x000fe20000000a00 */
[----:B0123--:R-:W-:Y:S02]  /*0fc0*/  IMAD.U32 R2, RZ, RZ, UR8 ;  /* 0x00000008ff027e24 */ /* 0x00ffe4000f8e00ff */
[----:B------:R-:W-:Y:S01]  /*0fd0*/  IMAD.U32 R3, RZ, RZ, UR9 ;  /* 0x00000009ff037e24 */ /* 0x000fe2000f8e00ff */
[----:B------:R-:W-:Y:S02]  /*0fe0*/  @UP1 UIMAD.WIDE UR8, UR6, 0x4, UR10 ;  /* 0x00000004060818a5 */ /* 0x000fe4000f8e020a */
[----:B------:R-:W-:Y:S02]  /*0ff0*/  ULOP3.LUT UR4, UR7, 0xff000000, URZ, 0xc0, !UPT ;  /* 0xff00000007047892 */ /* 0x000fe4000f8ec03f */
[----:B------:R-:W2:Y:S01]  /*1000*/  @P0 LDG.E R2, desc[UR52][R2.64] ;  /* 0x0000003402020981 */ /* 0x000ea2000c1e1900 */
[----:B------:R-:W-:Y:S01]  /*1010*/  ULDC.64 UR10, c[0x0][0xa20] ;  /* 0x00028800000a7ab9 */ /* 0x000fe20000000a00 */
[----:B------:R-:W-:-:S02]  /*1020*/  IMAD.U32 R4, RZ, RZ, UR8 ;  /* 0x00000008ff047e24 */ /* 0x000fc4000f8e00ff */
[----:B------:R-:W-:Y:S01]  /*1030*/  IMAD.U32 R5, RZ, RZ, UR9 ;  /* 0x00000009ff057e24 */ /* 0x000fe2000f8e00ff */
[----:B------:R-:W-:-:S04]  /*1040*/  ULDC.64 UR8, c[0x0][0x418] ;  /* 0x0001060000087ab9 */ /* 0x000fc80000000a00 */
[----:B------:R-:W3:Y:S01]  /*1050*/  @P2 LDG.E R4, desc[UR52][R4.64] ;  /* 0x0000003404042981 */ /* 0x000ee2000c1e1900 */
[----:B------:R-:W-:Y:S01]  /*1060*/  UISETP.NE.U32.AND UP0, UPT, UR8, URZ, UPT ;  /* 0x0000003f0800728c */ /* 0x000fe2000bf05070 */
[----:B------:R-:W-:Y:S01]  /*1070*/  ISETP.NE.U32.AND P1, PT, RZ, UR10, PT ;  /* 0x0000000aff007c0c */ /* 0x000fe2000bf25070 */
[----:B------:R-:W-:Y:S02]  /*1080*/  ULOP3.LUT UR42, UR7, 0xff0000, URZ, 0xc0, !UPT ;  /* 0x00ff0000072a7892 */ /* 0x000fe4000f8ec03f */
[----:B------:R-:W-:Y:S01]  /*1090*/  UISETP.NE.AND.EX UP0, UPT, UR9, URZ, UPT, UP0 ;  /* 0x0000003f0900728c */ /* 0x000fe2000bf05300 */
[----:B------:R-:W-:Y:S01]  /*10a0*/  ISETP.NE.AND.EX P1, PT, RZ, UR11, PT, P1 ;  /* 0x0000000bff007c0c */ /* 0x000fe2000bf25310 */
[----:B------:R-:W-:Y:S01]  /*10b0*/  ULDC UR8, c[0x0][0x424] ;  /* 0x0001090000087ab9 */ /* 0x000fe20000000800 */
[----:B------:R-:W-:Y:S02]  /*10c0*/  USHF.R.U32.HI UR4, URZ, 0x8, UR4 ;  /* 0x000000083f047899 */ /* 0x000fe40008011604 */
[----:B------:R-:W-:Y:S01]  /*10d0*/  USEL UR8, UR8, 0x1, UP0 ;  /* 0x0000000108087887 */ /* 0x000fe20008000000 */
[----:B------:R-:W-:Y:S01]  /*10e0*/  ULDC UR9, c[0x0][0x2f0] ;  /* 0x0000bc0000097ab9 */ /* 0x000fe20000000800 */
[----:B------:R-:W-:Y:S01]  /*10f0*/  UMOV UR40, URZ ;  /* 0x0000003f00287c82 */ /* 0x000fe20008000000 */
[----:B------:R-:W-:Y:S01]  /*1100*/  ULEA.HI UR42, UR42, UR4, URZ, 0x10 ;  /* 0x000000042a2a7291 */ /* 0x000fe2000f8f803f */
[----:B------:R-:W-:Y:S01]  /*1110*/  ULDC UR46, c[0x0][0x288] ;  /* 0x0000a200002e7ab9 */ /* 0x000fe20000000800 */
[----:B------:R-:W-:-:S02]  /*1120*/  UIMAD UR4, UR8, UR9, URZ ;  /* 0x00000009080472a4 */ /* 0x000fc4000f8e023f */
[----:B------:R-:W-:Y:S01]  /*1130*/  ULOP3.LUT UR37, UR7, 0xffff, URZ, 0xc0, !UPT ;  /* 0x0000ffff07257892 */ /* 0x000fe2000f8ec03f */
[----:B--2---:R-:W-:Y:S02]  /*1140*/  @P0 R2UR UR40, R2 ;  /* 0x00000000022802ca */ /* 0x004fe400000e0000 */
[----:B---3--:R-:W-:Y:S01]  /*1150*/  @P2 R2UR UR46, R4 ;  /* 0x00000000042e22ca */ /* 0x008fe200000e0000 */
[----:B----45:R-:W-:-:S14]  /*1160*/  @P2 BRA `(.L_x_1036) ;  /* 0x0000000000342947 */ /* 0x030fdc0003800000 */
[----:B------:R-:W-:Y:S02]  /*1170*/  ULDC.64 UR8, c[0x0][0xa00] ;  /* 0x0002800000087ab9 */ /* 0x000fe40000000a00 */
[----:B------:R-:W-:-:S04]  /*1180*/  ISETP.NE.U32.AND P0, PT, RZ, UR8, PT ;  /* 0x00000008ff007c0c */ /* 0x000fc8000bf05070 */
[----:B------:R-:W-:-:S13]  /*1190*/  ISETP.NE.AND.EX P0, PT, RZ, UR9, PT, P0 ;  /* 0x00000009ff007c0c */ /* 0x000fda000bf05300 */
[----:B------:R-:W-:Y:S05]  /*11a0*/  @!P0 BRA `(.L_x_1036) ;  /* 0x0000000000248947 */ /* 0x000fea0003800000 */
[----:B------:R-:W-:Y:S02]  /*11b0*/  ULDC.64 UR8, c[0x0][0xa00] ;  /* 0x0002800000087ab9 */ /* 0x000fe40000000a00 */
[----:B------:R-:W-:-:S06]  /*11c0*/  UIMAD.WIDE UR8, UR6, 0x4, UR8 ;  /* 0x00000004060878a5 */ /* 0x000fcc000f8e0208 */
[----:B------:R-:W-:Y:S02]  /*11d0*/  IMAD.U32 R2, RZ, RZ, UR8 ;  /* 0x00000008ff027e24 */ /* 0x000fe4000f8e00ff */
[----:B------:R-:W-:-:S05]  /*11e0*/  IMAD.U32 R3, RZ, RZ, UR9 ;  /* 0x00000009ff037e24 */ /* 0x000fca000f8e00ff */
[----:B------:R-:W2:Y:S04]  /*11f0*/  LDG.E R4, desc[UR52][R2.64] ;  /* 0x0000003402047981 */ /* 0x000ea8000c1e1900 */
[----:B------:R-:W3:Y:S01]  /*1200*/  LDG.E R0, desc[UR52][R2.64+0x4] ;  /* 0x0000043402007981 */ /* 0x000ee2000c1e1900 */
[----:B--2---:R-:W-:Y:S02]  /*1210*/  R2UR UR46, R4 ;  /* 0x00000000042e72ca */ /* 0x004fe400000e0000 */
[----:B---3--:R-:W-:-:S13]  /*1220*/  R2UR UR7, R0 ;  /* 0x00000000000772ca */ /* 0x008fda00000e0000 */
[----:B------:R-:W-:-:S12]  /*1230*/  UIADD3 UR46, -UR46, UR7, URZ ;  /* 0x000000072e2e7290 */ /* 0x000fd8000fffe13f */
.L_x_1036:
[----:B------:R-:W-:Y:S01]  /*1240*/  UMOV UR38, UR6 ;  /* 0x0000000600267c82 */ /* 0x000fe20008000000 */
[----:B------:R-:W-:Y:S05]  /*1250*/  @!P1 BRA `(.L_x_1037) ;  /* 0x00000000001c9947 */ /* 0x000fea0003800000 */
[----:B------:R-:W-:Y:S02]  /*1260*/  ULDC.64 UR8, c[0x0][0xa20] ;  /* 0x0002880000087ab9 */ /* 0x000fe40000000a00 */
[----:B------:R-:W-:-:S06]  /*1270*/  UIMAD.WIDE UR6, UR6, 0x4, UR8 ;  /* 0x00000004060678a5 */ /* 0x000fcc000f8e0208 */
[----:B------:R-:W-:Y:S02]  /*1280*/  IMAD.U32 R2, RZ, RZ, UR6 ;  /* 0x00000006ff027e24 */ /* 0x000fe4000f8e00ff */
[----:B------:R-:W-:-:S05]  /*1290*/  IMAD.U32 R3, RZ, RZ, UR7 ;  /* 0x00000007ff037e24 */ /* 0x000fca000f8e00ff */
[----:B------:R-:W2:Y:S02]  /*12a0*/  LDG.E R2, desc[UR52][R2.64] ;  /* 0x0000003402027981 */ /* 0x000ea4000c1e1900 */
[----:B--2---:R-:W-:Y:S01]  /*12b0*/  R2UR UR4, R2 ;  /* 0x00000000020472ca */ /* 0x004fe200000e0000 */
[----:B------:R-:W-:-:S14]  /*12c0*/  BRA `(.L_x_1038) ;  /* 0x0000000000347947 */ /* 0x000fdc0003800000 */
.L_x_1037:
        /* <DEDUP_REMOVED lines=13> */
.L_x_1038:
[----:B------:R-:W-:Y:S01]  /*13a0*/  ULDC UR6, c[0x0][0x448] ;  /* 0x0001120000067ab9 */ /* 0x000fe20000000800 */
[----:B------:R-:W-:Y:S02]  /*13b0*/  UIMAD UR39, UR5, 0xc0, URZ ;  /* 0x000000c0052778a4 */ /* 0x000fe4000f8e023f */
[----:B------:R-:W-:Y:S02]  /*13c0*/  UISETP.NE.AND UP0, UPT, UR6, 0x1, UPT ;  /* 0x000000010600788c */ /* 0x000fe4000bf05270 */
[----:B------:R-:W-:Y:S02]  /*13d0*/  UIADD3 UR40, -UR40, UR4, URZ ;  /* 0x0000000428287290 */ /* 0x000fe4000fffe13f */
[----:B------:R-:W-:Y:S01]  /*13e0*/  UIADD3 UR8, UR39, 0xbf, URZ ;  /* 0x000000bf27087890 */ /* 0x000fe2000fffe03f */
[----:B------:R-:W-:Y:S01]  /*13f0*/  ULDC.64 UR4, c[0x0][0x9e0] ;  /* 0x0002780000047ab9 */ /* 0x000fe20000000a00 */
[----:B------:R-:W-:Y:S02]  /*1400*/  UIADD3 UR9, UR40, 0x1, -UR46 ;  /* 0x0000000128097890 */ /* 0x000fe4000fffe82e */
[----:B------:R-:W-:-:S03]  /*1410*/  UISETP.GE.AND UP1, UPT, UR5, 0x1, UPT ;  /* 0x000000010500788c */ /* 0x000fc6000bf26270 */
[----:B------:R-:W-:Y:S01]  /*1420*/  @UP0 ULDC UR6, c[0x0][0x44c] ;  /* 0x0001130000060ab9 */ /* 0x000fe20000000800 */
[----:B------:R-:W-:Y:S01]  /*1430*/  @UP0 ULDC UR10, c[0x0][0x450] ;  /* 0x00011400000a0ab9 */ /* 0x000fe20000000800 */
[----:B------:R-:W-:Y:S01]  /*1440*/  UIMAD.WIDE.U32 UR6, UR8, UR6, URZ ;  /* 0x00000006080672a5 */ /* 0x000fe2000f8e003f */
[----:B------:R-:W-:-:S03]  /*1450*/  PLOP3.LUT P1, PT, PT, PT, UP1, 0x80, 0x0 ;  /* 0x000000000000781c */ /* 0x000fc60003f2f018 */
[----:B------:R-:W-:-:S04]  /*1460*/  @UP0 USHF.R.U32.HI UR8, URZ, UR10, UR7 ;  /* 0x0000000a3f080299 */ /* 0x000fc80008011607 */
[----:B------:R-:W-:-:S04]  /*1470*/  UIADD3 UR9, UR9, UR8, URZ ;  /* 0x0000000809097290 */ /* 0x000fc8000fffe03f */
[----:B------:R-:W-:Y:S02]  /*1480*/  UIADD3 UR4, UR9, UR4, URZ ;  /* 0x0000000409047290 */ /* 0x000fe4000fffe03f */
[----:B------:R-:W-:Y:S10]  /*1490*/  @!P1 BRA `(.L_x_1039) ;  /* 0x0000000000449947 */ /* 0x000ff40003800000 */
        /* <DEDUP_REMOVED lines=10> */
.L_x_1040:
[----:B------:R-:W-:-:S11]  /*1540*/  UISETP.NE.AND UP1, UPT, UR5, 0x1, UPT ;  /* 0x000000010500788c */ /* 0x000fd6000bf25270 */
[----:B------:R-:W-:Y:S02]  /*1550*/  @UP1 ULDC.64 UR10, c[0x0][0x9e8] ;  /* 0x00027a00000a1ab9 */ /* 0x000fe40000000a00 */
[----:B------:R-:W-:-:S04]  /*1560*/  UIMAD.WIDE.U32 UR6, UR8, UR10, URZ ;  /* 0x0000000a080672a5 */ /* 0x000fc8000f8e003f */
[----:B------:R-:W-:-:S12]  /*1570*/  @UP1 USHF.R.U32.HI UR8, URZ, UR11, UR7 ;  /* 0x0000000b3f081299 */ /* 0x000fd80008011607 */
.L_x_1041:
[----:B------:R-:W-:-:S04]  /*1580*/  UIMAD UR8, UR8, UR5, UR5 ;  /* 0x00000005080872a4 */ /* 0x000fc8000f8e0205 */
[----:B------:R-:W-:-:S04]  /*1590*/  UISETP.LT.AND UP1, UPT, UR4, UR8, UPT ;  /* 0x000000080400728c */ /* 0x000fc8000bf21270 */
[----:B------:R-:W-:-:S12]  /*15a0*/  USEL UR4, UR4, UR8, UP1 ;  /* 0x0000000804047287 */ /* 0x000fd80008800000 */
.L_x_1039:
[----:B------:R-:W-:Y:S02]  /*15b0*/  UIADD3 UR8, UR40, 0x7f, URZ ;  /* 0x0000007f28087890 */ /* 0x000fe4000fffe03f */
[----:B------:R-:W-:Y:S02]  /*15c0*/  UIADD3 UR9, UR4, 0x7f, URZ ;  /* 0x0000007f04097890 */ /* 0x000fe4000fffe03f */
[----:B------:R-:W-:Y:S02]  /*15d0*/  USHF.R.S32.HI UR4, URZ, 0x1f, UR8 ;  /* 0x0000001f3f047899 */ /* 0x000fe40008011408 */
[----:B------:R-:W-:Y:S01]  /*15e0*/  USHF.R.S32.HI UR10, URZ, 0x1f, UR9 ;  /* 0x0000001f3f0a7899 */ /* 0x000fe20008011409 */
[----:B------:R-:W-:Y:S01]  /*15f0*/  @UP0 ULDC UR6, c[0x0][0x44c] ;  /* 0x0001130000060ab9 */ /* 0x000fe20000000800 */
[----:B------:R-:W-:Y:S02]  /*1600*/  ULEA.HI UR4, UR4, UR8, URZ, 0x7 ;  /* 0x0000000804047291 */ /* 0x000fe4000f8f383f */
[----:B------:R-:W-:-:S02]  /*1610*/  ULEA.HI UR10, UR10, UR9, URZ, 0x7 ;  /* 0x000000090a0a7291 */ /* 0x000fc4000f8f383f */
[----:B------:R-:W-:Y:S01]  /*1620*/  UIMAD.WIDE.U32 UR6, UR39, UR6, URZ ;  /* 0x00000006270672a5 */ /* 0x000fe2000f8e003f */
[----:B------:R-:W-:Y:S01]  /*1630*/  @UP0 ULDC UR12, c[0x0][0x450] ;  /* 0x00011400000c0ab9 */ /* 0x000fe20000000800 */
[----:B------:R-:W-:Y:S01]  /*1640*/  UMOV UR11, UR39 ;  /* 0x00000027000b7c82 */ /* 0x000fe20008000000 */
[----:B------:R-:W-:Y:S02]  /*1650*/  USHF.R.S32.HI UR4, URZ, 0x7, UR4 ;  /* 0x000000073f047899 */ /* 0x000fe40008011404 */
[----:B------:R-:W-:Y:S02]  /*1660*/  USHF.R.S32.HI UR10, URZ, 0x7, UR10 ;  /* 0x000000073f0a7899 */ /* 0x000fe4000801140a */
[----:B------:R-:W-:Y:S02]  /*1670*/  UIADD3 UR51, UR40, -UR46, URZ ;  /* 0x8000002e28337290 */ /* 0x000fe4000fffe03f */
[----:B------:R-:W-:Y:S02]  /*1680*/  @UP0 USHF.R.U32.HI UR11, URZ, UR12, UR7 ;  /* 0x0000000c3f0b0299 */ /* 0x000fe40008011607 */
[----:B------:R-:W-:-:S02]  /*1690*/  UISETP.LT.AND UP0, UPT, UR4, UR10, UPT ;  /* 0x0000000a0400728c */ /* 0x000fc4000bf01270 */
        /* <DEDUP_REMOVED lines=15> */
.L_x_1043:
[----:B------:R-:W-:-:S11]  /*1790*/  UISETP.NE.AND UP0, UPT, UR5, 0x1, UPT ;  /* 0x000000010500788c */ /* 0x000fd6000bf05270 */
[----:B------:R-:W-:Y:S02]  /*17a0*/  @UP0 ULDC.64 UR10, c[0x0][0x9e8] ;  /* 0x00027a00000a0ab9 */ /* 0x000fe40000000a00 */
[----:B------:R-:W-:-:S04]  /*17b0*/  UIMAD.WIDE.U32 UR8, UR7, UR10, URZ ;  /* 0x0000000a070872a5 */ /* 0x000fc8000f8e003f */
[----:B------:R-:W-:-:S12]  /*17c0*/  @UP0 USHF.R.U32.HI UR7, URZ, UR11, UR9 ;  /* 0x0000000b3f070299 */ /* 0x000fd80008011609 */
.L_x_1044:
[----:B------:R-:W-:-:S04]  /*17d0*/  UIMAD UR5, UR7, UR5, URZ ;  /* 0x00000005070572a4 */ /* 0x000fc8000f8e023f */
[----:B------:R-:W-:-:S04]  /*17e0*/  UISETP.LT.AND UP0, UPT, UR4, UR5, UPT ;  /* 0x000000050400728c */ /* 0x000fc8000bf01270 */
[----:B------:R-:W-:-:S12]  /*17f0*/  USEL UR4, UR4, UR5, !UP0 ;  /* 0x0000000504047287 */ /* 0x000fd8000c000000 */
.L_x_1042:
[----:B------:R-:W-:Y:S02]  /*1800*/  USHF.R.S32.HI UR5, URZ, 0x1f, UR4 ;  /* 0x0000001f3f057899 */ /* 0x000fe40008011404 */
[----:B------:R-:W-:Y:S02]  /*1810*/  ULOP3.LUT UR41, UR42, 0xff, URZ, 0xc0, !UPT ;  /* 0x000000ff2a297892 */ /* 0x000fe4000f8ec03f */
[----:B------:R-:W-:Y:S02]  /*1820*/  ULEA.HI UR5, UR5, UR4, URZ, 0x7 ;  /* 0x0000000405057291 */ /* 0x000fe4000f8f383f */
[----:B------:R-:W-:Y:S02]  /*1830*/  USHF.R.U32.HI UR42, URZ, 0x10, UR42 ;  /* 0x000000103f2a7899 */ /* 0x000fe4000801162a */
[----:B------:R-:W-:Y:S01]  /*1840*/  USHF.R.S32.HI UR5, URZ, 0x7, UR5 ;  /* 0x000000073f057899 */ /* 0x000fe20008011405 */
[----:B------:R-:W-:-:S03]  /*1850*/  UMOV UR4, URZ ;  /* 0x0000003f00047c82 */ /* 0x000fc60008000000 */
[----:B------:R-:W-:-:S04]  /*1860*/  UISETP.LT.AND UP0, UPT, URZ, UR5, UPT ;  /* 0x000000053f00728c */ /* 0x000fc8000bf01270 */
[----:B------:R-:W-:-:S04]  /*1870*/  USEL UR43, URZ, UR5, !UP0 ;  /* 0x000000053f2b7287 */ /* 0x000fc8000c000000 */
[----:B------:R-:W-:-:S06]  /*1880*/  UISETP.GT.AND UP0, UPT, UR6, UR43, UPT ;  /* 0x0000002b0600728c */ /* 0x000fcc000bf04270 */
[----:B------:R-:W-:-:S13]  /*1890*/  PLOP3.LUT P0, PT, PT, PT, UP0, 0x80, 0x0 ;  /* 0x000000000000781c */ /* 0x000fda0003f0f008 */
[----:B------:R-:W-:Y:S05]  /*18a0*/  @!P0 BRA `(.L_x_1045) ;  /* 0x0000000000948947 */ /* 0x000fea0003800000 */
[----:B------:R-:W-:Y:S01]  /*18b0*/  UISETP.NE.AND UP0, UPT, UR42, URZ, UPT ;  /* 0x0000003f2a00728c */ /* 0x000fe2000bf05270 */
[----:B------:R-:W-:-:S03]  /*18c0*/  ULDC UR4, c[0x0][0x9f0] ;  /* 0x00027c0000047ab9 */ /* 0x000fc60000000800 */
[----:B------:R-:W-:-:S04]  /*18d0*/  USEL UR10, UR42, UR4, UP0 ;  /* 0x000000042a0a7287 */ /* 0x000fc80008000000 */
[----:B------:R-:W-:Y:S02]  /*18e0*/  UIADD3 UR4, UR10, -0x1, UR6 ;  /* 0xffffffff0a047890 */ /* 0x000fe4000fffe006 */
[----:B------:R-:W-:Y:S02]  /*18f0*/  IMAD.U32 R3, RZ, RZ, UR10 ;  /* 0x0000000aff037e24 */ /* 0x000fe4000f8e00ff */
[----:B------:R-:W-:-:S03]  /*1900*/  UIADD3 UR7, -UR43, UR4, URZ ;  /* 0x000000042b077290 */ /* 0x000fc6000fffe13f */
[-C--:B------:R-:W-:Y:S01]  /*1910*/  IABS R0, R3.reuse ;  /* 0x0000000300007213 */ /* 0x080fe20000000000 */
[----:B------:R-:W-:Y:S01]  /*1920*/  UMOV UR4, URZ ;  /* 0x0000003f00047c82 */ /* 0x000fe20008000000 */
[----:B------:R-:W-:Y:S01]  /*1930*/  IABS R5, R3 ;  /* 0x0000000300057213 */ /* 0x000fe20000000000 */
[----:B------:R-:W-:Y:S01]  /*1940*/  IMAD.U32 R4, RZ, RZ, UR7 ;  /* 0x00000007ff047e24 */ /* 0x000fe2000f8e00ff */
[----:B------:R-:W-:Y:S01]  /*1950*/  R2UR UR11, R0 ;  /* 0x00000000000b72ca */ /* 0x000fe200000e0000 */
[----:B------:R-:W-:-:S03]  /*1960*/  ULOP3.LUT UR7, UR7, UR10, URZ, 0x3c, !UPT ;  /* 0x0000000a07077292 */ /* 0x000fc6000f8e3c3f */
[----:B------:R-:W-:-:S05]  /*1970*/  IABS R4, R4 ;  /* 0x0000000400047213 */ /* 0x000fca0000000000 */
[----:B------:R-:W-:-:S04]  /*1980*/  IMAD.MOV.U32 R3, RZ, RZ, R4 ;  /* 0x000000ffff037224 */ /* 0x000fc800078e0004 */
        /* <DEDUP_REMOVED lines=23> */
.L_x_1045:
[----:B------:R-:W-:Y:S01]  /*1b00*/  UIMAD UR43, UR41, UR4, UR43 ;  /* 0x00000004292b72a4 */ /* 0x000fe2000f8e022b */
[----:B------:R-:W-:Y:S01]  /*1b10*/  IMAD.U32 R88, RZ, RZ, UR6 ;  /* 0x00000006ff587e24 */ /* 0x000fe2000f8e00ff */
[----:B------:R-:W-:Y:S01]  /*1b20*/  PLOP3.LUT P0, PT, PT, PT, PT, 0x80, 0x0 ;  /* 0x000000000000781c */ /* 0x000fe20003f0f070 */
[----:B------:R-:W-:Y:S01]  /*1b30*/  IMAD.U32 R3, RZ, RZ, UR4 ;  /* 0x00000004ff037e24 */ /* 0x000fe2000f8e00ff */
[----:B------:R-:W-:Y:S02]  /*1b40*/  CS2R R20, SRZ ;  /* 0x0000000000147805 */ /* 0x000fe4000001ff00 */
[----:B------:R-:W-:Y:S02]  /*1b50*/  CS2R R118, SRZ ;  /* 0x0000000000767805 */ /* 0x000fe4000001ff00 */
[----:B------:R-:W-:Y:S02]  /*1b60*/  CS2R R116, SRZ ;  /* 0x0000000000747805 */ /* 0x000fe4000001ff00 */
[----:B------:R-:W-:-:S02]  /*1b70*/  CS2R R114, SRZ ;  /* 0x0000000000727805 */ /* 0x000fc4000001ff00 */
[----:B------:R-:W-:Y:S02]  /*1b80*/  VIADDMNMX R88, R3, UR43, R88, PT ;  /* 0x0000002b03587c46 */ /* 0x000fe4000b800158 */
[----:B------:R-:W-:Y:S02]  /*1b90*/  CS2R R112, SRZ ;  /* 0x0000000000707805 */ /* 0x000fe4000001ff00 */
[----:B------:R-:W-:Y:S02]  /*1ba0*/  CS2R R110, SRZ ;  /* 0x00000000006e7805 */ /* 0x000fe4000001ff00 */
[----:B------:R-:W-:Y:S02]  /*1bb0*/  CS2R R108, SRZ ;  /* 0x00000000006c7805 */ /* 0x000fe4000001ff00 */
[----:B------:R-:W-:Y:S02]  /*1bc0*/  ISETP.GT.AND P1, PT, R88, UR43, PT ;  /* 0x0000002b58007c0c */ /* 0x000fe4000bf24270 */
        /* <DEDUP_REMOVED lines=10> */
[----:B------:R-:W-:Y:S06]  /*1c70*/  @!P1 BRA `(.L_x_1046) ;  /* 0x000000b400c89947 */ /* 0x000fec0003800000 */
[----:B------:R-:W0:Y:S01]  /*1c80*/  S2R R0, SR_TID.X ;  /* 0x0000000000007919 */ /* 0x000e220000002100 */
[----:B------:R-:W1:Y:S01]  /*1c90*/  S2UR UR6, SR_CgaCtaId ;  /* 0x00000000000679c3 */ /* 0x000e620000008800 */
[----:B------:R-:W-:Y:S02]  /*1ca0*/  UMOV UR45, 0x400 ;  /* 0x00000400002d7882 */ /* 0x000fe40000000000 */
[----:B-1----:R-:W-:Y:S01]  /*1cb0*/  ULEA UR45, UR6, UR45, 0x18 ;  /* 0x0000002d062d7291 */ /* 0x002fe2000f8ec03f */
[----:B0-----:R-:W-:-:S05]  /*1cc0*/  VIADD R4, R0, 0xffffff80 ;  /* 0xffffff8000047836 */ /* 0x001fca0000000000 */
[----:B------:R-:W-:-:S04]  /*1cd0*/  SHF.R.S32.HI R0, RZ, 0x1f, R4 ;  /* 0x0000001fff007819 */ /* 0x000fc80000011404 */
[----:B------:R-:W-:-:S04]  /*1ce0*/  LEA.HI R0, R0, R4, RZ, 0x7 ;  /* 0x0000000400007211 */ /* 0x000fc800078f38ff */
[----:B------:R-:W-:-:S06]  /*1cf0*/  SHF.R.S32.HI R0, RZ, 0x7, R0 ;  /* 0x00000007ff007819 */ /* 0x000fcc0000011400 */
[----:B------:R-:W0:Y:S02]  /*1d00*/  SHFL.IDX PT, R0, R0, RZ, 0x1f ;  /* 0x00001fff00007589 */ /* 0x000e2400000e0000 */
[----:B0-----:R-:W-:-:S13]  /*1d10*/  R2UR UR44, R0 ;  /* 0x00000000002c72ca */ /* 0x001fda00000e0000 */
        /* <DEDUP_REMOVED lines=26> */
.L_x_1047:
[----:B------:R-:W-:Y:S01]  /*1ec0*/  ULEA.HI UR4, UR48, UR48, URZ, 0x1 ;  /* 0x0000003030047291 */ /* 0x000fe2000f8f083f */
[----:B------:R-:W-:-:S03]  /*1ed0*/  IMAD.U32 R2, RZ, RZ, UR49 ;  /* 0x00000031ff027e24 */ /* 0x000fc6000f8e00ff */
[----:B------:R-:W-:Y:S02]  /*1ee0*/  ULOP3.LUT UR4, UR4, 0xfffffffe, URZ, 0xc0, !UPT ;  /* 0xfffffffe04047892 */ /* 0x000fe4000f8ec03f */
[----:B------:R-:W-:Y:S02]  /*1ef0*/  ISETP.NE.AND P0, PT, R2, 0x3, PT ;  /* 0x000000030200780c */ /* 0x000fe40003f05270 */
[----:B------:R-:W-:-:S06]  /*1f00*/  UIADD3 UR4, UR48, -UR4, URZ ;  /* 0x8000000430047290 */ /* 0x000fcc000fffe03f */
[----:B------:R-:W-:-:S05]  /*1f10*/  IMAD.U32 R0, RZ, RZ, UR4 ;  /* 0x00000004ff007e24 */ /* 0x000fca000f8e00ff */
[----:B------:R-:W-:-:S04]  /*1f20*/  SHF.L.U32 R0, R0, 0x1f, RZ ;  /* 0x0000001f00007819 */ /* 0x000fc800000006ff */
[----:B------:R-:W0:Y:S02]  /*1f30*/  SYNCS.PHASECHK.TRANS64.TRYWAIT P1, [UR45+0x16800], R0 ;  /* 0x01680000ff0075a7 */ /* 0x000e24000802016d */
[----:B0-----:R-:W-:Y:S05]  /*1f40*/  @!P1 BRA `(.L_x_1048) ;  /* 0x0000013c008c9947 */ /* 0x001fea0003800000 */
.L_x_1250:
[----:B------:R-:W-:Y:S05]  /*1f50*/  @!P0 BRA `(.L_x_1049) ;  /* 0x0000000000048947 */ /* 0x000fea0003800000 */
[----:B------:R-:W-:Y:S01]  /*1f60*/  BPT.TRAP 0x1 ;  /* 0x000000040000795c */ /* 0x000fe20000300000 */
.L_x_1049:
[----:B0-----:R-:W-:Y:S02]  /*1f70*/  IMAD.U32 R3, RZ, RZ, UR47 ;  /* 0x0000002fff037e24 */ /* 0x001fe4000f8e00ff */
[----:B------:R-:W-:-:S03]  /*1f80*/  IMAD.U32 R0, RZ, RZ, UR50 ;  /* 0x00000032ff007e24 */ /* 0x000fc6000f8e00ff */
[----:B------:R-:W-:Y:S02]  /*1f90*/  LEA R3, R3, UR45, 0x3 ;  /* 0x0000002d03037c11 */ /* 0x000fe4000f8e18ff */
[----:B------:R-:W-:-:S04]  /*1fa0*/  SHF.L.U32 R0, R0, 0x1f, RZ ;  /* 0x0000001f00007819 */ /* 0x000fc800000006ff */
[----:B------:R0:W1:Y:S01]  /*1fb0*/  SYNCS.PHASECHK.TRANS64.TRYWAIT P2, [R3+URZ+0x16830], R0 ;  /* 0x01683000030075a7 */ /* 0x000062000804017f */
[----:B------:R-:W-:Y:S05]  /*1fc0*/  @!P0 BRA `(.L_x_1050) ;  /* 0x0000000000048947 */ /* 0x000fea0003800000 */
[----:B------:R-:W-:Y:S01]  /*1fd0*/  BPT.TRAP 0x1 ;  /* 0x000000040000795c */ /* 0x000fe20000300000 */
.L_x_1050:
[----:B------:R-:W2:Y:S02]  /*1fe0*/  S2R R2, SR_TID.X ;  /* 0x0000000000027919 */ /* 0x000ea40000002100 */
[----:B--2---:R-:W-:Y:S01]  /*1ff0*/  LOP3.LUT P1, RZ, R2, 0x7f, RZ, 0xc0, !PT ;  /* 0x0000007f02ff7812 */ /* 0x004fe2000782c0ff */
[----:B-1----:R-:W-:-:S12]  /*2000*/  @P2 BRA `(.L_x_1051) ;  /* 0x0000000000082947 */ /* 0x002fd80003800000 */
[----:B------:R-:W1:Y:S02]  /*2010*/  SYNCS.PHASECHK.TRANS64.TRYWAIT P2, [R3+URZ+0x16830], R0 ;  /* 0x01683000030075a7 */ /* 0x000e64000804017f */
[----:B-1----:R-:W-:Y:S05]  /*2020*/  @!P2 BRA `(.L_x_1052) ;  /* 0x0000013c006ca947 */ /* 0x002fea0003800000 */
.L_x_1051:
[----:B------:R-:W-:Y:S05]  /*2030*/  WARPSYNC.ALL ;  /* 0x0000000000007948 */ /* 0x000fea0003800000 */
[----:B------:R-:W-:Y:S01]  /*2040*/  UIADD3 UR4, UR45, 0xe400, URZ ;  /* 0x0000e4002d047890 */ /* 0x000fe2000fffe03f */
[----:B------:R-:W-:Y:S01]  /*2050*/  WARPGROUP.ARRIVE ;  /* 0x00000000000079c5 */ /* 0x000fe20000000000 */
[----:B------:R-:W-:Y:S01]  /*2060*/  ULOP3.LUT UR16, UR54, 0x10000, URZ, 0xfc, !UPT ;  /* 0x0001000036107892 */ /* 0x000fe2000f8efc3f */
[----:B01----:R-:W-:Y:S01]  /*2070*/  VIADD R0, R17, UR39 ;  /* 0x0000002711007c36 */ /* 0x003fe20008000000 */
[----:B------:R-:W-:Y:S01]  /*2080*/  USHF.R.U32.HI UR4, URZ, 0x4, UR4 ;  /* 0x000000043f047899 */ /* 0x000fe20008011604 */
[----:B------:R-:W-:Y:S01]  /*2090*/  LEA R5, R88, 0xffffff80, 0x7 ;  /* 0xffffff8058057811 */ /* 0x000fe200078e38ff */
[----:B------:R-:W-:Y:S01]  /*20a0*/  UMOV UR17, 0x40000040 ;  /* 0x4000004000117882 */ /* 0x000fe20000000000 */
[----:B------:R-:W-:Y:S01]  /*20b0*/  UMOV UR19, 0x40000040 ;  /* 0x4000004000137882 */ /* 0x000fe20000000000 */
[----:B------:R-:W-:Y:S01]  /*20c0*/  ULOP3.LUT UR4, UR4, 0x3fff, URZ, 0xc0, !UPT ;  /* 0x00003fff04047892 */ /* 0x000fe2000f8ec03f */
[----:B------:R-:W-:Y:S01]  /*20d0*/  IMAD.MOV.U32 R2, RZ, RZ, R0 ;  /* 0x000000ffff027224 */ /* 0x000fe200078e0000 */
[----:B------:R-:W-:Y:S01]  /*20e0*/  UMOV UR5, 0x40000040 ;  /* 0x4000004000057882 */ /* 0x000fe20000000000 */
[----:B------:R-:W-:Y:S01]  /*20f0*/  UMOV UR7, 0x40000040 ;  /* 0x4000004000077882 */ /* 0x000fe20000000000 */
[----:B------:R-:W-:-:S02]  /*2100*/  ULOP3.LUT UR20, UR4, 0x10000, URZ, 0xfc, !UPT ;  /* 0x0001000004147892 */ /* 0x000fc4000f8efc3f */
[----:B------:R-:W-:Y:S02]  /*2110*/  UIADD3 UR4, UR16, 0x2, URZ ;  /* 0x0000000210047890 */ /* 0x000fe4000fffe03f */
[----:B------:R-:W-:Y:S02]  /*2120*/  ULEA UR18, UR47, UR20, 0xa ;  /* 0x000000142f127291 */ /* 0x000fe4000f8e503f */
[----:B------:R-:W-:Y:S02]  /*2130*/  UIADD3 UR8, UR16, 0x4, URZ ;  /* 0x0000000410087890 */ /* 0x000fe4000fffe03f */
[----:B------:R-:W-:Y:S02]  /*2140*/  UIADD3 UR6, UR18, 0x2, URZ ;  /* 0x0000000212067890 */ /* 0x000fe4000fffe03f */
[----:B------:R-:W-:Y:S01]  /*2150*/  UIADD3 UR10, UR18, 0x4, URZ ;  /* 0x00000004120a7890 */ /* 0x000fe2000fffe03f */
[----:B------:R-:W-:Y:S02]  /*2160*/  UMOV UR9, 0x40000040 ;  /* 0x4000004000097882 */ /* 0x000fe40000000000 */
[----:B------:R-:W-:Y:S01]  /*2170*/  HGMMA.64x128x16.F32 R24, gdesc[UR16], RZ, !UPT, gsb0 ;  /* 0x01e00000101879f0 */ /* 0x000fe2000c0008ff */
[----:B------:R-:W-:Y:S01]  /*2180*/  UMOV UR11, 0x40000040 ;  /* 0x40000040000b7882 */ /* 0x000fe20000000000 */
[----:B------:R-:W-:-:S02]  /*2190*/  UIADD3 UR12, UR16, 0x6, URZ ;  /* 0x00000006100c7890 */ /* 0x000fc4000fffe03f */
[----:B------:R-:W-:Y:S01]  /*21a0*/  UIADD3 UR14, UR18, 0x6, URZ ;  /* 0x00000006120e7890 */ /* 0x000fe2000fffe03f */
[----:B------:R-:W-:Y:S01]  /*21b0*/  UMOV UR13, 0x40000040 ;  /* 0x40000040000d7882 */ /* 0x000fe20000000000 */
[----:B------:R-:W-:Y:S01]  /*21c0*/  UMOV UR15, 0x40000040 ;  /* 0x40000040000f7882 */ /* 0x000fe20000000000 */
[----:B------:R-:W-:Y:S01]  /*21d0*/  ULDC UR23, c[0x0][0x9dc] ;  /* 0x0002770000177ab9 */ /* 0x000fe20000000800 */
[----:B------:R-:W-:Y:S02]  /*21e0*/  WARPGROUP.DEPBAR.LE gsb0, 0x0 ;  /* 0x00008000000079c5 */ /* 0x000fe40000010000 */
[----:B------:R-:W-:-:S06]  /*21f0*/  WARPGROUP.ARRIVE ;  /* 0x00000000000079c5 */ /* 0x000fcc0000000000 */
[----:B------:R-:W-:Y:S01]  /*2200*/  HGMMA.64x128x16.F32 R24, gdesc[UR4], R24, gsb0 ;  /* 0x01e00000041879f0 */ /* 0x000fe20008000818 */
[----:B------:R-:W-:Y:S02]  /*2210*/  ULDC UR6, c[0x0][0x448] ;  /* 0x0001120000067ab9 */ /* 0x000fe40000000800 */
[----:B------:R-:W-:-:S06]  /*2220*/  UISETP.NE.AND UP0, UPT, UR6, 0x1, UPT ;  /* 0x000000010600788c */ /* 0x000fcc000bf05270 */
[----:B------:R-:W-:Y:S02]  /*2230*/  PLOP3.LUT P2, PT, PT, PT, UP0, 0x80, 0x0 ;  /* 0x000000000000781c */ /* 0x000fe40003f4f008 */
[----:B------:R-:W-:-:S03]  /*2240*/  PLOP3.LUT P3, PT, PT, PT, UP0, 0x80, 0x0 ;  /* 0x000000000000781c */ /* 0x000fc60003f6f008 */
[----:B------:R-:W-:-:S08]  /*2250*/  @UP0 ULDC UR6, c[0x0][0x44c] ;  /* 0x0001130000060ab9 */ /* 0x000fd00000000800 */
[----:B------:R-:W-:Y:S01]  /*2260*/  @P2 IMAD.HI.U32 R4, R0, UR6, RZ ;  /* 0x0000000600042c27 */ /* 0x000fe2000f8e00ff */
[----:B------:R-:W-:-:S03]  /*2270*/  @UP0 ULDC UR6, c[0x0][0x450] ;  /* 0x0001140000060ab9 */ /* 0x000fc60000000800 */
[----:B------:R-:W-:Y:S01]  /*2280*/  @!P1 VIADD R0, R3, 0x16840 ;  /* 0x0001684003009836 */ /* 0x000fe20000000000 */
[----:B------:R-:W-:Y:S01]  /*2290*/  @P3 SHF.R.U32.HI R2, RZ, UR6, R4 ;  /* 0x00000006ff023c19 */ /* 0x000fe20008011604 */
[----:B------:R-:W-:Y:S01]  /*22a0*/  IMAD.MOV.U32 R3, RZ, RZ, -0x80 ;  /* 0xffffff80ff037424 */ /* 0x000fe200078e00ff */
[----:B------:R-:W-:Y:S02]  /*22b0*/  ULDC.64 UR6, c[0x0][0x9e0] ;  /* 0x0002780000067ab9 */ /* 0x000fe40000000a00 */
[----:B------:R-:W-:Y:S01]  /*22c0*/  UISETP.GE.AND UP1, UPT, UR7, 0x1, UPT ;  /* 0x000000010700788c */ /* 0x000fe2000bf26270 */
[----:B------:R-:W0:Y:S01]  /*22d0*/  SHFL.IDX PT, R11, R2, RZ, 0x1c1f ;  /* 0x001c1fff020b7589 */ /* 0x000e2200000e0000 */
[----:B------:R-:W-:Y:S01]  /*22e0*/  @!P1 PRMT R0, RZ, 0x654, R0 ;  /* 0x00000654ff009816 */ /* 0x000fe20000000000 */
[----:B------:R-:W-:Y:S02]  /*22f0*/  IMAD R7, R88, R3, 0x80 ;  /* 0x0000008058077424 */ /* 0x000fe400078e0203 */
[----:B------:R-:W-:Y:S01]  /*2300*/  IMAD.U32 R3, RZ, RZ, UR46 ;  /* 0x0000002eff037e24 */ /* 0x000fe2000f8e00ff */
[----:B------:R-:W-:-:S02]  /*2310*/  PLOP3.LUT P2, PT, PT, PT, UP1, 0x40, 0x0 ;  /* 0x000000000000781c */ /* 0x000fc40003f4e818 */
[----:B------:R-:W-:Y:S01]  /*2320*/  IADD3 R6, -R16, UR40, R7 ;  /* 0x0000002810067c10 */ /* 0x000fe2000fffe107 */
[----:B------:R-:W-:Y:S02]  /*2330*/  WARPGROUP.DEPBAR.LE gsb0, 0x0 ;  /* 0x00008000000079c5 */ /* 0x000fe40000010000 */
[----:B------:R-:W-:-:S06]  /*2340*/  WARPGROUP.ARRIVE ;  /* 0x00000000000079c5 */ /* 0x000fcc0000000000 */
[----:B------:R-:W-:Y:S01]  /*2350*/  HGMMA.64x128x16.F32 R24, gdesc[UR8], R24, gsb0 ;  /* 0x01e00000081879f0 */ /* 0x000fe20008000818 */
[----:B------:R-:W-:Y:S02]  /*2360*/  ULOP3.LUT UR10, URZ, UR23, URZ, 0x33, !UPT ;  /* 0x000000173f0a7292 */ /* 0x000fe4000f8e333f */
[----:B------:R-:W-:Y:S02]  /*2370*/  WARPGROUP.DEPBAR.LE gsb0, 0x0 ;  /* 0x00008000000079c5 */ /* 0x000fe40000010000 */
[----:B------:R-:W-:-:S07]  /*2380*/  WARPGROUP.ARRIVE ;  /* 0x00000000000079c5 */ /* 0x000fce0000000000 */
[----:B------:R-:W-:Y:S03]  /*2390*/  HGMMA.64x128x16.F32 R24, gdesc[UR12], R24, gsb0 ;  /* 0x01e000000c1879f0 */ /* 0x000fe60008000818 */
[----:B------:R-:W-:Y:S02]  /*23a0*/  WARPGROUP.DEPBAR.LE gsb0, 0x0 ;  /* 0x00008000000079c5 */ /* 0x000fe40000010000 */
[----:B------:R1:W-:Y:S02]  /*23b0*/  @!P1 SYNCS.ARRIVE.TRANS64.RED.A1T0 RZ, [R0+URZ], RZ ;  /* 0x000000ff00ff99a7 */ /* 0x0003e4000810043f */
[----:B-1----:R-:W-:-:S04]  /*23c0*/  IADD3 R0, -R16, 0x1, R7 ;  /* 0x0000000110007810 */ /* 0x002fc80007ffe107 */
[----:B------:R-:W-:-:S05]  /*23d0*/  IADD3 R0, -R3, UR40, R0 ;  /* 0x0000002803007c10 */ /* 0x000fca000fffe100 */
[C---:B------:R-:W-:Y:S02]  /*23e0*/  VIADD R9, R0.reuse, UR6 ;  /* 0x0000000600097c36 */ /* 0x040fe40008000000 */
[----:B------:R-:W-:-:S03]  /*23f0*/  VIADD R8, R0, UR10 ;  /* 0x0000000a00087c36 */ /* 0x000fc60008000000 */
[----:B0-----:R-:W-:Y:S01]  /*2400*/  VIADDMNMX R0, R11, R9, R6, PT ;  /* 0x000000090b007246 */ /* 0x001fe20003800106 */
[----:B------:R-:W-:Y:S01]  /*2410*/  IMAD.IADD R4, R8, 0x1, R11 ;  /* 0x0000000108047824 */ /* 0x000fe200078e020b */
[----:B------:R-:W-:Y:S06]  /*2420*/  @P2 BRA `(.L_x_1053) ;  /* 0x00000000005c2947 */ /* 0x000fec0003800000 */
[----:B------:R-:W-:Y:S01]  /*2430*/  IMAD.U32 R10, RZ, RZ, UR46 ;  /* 0x0000002eff0a7e24 */ /* 0x000fe2000f8e00ff */
[----:B------:R-:W-:Y:S04]  /*2440*/  BSSY B0, `(.L_x_1054) ;  /* 0x0000011000007945 */ /* 0x000fe80003800000 */
[----:B------:R-:W-:-:S04]  /*2450*/  IADD3 R3, -R10, UR40, R11 ;  /* 0x000000280a037c10 */ /* 0x000fc8000fffe10b */
        /* <DEDUP_REMOVED lines=10> */
.L_x_1055:
[----:B------:R-:W-:-:S06]  /*2500*/  UISETP.NE.AND UP2, UPT, UR7, 0x1, UPT ;  /* 0x000000010700788c */ /* 0x000fcc000bf45270 */
[----:B------:R-:W-:-:S05]  /*2510*/  PLOP3.LUT P2, PT, PT, PT, UP2, 0x80, 0x0 ;  /* 0x000000000000781c */ /* 0x000fca0003f4f028 */
[----:B------:R-:W-:-:S08]  /*2520*/  @UP2 ULDC.64 UR10, c[0x0][0x9e8] ;  /* 0x00027a00000a2ab9 */ /* 0x000fd00000000a00 */
[----:B------:R-:W-:-:S05]  /*2530*/  @P2 IMAD.HI.U32 R10, R3, UR10, RZ ;  /* 0x0000000a030a2c27 */ /* 0x000fca000f8e00ff */
[----:B------:R-:W-:-:S07]  /*2540*/  @P2 SHF.R.U32.HI R3, RZ, UR11, R10 ;  /* 0x0000000bff032c19 */ /* 0x000fce000801160a */
.L_x_1056:
[----:B------:R-:W-:Y:S05]  /*2550*/  BSYNC B0 ;  /* 0x0000000000007941 */ /* 0x000fea0003800000 */
.L_x_1054:
[----:B------:R-:W-:-:S04]  /*2560*/  IMAD R3, R3, UR7, -R5 ;  /* 0x0000000703037c24 */ /* 0x000fc8000f8e0a05 */
[----:B------:R-:W-:-:S05]  /*2570*/  IMAD.IADD R3, R3, 0x1, -R16 ;  /* 0x0000000103037824 */ /* 0x000fca00078e0a10 */
[----:B------:R-:W-:Y:S02]  /*2580*/  VIMNMX R4, R4, R3, !PT ;  /* 0x0000000304047248 */ /* 0x000fe40007fe0100 */
[----:B------:R-:W-:-:S07]  /*2590*/  VIADDMNMX R0, R3, UR7, R0, PT ;  /* 0x0000000703007c46 */ /* 0x000fce000b800100 */
.L_x_1053:
[----:B------:R-:W2:Y:S01]  /*25a0*/  LDL.LU R10, [R1] ;  /* 0x00000000010a7983 */ /* 0x000ea20000300800 */
[C---:B------:R-:W-:Y:S02]  /*25b0*/  ISETP.GE.AND P4, PT, R7.reuse, 0x9, PT ;  /* 0x000000090700780c */ /* 0x040fe40003f86270 */
[C---:B------:R-:W-:Y:S02]  /*25c0*/  ISETP.GE.AND P2, PT, R7.reuse, 0x2, PT ;  /* 0x000000020700780c */ /* 0x040fe40003f46270 */
[----:B------:R-:W-:Y:S02]  /*25d0*/  ISETP.GE.AND P5, PT, R7, 0xa, PT ;  /* 0x0000000a0700780c */ /* 0x000fe40003fa6270 */
[----:B------:R-:W-:-:S04]  /*25e0*/  ISETP.GT.AND P3, PT, R4, 0x1, !P2 ;  /* 0x000000010400780c */ /* 0x000fc80005764270 */
[----:B------:R-:W-:-:S04]  /*25f0*/  ISETP.LT.OR P3, PT, R0, 0x2, P3 ;  /* 0x000000020000780c */ /* 0x000fc80001f61670 */
[----:B------:R-:W-:Y:S02]  /*2600*/  FSEL R25, R25, -INF , !P3 ;  /* 0xff80000019197808 */ /* 0x000fe40005800000 */
[----:B------:R-:W-:-:S04]  /*2610*/  ISETP.GT.AND P3, PT, R4, 0x9, !P5 ;  /* 0x000000090400780c */ /* 0x000fc80006f64270 */
[----:B------:R-:W-:-:S04]  /*2620*/  ISETP.LT.OR P3, PT, R0, 0xa, P3 ;  /* 0x0000000a0000780c */ /* 0x000fc80001f61670 */
[----:B------:R-:W-:Y:S02]  /*2630*/  FSEL R29, R29, -INF , !P3 ;  /* 0xff8000001d1d7808 */ /* 0x000fe40005800000 */
[----:B--2---:R-:W-:-:S04]  /*2640*/  LOP3.LUT R10, R10, 0xfffffffd, RZ, 0xc0, !PT ;  /* 0xfffffffd0a0a7812 */ /* 0x004fc800078ec0ff */
[----:B------:R-:W-:Y:S02]  /*2650*/  @P4 LOP3.LUT R10, R10, 0x2, RZ, 0xfc, !PT ;  /* 0x000000020a0a4812 */ /* 0x000fe400078efcff */
[----:B------:R-:W-:Y:S02]  /*2660*/  ISETP.GT.AND P4, PT, R4, 0x8, !P4 ;  /* 0x000000080400780c */ /* 0x000fe40006784270 */
[----:B------:R-:W-:Y:S02]  /*2670*/  LOP3.LUT R10, R10, 0xfffffffb, RZ, 0xc0, !PT ;  /* 0xfffffffb0a0a7812 */ /* 0x000fe400078ec0ff */
[----:B------:R-:W-:Y:S02]  /*2680*/  ISETP.LT.OR P4, PT, R0, 0x9, P4 ;  /* 0x000000090000780c */ /* 0x000fe40002781670 */
[----:B------:R-:W-:Y:S02]  /*2690*/  @P5 LOP3.LUT R10, R10, 0x4, RZ, 0xfc, !PT ;  /* 0x000000040a0a5812 */ /* 0x000fe400078efcff */
[----:B------:R-:W-:-:S02]  /*26a0*/  ISETP.GE.AND P5, PT, R7, 0x11, PT ;  /* 0x000000110700780c */ /* 0x000fc40003fa6270 */
[----:B------:R-:W-:Y:S02]  /*26b0*/  FSEL R28, R28, -INF , !P4 ;  /* 0xff8000001c1c7808 */ /* 0x000fe40006000000 */
        /* <DEDUP_REMOVED lines=9> */
[----:B------:R-:W-:Y:S02]  /*2750*/  ISETP.GE.AND P4, PT, R7, 0x19, PT ;  /* 0x000000190700780c */ /* 0x000fe40003f86270 */
[----:B------:R-:W-:Y:S02]  /*2760*/  ISETP.LT.OR P3, PT, R0, 0x12, P3 ;  /* 0x000000120000780c */ /* 0x000fe40001f61670 */
[----:B------:R-:W-:Y:S02]  /*2770*/  LOP3.LUT R10, R10, 0xfeffffff, RZ, 0xc0, !PT ;  /* 0xfeffffff0a0a7812 */ /* 0x000fe400078ec0ff */
        /* <DEDUP_REMOVED lines=150> */
[----:B------:R-:W-:Y:S02]  /*30e0*/  ISETP.GE.AND P6, PT, R7, 0x7a, PT ;  /* 0x0000007a0700780c */ /* 0x000fe40003fc6270 */
[----:B------:R-:W0:Y:S11]  /*30f0*/  SHFL.IDX PT, R7, R2, 0x1, 0x1c1f ;  /* 0x003c1f0002077f89 */ /* 0x000e3600000e0000 */
[----:B------:R-:W-:-:S02]  /*3100*/  @P6 LOP3.LUT R10, R10, 0x8000000, RZ, 0xfc, !PT ;  /* 0x080000000a0a6812 */ /* 0x000fc400078efcff */
[----:B------:R-:W-:-:S03]  /*3110*/  ISETP.GT.AND P6, PT, R4, 0x79, !P6 ;  /* 0x000000790400780c */ /* 0x000fc600077c4270 */
[----:B------:R1:W-:Y:S01]  /*3120*/  STL [R1], R10 ;  /* 0x0000000a01007387 */ /* 0x0003e20000100800 */
[----:B------:R-:W-:-:S04]  /*3130*/  ISETP.LT.OR P6, PT, R0, 0x7a, P6 ;  /* 0x0000007a0000780c */ /* 0x000fc800037c1670 */
[----:B------:R-:W-:Y:S02]  /*3140*/  FSEL R85, R85, -INF , !P6 ;  /* 0xff80000055557808 */ /* 0x000fe40007000000 */
[----:B------:R-:W-:Y:S01]  /*3150*/  PLOP3.LUT P6, PT, PT, PT, UP1, 0x40, 0x0 ;  /* 0x000000000000781c */ /* 0x000fe20003fce818 */
[----:B0-----:R-:W-:Y:S01]  /*3160*/  IMAD.IADD R4, R8, 0x1, R7 ;  /* 0x0000000108047824 */ /* 0x001fe200078e0207 */
[----:B------:R-:W-:-:S11]  /*3170*/  VIADDMNMX R0, R7, R9, R6, PT ;  /* 0x0000000907007246 */ /* 0x000fd60003800106 */
[----:B-1----:R-:W-:Y:S05]  /*3180*/  @P6 BRA `(.L_x_1057) ;  /* 0x0000000000646947 */ /* 0x002fea0003800000 */
        /* <DEDUP_REMOVED lines=14> */
.L_x_1059:
[----:B------:R-:W-:-:S06]  /*3270*/  UISETP.NE.AND UP2, UPT, UR7, 0x1, UPT ;  /* 0x000000010700788c */ /* 0x000fcc000bf45270 */
[----:B------:R-:W-:-:S05]  /*3280*/  PLOP3.LUT P6, PT, PT, PT, UP2, 0x80, 0x0 ;  /* 0x000000000000781c */ /* 0x000fca0003fcf028 */
[----:B------:R-:W-:-:S08]  /*3290*/  @UP2 ULDC.64 UR10, c[0x0][0x9e8] ;  /* 0x00027a00000a2ab9 */ /* 0x000fd00000000a00 */
[----:B------:R-:W-:Y:S01]  /*32a0*/  @P6 IMAD.HI.U32 R6, R2, UR10, RZ ;  /* 0x0000000a02066c27 */ /* 0x000fe2000f8e00ff */
[----:B------:R-:W-:-:S13]  /*32b0*/  PLOP3.LUT P6, PT, PT, PT, UP2, 0x80, 0x0 ;  /* 0x000000000000781c */ /* 0x000fda0003fcf028 */
[----:B------:R-:W-:-:S07]  /*32c0*/  @P6 SHF.R.U32.HI R2, RZ, UR11, R6 ;  /* 0x0000000bff026c19 */ /* 0x000fce0008011606 */
.L_x_1060:
[----:B------:R-:W-:Y:S05]  /*32d0*/  BSYNC B0 ;  /* 0x0000000000007941 */ /* 0x000fea0003800000 */
.L_x_1058:
[----:B------:R-:W-:-:S04]  /*32e0*/  IMAD R5, R2, UR7, -R5 ;  /* 0x0000000702057c24 */ /* 0x000fc8000f8e0a05 */
[----:B------:R-:W-:-:S05]  /*32f0*/  IMAD.IADD R5, R5, 0x1, -R16 ;  /* 0x0000000105057824 */ /* 0x000fca00078e0a10 */
[----:B------:R-:W-:Y:S02]  /*3300*/  VIMNMX R4, R4, R5, !PT ;  /* 0x0000000504047248 */ /* 0x000fe40007fe0100 */
[----:B------:R-:W-:-:S07]  /*3310*/  VIADDMNMX R0, R5, UR7, R0, PT ;  /* 0x0000000705007c46 */ /* 0x000fce000b800100 */
.L_x_1057:
[----:B------:R-:W-:Y:S01]  /*3320*/  ISETP.GT.AND P2, PT, R4, 0x1, !P2 ;  /* 0x000000010400780c */ /* 0x000fe20005744270 */
[----:B------:R-:W-:Y:S01]  /*3330*/  ULDC UR21, c[0x0][0x988] ;  /* 0x0002620000157ab9 */ /* 0x000fe20000000800 */
[----:B------:R-:W-:Y:S01]  /*3340*/  LOP3.LUT P6, RZ, R10, 0x8, RZ, 0xc0, !PT ;  /* 0x000000080aff7812 */ /* 0x000fe200078cc0ff */
[----:B------:R-:W-:Y:S01]  /*3350*/  @UP0 ULDC UR10, c[0x0][0x44c] ;  /* 0x00011300000a0ab9 */ /* 0x000fe20000000800 */
[----:B------:R-:W-:Y:S01]  /*3360*/  ISETP.LT.OR P2, PT, R0, 0x2, P2 ;  /* 0x000000020000780c */ /* 0x000fe20001741670 */
[----:B------:R-:W-:Y:S01]  /*3370*/  UIMAD.WIDE.U32 UR10, UR39, UR10, URZ ;  /* 0x0000000a270a72a5 */ /* 0x000fe2000f8e003f */
[----:B------:R-:W-:Y:S01]  /*3380*/  FMNMX.FTZ R5, R3, R25, !PT ;  /* 0x0000001903057209 */ /* 0x000fe20007810000 */
[----:B------:R-:W-:Y:S01]  /*3390*/  @UP0 ULDC UR15, c[0x0][0x450] ;  /* 0x00011400000f0ab9 */ /* 0x000fe20000000800 */
[----:B------:R-:W-:Y:S01]  /*33a0*/  FSEL R27, R27, -INF , !P2 ;  /* 0xff8000001b1b7808 */ /* 0x000fe20005000000 */
[----:B------:R-:W-:Y:S01]  /*33b0*/  UMOV UR14, UR39 ;  /* 0x00000027000e7c82 */ /* 0x000fe20008000000 */
[----:B------:R-:W-:Y:S01]  /*33c0*/  LOP3.LUT P2, RZ, R10, 0x2, RZ, 0xc0, !PT ;  /* 0x000000020aff7812 */ /* 0x000fe2000784c0ff */
[----:B------:R-:W-:Y:S01]  /*33d0*/  @UP0 USHF.R.U32.HI UR14, URZ, UR15, UR11 ;  /* 0x0000000f3f0e0299 */ /* 0x000fe2000801160b */
[----:B------:R-:W-:-:S02]  /*33e0*/  FMNMX.FTZ R2, R28, R5, !PT ;  /* 0x000000051c027209 */ /* 0x000fc40007810000 */
[----:B------:R-:W-:Y:S01]  /*33f0*/  ISETP.GT.AND P2, PT, R4, 0x8, !P2 ;  /* 0x000000080400780c */ /* 0x000fe20005744270 */
[----:B------:R-:W-:Y:S01]  /*3400*/  UIADD3 UR51, UR51, UR14, URZ ;  /* 0x0000000e33337290 */ /* 0x000fe2000fffe03f */
[----:B------:R-:W-:Y:S02]  /*3410*/  FMNMX.FTZ R5, R29, R2, !PT ;  /* 0x000000021d057209 */ /* 0x000fe40007810000 */
[----:B------:R-:W-:Y:S01]  /*3420*/  ISETP.LT.OR P2, PT, R0, 0x9, P2 ;  /* 0x000000090000780c */ /* 0x000fe20001741670 */
[----:B------:R-:W-:Y:S01]  /*3430*/  UIADD3 UR6, UR51, UR6, URZ ;  /* 0x0000000633067290 */ /* 0x000fe2000fffe03f */
        /* <DEDUP_REMOVED lines=9> */
[----:B------:R-:W-:Y:S02]  /*34d0*/  ISETP.GT.AND P2, PT, R4, 0x10, !P6 ;  /* 0x000000100400780c */ /* 0x000fe40007744270 */
[----:B------:R-:W-:Y:S02]  /*34e0*/  FMNMX.FTZ R2, R40, R5, !PT ;  /* 0x0000000528027209 */ /* 0x000fe40007810000 */
[----:B------:R-:W-:Y:S02]  /*34f0*/  ISETP.LT.OR P2, PT, R0, 0x11, P2 ;  /* 0x000000110000780c */ /* 0x000fe40001741670 */
[----:B------:R-:W-:Y:S02]  /*3500*/  LOP3.LUT P6, RZ, R10, 0x8000, RZ, 0xc0, !PT ;  /* 0x000080000aff7812 */ /* 0x000fe400078cc0ff */
        /* <DEDUP_REMOVED lines=55> */
[----:B------:R-:W-:Y:S01]  /*3880*/  ISETP.GT.AND P3, PT, R4, 0x70, !P3 ;  /* 0x000000700400780c */ /* 0x000fe20005f64270 */
[----:B------:R-:W0:Y:S01]  /*3890*/  SHFL.BFLY PT, R2, R5, 0x2, 0x1f ;  /* 0x0c401f0005027f89 */ /* 0x000e2200000e0000 */
[----:B------:R-:W-:-:S02]  /*38a0*/  FSEL R50, R50, -INF , !P2 ;  /* 0xff80000032327808 */ /* 0x000fc40005000000 */
[----:B------:R-:W-:Y:S02]  /*38b0*/  LOP3.LUT P2, RZ, R10, 0x20000, RZ, 0xc0, !PT ;  /* 0x000200000aff7812 */ /* 0x000fe4000784c0ff */
[C---:B------:R-:W-:Y:S02]  /*38c0*/  ISETP.GT.AND P4, PT, R4.reuse, 0x71, !P4 ;  /* 0x000000710400780c */ /* 0x040fe40006784270 */
[C---:B------:R-:W-:Y:S02]  /*38d0*/  ISETP.GT.AND P2, PT, R4.reuse, 0x31, !P2 ;  /* 0x000000310400780c */ /* 0x040fe40005744270 */
[----:B------:R-:W-:Y:S02]  /*38e0*/  ISETP.GT.AND P5, PT, R4, 0x78, !P5 ;  /* 0x000000780400780c */ /* 0x000fe40006fa4270 */
[C---:B------:R-:W-:Y:S02]  /*38f0*/  ISETP.LT.OR P2, PT, R0.reuse, 0x32, P2 ;  /* 0x000000320000780c */ /* 0x040fe40001741670 */
[----:B------:R-:W-:-:S02]  /*3900*/  ISETP.LT.OR P3, PT, R0, 0x71, P3 ;  /* 0x000000710000780c */ /* 0x000fc40001f61670 */
[----:B------:R-:W-:Y:S02]  /*3910*/  FSEL R51, R51, -INF , !P2 ;  /* 0xff80000033337808 */ /* 0x000fe40005000000 */
[----:B------:R-:W-:Y:S02]  /*3920*/  LOP3.LUT P2, RZ, R10, 0x10000, RZ, 0xc0, !PT ;  /* 0x000100000aff7812 */ /* 0x000fe4000784c0ff */
[----:B------:R-:W-:Y:S02]  /*3930*/  ISETP.LT.OR P4, PT, R0, 0x72, P4 ;  /* 0x000000720000780c */ /* 0x000fe40002781670 */
[----:B------:R-:W-:Y:S02]  /*3940*/  ISETP.GT.AND P2, PT, R4, 0x38, !P2 ;  /* 0x000000380400780c */ /* 0x000fe40005744270 */
[----:B------:R-:W-:Y:S02]  /*3950*/  FSEL R82, R82, -INF , !P3 ;  /* 0xff80000052527808 */ /* 0x000fe40005800000 */
[----:B------:R-:W-:-:S02]  /*3960*/  ISETP.LT.OR P2, PT, R0, 0x39, P2 ;  /* 0x000000390000780c */ /* 0x000fc40001741670 */
[----:B0-----:R-:W-:Y:S02]  /*3970*/  FMNMX.FTZ R7, R5, R2, !PT ;  /* 0x0000000205077209 */ /* 0x001fe40007810000 */
[----:B------:R-:W-:Y:S02]  /*3980*/  FSEL R54, R54, -INF , !P2 ;  /* 0xff80000036367808 */ /* 0x000fe40005000000 */
[----:B------:R-:W-:Y:S01]  /*3990*/  ISETP.GT.AND P2, PT, R4, 0x39, !P6 ;  /* 0x000000390400780c */ /* 0x000fe20007744270 */
[----:B------:R-:W0:Y:S01]  /*39a0*/  SHFL.BFLY PT, R2, R7, 0x1, 0x1f ;  /* 0x0c201f0007027f89 */ /* 0x000e2200000e0000 */
[----:B------:R-:W-:Y:S02]  /*39b0*/  LOP3.LUT P6, RZ, R10, 0x10, RZ, 0xc0, !PT ;  /* 0x000000100aff7812 */ /* 0x000fe400078cc0ff */
[C---:B------:R-:W-:Y:S02]  /*39c0*/  ISETP.LT.OR P2, PT, R0.reuse, 0x3a, P2 ;  /* 0x0000003a0000780c */ /* 0x040fe40001741670 */
[----:B------:R-:W-:-:S02]  /*39d0*/  ISETP.LT.OR P5, PT, R0, 0x79, P5 ;  /* 0x000000790000780c */ /* 0x000fc40002fa1670 */
[----:B------:R-:W-:Y:S02]  /*39e0*/  FSEL R55, R55, -INF , !P2 ;  /* 0xff80000037377808 */ /* 0x000fe40005000000 */
[----:B------:R-:W-:Y:S02]  /*39f0*/  LOP3.LUT P2, RZ, R10, 0x4000, RZ, 0xc0, !PT ;  /* 0x000040000aff7812 */ /* 0x000fe4000784c0ff */
[----:B------:R-:W-:Y:S02]  /*3a00*/  FSEL R83, R83, -INF , !P4 ;  /* 0xff80000053537808 */ /* 0x000fe40006000000 */
[----:B------:R-:W-:Y:S02]  /*3a10*/  ISETP.GT.AND P2, PT, R4, 0x40, !P2 ;  /* 0x000000400400780c */ /* 0x000fe40005744270 */
[----:B------:R-:W-:Y:S02]  /*3a20*/  FSEL R86, R86, -INF , !P5 ;  /* 0xff80000056567808 */ /* 0x000fe40006800000 */
[----:B------:R-:W-:-:S04]  /*3a30*/  ISETP.LT.OR P2, PT, R0, 0x41, P2 ;  /* 0x000000410000780c */ /* 0x000fc80001741670 */
[----:B------:R-:W-:Y:S02]  /*3a40*/  FSEL R58, R58, -INF , !P2 ;  /* 0xff8000003a3a7808 */ /* 0x000fe40005000000 */
[----:B------:R-:W-:Y:S02]  /*3a50*/  LOP3.LUT P2, RZ, R10, 0x2000, RZ, 0xc0, !PT ;  /* 0x000020000aff7812 */ /* 0x000fe4000784c0ff */
[----:B0-----:R-:W-:Y:S02]  /*3a60*/  FMNMX.FTZ R2, R7, R2, !PT ;  /* 0x0000000207027209 */ /* 0x001fe40007810000 */
[----:B------:R-:W-:-:S03]  /*3a70*/  ISETP.GT.AND P2, PT, R4, 0x41, !P2 ;  /* 0x000000410400780c */ /* 0x000fc60005744270 */
[----:B------:R-:W-:Y:S01]  /*3a80*/  FMUL.FTZ R6, R2, UR21 ;  /* 0x0000001502067c20 */ /* 0x000fe20008410000 */
        /* <DEDUP_REMOVED lines=42> */
[--C-:B------:R-:W-:Y:S01]  /*3d30*/  FFMA.FTZ R148, R3, UR21, -R6.reuse ;  /* 0x0000001503947c23 */ /* 0x100fe20008010806 */
[----:B------:R-:W-:Y:S01]  /*3d40*/  ISETP.LT.OR P2, PT, R0, 0x1, P2 ;  /* 0x000000010000780c */ /* 0x000fe20001741670 */
[--C-:B------:R-:W-:Y:S01]  /*3d50*/  FFMA.FTZ R3, R25, UR21, -R6.reuse ;  /* 0x0000001519037c23 */ /* 0x100fe20008010806 */
[----:B------:R-:W-:Y:S01]  /*3d60*/  ISETP.GT.AND P6, PT, R4, 0x79, !P6 ;  /* 0x000000790400780c */ /* 0x000fe200077c4270 */
[--C-:B------:R-:W-:Y:S01]  /*3d70*/  FFMA.FTZ R5, R29, UR21, -R6.reuse ;  /* 0x000000151d057c23 */ /* 0x100fe20008010806 */
[----:B------:R-:W-:Y:S01]  /*3d80*/  FSEL R26, R26, -INF , !P2 ;  /* 0xff8000001a1a7808 */ /* 0x000fe20005000000 */
[--C-:B------:R-:W-:Y:S01]  /*3d90*/  FFMA.FTZ R41, R41, UR21, -R6.reuse ;  /* 0x0000001529297c23 */ /* 0x100fe20008010806 */
[----:B------:R-:W-:Y:S01]  /*3da0*/  LOP3.LUT P2, RZ, R10, 0x4000000, RZ, 0xc0, !PT ;  /* 0x040000000aff7812 */ /* 0x000fe2000784c0ff */
[--C-:B------:R-:W-:Y:S01]  /*3db0*/  FFMA.FTZ R53, R53, UR21, -R6.reuse ;  /* 0x0000001535357c23 */ /* 0x100fe20008010806 */
[----:B------:R-:W-:Y:S01]  /*3dc0*/  FMNMX.FTZ R7, R26, R27, !PT ;  /* 0x0000001b1a077209 */ /* 0x000fe20007810000 */
[--C-:B------:R-:W-:Y:S01]  /*3dd0*/  FFMA.FTZ R150, R28, UR21, -R6.reuse ;  /* 0x000000151c967c23 */ /* 0x100fe20008010806 */
[----:B------:R-:W-:Y:S01]  /*3de0*/  ISETP.GT.AND P2, PT, R4, 0x69, !P2 ;  /* 0x000000690400780c */ /* 0x000fe20005744270 */
[----:B------:R-:W-:Y:S01]  /*3df0*/  MUFU.EX2 R148, R148 ;  /* 0x0000009400947308 */ /* 0x000fe20000000800 */
[----:B------:R-:W-:Y:S01]  /*3e00*/  FMNMX.FTZ R8, R30, R7, !PT ;  /* 0x000000071e087209 */ /* 0x000fe20007810000 */
[--C-:B------:R-:W-:Y:S01]  /*3e10*/  FFMA.FTZ R144, R32, UR21, -R6.reuse ;  /* 0x0000001520907c23 */ /* 0x100fe20008010806 */
[----:B------:R-:W-:Y:S01]  /*3e20*/  ISETP.LT.OR P2, PT, R0, 0x6a, P2 ;  /* 0x0000006a0000780c */ /* 0x000fe20001741670 */
[--C-:B------:R-:W-:Y:S01]  /*3e30*/  FFMA.FTZ R33, R33, UR21, -R6.reuse ;  /* 0x0000001521217c23 */ /* 0x100fe20008010806 */
[----:B------:R-:W-:Y:S01]  /*3e40*/  FMNMX.FTZ R7, R31, R8, !PT ;  /* 0x000000081f077209 */ /* 0x000fe20007810000 */
[--C-:B------:R-:W-:Y:S01]  /*3e50*/  FFMA.FTZ R146, R36, UR21, -R6.reuse ;  /* 0x0000001524927c23 */ /* 0x100fe20008010806 */
[----:B------:R-:W-:Y:S01]  /*3e60*/  FSEL R79, R79, -INF , !P2 ;  /* 0xff8000004f4f7808 */ /* 0x000fe20005000000 */
[----:B------:R-:W0:Y:S01]  /*3e70*/  MUFU.EX2 R3, R3 ;  /* 0x0000000300037308 */ /* 0x000e220000000800 */
[----:B------:R-:W-:Y:S01]  /*3e80*/  FMNMX.FTZ R8, R34, R7, !PT ;  /* 0x0000000722087209 */ /* 0x000fe20007810000 */
[--C-:B------:R-:W-:Y:S01]  /*3e90*/  FFMA.FTZ R37, R37, UR21, -R6.reuse ;  /* 0x0000001525257c23 */ /* 0x100fe20008010806 */
[----:B------:R-:W-:Y:S01]  /*3ea0*/  ISETP.LT.OR P6, PT, R0, 0x7a, P6 ;  /* 0x0000007a0000780c */ /* 0x000fe200037c1670 */
[--C-:B------:R-:W-:Y:S01]  /*3eb0*/  FFMA.FTZ R140, R40, UR21, -R6.reuse ;  /* 0x00000015288c7c23 */ /* 0x100fe20008010806 */
[----:B------:R-:W-:Y:S01]  /*3ec0*/  FMNMX.FTZ R9, R35, R8, !PT ;  /* 0x0000000823097209 */ /* 0x000fe20007810000 */
[--C-:B------:R-:W-:Y:S01]  /*3ed0*/  FFMA.FTZ R45, R45, UR21, -R6.reuse ;  /* 0x000000152d2d7c23 */ /* 0x100fe20008010806 */
[----:B------:R-:W-:Y:S01]  /*3ee0*/  FSEL R87, R87, -INF , !P6 ;  /* 0xff80000057577808 */ /* 0x000fe20007000000 */
[----:B------:R-:W1:Y:S01]  /*3ef0*/  MUFU.EX2 R150, R150 ;  /* 0x0000009600967308 */ /* 0x000e620000000800 */
[----:B------:R-:W-:Y:S01]  /*3f00*/  FMNMX.FTZ R8, R38, R9, !PT ;  /* 0x0000000926087209 */ /* 0x000fe20007810000 */
[--C-:B------:R-:W-:Y:S01]  /*3f10*/  FFMA.FTZ R49, R49, UR21, -R6.reuse ;  /* 0x0000001531317c23 */ /* 0x100fe20008010806 */
[--C-:B------:R-:W-:Y:S01]  /*3f20*/  FFMA.FTZ R142, R44, UR21, -R6.reuse ;  /* 0x000000152c8e7c23 */ /* 0x100fe20008010806 */
[--C-:B------:R-:W-:Y:S01]  /*3f30*/  FFMA.FTZ R136, R48, UR21, -R6.reuse ;  /* 0x0000001530887c23 */ /* 0x100fe20008010806 */
[----:B------:R-:W-:Y:S01]  /*3f40*/  FMNMX.FTZ R9, R39, R8, !PT ;  /* 0x0000000827097209 */ /* 0x000fe20007810000 */
[--C-:B------:R-:W-:Y:S01]  /*3f50*/  FFMA.FTZ R138, R52, UR21, -R6.reuse ;  /* 0x00000015348a7c23 */ /* 0x100fe20008010806 */
[--C-:B------:R-:W-:Y:S01]  /*3f60*/  FFMA.FTZ R132, R56, UR21, -R6.reuse ;  /* 0x0000001538847c23 */ /* 0x100fe20008010806 */
[----:B------:R-:W2:Y:S01]  /*3f70*/  MUFU.EX2 R5, R5 ;  /* 0x0000000500057308 */ /* 0x000ea20000000800 */
[----:B------:R-:W-:Y:S01]  /*3f80*/  FMNMX.FTZ R8, R42, R9, !PT ;  /* 0x000000092a087209 */ /* 0x000fe20007810000 */
[--C-:B------:R-:W-:Y:S01]  /*3f90*/  FFMA.FTZ R57, R57, UR21, -R6.reuse ;  /* 0x0000001539397c23 */ /* 0x100fe20008010806 */
[--C-:B------:R-:W-:Y:S01]  /*3fa0*/  FFMA.FTZ R134, R60, UR21, -R6.reuse ;  /* 0x000000153c867c23 */ /* 0x100fe20008010806 */
[--C-:B------:R-:W-:Y:S01]  /*3fb0*/  FFMA.FTZ R128, R64, UR21, -R6.reuse ;  /* 0x0000001540807c23 */ /* 0x100fe20008010806 */
[----:B------:R-:W-:Y:S01]  /*3fc0*/  FMNMX.FTZ R11, R43, R8, !PT ;  /* 0x000000082b0b7209 */ /* 0x000fe20007810000 */
[--C-:B------:R-:W-:Y:S01]  /*3fd0*/  FFMA.FTZ R130, R68, UR21, -R6.reuse ;  /* 0x0000001544827c23 */ /* 0x100fe20008010806 */
[--C-:B------:R-:W-:Y:S01]  /*3fe0*/  FFMA.FTZ R124, R72, UR21, -R6.reuse ;  /* 0x00000015487c7c23 */ /* 0x100fe20008010806 */
[----:B------:R-:W3:Y:S01]  /*3ff0*/  MUFU.EX2 R144, R144 ;  /* 0x0000009000907308 */ /* 0x000ee20000000800 */
[----:B------:R-:W-:Y:S01]  /*4000*/  FMNMX.FTZ R8, R46, R11, !PT ;  /* 0x0000000b2e087209 */ /* 0x000fe20007810000 */
[--C-:B------:R-:W-:Y:S01]  /*4010*/  FFMA.FTZ R126, R76, UR21, -R6.reuse ;  /* 0x000000154c7e7c23 */ /* 0x100fe20008010806 */
[--C-:B------:R-:W-:Y:S01]  /*4020*/  FFMA.FTZ R120, R80, UR21, -R6.reuse ;  /* 0x0000001550787c23 */ /* 0x100fe20008010806 */
[----:B------:R-:W-:Y:S01]  /*4030*/  FFMA.FTZ R122, R84, UR21, -R6 ;  /* 0x00000015547a7c23 */ /* 0x000fe20008010806 */
[----:B------:R-:W-:-:S03]  /*4040*/  FMNMX.FTZ R11, R47, R8, !PT ;  /* 0x000000082f0b7209 */ /* 0x000fc60007810000 */
[----:B------:R4:W5:Y:S01]  /*4050*/  MUFU.EX2 R7, R33 ;  /* 0x0000002100077308 */ /* 0x0009620000000800 */
[----:B------:R-:W-:-:S04]  /*4060*/  FMNMX.FTZ R8, R50, R11, !PT ;  /* 0x0000000b32087209 */ /* 0x000fc80007810000 */
[----:B------:R-:W-:-:S03]  /*4070*/  FMNMX.FTZ R13, R51, R8, !PT ;  /* 0x00000008330d7209 */ /* 0x000fc60007810000 */
[----:B------:R-:W-:Y:S01]  /*4080*/  MUFU.EX2 R11, R41 ;  /* 0x00000029000b7308 */ /* 0x000fe20000000800 */
[----:B------:R-:W-:Y:S01]  /*4090*/  FMNMX.FTZ R8, R54, R13, !PT ;  /* 0x0000000d36087209 */ /* 0x000fe20007810000 */
[----:B----4-:R-:W-:-:S03]  /*40a0*/  FFMA.FTZ R33, R65, UR21, -R6 ;  /* 0x0000001541217c23 */ /* 0x010fc60008010806 */
[----:B------:R-:W-:-:S03]  /*40b0*/  FMNMX.FTZ R13, R55, R8, !PT ;  /* 0x00000008370d7209 */ /* 0x000fc60007810000 */
[----:B------:R-:W4:Y:S01]  /*40c0*/  MUFU.EX2 R146, R146 ;  /* 0x0000009200927308 */ /* 0x000f220000000800 */
[----:B------:R-:W-:-:S04]  /*40d0*/  FMNMX.FTZ R8, R58, R13, !PT ;  /* 0x0000000d3a087209 */ /* 0x000fc80007810000 */
[----:B------:R-:W-:-:S03]  /*40e0*/  FMNMX.FTZ R15, R59, R8, !PT ;  /* 0x000000083b0f7209 */ /* 0x000fc60007810000 */
[----:B------:R0:W4:Y:S01]  /*40f0*/  MUFU.EX2 R9, R37 ;  /* 0x0000002500097308 */ /* 0x0001220000000800 */
[----:B------:R-:W-:-:S04]  /*4100*/  FMNMX.FTZ R8, R62, R15, !PT ;  /* 0x0000000f3e087209 */ /* 0x000fc80007810000 */
[----:B------:R-:W-:-:S03]  /*4110*/  FMNMX.FTZ R15, R63, R8, !PT ;  /* 0x000000083f0f7209 */ /* 0x000fc60007810000 */
[----:B------:R-:W4:Y:S01]  /*4120*/  MUFU.EX2 R140, R140 ;  /* 0x0000008c008c7308 */ /* 0x000f220000000800 */
[----:B------:R-:W-:Y:S01]  /*4130*/  FMNMX.FTZ R8, R66, R15, !PT ;  /* 0x0000000f42087209 */ /* 0x000fe20007810000 */
[----:B0-----:R-:W-:-:S03]  /*4140*/  FFMA.FTZ R37, R69, UR21, -R6 ;  /* 0x0000001545257c23 */ /* 0x001fc60008010806 */
[----:B------:R-:W-:-:S03]  /*4150*/  FMNMX.FTZ R21, R67, R8, !PT ;  /* 0x0000000843157209 */ /* 0x000fc60007810000 */
[----:B------:R0:W-:Y:S01]  /*4160*/  MUFU.EX2 R13, R45 ;  /* 0x0000002d000d7308 */ /* 0x0001e20000000800 */
[----:B------:R-:W-:-:S04]  /*4170*/  FMNMX.FTZ R8, R70, R21, !PT ;  /* 0x0000001546087209 */ /* 0x000fc80007810000 */
[----:B------:R-:W-:-:S03]  /*4180*/  FMNMX.FTZ R21, R71, R8, !PT ;  /* 0x0000000847157209 */ /* 0x000fc60007810000 */
[----:B------:R1:W-:Y:S01]  /*4190*/  MUFU.EX2 R15, R49 ;  /* 0x00000031000f7308 */ /* 0x0003e20000000800 */
[----:B------:R-:W-:Y:S01]  /*41a0*/  FMNMX.FTZ R8, R74, R21, !PT ;  /* 0x000000154a087209 */ /* 0x000fe20007810000 */
[----:B0-----:R-:W-:-:S03]  /*41b0*/  FFMA.FTZ R45, R77, UR21, -R6 ;  /* 0x000000154d2d7c23 */ /* 0x001fc60008010806 */
[----:B------:R-:W-:-:S03]  /*41c0*/  FMNMX.FTZ R25, R75, R8, !PT ;  /* 0x000000084b197209 */ /* 0x000fc60007810000 */
[----:B------:R0:W-:Y:S01]  /*41d0*/  MUFU.EX2 R21, R53 ;  /* 0x0000003500157308 */ /* 0x0001e20000000800 */
[----:B------:R-:W-:Y:S01]  /*41e0*/  FMNMX.FTZ R4, R78, R25, !PT ;  /* 0x000000194e047209 */ /* 0x000fe20007810000 */
[----:B-1----:R-:W-:-:S03]  /*41f0*/  FFMA.FTZ R49, R81, UR21, -R6 ;  /* 0x0000001551317c23 */ /* 0x002fc60008010806 */
[----:B------:R-:W-:-:S03]  /*4200*/  FMNMX.FTZ R25, R79, R4, !PT ;  /* 0x000000044f197209 */ /* 0x000fc60007810000 */
[----:B------:R-:W-:Y:S01]  /*4210*/  MUFU.EX2 R142, R142 ;  /* 0x0000008e008e7308 */ /* 0x000fe20000000800 */
[----:B------:R-:W-:-:S04]  /*4220*/  FMNMX.FTZ R4, R82, R25, !PT ;  /* 0x0000001952047209 */ /* 0x000fc80007810000 */
[----:B------:R-:W-:-:S03]  /*4230*/  FMNMX.FTZ R29, R83, R4, !PT ;  /* 0x00000004531d7209 */ /* 0x000fc60007810000 */
[----:B------:R-:W-:Y:S01]  /*4240*/  MUFU.EX2 R136, R136 ;  /* 0x0000008800887308 */ /* 0x000fe20000000800 */
[----:B------:R-:W-:Y:S01]  /*4250*/  FMNMX.FTZ R0, R86, R29, !PT ;  /* 0x0000001d56007209 */ /* 0x000fe20007810000 */
[----:B------:R-:W-:-:S03]  /*4260*/  FFMA.FTZ R29, R61, UR21, -R6 ;  /* 0x000000153d1d7c23 */ /* 0x000fc60008010806 */
[----:B------:R-:W-:-:S03]  /*4270*/  FMNMX.FTZ R0, R87, R0, !PT ;  /* 0x0000000057007209 */ /* 0x000fc60007810000 */
[----:B------:R-:W-:Y:S02]  /*4280*/  MUFU.EX2 R138, R138 ;  /* 0x0000008a008a7308 */ /* 0x000fe40000000800 */
[----:B------:R-:W1:Y:S06]  /*4290*/  SHFL.BFLY PT, R41, R0, 0x2, 0x1f ;  /* 0x0c401f0000297f89 */ /* 0x000e6c00000e0000 */
[----:B------:R-:W-:Y:S08]  /*42a0*/  MUFU.EX2 R132, R132 ;  /* 0x0000008400847308 */ /* 0x000ff00000000800 */
[----:B------:R-:W-:Y:S08]  /*42b0*/  MUFU.EX2 R25, R57 ;  /* 0x0000003900197308 */ /* 0x000ff00000000800 */
[----:B------:R-:W-:Y:S01]  /*42c0*/  MUFU.EX2 R134, R134 ;  /* 0x0000008600867308 */ /* 0x000fe20000000800 */
[----:B-1----:R-:W-:Y:S01]  /*42d0*/  FMNMX.FTZ R4, R0, R41, !PT ;  /* 0x0000002900047209 */ /* 0x002fe20007810000 */
[----:B------:R-:W-:-:S04]  /*42e0*/  FFMA.FTZ R41, R73, UR21, -R6 ;  /* 0x0000001549297c23 */ /* 0x000fc80008010806 */
[----:B0-----:R-:W0:Y:S02]  /*42f0*/  SHFL.BFLY PT, R53, R4, 0x1, 0x1f ;  /* 0x0c201f0004357f89 */ /* 0x001e2400000e0000 */
[----:B------:R-:W-:Y:S08]  /*4300*/  MUFU.EX2 R29, R29 ;  /* 0x0000001d001d7308 */ /* 0x000ff00000000800 */
[----:B------:R-:W-:Y:S08]  /*4310*/  MUFU.EX2 R128, R128 ;  /* 0x0000008000807308 */ /* 0x000ff00000000800 */
[----:B------:R-:W-:Y:S01]  /*4320*/  MUFU.EX2 R33, R33 ;  /* 0x0000002100217308 */ /* 0x000fe20000000800 */
[----:B0-----:R-:W-:Y:S01]  /*4330*/  FMNMX.FTZ R0, R4, R53, !PT ;  /* 0x0000003504007209 */ /* 0x001fe20007810000 */
[----:B------:R-:W-:-:S06]  /*4340*/  FFMA.FTZ R53, R85, UR21, -R6 ;  /* 0x0000001555357c23 */ /* 0x000fcc0008010806 */
[----:B------:R-:W-:Y:S01]  /*4350*/  MUFU.EX2 R130, R130 ;  /* 0x0000008200827308 */ /* 0x000fe20000000800 */
[C---:B------:R-:W-:Y:S01]  /*4360*/  FSETP.NEU.FTZ.AND P2, PT, R0.reuse, -INF , PT ;  /* 0xff8000000000780b */ /* 0x040fe20003f5d000 */
[----:B------:R-:W-:-:S05]  /*4370*/  FMUL.FTZ R24, R0, UR21 ;  /* 0x0000001500187c20 */ /* 0x000fca0008410000 */
[----:B------:R-:W-:Y:S01]  /*4380*/  FSEL R24, R24, RZ, P2 ;  /* 0x000000ff18187208 */ /* 0x000fe20001000000 */
[----:B------:R-:W-:Y:S01]  /*4390*/  MUFU.EX2 R37, R37 ;  /* 0x0000002500257308 */ /* 0x000fe20000000800 */
[----:B------:R-:W-:-:S03]  /*43a0*/  PLOP3.LUT P2, PT, PT, PT, UP1, 0x40, 0x0 ;  /* 0x000000000000781c */ /* 0x000fc60003f4e818 */
[--C-:B------:R-:W-:Y:S01]  /*43b0*/  FFMA.FTZ R4, R27, UR21, -R24.reuse ;  /* 0x000000151b047c23 */ /* 0x100fe20008010818 */
[----:B------:R-:W-:Y:S01]  /*43c0*/  FADD.FTZ R27, R148, R3 ;  /* 0x00000003941b7221 */ /* 0x000fe20000010000 */
[--C-:B------:R-:W-:Y:S01]  /*43d0*/  FFMA.FTZ R149, R26, UR21, -R24.reuse ;  /* 0x000000151a957c23 */ /* 0x100fe20008010818 */
[--C-:B------:R-:W-:Y:S01]  /*43e0*/  FFMA.FTZ R151, R30, UR21, -R24.reuse ;  /* 0x000000151e977c23 */ /* 0x100fe20008010818 */
[--C-:B------:R-:W-:Y:S01]  /*43f0*/  FFMA.FTZ R6, R31, UR21, -R24.reuse ;  /* 0x000000151f067c23 */ /* 0x100fe20008010818 */
[----:B------:R-:W-:Y:S01]  /*4400*/  FADD.FTZ R26, R150, R27 ;  /* 0x0000001b961a7221 */ /* 0x000fe20000010000 */
[----:B------:R-:W-:Y:S01]  /*4410*/  MUFU.EX2 R4, R4 ;  /* 0x0000000400047308 */ /* 0x000fe20000000800 */
[--C-:B------:R-:W-:Y:S01]  /*4420*/  FFMA.FTZ R145, R34, UR21, -R24.reuse ;  /* 0x0000001522917c23 */ /* 0x100fe20008010818 */
[----:B------:R-:W-:Y:S01]  /*4430*/  FFMA.FTZ R8, R35, UR21, -R24 ;  /* 0x0000001523087c23 */ /* 0x000fe20008010818 */
[----:B--2---:R-:W-:Y:S01]  /*4440*/  FADD.FTZ R27, R5, R26 ;  /* 0x0000001a051b7221 */ /* 0x004fe20000010000 */
[--C-:B------:R-:W-:Y:S01]  /*4450*/  FFMA.FTZ R147, R38, UR21, -R24.reuse ;  /* 0x0000001526937c23 */ /* 0x100fe20008010818 */
[--C-:B------:R-:W-:Y:S01]  /*4460*/  FFMA.FTZ R10, R39, UR21, -R24.reuse ;  /* 0x00000015270a7c23 */ /* 0x100fe20008010818 */
[--C-:B------:R-:W-:Y:S01]  /*4470*/  FFMA.FTZ R141, R42, UR21, -R24.reuse ;  /* 0x000000152a8d7c23 */ /* 0x100fe20008010818 */
[----:B---3--:R-:W-:Y:S01]  /*4480*/  FADD.FTZ R28, R144, R27 ;  /* 0x0000001b901c7221 */ /* 0x008fe20000010000 */
[----:B------:R-:W0:Y:S01]  /*4490*/  MUFU.EX2 R149, R149 ;  /* 0x0000009500957308 */ /* 0x000e220000000800 */
[--C-:B------:R-:W-:Y:S01]  /*44a0*/  FFMA.FTZ R12, R43, UR21, -R24.reuse ;  /* 0x000000152b0c7c23 */ /* 0x100fe20008010818 */
[----:B------:R-:W-:Y:S01]  /*44b0*/  FFMA.FTZ R143, R46, UR21, -R24 ;  /* 0x000000152e8f7c23 */ /* 0x000fe20008010818 */
[----:B-----5:R-:W-:Y:S01]  /*44c0*/  FADD.FTZ R27, R7, R28 ;  /* 0x0000001c071b7221 */ /* 0x020fe20000010000 */
[--C-:B------:R-:W-:Y:S01]  /*44d0*/  FFMA.FTZ R14, R47, UR21, -R24.reuse ;  /* 0x000000152f0e7c23 */ /* 0x100fe20008010818 */
[--C-:B------:R-:W-:Y:S01]  /*44e0*/  FFMA.FTZ R137, R50, UR21, -R24.reuse ;  /* 0x0000001532897c23 */ /* 0x100fe20008010818 */
[--C-:B------:R-:W-:Y:S01]  /*44f0*/  FFMA.FTZ R20, R51, UR21, -R24.reuse ;  /* 0x0000001533147c23 */ /* 0x100fe20008010818 */
[----:B----4-:R-:W-:Y:S01]  /*4500*/  FADD.FTZ R28, R146, R27 ;  /* 0x0000001b921c7221 */ /* 0x010fe20000010000 */
[----:B------:R-:W1:Y:S01]  /*4510*/  MUFU.EX2 R151, R151 ;  /* 0x0000009700977308 */ /* 0x000e620000000800 */
[--C-:B------:R-:W-:Y:S01]  /*4520*/  FFMA.FTZ R139, R54, UR21, -R24.reuse ;  /* 0x00000015368b7c23 */ /* 0x100fe20008010818 */
[----:B------:R-:W-:Y:S01]  /*4530*/  FFMA.FTZ R26, R55, UR21, -R24 ;  /* 0x00000015371a7c23 */ /* 0x000fe20008010818 */
[----:B------:R-:W-:Y:S01]  /*4540*/  FADD.FTZ R27, R9, R28 ;  /* 0x0000001c091b7221 */ /* 0x000fe20000010000 */
[--C-:B------:R-:W-:Y:S01]  /*4550*/  FFMA.FTZ R133, R58, UR21, -R24.reuse ;  /* 0x000000153a857c23 */ /* 0x100fe20008010818 */
[----:B------:R-:W-:Y:S01]  /*4560*/  FFMA.FTZ R28, R59, UR21, -R24 ;  /* 0x000000153b1c7c23 */ /* 0x000fe20008010818 */
[----:B------:R-:W-:Y:S01]  /*4570*/  F2FP.F16.F32.PACK_AB R148, R3, R148 ;  /* 0x000000940394723e */ /* 0x000fe200000000ff */
[----:B------:R-:W-:Y:S01]  /*4580*/  FADD.FTZ R30, R140, R27 ;  /* 0x0000001b8c1e7221 */ /* 0x000fe20000010000 */
[----:B------:R-:W2:Y:S01]  /*4590*/  MUFU.EX2 R6, R6 ;  /* 0x0000000600067308 */ /* 0x000ea20000000800 */
[----:B0-----:R-:W-:Y:S01]  /*45a0*/  FADD.FTZ R32, R149, R4 ;  /* 0x0000000495207221 */ /* 0x001fe20000010000 */
[----:B------:R-:W-:Y:S01]  /*45b0*/  FFMA.FTZ R135, R62, UR21, -R24 ;  /* 0x000000153e877c23 */ /* 0x000fe20008010818 */
[----:B------:R-:W-:Y:S01]  /*45c0*/  FADD.FTZ R27, R11, R30 ;  /* 0x0000001e0b1b7221 */ /* 0x000fe20000010000 */
[--C-:B------:R-:W-:Y:S01]  /*45d0*/  FFMA.FTZ R129, R66, UR21, -R24.reuse ;  /* 0x0000001542817c23 */ /* 0x100fe20008010818 */
[--C-:B------:R-:W-:Y:S01]  /*45e0*/  FFMA.FTZ R131, R70, UR21, -R24.reuse ;  /* 0x0000001546837c23 */ /* 0x100fe20008010818 */
[----:B------:R-:W-:Y:S01]  /*45f0*/  FFMA.FTZ R74, R74, UR21, -R24 ;  /* 0x000000154a4a7c23 */ /* 0x000fe20008010818 */
[----:B------:R-:W-:Y:S01]  /*4600*/  FADD.FTZ R30, R142, R27 ;  /* 0x0000001b8e1e7221 */ /* 0x000fe20000010000 */
[----:B------:R-:W0:Y:S01]  /*4610*/  MUFU.EX2 R145, R145 ;  /* 0x0000009100917308 */ /* 0x000e220000000800 */
[----:B-1----:R-:W-:Y:S01]  /*4620*/  FADD.FTZ R27, R151, R32 ;  /* 0x00000020971b7221 */ /* 0x002fe20000010000 */
[----:B------:R-:W-:Y:S01]  /*4630*/  FFMA.FTZ R75, R75, UR21, -R24 ;  /* 0x000000154b4b7c23 */ /* 0x000fe20008010818 */
[----:B------:R-:W-:Y:S01]  /*4640*/  FADD.FTZ R31, R13, R30 ;  /* 0x0000001e0d1f7221 */ /* 0x000fe20000010000 */
[--C-:B------:R-:W-:Y:S01]  /*4650*/  FFMA.FTZ R30, R63, UR21, -R24.reuse ;  /* 0x000000153f1e7c23 */ /* 0x100fe20008010818 */
[--C-:B------:R-:W-:Y:S01]  /*4660*/  FFMA.FTZ R78, R78, UR21, -R24.reuse ;  /* 0x000000154e4e7c23 */ /* 0x100fe20008010818 */
[--C-:B------:R-:W-:Y:S01]  /*4670*/  FFMA.FTZ R79, R79, UR21, -R24.reuse ;  /* 0x000000154f4f7c23 */ /* 0x100fe20008010818 */
[----:B------:R-:W-:Y:S01]  /*4680*/  FADD.FTZ R34, R136, R31 ;  /* 0x0000001f88227221 */ /* 0x000fe20000010000 */
[----:B------:R-:W1:Y:S01]  /*4690*/  MUFU.EX2 R8, R8 ;  /* 0x0000000800087308 */ /* 0x000e620000000800 */
[----:B--2---:R-:W-:Y:S01]  /*46a0*/  FADD.FTZ R32, R6, R27 ;  /* 0x0000001b06207221 */ /* 0x004fe20000010000 */
[----:B------:R-:W-:Y:S01]  /*46b0*/  FFMA.FTZ R82, R82, UR21, -R24 ;  /* 0x0000001552527c23 */ /* 0x000fe20008010818 */
[----:B------:R-:W-:Y:S01]  /*46c0*/  FADD.FTZ R31, R15, R34 ;  /* 0x000000220f1f7221 */ /* 0x000fe20000010000 */
[----:B------:R-:W-:Y:S01]  /*46d0*/  F2FP.F16.F32.PACK_AB R150, R5, R150 ;  /* 0x000000960596723e */ /* 0x000fe200000000ff */
        /* <DEDUP_REMOVED lines=13> */
[----:B------:R-:W-:Y:S01]  /*47b0*/  F2FP.F16.F32.PACK_AB R144, R7, R144 ;  /* 0x000000900790723e */ /* 0x000fe200000000ff */
[----:B------:R-:W-:Y:S01]  /*47c0*/  FADD.FTZ R31, R25, R38 ;  /* 0x00000026191f7221 */ /* 0x000fe20000010000 */
[----:B------:R-:W-:-:S02]  /*47d0*/  F2FP.F16.F32.PACK_AB R146, R9, R146 ;  /* 0x000000920992723e */ /* 0x000fc400000000ff */
[----:B------:R-:W-:Y:S01]  /*47e0*/  F2FP.F16.F32.PACK_AB R140, R11, R140 ;  /* 0x0000008c0b8c723e */ /* 0x000fe200000000ff */
[----:B------:R-:W-:Y:S01]  /*47f0*/  FADD.FTZ R38, R134, R31 ;  /* 0x0000001f86267221 */ /* 0x000fe20000010000 */
[----:B------:R-:W1:Y:S01]  /*4800*/  MUFU.EX2 R141, R141 ;  /* 0x0000008d008d7308 */ /* 0x000e620000000800 */
[----:B--2---:R-:W-:Y:S01]  /*4810*/  FADD.FTZ R27, R147, R36 ;  /* 0x00000024931b7221 */ /* 0x004fe20000010000 */
[----:B------:R-:W-:Y:S01]  /*4820*/  F2FP.F16.F32.PACK_AB R142, R13, R142 ;  /* 0x0000008e0d8e723e */ /* 0x000fe200000000ff */
[----:B------:R-:W-:Y:S01]  /*4830*/  FADD.FTZ R31, R29, R38 ;  /* 0x000000261d1f7221 */ /* 0x000fe20000010000 */
[----:B------:R-:W-:Y:S02]  /*4840*/  F2FP.F16.F32.PACK_AB R136, R15, R136 ;  /* 0x000000880f88723e */ /* 0x000fe400000000ff */
[----:B------:R-:W-:Y:S01]  /*4850*/  F2FP.F16.F32.PACK_AB R138, R21, R138 ;  /* 0x0000008a158a723e */ /* 0x000fe200000000ff */
[----:B------:R-:W-:Y:S01]  /*4860*/  FADD.FTZ R38, R128, R31 ;  /* 0x0000001f80267221 */ /* 0x000fe20000010000 */
[----:B------:R-:W2:Y:S01]  /*4870*/  MUFU.EX2 R12, R12 ;  /* 0x0000000c000c7308 */ /* 0x000ea20000000800 */
[----:B0-----:R-:W-:Y:S01]  /*4880*/  FADD.FTZ R36, R10, R27 ;  /* 0x0000001b0a247221 */ /* 0x001fe20000010000 */
[----:B------:R-:W-:-:S02]  /*4890*/  F2FP.F16.F32.PACK_AB R132, R25, R132 ;  /* 0x000000841984723e */ /* 0x000fc400000000ff */
[----:B------:R-:W-:Y:S02]  /*48a0*/  F2FP.F16.F32.PACK_AB R134, R29, R134 ;  /* 0x000000861d86723e */ /* 0x000fe400000000ff */
[----:B------:R-:W-:Y:S02]  /*48b0*/  F2FP.F16.F32.PACK_AB R128, R33, R128 ;  /* 0x000000802180723e */ /* 0x000fe400000000ff */
[----:B------:R-:W0:Y:S01]  /*48c0*/  MUFU.EX2 R143, R143 ;  /* 0x0000008f008f7308 */ /* 0x000e220000000800 */
[----:B-1----:R-:W-:Y:S01]  /*48d0*/  FADD.FTZ R27, R141, R36 ;  /* 0x000000248d1b7221 */ /* 0x002fe20000010000 */
[----:B------:R-:W-:Y:S02]  /*48e0*/  F2FP.F16.F32.PACK_AB R151, R6, R151 ;  /* 0x000000970697723e */ /* 0x000fe400000000ff */
[----:B------:R-:W-:Y:S02]  /*48f0*/  F2FP.F16.F32.PACK_AB R145, R8, R145 ;  /* 0x000000910891723e */ /* 0x000fe400000000ff */
[----:B------:R-:W-:-:S02]  /*4900*/  F2FP.F16.F32.PACK_AB R147, R10, R147 ;  /* 0x000000930a93723e */ /* 0x000fc400000000ff */
[----:B------:R-:W1:Y:S01]  /*4910*/  MUFU.EX2 R14, R14 ;  /* 0x0000000e000e7308 */ /* 0x000e620000000800 */
[C---:B--2---:R-:W-:Y:S01]  /*4920*/  FADD.FTZ R36, R12.reuse, R27 ;  /* 0x0000001b0c247221 */ /* 0x044fe20000010000 */
[----:B------:R-:W-:-:S06]  /*4930*/  F2FP.F16.F32.PACK_AB R141, R12, R141 ;  /* 0x0000008d0c8d723e */ /* 0x000fcc00000000ff */
[----:B------:R-:W2:Y:S01]  /*4940*/  MUFU.EX2 R137, R137 ;  /* 0x0000008900897308 */ /* 0x000ea20000000800 */
[----:B0-----:R-:W-:-:S07]  /*4950*/  FADD.FTZ R27, R143, R36 ;  /* 0x000000248f1b7221 */ /* 0x001fce0000010000 */
[----:B------:R-:W0:Y:S01]  /*4960*/  MUFU.EX2 R20, R20 ;  /* 0x0000001400147308 */ /* 0x000e220000000800 */
[C---:B-1----:R-:W-:Y:S01]  /*4970*/  FADD.FTZ R36, R14.reuse, R27 ;  /* 0x0000001b0e247221 */ /* 0x042fe20000010000 */
[----:B------:R-:W-:Y:S01]  /*4980*/  FADD.FTZ R27, R33, R38 ;  /* 0x00000026211b7221 */ /* 0x000fe20000010000 */
[----:B------:R-:W-:-:S03]  /*4990*/  F2FP.F16.F32.PACK_AB R143, R14, R143 ;  /* 0x0000008f0e8f723e */ /* 0x000fc600000000ff */
[----:B------:R-:W-:Y:S01]  /*49a0*/  FADD.FTZ R38, R130, R27 ;  /* 0x0000001b82267221 */ /* 0x000fe20000010000 */
[----:B------:R-:W-:Y:S01]  /*49b0*/  F2FP.F16.F32.PACK_AB R130, R37, R130 ;  /* 0x000000822582723e */ /* 0x000fe200000000ff */
[----:B------:R-:W1:Y:S01]  /*49c0*/  MUFU.EX2 R139, R139 ;  /* 0x0000008b008b7308 */ /* 0x000e620000000800 */
[----:B--2---:R-:W-:Y:S01]  /*49d0*/  FADD.FTZ R3, R137, R36 ;  /* 0x0000002489037221 */ /* 0x004fe20000010000 */
[----:B------:R-:W-:-:S06]  /*49e0*/  FADD.FTZ R5, R37, R38 ;  /* 0x0000002625057221 */ /* 0x000fcc0000010000 */
        /* <DEDUP_REMOVED lines=31> */
[----:B0-----:R-:W-:-:S07]  /*4be0*/  FADD.FTZ R38, R124, R5 ;  /* 0x000000057c267221 */ /* 0x001fce0000010000 */
[----:B------:R-:W0:Y:S01]  /*4bf0*/  MUFU.EX2 R78, R78 ;  /* 0x0000004e004e7308 */ /* 0x000e220000000800 */
[C---:B-1----:R-:W-:Y:S01]  /*4c00*/  FADD.FTZ R3, R75.reuse, R4 ;  /* 0x000000044b037221 */ /* 0x042fe20000010000 */
[----:B------:R-:W-:-:S06]  /*4c10*/  F2FP.F16.F32.PACK_AB R125, R75, R74 ;  /* 0x0000004a4b7d723e */ /* 0x000fcc00000000ff */
[----:B------:R-:W1:Y:S01]  /*4c20*/  MUFU.EX2 R126, R126 ;  /* 0x0000007e007e7308 */ /* 0x000e620000000800 */
[C---:B--2---:R-:W-:Y:S01]  /*4c30*/  FADD.FTZ R5, R41.reuse, R38 ;  /* 0x0000002629057221 */ /* 0x044fe20000010000 */
[----:B------:R-:W-:-:S06]  /*4c40*/  F2FP.F16.F32.PACK_AB R124, R41, R124 ;  /* 0x0000007c297c723e */ /* 0x000fcc00000000ff */
[----:B------:R-:W2:Y:S01]  /*4c50*/  MUFU.EX2 R79, R79 ;  /* 0x0000004f004f7308 */ /* 0x000ea20000000800 */
[----:B0-----:R-:W-:-:S07]  /*4c60*/  FADD.FTZ R4, R78, R3 ;  /* 0x000000034e047221 */ /* 0x001fce0000010000 */
[----:B------:R-:W0:Y:S01]  /*4c70*/  MUFU.EX2 R45, R45 ;  /* 0x0000002d002d7308 */ /* 0x000e220000000800 */
[----:B-1----:R-:W-:-:S07]  /*4c80*/  FADD.FTZ R38, R126, R5 ;  /* 0x000000057e267221 */ /* 0x002fce0000010000 */
[----:B------:R-:W1:Y:S01]  /*4c90*/  MUFU.EX2 R82, R82 ;  /* 0x0000005200527308 */ /* 0x000e620000000800 */
[C---:B--2---:R-:W-:Y:S01]  /*4ca0*/  FADD.FTZ R3, R79.reuse, R4 ;  /* 0x000000044f037221 */ /* 0x044fe20000010000 */
[----:B------:R-:W-:-:S06]  /*4cb0*/  F2FP.F16.F32.PACK_AB R127, R79, R78 ;  /* 0x0000004e4f7f723e */ /* 0x000fcc00000000ff */
[----:B------:R-:W2:Y:S01]  /*4cc0*/  MUFU.EX2 R120, R120 ;  /* 0x0000007800787308 */ /* 0x000ea20000000800 */
[C---:B0-----:R-:W-:Y:S01]  /*4cd0*/  FADD.FTZ R5, R45.reuse, R38 ;  /* 0x000000262d057221 */ /* 0x041fe20000010000 */
[----:B------:R-:W-:-:S06]  /*4ce0*/  F2FP.F16.F32.PACK_AB R126, R45, R126 ;  /* 0x0000007e2d7e723e */ /* 0x000fcc00000000ff */
[----:B------:R-:W0:Y:S01]  /*4cf0*/  MUFU.EX2 R83, R83 ;  /* 0x0000005300537308 */ /* 0x000e220000000800 */
[----:B-1----:R-:W-:-:S07]  /*4d00*/  FADD.FTZ R4, R82, R3 ;  /* 0x0000000352047221 */ /* 0x002fce0000010000 */
        /* <DEDUP_REMOVED lines=9> */
[----:B--2---:R-:W-:Y:S01]  /*4da0*/  FADD.FTZ R4, R86, R3 ;  /* 0x0000000356047221 */ /* 0x004fe20000010000 */
[----:B------:R-:W-:-:S06]  /*4db0*/  VIADD R3, R88, 0xfffffffe ;  /* 0xfffffffe58037836 */ /* 0x000fcc0000000000 */
[----:B------:R-:W2:Y:S01]  /*4dc0*/  MUFU.EX2 R53, R53 ;  /* 0x0000003500357308 */ /* 0x000ea20000000800 */
[----:B0-----:R-:W-:Y:S01]  /*4dd0*/  FADD.FTZ R38, R122, R5 ;  /* 0x000000057a267221 */ /* 0x001fe20000010000 */
[C---:B-1----:R-:W-:Y:S01]  /*4de0*/  FADD.FTZ R4, R123.reuse, R4 ;  /* 0x000000047b047221 */ /* 0x042fe20000010000 */
[----:B------:R-:W-:Y:S02]  /*4df0*/  F2FP.F16.F32.PACK_AB R123, R123, R86 ;  /* 0x000000567b7b723e */ /* 0x000fe400000000ff */
        /* <DEDUP_REMOVED lines=13> */
.L_x_1062:
[----:B------:R-:W-:-:S11]  /*4ed0*/  UISETP.NE.AND UP2, UPT, UR7, 0x1, UPT ;  /* 0x000000010700788c */ /* 0x000fd6000bf45270 */
[----:B------:R-:W-:Y:S02]  /*4ee0*/  @UP2 ULDC.64 UR18, c[0x0][0x9e8] ;  /* 0x00027a0000122ab9 */ /* 0x000fe40000000a00 */
[----:B------:R-:W-:-:S04]  /*4ef0*/  UIMAD.WIDE.U32 UR10, UR14, UR18, URZ ;  /* 0x000000120e0a72a5 */ /* 0x000fc8000f8e003f */
[----:B------:R-:W-:-:S12]  /*4f00*/  @UP2 USHF.R.U32.HI UR14, URZ, UR19, UR11 ;  /* 0x000000133f0e2299 */ /* 0x000fd8000801160b */
.L_x_1063:
[----:B------:R-:W-:-:S04]  /*4f10*/  UIMAD UR7, UR14, UR7, UR7 ;  /* 0x000000070e0772a4 */ /* 0x000fc8000f8e0207 */
[----:B------:R-:W-:-:S04]  /*4f20*/  UISETP.LT.AND UP2, UPT, UR6, UR7, UPT ;  /* 0x000000070600728c */ /* 0x000fc8000bf41270 */
[----:B------:R-:W-:-:S12]  /*4f30*/  USEL UR6, UR6, UR7, UP2 ;  /* 0x0000000706067287 */ /* 0x000fd80009000000 */
.L_x_1061:
[----:B------:R-:W-:Y:S01]  /*4f40*/  USHF.R.S32.HI UR7, URZ, 0x1f, UR6 ;  /* 0x0000001f3f077899 */ /* 0x000fe20008011406 */
[----:B------:R-:W-:Y:S02]  /*4f50*/  CS2R R118, SRZ ;  /* 0x0000000000767805 */ /* 0x000fe4000001ff00 */
[----:B------:R-:W-:Y:S02]  /*4f60*/  CS2R R116, SRZ ;  /* 0x0000000000747805 */ /* 0x000fe4000001ff00 */
[----:B------:R-:W-:Y:S01]  /*4f70*/  CS2R R114, SRZ ;  /* 0x0000000000727805 */ /* 0x000fe2000001ff00 */
[----:B------:R-:W-:Y:S01]  /*4f80*/  ULEA.HI UR7, UR7, UR6, URZ, 0x7 ;  /* 0x0000000607077291 */ /* 0x000fe2000f8f383f */
[----:B------:R-:W-:Y:S02]  /*4f90*/  CS2R R112, SRZ ;  /* 0x0000000000707805 */ /* 0x000fe4000001ff00 */
[----:B------:R-:W-:Y:S02]  /*4fa0*/  CS2R R110, SRZ ;  /* 0x00000000006e7805 */ /* 0x000fe4000001ff00 */
[----:B------:R-:W-:Y:S01]  /*4fb0*/  CS2R R108, SRZ ;  /* 0x00000000006c7805 */ /* 0x000fe2000001ff00 */
        /* <DEDUP_REMOVED lines=10> */
[----:B------:R-:W-:Y:S02]  /*5060*/  CS2R R92, SRZ ;  /* 0x00000000005c7805 */ /* 0x000fe4000001ff00 */
[----:B------:R-:W-:Y:S02]  /*5070*/  CS2R R90, SRZ ;  /* 0x00000000005a7805 */ /* 0x000fe4000001ff00 */
[----:B------:R-:W-:Y:S02]  /*5080*/  CS2R R88, SRZ ;  /* 0x0000000000587805 */ /* 0x000fe4000001ff00 */
[----:B------:R-:W-:-:S13]  /*5090*/  ISETP.GE.AND P2, PT, R3, UR27, PT ;  /* 0x0000001b03007c0c */ /* 0x000fda000bf46270 */
[----:B------:R-:W-:Y:S05]  /*50a0*/  @!P2 BRA `(.L_x_1064) ;  /* 0x0000002c007ca947 */ /* 0x000fea0003800000 */
[----:B------:R-:W-:Y:S01]  /*50b0*/  IMAD.MOV.U32 R119, RZ, RZ, RZ ;  /* 0x000000ffff777224 */ /* 0x000fe200078e00ff */
[----:B------:R-:W-:Y:S01]  /*50c0*/  ULDC UR22, c[0x0][0x9e4] ;  /* 0x0002790000167ab9 */ /* 0x000fe20000000800 */
[----:B------:R-:W-:Y:S01]  /*50d0*/  ULDC UR23, c[0x0][0x9dc] ;  /* 0x0002770000177ab9 */ /* 0x000fe20000000800 */
[----:B------:R-:W-:Y:S01]  /*50e0*/  ULDC UR21, c[0x0][0x988] ;  /* 0x0002620000157ab9 */ /* 0x000fe20000000800 */
[----:B------:R-:W-:-:S05]  /*50f0*/  ULDC UR24, c[0x0][0x9e0] ;  /* 0x0002780000187ab9 */ /* 0x000fca0000000800 */
.L_x_1081:
        /* <DEDUP_REMOVED lines=9> */
.L_x_1066:
[----:B------:R-:W-:Y:S01]  /*5190*/  ULEA UR6, UR26, UR45, 0x3 ;  /* 0x0000002d1a067291 */ /* 0x000fe2000f8e183f */
[----:B------:R-:W-:-:S05]  /*51a0*/  IMAD.U32 R6, RZ, RZ, UR25 ;  /* 0x00000019ff067e24 */ /* 0x000fca000f8e00ff */
[----:B------:R-:W-:-:S04]  /*51b0*/  SHF.L.U32 R6, R6, 0x1f, RZ ;  /* 0x0000001f06067819 */ /* 0x000fc800000006ff */
[----:B------:R0:W1:Y:S01]  /*51c0*/  SYNCS.PHASECHK.TRANS64.TRYWAIT P2, [UR6+0x16830], R6 ;  /* 0x01683006ff0075a7 */ /* 0x0000620008040146 */
[----:B------:R-:W-:Y:S05]  /*51d0*/  @!P0 BRA `(.L_x_1067) ;  /* 0x0000000000048947 */ /* 0x000fea0003800000 */
[----:B------:R-:W-:Y:S01]  /*51e0*/  BPT.TRAP 0x1 ;  /* 0x000000040000795c */ /* 0x000fe20000300000 */
.L_x_1067:
[----:B-1----:R-:W-:Y:S05]  /*51f0*/  @P2 BRA `(.L_x_1065) ;  /* 0x0000000000082947 */ /* 0x002fea0003800000 */
[----:B------:R-:W1:Y:S02]  /*5200*/  SYNCS.PHASECHK.TRANS64.TRYWAIT P2, [UR6+0x16830], R6 ;  /* 0x01683006ff0075a7 */ /* 0x000e640008040146 */
[----:B-1----:R-:W-:Y:S05]  /*5210*/  @!P2 BRA `(.L_x_1068) ;  /* 0x0000010c0004a947 */ /* 0x002fea0003800000 */
.L_x_1065:
[----:B-1----:R-:W1:Y:S01]  /*5220*/  S2R R7, SR_TID.X ;  /* 0x0000000000077919 */ /* 0x002e620000002100 */
[----:B------:R-:W-:Y:S01]  /*5230*/  ULEA UR18, UR26, UR20, 0xa ;  /* 0x000000141a127291 */ /* 0x000fe2000f8e503f */
[----:B------:R-:W-:Y:S01]  /*5240*/  UMOV UR19, 0x40000040 ;  /* 0x4000004000137882 */ /* 0x000fe20000000000 */
[----:B------:R-:W-:Y:S02]  /*5250*/  UMOV UR7, 0x40000040 ;  /* 0x4000004000077882 */ /* 0x000fe40000000000 */
[----:B------:R-:W-:Y:S02]  /*5260*/  UIADD3 UR6, UR18, 0x2, URZ ;  /* 0x0000000212067890 */ /* 0x000fe4000fffe03f */
        /* <DEDUP_REMOVED lines=22> */
.L_x_1070:
[----:B------:R-:W-:Y:S01]  /*53d0*/  ULEA UR6, UR47, UR45, 0x3 ;  /* 0x0000002d2f067291 */ /* 0x000fe2000f8e183f */
[----:B------:R-:W-:-:S05]  /*53e0*/  IMAD.U32 R6, RZ, RZ, UR50 ;  /* 0x00000032ff067e24 */ /* 0x000fca000f8e00ff */
[----:B------:R-:W-:-:S04]  /*53f0*/  SHF.L.U32 R6, R6, 0x1f, RZ ;  /* 0x0000001f06067819 */ /* 0x000fc800000006ff */
[----:B------:R0:W1:Y:S01]  /*5400*/  SYNCS.PHASECHK.TRANS64.TRYWAIT P2, [UR6+0x16850], R6 ;  /* 0x01685006ff0075a7 */ /* 0x0000620008040146 */
[----:B------:R-:W-:Y:S05]  /*5410*/  @!P0 BRA `(.L_x_1071) ;  /* 0x0000000000048947 */ /* 0x000fea0003800000 */
[----:B------:R-:W-:Y:S01]  /*5420*/  BPT.TRAP 0x1 ;  /* 0x000000040000795c */ /* 0x000fe20000300000 */
.L_x_1071:
[----:B-1----:R-:W-:Y:S05]  /*5430*/  @P2 BRA `(.L_x_1069) ;  /* 0x0000000000082947 */ /* 0x002fea0003800000 */
[----:B------:R-:W1:Y:S02]  /*5440*/  SYNCS.PHASECHK.TRANS64.TRYWAIT P2, [UR6+0x16850], R6 ;  /* 0x01685006ff0075a7 */ /* 0x000e640008040146 */
[----:B-1----:R-:W-:Y:S05]  /*5450*/  @!P2 BRA `(.L_x_1072) ;  /* 0x00000108008ca947 */ /* 0x002fea0003800000 */
.L_x_1069:
[----:B------:R-:W-:Y:S01]  /*5460*/  UIADD3 UR6, UR45, 0x400, URZ ;  /* 0x000004002d067890 */ /* 0x000fe2000fffe03f */
[----:B------:R-:W-:Y:S01]  /*5470*/  WARPGROUP.ARRIVE ;  /* 0x00000000000079c5 */ /* 0x000fe20000000000 */
[----:B------:R-:W-:-:S05]  /*5480*/  UMOV UR7, 0x40000040 ;  /* 0x4000004000077882 */ /* 0x000fca0000000000 */
[----:B------:R-:W2:Y:S01]  /*5490*/  S2R R9, SR_TID.X ;  /* 0x0000000000097919 */ /* 0x000ea20000002100 */
[----:B------:R-:W-:Y:S01]  /*54a0*/  USHF.R.U32.HI UR6, URZ, 0x4, UR6 ;  /* 0x000000043f067899 */ /* 0x000fe20008011606 */
[----:B------:R-:W-:Y:S01]  /*54b0*/  PLOP3.LUT P2, PT, PT, PT, UP0, 0x80, 0x0 ;  /* 0x000000000000781c */ /* 0x000fe20003f4f008 */
[----:B------:R-:W-:Y:S01]  /*54c0*/  VIADD R14, R17, UR39 ;  /* 0x00000027110e7c36 */ /* 0x000fe20008000000 */
[----:B------:R-:W-:Y:S01]  /*54d0*/  PLOP3.LUT P3, PT, PT, PT, UP0, 0x80, 0x0 ;  /* 0x000000000000781c */ /* 0x000fe20003f6f008 */
[----:B------:R-:W-:Y:S01]  /*54e0*/  ULOP3.LUT UR6, UR6, 0x3fff, URZ, 0xc0, !UPT ;  /* 0x00003fff06067892 */ /* 0x000fe2000f8ec03f */
[----:B-1----:R-:W-:-:S03]  /*54f0*/  IMAD.U32 R7, RZ, RZ, UR26 ;  /* 0x0000001aff077e24 */ /* 0x002fc6000f8e00ff */
[----:B------:R-:W-:Y:S02]  /*5500*/  ULEA UR10, UR47, UR6, 0xa ;  /* 0x000000062f0a7291 */ /* 0x000fe4000f8e503f */
[----:B------:R-:W-:-:S05]  /*5510*/  @!P1 LEA R7, R7, UR45, 0x3 ;  /* 0x0000002d07079c11 */ /* 0x000fca000f8e18ff */
[----:B------:R-:W-:Y:S01]  /*5520*/  UMOV UR6, UR10 ;  /* 0x0000000a00067c82 */ /* 0x000fe20008000000 */
[----:B------:R-:W-:Y:S01]  /*5530*/  @!P1 VIADD R7, R7, 0x16840 ;  /* 0x0001684007079836 */ /* 0x000fe20000000000 */
[----:B------:R-:W-:Y:S01]  /*5540*/  HGMMA.64x64x16.F32 R88, R148, gdesc[UR4].tnspB, R88, gsb0 ;  /* 0x40e0000494587df0 */ /* 0x000fe20008000858 */
[----:B------:R-:W-:Y:S01]  /*5550*/  UIADD3 UR6, UR10, 0x80, URZ ;  /* 0x000000800a067890 */ /* 0x000fe2000fffe03f */
[----:B------:R-:W-:Y:S02]  /*5560*/  UMOV UR7, 0x40000040 ;  /* 0x4000004000077882 */ /* 0x000fe40000000000 */
[----:B------:R-:W-:Y:S02]  /*5570*/  @!P1 PRMT R7, RZ, 0x654, R7 ;  /* 0x00000654ff079816 */ /* 0x000fe40000000007 */
[----:B--2---:R-:W-:Y:S01]  /*5580*/  SHF.R.U32.HI R8, RZ, 0x7, R9 ;  /* 0x00000007ff087819 */ /* 0x004fe20000011609 */
        /* <DEDUP_REMOVED lines=33> */
[----:B------:R-:W-:Y:S02]  /*57a0*/  @UP0 ULDC UR6, c[0x0][0x44c] ;  /* 0x0001130000060ab9 */ /* 0x000fe40000000800 */
[----:B0-----:R-:W-:Y:S01]  /*57b0*/  @P2 IMAD.HI.U32 R6, R14, UR6, RZ ;  /* 0x000000060e062c27 */ /* 0x001fe2000f8e00ff */
[----:B------:R-:W-:Y:S01]  /*57c0*/  @UP0 ULDC UR6, c[0x0][0x450] ;  /* 0x0001140000060ab9 */ /* 0x000fe20000000800 */
[----:B------:R-:W-:Y:S02]  /*57d0*/  ISETP.GE.U32.AND P2, PT, R9, 0x180, PT ;  /* 0x000001800900780c */ /* 0x000fe40003f46070 */
[----:B------:R-:W-:Y:S01]  /*57e0*/  IMAD.SHL.U32 R9, R3, 0x80, RZ ;  /* 0x0000008003097824 */ /* 0x000fe200078e00ff */
[----:B------:R-:W-:Y:S01]  /*57f0*/  @P3 SHF.R.U32.HI R14, RZ, UR6, R6 ;  /* 0x00000006ff0e3c19 */ /* 0x000fe20008011606 */
[----:B------:R-:W-:Y:S01]  /*5800*/  VIADD R6, R8, 0x9 ;  /* 0x0000000908067836 */ /* 0x000fe20000000000 */
[----:B------:R-:W-:Y:S01]  /*5810*/  ULOP3.LUT UR6, URZ, UR23, URZ, 0x33, !UPT ;  /* 0x000000173f067292 */ /* 0x000fe2000f8e333f */
[----:B------:R-:W-:-:S02]  /*5820*/  IMAD.U32 R8, RZ, RZ, UR46 ;  /* 0x0000002eff087e24 */ /* 0x000fc4000f8e00ff */
[----:B------:R-:W0:Y:S01]  /*5830*/  SHFL.IDX PT, R11, R14, RZ, 0x1c1f ;  /* 0x001c1fff0e0b7589 */ /* 0x000e2200000e0000 */
[----:B------:R-:W-:Y:S02]  /*5840*/  SEL R6, R6, 0x9, !P2 ;  /* 0x0000000906067807 */ /* 0x000fe40005000000 */
[----:B------:R-:W-:Y:S01]  /*5850*/  PLOP3.LUT P2, PT, PT, PT, UP1, 0x40, 0x0 ;  /* 0x000000000000781c */ /* 0x000fe20003f4e818 */
[----:B------:R-:W-:Y:S02]  /*5860*/  WARPGROUP.DEPBAR.LE gsb0, 0x0 ;  /* 0x00008000000079c5 */ /* 0x000fe40000010000 */
[----:B------:R1:W-:Y:S06]  /*5870*/  BAR.ARV R6, 0x100 ;  /* 0x000400060000751d */ /* 0x0003ec0000002000 */
[----:B------:R2:W-:Y:S02]  /*5880*/  @!P1 SYNCS.ARRIVE.TRANS64.RED.A1T0 RZ, [R7+URZ], RZ ;  /* 0x000000ff07ff99a7 */ /* 0x0005e4000810043f */
[----:B--2---:R-:W-:-:S04]  /*5890*/  IADD3 R7, -R16, 0x1, -R9 ;  /* 0x0000000110077810 */ /* 0x004fc80007ffe909 */
[----:B------:R-:W-:-:S05]  /*58a0*/  IADD3 R7, -R8, UR40, R7 ;  /* 0x0000002808077c10 */ /* 0x000fca000fffe107 */
[C---:B------:R-:W-:Y:S02]  /*58b0*/  VIADD R13, R7.reuse, UR24 ;  /* 0x00000018070d7c36 */ /* 0x040fe40008000000 */
[----:B------:R-:W-:Y:S02]  /*58c0*/  VIADD R12, R7, UR6 ;  /* 0x00000006070c7c36 */ /* 0x000fe40008000000 */
[--C-:B0-----:R-:W-:Y:S02]  /*58d0*/  IMAD.IADD R10, R13, 0x1, R11.reuse ;  /* 0x000000010d0a7824 */ /* 0x101fe400078e020b */
[----:B------:R-:W-:Y:S01]  /*58e0*/  IMAD.IADD R8, R12, 0x1, R11 ;  /* 0x000000010c087824 */ /* 0x000fe200078e020b */
[----:B-1----:R-:W-:Y:S06]  /*58f0*/  @P2 BRA `(.L_x_1073) ;  /* 0x00000000005c2947 */ /* 0x002fec0003800000 */
[----:B------:R-:W-:Y:S01]  /*5900*/  IMAD.U32 R6, RZ, RZ, UR46 ;  /* 0x0000002eff067e24 */ /* 0x000fe2000f8e00ff */
[----:B------:R-:W-:Y:S04]  /*5910*/  BSSY B0, `(.L_x_1074) ;  /* 0x0000011000007945 */ /* 0x000fe80003800000 */
[----:B------:R-:W-:-:S04]  /*5920*/  IADD3 R11, -R6, UR40, R11 ;  /* 0x00000028060b7c10 */ /* 0x000fc8000fffe10b */
        /* <DEDUP_REMOVED lines=10> */
.L_x_1075:
[----:B------:R-:W-:-:S05]  /*59d0*/  IMAD.U32 R20, RZ, RZ, UR22 ;  /* 0x00000016ff147e24 */ /* 0x000fca000f8e00ff */
[----:B------:R-:W-:-:S13]  /*59e0*/  ISETP.NE.AND P2, PT, R20, 0x1, PT ;  /* 0x000000011400780c */ /* 0x000fda0003f45270 */
[----:B------:R-:W0:Y:S02]  /*59f0*/  @P2 LDC.64 R6, c[0x0][0x9e8] ;  /* 0x00027a00ff062b82 */ /* 0x000e240000000a00 */
[----:B0-----:R-:W-:-:S05]  /*5a00*/  @P2 IMAD.HI.U32 R6, R11, R6, RZ ;  /* 0x000000060b062227 */ /* 0x001fca00078e00ff */
[----:B------:R-:W-:-:S07]  /*5a10*/  @P2 SHF.R.U32.HI R11, RZ, R7, R6 ;  /* 0x00000007ff0b2219 */ /* 0x000fce0000011606 */
.L_x_1076:
[----:B------:R-:W-:Y:S05]  /*5a20*/  BSYNC B0 ;  /* 0x0000000000007941 */ /* 0x000fea0003800000 */
.L_x_1074:
[----:B------:R-:W-:-:S04]  /*5a30*/  IMAD R11, R11, R20, -R9 ;  /* 0x000000140b0b7224 */ /* 0x000fc800078e0a09 */
[----:B------:R-:W-:-:S05]  /*5a40*/  IMAD.IADD R11, R11, 0x1, -R16 ;  /* 0x000000010b0b7824 */ /* 0x000fca00078e0a10 */
[----:B------:R-:W-:Y:S02]  /*5a50*/  VIADDMNMX R10, R11, R20, R10, PT ;  /* 0x000000140b0a7246 */ /* 0x000fe4000380010a */
[----:B------:R-:W-:-:S07]  /*5a60*/  VIMNMX R8, R8, R11, !PT ;  /* 0x0000000b08087248 */ /* 0x000fce0007fe0100 */
.L_x_1073:
        /* <DEDUP_REMOVED lines=115> */
.L_x_1079:
[----:B------:R-:W-:-:S05]  /*61a0*/  IMAD.U32 R10, RZ, RZ, UR22 ;  /* 0x00000016ff0a7e24 */ /* 0x000fca000f8e00ff */
[----:B------:R-:W-:-:S13]  /*61b0*/  ISETP.NE.AND P3, PT, R10, 0x1, PT ;  /* 0x000000010a00780c */ /* 0x000fda0003f65270 */
[----:B------:R-:W0:Y:S02]  /*61c0*/  @P3 LDC.64 R6, c[0x0][0x9e8] ;  /* 0x00027a00ff063b82 */ /* 0x000e240000000a00 */
[----:B0-----:R-:W-:-:S05]  /*61d0*/  @P3 IMAD.HI.U32 R6, R8, R6, RZ ;  /* 0x0000000608063227 */ /* 0x001fca00078e00ff */
[----:B------:R-:W-:-:S07]  /*61e0*/  @P3 SHF.R.U32.HI R8, RZ, R7, R6 ;  /* 0x00000007ff083219 */ /* 0x000fce0000011606 */
.L_x_1080:
[----:B------:R-:W-:Y:S05]  /*61f0*/  BSYNC B0 ;  /* 0x0000000000007941 */ /* 0x000fea0003800000 */
.L_x_1078:
[----:B------:R-:W-:-:S04]  /*6200*/  IMAD R9, R8, R10, -R9 ;  /* 0x0000000a08097224 */ /* 0x000fc800078e0a09 */
[----:B------:R-:W-:-:S05]  /*6210*/  IMAD.IADD R9, R9, 0x1, -R16 ;  /* 0x0000000109097824 */ /* 0x000fca00078e0a10 */
[----:B------:R-:W-:Y:S02]  /*6220*/  VIADDMNMX R13, R9, R10, R13, PT ;  /* 0x0000000a090d7246 */ /* 0x000fe4000380010d */
[----:B------:R-:W-:-:S07]  /*6230*/  VIMNMX R12, R12, R9, !PT ;  /* 0x000000090c0c7248 */ /* 0x000fce0007fe0100 */
.L_x_1077:
[----:B------:R-:W-:Y:S01]  /*6240*/  FMNMX.FTZ R6, R11, R2, !PT ;  /* 0x000000020b067209 */ /* 0x000fe20007810000 */
[----:B------:R-:W-:Y:S01]  /*6250*/  UMOV UR50, UR25 ;  /* 0x0000001900327c82 */ /* 0x000fe20008000000 */
[----:B------:R-:W-:Y:S02]  /*6260*/  ISETP.GT.AND P5, PT, R12, 0x8, P2 ;  /* 0x000000080c00780c */ /* 0x000fe400017a4270 */
[----:B------:R-:W-:Y:S02]  /*6270*/  FMNMX.FTZ R7, R25, R6, !PT ;  /* 0x0000000619077209 */ /* 0x000fe40007810000 */
[----:B------:R-:W-:Y:S02]  /*6280*/  ISETP.LT.OR P5, PT, R13, 0x9, P5 ;  /* 0x000000090d00780c */ /* 0x000fe40002fa1670 */
[----:B------:R-:W-:Y:S02]  /*6290*/  FMNMX.FTZ R6, R28, R7, !PT ;  /* 0x000000071c067209 */ /* 0x000fe40007810000 */
[----:B------:R-:W-:-:S02]  /*62a0*/  FSEL R30, R30, -INF , !P5 ;  /* 0xff8000001e1e7808 */ /* 0x000fc40006800000 */
[----:B------:R-:W-:Y:S02]  /*62b0*/  FMNMX.FTZ R7, R29, R6, !PT ;  /* 0x000000061d077209 */ /* 0x000fe40007810000 */
        /* <DEDUP_REMOVED lines=12> */
[----:B------:R-:W-:Y:S02]  /*6380*/  ISETP.GT.AND P5, PT, R12, RZ, P2 ;  /* 0x000000ff0c00720c */ /* 0x000fe400017a4270 */
        /* <DEDUP_REMOVED lines=13> */
[----:B------:R-:W-:Y:S02]  /*6460*/  FMNMX.FTZ R10, R15, R0, !PT ;  /* 0x000000000f0a7209 */ /* 0x000fe40007810000 */
[----:B------:R-:W-:Y:S02]  /*6470*/  FMNMX.FTZ R7, R57, R6, !PT ;  /* 0x0000000639077209 */ /* 0x000fe40007810000 */
[----:B------:R-:W-:-:S02]  /*6480*/  ISETP.GT.AND P4, PT, R12, 0x10, P2 ;  /* 0x000000100c00780c */ /* 0x000fc40001784270 */
[----:B------:R-:W-:Y:S02]  /*6490*/  FMNMX.FTZ R6, R60, R7, !PT ;  /* 0x000000073c067209 */ /* 0x000fe40007810000 */
[----:B------:R-:W-:Y:S02]  /*64a0*/  ISETP.LT.OR P3, PT, R13, 0xa, P3 ;  /* 0x0000000a0d00780c */ /* 0x000fe40001f61670 */
[----:B------:R-:W-:Y:S02]  /*64b0*/  FMNMX.FTZ R7, R61, R6, !PT ;  /* 0x000000063d077209 */ /* 0x000fe40007810000 */
[----:B------:R-:W-:Y:S02]  /*64c0*/  FMNMX.FTZ R21, R27, R10, !PT ;  /* 0x0000000a1b157209 */ /* 0x000fe40007810000 */
[----:B------:R-:W-:Y:S02]  /*64d0*/  FMNMX.FTZ R6, R64, R7, !PT ;  /* 0x0000000740067209 */ /* 0x000fe40007810000 */
[----:B------:R-:W-:-:S02]  /*64e0*/  ISETP.LT.OR P4, PT, R13, 0x11, P4 ;  /* 0x000000110d00780c */ /* 0x000fc40002781670 */
[----:B------:R-:W-:Y:S02]  /*64f0*/  FMNMX.FTZ R7, R65, R6, !PT ;  /* 0x0000000641077209 */ /* 0x000fe40007810000 */
[----:B------:R-:W-:Y:S02]  /*6500*/  FSEL R31, R31, -INF , !P3 ;  /* 0xff8000001f1f7808 */ /* 0x000fe40005800000 */
[----:B------:R-:W-:Y:S02]  /*6510*/  FMNMX.FTZ R6, R68, R7, !PT ;  /* 0x0000000744067209 */ /* 0x000fe40007810000 */
[----:B------:R-:W-:Y:S02]  /*6520*/  FMNMX.FTZ R10, R30, R21, !PT ;  /* 0x000000151e0a7209 */ /* 0x000fe40007810000 */
        /* <DEDUP_REMOVED lines=17> */
[C---:B------:R-:W-:Y:S02]  /*6640*/  ISETP.GT.AND P3, PT, R12.reuse, 0x21, P2 ;  /* 0x000000210c00780c */ /* 0x040fe40001764270 */
[----:B------:R-:W-:Y:S01]  /*6650*/  FSEL R39, R39, -INF , !P4 ;  /* 0xff80000027277808 */ /* 0x000fe20006000000 */
[----:B------:R-:W0:Y:S01]  /*6660*/  SHFL.BFLY PT, R6, R7, 0x2, 0x1f ;  /* 0x0c401f0007067f89 */ /* 0x000e2200000e0000 */
[----:B------:R-:W-:-:S02]  /*6670*/  ISETP.GT.AND P4, PT, R12, 0x28, P2 ;  /* 0x000000280c00780c */ /* 0x000fc40001784270 */
[C---:B------:R-:W-:Y:S02]  /*6680*/  ISETP.LT.OR P3, PT, R13.reuse, 0x22, P3 ;  /* 0x000000220d00780c */ /* 0x040fe40001f61670 */
[----:B------:R-:W-:Y:S02]  /*6690*/  ISETP.LT.OR P4, PT, R13, 0x29, P4 ;  /* 0x000000290d00780c */ /* 0x000fe40002781670 */
[----:B------:R-:W-:Y:S02]  /*66a0*/  FSEL R43, R43, -INF , !P3 ;  /* 0xff8000002b2b7808 */ /* 0x000fe40005800000 */
[----:B------:R-:W-:Y:S02]  /*66b0*/  ISETP.GT.AND P3, PT, R12, 0x29, P2 ;  /* 0x000000290c00780c */ /* 0x000fe40001764270 */
[----:B------:R-:W-:Y:S02]  /*66c0*/  FSEL R46, R46, -INF , !P4 ;  /* 0xff8000002e2e7808 */ /* 0x000fe40006000000 */
[----:B------:R-:W-:-:S02]  /*66d0*/  ISETP.GT.AND P4, PT, R12, 0x30, P2 ;  /* 0x000000300c00780c */ /* 0x000fc40001784270 */
[----:B------:R-:W-:Y:S02]  /*66e0*/  ISETP.LT.OR P5, PT, R13, 0x2a, P3 ;  /* 0x0000002a0d00780c */ /* 0x000fe40001fa1670 */
[C---:B------:R-:W-:Y:S02]  /*66f0*/  ISETP.GT.AND P3, PT, R12.reuse, 0x31, P2 ;  /* 0x000000310c00780c */ /* 0x040fe40001764270 */
[----:B------:R-:W-:Y:S02]  /*6700*/  FSEL R47, R47, -INF , !P5 ;  /* 0xff8000002f2f7808 */ /* 0x000fe40006800000 */
[----:B------:R-:W-:Y:S02]  /*6710*/  ISETP.LT.OR P4, PT, R13, 0x31, P4 ;  /* 0x000000310d00780c */ /* 0x000fe40002781670 */
[----:B------:R-:W-:Y:S02]  /*6720*/  ISETP.GT.AND P5, PT, R12, 0x38, P2 ;  /* 0x000000380c00780c */ /* 0x000fe400017a4270 */
[----:B0-----:R-:W-:-:S02]  /*6730*/  FMNMX.FTZ R8, R7, R6, !PT ;  /* 0x0000000607087209 */ /* 0x001fc40007810000 */
[----:B------:R-:W-:Y:S02]  /*6740*/  ISETP.LT.OR P3, PT, R13, 0x32, P3 ;  /* 0x000000320d00780c */ /* 0x000fe40001f61670 */
[----:B------:R-:W-:Y:S01]  /*6750*/  FSEL R50, R50, -INF , !P4 ;  /* 0xff80000032327808 */ /* 0x000fe20006000000 */
[----:B------:R-:W0:Y:S01]  /*6760*/  SHFL.BFLY PT, R9, R8, 0x1, 0x1f ;  /* 0x0c201f0008097f89 */ /* 0x000e2200000e0000 */
[C---:B------:R-:W-:Y:S02]  /*6770*/  ISETP.GT.AND P4, PT, R12.reuse, 0x39, P2 ;  /* 0x000000390c00780c */ /* 0x040fe40001784270 */
[----:B------:R-:W-:Y:S02]  /*6780*/  FSEL R51, R51, -INF , !P3 ;  /* 0xff80000033337808 */ /* 0x000fe40005800000 */
[----:B------:R-:W-:Y:S02]  /*6790*/  ISETP.LT.OR P5, PT, R13, 0x39, P5 ;  /* 0x000000390d00780c */ /* 0x000fe40002fa1670 */
[----:B------:R-:W-:-:S02]  /*67a0*/  ISETP.GT.AND P3, PT, R12, 0x40, P2 ;  /* 0x000000400c00780c */ /* 0x000fc40001764270 */
[----:B------:R-:W-:Y:S02]  /*67b0*/  ISETP.LT.OR P4, PT, R13, 0x3a, P4 ;  /* 0x0000003a0d00780c */ /* 0x000fe40002781670 */
[----:B------:R-:W-:Y:S02]  /*67c0*/  FSEL R54, R54, -INF , !P5 ;  /* 0xff80000036367808 */ /* 0x000fe40006800000 */
[C---:B------:R-:W-:Y:S02]  /*67d0*/  ISETP.GT.AND P5, PT, R12.reuse, 0x41, P2 ;  /* 0x000000410c00780c */ /* 0x040fe400017a4270 */
[----:B------:R-:W-:Y:S02]  /*67e0*/  FSEL R55, R55, -INF , !P4 ;  /* 0xff80000037377808 */ /* 0x000fe40006000000 */
[----:B------:R-:W-:Y:S02]  /*67f0*/  ISETP.LT.OR P3, PT, R13, 0x41, P3 ;  /* 0x000000410d00780c */ /* 0x000fe40001f61670 */
[----:B------:R-:W-:-:S02]  /*6800*/  ISETP.GT.AND P4, PT, R12, 0x48, P2 ;  /* 0x000000480c00780c */ /* 0x000fc40001784270 */
[----:B------:R-:W-:Y:S02]  /*6810*/  ISETP.LT.OR P5, PT, R13, 0x42, P5 ;  /* 0x000000420d00780c */ /* 0x000fe40002fa1670 */
[----:B------:R-:W-:Y:S02]  /*6820*/  FSEL R58, R58, -INF , !P3 ;  /* 0xff8000003a3a7808 */ /* 0x000fe40005800000 */
[----:B0-----:R-:W-:Y:S02]  /*6830*/  FMNMX.FTZ R6, R8, R9, !PT ;  /* 0x0000000908067209 */ /* 0x001fe40007810000 */
[----:B------:R-:W-:Y:S02]  /*6840*/  ISETP.GT.AND P3, PT, R12, 0x49, P2 ;  /* 0x000000490c00780c */ /* 0x000fe40001764270 */
[C---:B------:R-:W-:Y:S01]  /*6850*/  FSETP.NEU.FTZ.AND P6, PT, R6.reuse, -INF , PT ;  /* 0xff8000000600780b */ /* 0x040fe20003fdd000 */
[----:B------:R-:W-:Y:S01]  /*6860*/  FMUL.FTZ R9, R6, UR21 ;  /* 0x0000001506097c20 */ /* 0x000fe20008410000 */
[----:B------:R-:W-:-:S02]  /*6870*/  FSEL R59, R59, -INF , !P5 ;  /* 0xff8000003b3b7808 */ /* 0x000fc40006800000 */
[----:B------:R-:W-:Y:S02]  /*6880*/  ISETP.LT.OR P4, PT, R13, 0x49, P4 ;  /* 0x000000490d00780c */ /* 0x000fe40002781670 */
[----:B------:R-:W-:Y:S02]  /*6890*/  FSEL R8, R9, RZ, P6 ;  /* 0x000000ff09087208 */ /* 0x000fe40003000000 */
[----:B------:R-:W-:Y:S02]  /*68a0*/  ISETP.GT.AND P5, PT, R12, 0x50, P2 ;  /* 0x000000500c00780c */ /* 0x000fe400017a4270 */
[----:B------:R-:W-:Y:S01]  /*68b0*/  ISETP.LT.OR P3, PT, R13, 0x4a, P3 ;  /* 0x0000004a0d00780c */ /* 0x000fe20001f61670 */
[--C-:B------:R-:W-:Y:S01]  /*68c0*/  FFMA.FTZ R7, R25, UR21, -R8.reuse ;  /* 0x0000001519077c23 */ /* 0x100fe20008010808 */
[----:B------:R-:W-:Y:S01]  /*68d0*/  FMNMX.FTZ R25, R35, R10, !PT ;  /* 0x0000000a23197209 */ /* 0x000fe20007810000 */
[--C-:B------:R-:W-:Y:S01]  /*68e0*/  FFMA.FTZ R9, R29, UR21, -R8.reuse ;  /* 0x000000151d097c23 */ /* 0x100fe20008010808 */
[--C-:B------:R-:W-:Y:S01]  /*68f0*/  FFMA.FTZ R148, R11, UR21, -R8.reuse ;  /* 0x000000150b947c23 */ /* 0x100fe20008010808 */
[--C-:B------:R-:W-:Y:S01]  /*6900*/  FFMA.FTZ R11, R33, UR21, -R8.reuse ;  /* 0x00000015210b7c23 */ /* 0x100fe20008010808 */
[----:B------:R-:W-:Y:S01]  /*6910*/  FMNMX.FTZ R10, R38, R25, !PT ;  /* 0x00000019260a7209 */ /* 0x000fe20007810000 */
[--C-:B------:R-:W-:Y:S01]  /*6920*/  FFMA.FTZ R21, R37, UR21, -R8.reuse ;  /* 0x0000001525157c23 */ /* 0x100fe20008010808 */
[----:B------:R-:W-:Y:S01]  /*6930*/  FSEL R62, R62, -INF , !P4 ;  /* 0xff8000003e3e7808 */ /* 0x000fe20006000000 */
[--C-:B------:R-:W-:Y:S01]  /*6940*/  FFMA.FTZ R150, R28, UR21, -R8.reuse ;  /* 0x000000151c967c23 */ /* 0x100fe20008010808 */
[----:B------:R-:W-:Y:S01]  /*6950*/  FMNMX.FTZ R25, R39, R10, !PT ;  /* 0x0000000a27197209 */ /* 0x000fe20007810000 */
[--C-:B------:R-:W-:Y:S01]  /*6960*/  FFMA.FTZ R144, R32, UR21, -R8.reuse ;  /* 0x0000001520907c23 */ /* 0x100fe20008010808 */
[----:B------:R-:W-:Y:S01]  /*6970*/  ISETP.GT.AND P4, PT, R12, 0x51, P2 ;  /* 0x000000510c00780c */ /* 0x000fe20001784270 */
[--C-:B------:R-:W-:Y:S01]  /*6980*/  FFMA.FTZ R146, R36, UR21, -R8.reuse ;  /* 0x0000001524927c23 */ /* 0x100fe20008010808 */
[----:B------:R-:W-:Y:S01]  /*6990*/  FMNMX.FTZ R10, R42, R25, !PT ;  /* 0x000000192a0a7209 */ /* 0x000fe20007810000 */
[--C-:B------:R-:W-:Y:S01]  /*69a0*/  FFMA.FTZ R25, R41, UR21, -R8.reuse ;  /* 0x0000001529197c23 */ /* 0x100fe20008010808 */
[----:B------:R-:W-:Y:S01]  /*69b0*/  FSEL R63, R63, -INF , !P3 ;  /* 0xff8000003f3f7808 */ /* 0x000fe20005800000 */
[--C-:B------:R-:W-:Y:S01]  /*69c0*/  FFMA.FTZ R140, R40, UR21, -R8.reuse ;  /* 0x00000015288c7c23 */ /* 0x100fe20008010808 */
[----:B------:R-:W-:Y:S01]  /*69d0*/  FMNMX.FTZ R29, R43, R10, !PT ;  /* 0x0000000a2b1d7209 */ /* 0x000fe20007810000 */
[--C-:B------:R-:W-:Y:S01]  /*69e0*/  FFMA.FTZ R142, R44, UR21, -R8.reuse ;  /* 0x000000152c8e7c23 */ /* 0x100fe20008010808 */
[----:B------:R-:W-:Y:S01]  /*69f0*/  ISETP.LT.OR P5, PT, R13, 0x51, P5 ;  /* 0x000000510d00780c */ /* 0x000fe20002fa1670 */
[--C-:B------:R-:W-:Y:S01]  /*6a00*/  FFMA.FTZ R136, R48, UR21, -R8.reuse ;  /* 0x0000001530887c23 */ /* 0x100fe20008010808 */
[----:B------:R-:W-:Y:S01]  /*6a10*/  FMNMX.FTZ R10, R46, R29, !PT ;  /* 0x0000001d2e0a7209 */ /* 0x000fe20007810000 */
[--C-:B------:R-:W-:Y:S01]  /*6a20*/  FFMA.FTZ R138, R52, UR21, -R8.reuse ;  /* 0x00000015348a7c23 */ /* 0x100fe20008010808 */
[----:B------:R-:W-:Y:S01]  /*6a30*/  ISETP.GT.AND P3, PT, R12, 0x58, P2 ;  /* 0x000000580c00780c */ /* 0x000fe20001764270 */
[--C-:B------:R-:W-:Y:S01]  /*6a40*/  FFMA.FTZ R132, R56, UR21, -R8.reuse ;  /* 0x0000001538847c23 */ /* 0x100fe20008010808 */
[----:B------:R-:W-:Y:S01]  /*6a50*/  FMNMX.FTZ R29, R47, R10, !PT ;  /* 0x0000000a2f1d7209 */ /* 0x000fe20007810000 */
[--C-:B------:R-:W-:Y:S01]  /*6a60*/  FFMA.FTZ R134, R60, UR21, -R8.reuse ;  /* 0x000000153c867c23 */ /* 0x100fe20008010808 */
[----:B------:R-:W-:Y:S01]  /*6a70*/  ISETP.LT.OR P4, PT, R13, 0x52, P4 ;  /* 0x000000520d00780c */ /* 0x000fe20002781670 */
        /* <DEDUP_REMOVED lines=16> */
[----:B------:R-:W-:Y:S01]  /*6b80*/  MUFU.EX2 R148, R148 ;  /* 0x0000009400947308 */ /* 0x000fe20000000800 */
[----:B------:R-:W-:Y:S01]  /*6b90*/  FMNMX.FTZ R10, R58, R33, !PT ;  /* 0x000000213a0a7209 */ /* 0x000fe20007810000 */
[--C-:B------:R-:W-:Y:S01]  /*6ba0*/  FFMA.FTZ R33, R49, UR21, -R8.reuse ;  /* 0x0000001531217c23 */ /* 0x100fe20008010808 */
[----:B------:R-:W-:Y:S01]  /*6bb0*/  ISETP.GT.AND P4, PT, R12, 0x60, P2 ;  /* 0x000000600c00780c */ /* 0x000fe20001784270 */
[----:B------:R-:W-:Y:S01]  /*6bc0*/  FFMA.FTZ R49, R69, UR21, -R8 ;  /* 0x0000001545317c23 */ /* 0x000fe20008010808 */
[----:B------:R-:W-:-:S02]  /*6bd0*/  FMNMX.FTZ R37, R59, R10, !PT ;  /* 0x0000000a3b257209 */ /* 0x000fc40007810000 */
[----:B------:R-:W-:Y:S01]  /*6be0*/  ISETP.LT.OR P5, PT, R13, 0x5a, P5 ;  /* 0x0000005a0d00780c */ /* 0x000fe20002fa1670 */
[----:B------:R-:W-:Y:S01]  /*6bf0*/  MUFU.EX2 R7, R7 ;  /* 0x0000000700077308 */ /* 0x000fe20000000800 */
[----:B------:R-:W-:Y:S02]  /*6c00*/  FMNMX.FTZ R10, R62, R37, !PT ;  /* 0x000000253e0a7209 */ /* 0x000fe40007810000 */
[----:B------:R-:W-:Y:S02]  /*6c10*/  FSEL R70, R70, -INF , !P3 ;  /* 0xff80000046467808 */ /* 0x000fe40005800000 */
[----:B------:R-:W-:Y:S02]  /*6c20*/  FMNMX.FTZ R37, R63, R10, !PT ;  /* 0x0000000a3f257209 */ /* 0x000fe40007810000 */
[----:B------:R-:W-:Y:S01]  /*6c30*/  ISETP.GT.AND P3, PT, R12, 0x61, P2 ;  /* 0x000000610c00780c */ /* 0x000fe20001764270 */
[----:B------:R-:W-:Y:S01]  /*6c40*/  MUFU.EX2 R150, R150 ;  /* 0x0000009600967308 */ /* 0x000fe20000000800 */
[----:B------:R-:W-:Y:S01]  /*6c50*/  FMNMX.FTZ R10, R66, R37, !PT ;  /* 0x00000025420a7209 */ /* 0x000fe20007810000 */
[--C-:B------:R-:W-:Y:S01]  /*6c60*/  FFMA.FTZ R37, R53, UR21, -R8.reuse ;  /* 0x0000001535257c23 */ /* 0x100fe20008010808 */
[----:B------:R-:W-:Y:S01]  /*6c70*/  FSEL R71, R71, -INF , !P5 ;  /* 0xff80000047477808 */ /* 0x000fe20006800000 */
[----:B------:R-:W-:Y:S01]  /*6c80*/  FFMA.FTZ R53, R73, UR21, -R8 ;  /* 0x0000001549357c23 */ /* 0x000fe20008010808 */
[----:B------:R-:W-:-:S02]  /*6c90*/  FMNMX.FTZ R41, R67, R10, !PT ;  /* 0x0000000a43297209 */ /* 0x000fc40007810000 */
[C---:B------:R-:W-:Y:S01]  /*6ca0*/  ISETP.LT.OR P4, PT, R13.reuse, 0x61, P4 ;  /* 0x000000610d00780c */ /* 0x040fe20002781670 */
        /* <DEDUP_REMOVED lines=11> */
[----:B------:R-:W-:Y:S01]  /*6d60*/  FMNMX.FTZ R10, R74, R41, !PT ;  /* 0x000000294a0a7209 */ /* 0x000fe20007810000 */
[----:B------:R-:W-:Y:S01]  /*6d70*/  FFMA.FTZ R41, R57, UR21, -R8 ;  /* 0x0000001539297c23 */ /* 0x000fe20008010808 */
[----:B------:R-:W-:Y:S02]  /*6d80*/  ISETP.GT.AND P3, PT, R12, 0x70, P2 ;  /* 0x000000700c00780c */ /* 0x000fe40001764270 */
[----:B------:R-:W-:-:S02]  /*6d90*/  ISETP.LT.OR P4, PT, R13, 0x6a, P4 ;  /* 0x0000006a0d00780c */ /* 0x000fc40002781670 */
[----:B------:R-:W-:Y:S01]  /*6da0*/  FSEL R78, R78, -INF , !P5 ;  /* 0xff8000004e4e7808 */ /* 0x000fe20006800000 */
[----:B------:R-:W-:Y:S01]  /*6db0*/  MUFU.EX2 R146, R146 ;  /* 0x0000009200927308 */ /* 0x000fe20000000800 */
[----:B------:R-:W-:Y:S02]  /*6dc0*/  FMNMX.FTZ R45, R75, R10, !PT ;  /* 0x0000000a4b2d7209 */ /* 0x000fe40007810000 */
        /* <DEDUP_REMOVED lines=11> */
[----:B------:R-:W-:-:S02]  /*6e80*/  ISETP.LT.OR P4, PT, R13, 0x79, P4 ;  /* 0x000000790d00780c */ /* 0x000fc40002781670 */
[----:B------:R-:W-:Y:S01]  /*6e90*/  FSEL R83, R83, -INF , !P5 ;  /* 0xff80000053537808 */ /* 0x000fe20006800000 */
[----:B------:R-:W-:Y:S01]  /*6ea0*/  MUFU.EX2 R25, R25 ;  /* 0x0000001900197308 */ /* 0x000fe20000000800 */
[----:B------:R-:W-:Y:S02]  /*6eb0*/  FMNMX.FTZ R10, R82, R45, !PT ;  /* 0x0000002d520a7209 */ /* 0x000fe40007810000 */
[----:B------:R-:W-:Y:S01]  /*6ec0*/  ISETP.LT.OR P2, PT, R13, 0x7a, P2 ;  /* 0x0000007a0d00780c */ /* 0x000fe20001741670 */
[--C-:B------:R-:W-:Y:S01]  /*6ed0*/  FFMA.FTZ R13, R61, UR21, -R8.reuse ;  /* 0x000000153d0d7c23 */ /* 0x100fe20008010808 */
[----:B------:R-:W-:Y:S01]  /*6ee0*/  FSEL R86, R86, -INF , !P4 ;  /* 0xff80000056567808 */ /* 0x000fe20006000000 */
[----:B------:R-:W-:Y:S01]  /*6ef0*/  FFMA.FTZ R61, R81, UR21, -R8 ;  /* 0x00000015513d7c23 */ /* 0x000fe20008010808 */
[----:B------:R-:W-:Y:S01]  /*6f00*/  FMNMX.FTZ R45, R83, R10, !PT ;  /* 0x0000000a532d7209 */ /* 0x000fe20007810000 */
[----:B------:R-:W-:Y:S01]  /*6f10*/  MUFU.EX2 R142, R142 ;  /* 0x0000008e008e7308 */ /* 0x000fe20000000800 */
[----:B------:R-:W-:-:S02]  /*6f20*/  FSEL R87, R87, -INF , !P2 ;  /* 0xff80000057577808 */ /* 0x000fc40005000000 */
[----:B------:R-:W-:Y:S01]  /*6f30*/  FMNMX.FTZ R10, R86, R45, !PT ;  /* 0x0000002d560a7209 */ /* 0x000fe20007810000 */
[----:B------:R-:W-:Y:S01]  /*6f40*/  FFMA.FTZ R45, R65, UR21, -R8 ;  /* 0x00000015412d7c23 */ /* 0x000fe20008010808 */
[----:B------:R-:W-:Y:S02]  /*6f50*/  FSEL R69, R6, RZ, P6 ;  /* 0x000000ff06457208 */ /* 0x000fe40003000000 */
[----:B------:R-:W-:Y:S01]  /*6f60*/  FMNMX.FTZ R10, R87, R10, !PT ;  /* 0x0000000a570a7209 */ /* 0x000fe20007810000 */
[----:B------:R-:W-:Y:S02]  /*6f70*/  MUFU.EX2 R29, R29 ;  /* 0x0000001d001d7308 */ /* 0x000fe40000000800 */
[----:B------:R-:W-:Y:S02]  /*6f80*/  FADD.FTZ R2, -R69, R2 ;  /* 0x0000000245027221 */ /* 0x000fe40000010100 */
[----:B------:R-:W0:Y:S04]  /*6f90*/  SHFL.BFLY PT, R57, R10, 0x2, 0x1f ;  /* 0x0c401f000a397f89 */ /* 0x000e2800000e0000 */
[----:B------:R-:W-:Y:S08]  /*6fa0*/  MUFU.EX2 R136, R136 ;  /* 0x0000008800887308 */ /* 0x000ff00000000800 */
[----:B------:R-:W-:Y:S08]  /*6fb0*/  MUFU.EX2 R33, R33 ;  /* 0x0000002100217308 */ /* 0x000ff00000000800 */
[----:B------:R-:W-:Y:S01]  /*6fc0*/  MUFU.EX2 R138, R138 ;  /* 0x0000008a008a7308 */ /* 0x000fe20000000800 */
[----:B0-----:R-:W-:Y:S01]  /*6fd0*/  FMNMX.FTZ R12, R10, R57, !PT ;  /* 0x000000390a0c7209 */ /* 0x001fe20007810000 */
[----:B------:R-:W-:-:S06]  /*6fe0*/  FFMA.FTZ R57, R77, UR21, -R8 ;  /* 0x000000154d397c23 */ /* 0x000fcc0008010808 */
[----:B------:R-:W-:Y:S01]  /*6ff0*/  MUFU.EX2 R37, R37 ;  /* 0x0000002500257308 */ /* 0x000fe20000000800 */
[----:B------:R-:W0:Y:S07]  /*7000*/  SHFL.BFLY PT, R65, R12, 0x1, 0x1f ;  /* 0x0c201f000c417f89 */ /* 0x000e2e00000e0000 */
[----:B------:R-:W-:Y:S08]  /*7010*/  MUFU.EX2 R132, R132 ;  /* 0x0000008400847308 */ /* 0x000ff00000000800 */
[----:B------:R-:W-:Y:S08]  /*7020*/  MUFU.EX2 R41, R41 ;  /* 0x0000002900297308 */ /* 0x000ff00000000800 */
[----:B------:R-:W-:Y:S01]  /*7030*/  MUFU.EX2 R134, R134 ;  /* 0x0000008600867308 */ /* 0x000fe20000000800 */
[----:B0-----:R-:W-:Y:S01]  /*7040*/  FMNMX.FTZ R8, R12, R65, !PT ;  /* 0x000000410c087209 */ /* 0x001fe20007810000 */
[----:B------:R-:W-:-:S03]  /*7050*/  FMUL.FTZ R65, R2, UR21 ;  /* 0x0000001502417c20 */ /* 0x000fc60008410000 */
[C---:B------:R-:W-:Y:S01]  /*7060*/  FSETP.NEU.FTZ.AND P2, PT, R8.reuse, -INF , PT ;  /* 0xff8000000800780b */ /* 0x040fe20003f5d000 */
[----:B------:R-:W-:Y:S02]  /*7070*/  FMUL.FTZ R32, R8, UR21 ;  /* 0x0000001508207c20 */ /* 0x000fe40008410000 */
[----:B------:R-:W0:Y:S03]  /*7080*/  MUFU.EX2 R65, R65 ;  /* 0x0000004100417308 */ /* 0x000e260000000800 */
[----:B------:R-:W-:-:S05]  /*7090*/  FSEL R32, R32, RZ, P2 ;  /* 0x000000ff20207208 */ /* 0x000fca0001000000 */
[--C-:B------:R-:W-:Y:S01]  /*70a0*/  FFMA.FTZ R149, R15, UR21, -R32.reuse ;  /* 0x000000150f957c23 */ /* 0x100fe20008010820 */
[--C-:B------:R-:W-:Y:S01]  /*70b0*/  FFMA.FTZ R151, R30, UR21, -R32.reuse ;  /* 0x000000151e977c23 */ /* 0x100fe20008010820 */
[--C-:B------:R-:W-:Y:S01]  /*70c0*/  FFMA.FTZ R2, R27, UR21, -R32.reuse ;  /* 0x000000151b027c23 */ /* 0x100fe20008010820 */
[--C-:B------:R-:W-:Y:S01]  /*70d0*/  FFMA.FTZ R10, R31, UR21, -R32.reuse ;  /* 0x000000151f0a7c23 */ /* 0x100fe20008010820 */
[--C-:B------:R-:W-:Y:S01]  /*70e0*/  FFMA.FTZ R145, R34, UR21, -R32.reuse ;  /* 0x0000001522917c23 */ /* 0x100fe20008010820 */
[--C-:B------:R-:W-:Y:S01]  /*70f0*/  FFMA.FTZ R12, R35, UR21, -R32.reuse ;  /* 0x00000015230c7c23 */ /* 0x100fe20008010820 */
[----:B------:R-:W-:Y:S01]  /*7100*/  MUFU.EX2 R149, R149 ;  /* 0x0000009500957308 */ /* 0x000fe20000000800 */
[--C-:B------:R-:W-:Y:S01]  /*7110*/  FFMA.FTZ R147, R38, UR21, -R32.reuse ;  /* 0x0000001526937c23 */ /* 0x100fe20008010820 */
[----:B------:R-:W-:Y:S01]  /*7120*/  FFMA.FTZ R14, R39, UR21, -R32 ;  /* 0x00000015270e7c23 */ /* 0x000fe20008010820 */
[----:B0-----:R-:W-:Y:S01]  /*7130*/  FFMA.FTZ R28, R65, R5, R148 ;  /* 0x00000005411c7223 */ /* 0x001fe20000010094 */
[--C-:B------:R-:W-:Y:S01]  /*7140*/  FFMA.FTZ R141, R42, UR21, -R32.reuse ;  /* 0x000000152a8d7c23 */ /* 0x100fe20008010820 */
[--C-:B------:R-:W-:Y:S01]  /*7150*/  FFMA.FTZ R20, R43, UR21, -R32.reuse ;  /* 0x000000152b147c23 */ /* 0x100fe20008010820 */
[----:B------:R-:W-:Y:S01]  /*7160*/  FFMA.FTZ R143, R46, UR21, -R32 ;  /* 0x000000152e8f7c23 */ /* 0x000fe20008010820 */
[----:B------:R-:W-:Y:S01]  /*7170*/  FADD.FTZ R5, R7, R28 ;  /* 0x0000001c07057221 */ /* 0x000fe20000010000 */
[----:B------:R-:W-:Y:S01]  /*7180*/  MUFU.EX2 R2, R2 ;  /* 0x0000000200027308 */ /* 0x000fe20000000800 */
[--C-:B------:R-:W-:Y:S01]  /*7190*/  FFMA.FTZ R24, R47, UR21, -R32.reuse ;  /* 0x000000152f187c23 */ /* 0x100fe20008010820 */
[--C-:B------:R-:W-:Y:S01]  /*71a0*/  FFMA.FTZ R137, R50, UR21, -R32.reuse ;  /* 0x0000001532897c23 */ /* 0x100fe20008010820 */
[----:B------:R-:W-:Y:S01]  /*71b0*/  FADD.FTZ R28, R150, R5 ;  /* 0x00000005961c7221 */ /* 0x000fe20000010000 */
[----:B------:R-:W-:Y:S01]  /*71c0*/  FSEL R5, R8, RZ, P2 ;  /* 0x000000ff08057208 */ /* 0x000fe20001000000 */
[--C-:B------:R-:W-:Y:S01]  /*71d0*/  FFMA.FTZ R26, R51, UR21, -R32.reuse ;  /* 0x00000015331a7c23 */ /* 0x100fe20008010820 */
[----:B------:R-:W-:Y:S01]  /*71e0*/  FFMA.FTZ R139, R54, UR21, -R32 ;  /* 0x00000015368b7c23 */ /* 0x000fe20008010820 */
[----:B------:R-:W-:Y:S01]  /*71f0*/  FADD.FTZ R15, R9, R28 ;  /* 0x0000001c090f7221 */ /* 0x000fe20000010000 */
[----:B------:R-:W-:Y:S01]  /*7200*/  MUFU.EX2 R151, R151 ;  /* 0x0000009700977308 */ /* 0x000fe20000000800 */
[----:B------:R-:W-:Y:S01]  /*7210*/  FADD.FTZ R5, -R5, R0 ;  /* 0x0000000005057221 */ /* 0x000fe20000010100 */
[--C-:B------:R-:W-:Y:S01]  /*7220*/  FFMA.FTZ R28, R55, UR21, -R32.reuse ;  /* 0x00000015371c7c23 */ /* 0x100fe20008010820 */
[----:B------:R-:W-:Y:S01]  /*7230*/  FADD.FTZ R30, R144, R15 ;  /* 0x0000000f901e7221 */ /* 0x000fe20000010000 */
[--C-:B------:R-:W-:Y:S01]  /*7240*/  FFMA.FTZ R133, R58, UR21, -R32.reuse ;  /* 0x000000153a857c23 */ /* 0x100fe20008010820 */
[----:B------:R-:W-:Y:S01]  /*7250*/  FMUL.FTZ R0, R5, UR21 ;  /* 0x0000001505007c20 */ /* 0x000fe20008410000 */
[----:B------:R-:W-:Y:S01]  /*7260*/  FFMA.FTZ R135, R62, UR21, -R32 ;  /* 0x000000153e877c23 */ /* 0x000fe20008010820 */
[----:B------:R-:W-:Y:S01]  /*7270*/  FADD.FTZ R15, R11, R30 ;  /* 0x0000001e0b0f7221 */ /* 0x000fe20000010000 */
[----:B------:R-:W-:Y:S01]  /*7280*/  MUFU.EX2 R10, R10 ;  /* 0x0000000a000a7308 */ /* 0x000fe20000000800 */
[----:B------:R-:W-:Y:S01]  /*7290*/  F2FP.F16.F32.PACK_AB R148, R7, R148 ;  /* 0x000000940794723e */ /* 0x000fe200000000ff */
[----:B------:R-:W-:Y:S01]  /*72a0*/  FFMA.FTZ R129, R66, UR21, -R32 ;  /* 0x0000001542817c23 */ /* 0x000fe20008010820 */
[----:B------:R-:W-:Y:S01]  /*72b0*/  FADD.FTZ R30, R146, R15 ;  /* 0x0000000f921e7221 */ /* 0x000fe20000010000 */
[----:B------:R-:W-:-:S02]  /*72c0*/  IMAD.U32 R15, RZ, RZ, UR47 ;  /* 0x0000002fff0f7e24 */ /* 0x000fc4000f8e00ff */
[--C-:B------:R-:W-:Y:S01]  /*72d0*/  FFMA.FTZ R131, R70, UR21, -R32.reuse ;  /* 0x0000001546837c23 */ /* 0x100fe20008010820 */
[----:B------:R-:W-:Y:S01]  /*72e0*/  FFMA.FTZ R74, R74, UR21, -R32 ;  /* 0x000000154a4a7c23 */ /* 0x000fe20008010820 */
[----:B------:R-:W-:Y:S01]  /*72f0*/  FADD.FTZ R5, R21, R30 ;  /* 0x0000001e15057221 */ /* 0x000fe20000010000 */
[----:B------:R-:W0:Y:S01]  /*7300*/  MUFU.EX2 R0, R0 ;  /* 0x0000000000007308 */ /* 0x000e220000000800 */
[----:B------:R-:W-:Y:S01]  /*7310*/  @!P1 LEA R15, R15, UR45, 0x3 ;  /* 0x0000002d0f0f9c11 */ /* 0x000fe2000f8e18ff */
[--C-:B------:R-:W-:Y:S01]  /*7320*/  FFMA.FTZ R75, R75, UR21, -R32.reuse ;  /* 0x000000154b4b7c23 */ /* 0x100fe20008010820 */
[----:B------:R-:W-:Y:S01]  /*7330*/  FADD.FTZ R30, R140, R5 ;  /* 0x000000058c1e7221 */ /* 0x000fe20000010000 */
[--C-:B------:R-:W-:Y:S01]  /*7340*/  FFMA.FTZ R78, R78, UR21, -R32.reuse ;  /* 0x000000154e4e7c23 */ /* 0x100fe20008010820 */
[----:B------:R-:W-:Y:S01]  /*7350*/  FFMA.FTZ R79, R79, UR21, -R32 ;  /* 0x000000154f4f7c23 */ /* 0x000fe20008010820 */
[----:B------:R-:W-:Y:S02]  /*7360*/  @!P1 VIADD R15, R15, 0x16860 ;  /* 0x000168600f0f9836 */ /* 0x000fe40000000000 */
[----:B------:R-:W-:Y:S01]  /*7370*/  FADD.FTZ R5, R25, R30 ;  /* 0x0000001e19057221 */ /* 0x000fe20000010000 */
[----:B------:R-:W1:Y:S01]  /*7380*/  MUFU.EX2 R145, R145 ;  /* 0x0000009100917308 */ /* 0x000e620000000800 */
[--C-:B------:R-:W-:Y:S01]  /*7390*/  FFMA.FTZ R30, R59, UR21, -R32.reuse ;  /* 0x000000153b1e7c23 */ /* 0x100fe20008010820 */
[--C-:B------:R-:W-:Y:S01]  /*73a0*/  FFMA.FTZ R82, R82, UR21, -R32.reuse ;  /* 0x0000001552527c23 */ /* 0x100fe20008010820 */
[----:B------:R-:W-:Y:S01]  /*73b0*/  FADD.FTZ R34, R142, R5 ;  /* 0x000000058e227221 */ /* 0x000fe20000010000 */
[----:B------:R-:W-:Y:S01]  /*73c0*/  @!P1 PRMT R5, RZ, 0x654, R15 ;  /* 0x00000654ff059816 */ /* 0x000fe2000000000f */
[--C-:B------:R-:W-:Y:S01]  /*73d0*/  FFMA.FTZ R83, R83, UR21, -R32.reuse ;  /* 0x0000001553537c23 */ /* 0x100fe20008010820 */
[----:B------:R-:W-:Y:S01]  /*73e0*/  FFMA.FTZ R86, R86, UR21, -R32 ;  /* 0x0000001556567c23 */ /* 0x000fe20008010820 */
[----:B------:R-:W-:Y:S01]  /*73f0*/  FADD.FTZ R15, R29, R34 ;  /* 0x000000221d0f7221 */ /* 0x000fe20000010000 */
[----:B------:R2:W-:Y:S01]  /*7400*/  @!P1 SYNCS.ARRIVE.TRANS64.RED.A1T0 RZ, [R5+URZ], RZ ;  /* 0x000000ff05ff99a7 */ /* 0x0005e2000810043f */
[----:B------:R-:W3:Y:S01]  /*7410*/  MUFU.EX2 R12, R12 ;  /* 0x0000000c000c7308 */ /* 0x000ee20000000800 */
[----:B------:R-:W-:Y:S01]  /*7420*/  ISETP.GT.AND P2, PT, R3, UR27, PT ;  /* 0x0000001b03007c0c */ /* 0x000fe2000bf44270 */
[----:B------:R-:W-:Y:S01]  /*7430*/  FADD.FTZ R34, R136, R15 ;  /* 0x0000000f88227221 */ /* 0x000fe20000010000 */
[----:B------:R-:W-:Y:S01]  /*7440*/  UMOV UR47, UR26 ;  /* 0x0000001a002f7c82 */ /* 0x000fe20008000000 */
[-C--:B0-----:R-:W-:Y:S01]  /*7450*/  FMUL.FTZ R90, R90, R0.reuse ;  /* 0x000000005a5a7220 */ /* 0x081fe20000410000 */
[----:B------:R-:W-:Y:S01]  /*7460*/  FMUL.FTZ R91, R91, R0 ;  /* 0x000000005b5b7220 */ /* 0x000fe20000410000 */
[----:B------:R-:W-:Y:S01]  /*7470*/  FADD.FTZ R15, R33, R34 ;  /* 0x00000022210f7221 */ /* 0x000fe20000010000 */
[----:B--2---:R-:W-:Y:S01]  /*7480*/  FFMA.FTZ R5, R0, R4, R149 ;  /* 0x0000000400057223 */ /* 0x004fe20000010095 */
[----:B------:R-:W0:Y:S01]  /*7490*/  MUFU.EX2 R147, R147 ;  /* 0x0000009300937308 */ /* 0x000e220000000800 */
[--C-:B------:R-:W-:Y:S01]  /*74a0*/  FFMA.FTZ R4, R63, UR21, -R32.reuse ;  /* 0x000000153f047c23 */ /* 0x100fe20008010820 */
[----:B------:R-:W-:Y:S01]  /*74b0*/  FFMA.FTZ R34, R67, UR21, -R32 ;  /* 0x0000001543227c23 */ /* 0x000fe20008010820 */
[C---:B------:R-:W-:Y:S01]  /*74c0*/  FADD.FTZ R36, R2.reuse, R5 ;  /* 0x0000000502247221 */ /* 0x040fe20000010000 */
[----:B------:R-:W-:Y:S01]  /*74d0*/  F2FP.F16.F32.PACK_AB R149, R2, R149 ;  /* 0x000000950295723e */ /* 0x000fe200000000ff */
[-C--:B------:R-:W-:Y:S01]  /*74e0*/  FMUL.FTZ R94, R94, R0.reuse ;  /* 0x000000005e5e7220 */ /* 0x080fe20000410000 */
[-C--:B------:R-:W-:Y:S01]  /*74f0*/  FMUL.FTZ R95, R95, R0.reuse ;  /* 0x000000005f5f7220 */ /* 0x080fe20000410000 */
[----:B------:R-:W-:Y:S01]  /*7500*/  FADD.FTZ R5, R151, R36 ;  /* 0x0000002497057221 */ /* 0x000fe20000010000 */
[----:B------:R-:W2:Y:S01]  /*7510*/  MUFU.EX2 R14, R14 ;  /* 0x0000000e000e7308 */ /* 0x000ea20000000800 */
[----:B------:R-:W-:Y:S01]  /*7520*/  FADD.FTZ R36, R138, R15 ;  /* 0x0000000f8a247221 */ /* 0x000fe20000010000 */
[-C--:B------:R-:W-:Y:S01]  /*7530*/  FMUL.FTZ R98, R98, R0.reuse ;  /* 0x0000000062627220 */ /* 0x080fe20000410000 */
[----:B------:R-:W-:Y:S01]  /*7540*/  FADD.FTZ R38, R10, R5 ;  /* 0x000000050a267221 */ /* 0x000fe20000010000 */
[-C--:B------:R-:W-:Y:S01]  /*7550*/  FMUL.FTZ R99, R99, R0.reuse ;  /* 0x0000000063637220 */ /* 0x080fe20000410000 */
[----:B------:R-:W-:Y:S01]  /*7560*/  FADD.FTZ R15, R37, R36 ;  /* 0x00000024250f7221 */ /* 0x000fe20000010000 */
[----:B------:R-:W-:Y:S01]  /*7570*/  FFMA.FTZ R36, R71, UR21, -R32 ;  /* 0x0000001547247c23 */ /* 0x000fe20008010820 */
[----:B-1----:R-:W-:Y:S01]  /*7580*/  FADD.FTZ R5, R145, R38 ;  /* 0x0000002691057221 */ /* 0x002fe20000010000 */
[----:B------:R-:W1:Y:S01]  /*7590*/  MUFU.EX2 R141, R141 ;  /* 0x0000008d008d7308 */ /* 0x000e620000000800 */
[----:B------:R-:W-:Y:S01]  /*75a0*/  FADD.FTZ R40, R132, R15 ;  /* 0x0000000f84287221 */ /* 0x000fe20000010000 */
[----:B------:R-:W-:Y:S01]  /*75b0*/  FFMA.FTZ R32, R87, UR21, -R32 ;  /* 0x0000001557207c23 */ /* 0x000fe20008010820 */
[----:B---3--:R-:W-:Y:S01]  /*75c0*/  FADD.FTZ R38, R12, R5 ;  /* 0x000000050c267221 */ /* 0x008fe20000010000 */
[-C--:B------:R-:W-:Y:S01]  /*75d0*/  FMUL.FTZ R102, R102, R0.reuse ;  /* 0x0000000066667220 */ /* 0x080fe20000410000 */
[----:B------:R-:W-:Y:S01]  /*75e0*/  FADD.FTZ R15, R41, R40 ;  /* 0x00000028290f7221 */ /* 0x000fe20000010000 */
[-C--:B------:R-:W-:Y:S01]  /*75f0*/  FMUL.FTZ R103, R103, R0.reuse ;  /* 0x0000000067677220 */ /* 0x080fe20000410000 */
[----:B0-----:R-:W-:Y:S01]  /*7600*/  FADD.FTZ R5, R147, R38 ;  /* 0x0000002693057221 */ /* 0x001fe20000010000 */
[----:B------:R-:W0:Y:S01]  /*7610*/  MUFU.EX2 R13, R13 ;  /* 0x0000000d000d7308 */ /* 0x000e220000000800 */
[----:B------:R-:W-:Y:S01]  /*7620*/  FADD.FTZ R40, R134, R15 ;  /* 0x0000000f86287221 */ /* 0x000fe20000010000 */
[-C--:B------:R-:W-:Y:S01]  /*7630*/  FMUL.FTZ R106, R106, R0.reuse ;  /* 0x000000006a6a7220 */ /* 0x080fe20000410000 */
[----:B--2---:R-:W-:Y:S01]  /*7640*/  FADD.FTZ R38, R14, R5 ;  /* 0x000000050e267221 */ /* 0x004fe20000010000 */
        /* <DEDUP_REMOVED lines=8> */
[----:B------:R-:W-:Y:S01]  /*76d0*/  FMUL.FTZ R119, R119, R0 ;  /* 0x0000000077777220 */ /* 0x000fe20000410000 */
[----:B------:R-:W-:Y:S01]  /*76e0*/  F2FP.F16.F32.PACK_AB R150, R9, R150 ;  /* 0x000000960996723e */ /* 0x000fe200000000ff */
[-C--:B------:R-:W-:Y:S01]  /*76f0*/  FMUL.FTZ R88, R88, R65.reuse ;  /* 0x0000004158587220 */ /* 0x080fe20000410000 */
[----:B------:R-:W-:Y:S01]  /*7700*/  F2FP.F16.F32.PACK_AB R144, R11, R144 ;  /* 0x000000900b90723e */ /* 0x000fe200000000ff */
[----:B------:R-:W1:Y:S01]  /*7710*/  MUFU.EX2 R128, R128 ;  /* 0x0000008000807308 */ /* 0x000e620000000800 */
[----:B0-----:R-:W-:Y:S01]  /*7720*/  FADD.FTZ R15, R13, R40 ;  /* 0x000000280d0f7221 */ /* 0x001fe20000010000 */
[----:B------:R-:W-:Y:S01]  /*7730*/  F2FP.F16.F32.PACK_AB R146, R21, R146 ;  /* 0x000000921592723e */ /* 0x000fe200000000ff */
[-C--:B------:R-:W-:Y:S01]  /*7740*/  FMUL.FTZ R89, R89, R65.reuse ;  /* 0x0000004159597220 */ /* 0x080fe20000410000 */
[----:B------:R-:W-:Y:S01]  /*7750*/  F2FP.F16.F32.PACK_AB R140, R25, R140 ;  /* 0x0000008c198c723e */ /* 0x000fe200000000ff */
[-C--:B------:R-:W-:Y:S01]  /*7760*/  FMUL.FTZ R92, R92, R65.reuse ;  /* 0x000000415c5c7220 */ /* 0x080fe20000410000 */
[----:B------:R-:W-:Y:S01]  /*7770*/  F2FP.F16.F32.PACK_AB R142, R29, R142 ;  /* 0x0000008e1d8e723e */ /* 0x000fe200000000ff */
[-C--:B------:R-:W-:Y:S01]  /*7780*/  FMUL.FTZ R93, R93, R65.reuse ;  /* 0x000000415d5d7220 */ /* 0x080fe20000410000 */
[----:B------:R-:W0:Y:S01]  /*7790*/  MUFU.EX2 R143, R143 ;  /* 0x0000008f008f7308 */ /* 0x000e220000000800 */
[----:B--2---:R-:W-:Y:S01]  /*77a0*/  FADD.FTZ R38, R20, R5 ;  /* 0x0000000514267221 */ /* 0x004fe20000010000 */
[----:B------:R-:W-:Y:S01]  /*77b0*/  F2FP.F16.F32.PACK_AB R136, R33, R136 ;  /* 0x000000882188723e */ /* 0x000fe200000000ff */
[-C--:B------:R-:W-:Y:S01]  /*77c0*/  FMUL.FTZ R96, R96, R65.reuse ;  /* 0x0000004160607220 */ /* 0x080fe20000410000 */
[----:B------:R-:W-:Y:S01]  /*77d0*/  F2FP.F16.F32.PACK_AB R138, R37, R138 ;  /* 0x0000008a258a723e */ /* 0x000fe200000000ff */
[-C--:B------:R-:W-:Y:S01]  /*77e0*/  FMUL.FTZ R97, R97, R65.reuse ;  /* 0x0000004161617220 */ /* 0x080fe20000410000 */
[----:B------:R-:W-:Y:S01]  /*77f0*/  F2FP.F16.F32.PACK_AB R132, R41, R132 ;  /* 0x000000842984723e */ /* 0x000fe200000000ff */
[-C--:B------:R-:W-:Y:S01]  /*7800*/  FMUL.FTZ R100, R100, R65.reuse ;  /* 0x0000004164647220 */ /* 0x080fe20000410000 */
[----:B------:R-:W2:Y:S01]  /*7810*/  MUFU.EX2 R45, R45 ;  /* 0x0000002d002d7308 */ /* 0x000ea20000000800 */
[----:B-1----:R-:W-:Y:S01]  /*7820*/  FADD.FTZ R40, R128, R15 ;  /* 0x0000000f80287221 */ /* 0x002fe20000010000 */
[----:B------:R-:W-:Y:S01]  /*7830*/  F2FP.F16.F32.PACK_AB R134, R13, R134 ;  /* 0x000000860d86723e */ /* 0x000fe200000000ff */
[-C--:B------:R-:W-:Y:S01]  /*7840*/  FMUL.FTZ R101, R101, R65.reuse ;  /* 0x0000004165657220 */ /* 0x080fe20000410000 */
[-C--:B------:R-:W-:Y:S01]  /*7850*/  FMUL.FTZ R104, R104, R65.reuse ;  /* 0x0000004168687220 */ /* 0x080fe20000410000 */
[-C--:B------:R-:W-:Y:S01]  /*7860*/  FMUL.FTZ R105, R105, R65.reuse ;  /* 0x0000004169697220 */ /* 0x080fe20000410000 */
[-C--:B------:R-:W-:Y:S01]  /*7870*/  FMUL.FTZ R108, R108, R65.reuse ;  /* 0x000000416c6c7220 */ /* 0x080fe20000410000 */
[-C--:B------:R-:W-:Y:S01]  /*7880*/  FMUL.FTZ R109, R109, R65.reuse ;  /* 0x000000416d6d7220 */ /* 0x080fe20000410000 */
[----:B------:R-:W1:Y:S01]  /*7890*/  MUFU.EX2 R24, R24 ;  /* 0x0000001800187308 */ /* 0x000e620000000800 */
[----:B0-----:R-:W-:Y:S01]  /*78a0*/  FADD.FTZ R5, R143, R38 ;  /* 0x000000268f057221 */ /* 0x001fe20000010000 */
[-C--:B------:R-:W-:Y:S01]  /*78b0*/  FMUL.FTZ R112, R112, R65.reuse ;  /* 0x0000004170707220 */ /* 0x080fe20000410000 */
[-C--:B------:R-:W-:Y:S01]  /*78c0*/  FMUL.FTZ R113, R113, R65.reuse ;  /* 0x0000004171717220 */ /* 0x080fe20000410000 */
[-C--:B------:R-:W-:Y:S01]  /*78d0*/  FMUL.FTZ R116, R116, R65.reuse ;  /* 0x0000004174747220 */ /* 0x080fe20000410000 */
[----:B------:R-:W-:Y:S01]  /*78e0*/  FMUL.FTZ R117, R117, R65 ;  /* 0x0000004175757220 */ /* 0x000fe20000410000 */
[----:B------:R-:W-:Y:S01]  /*78f0*/  F2FP.F16.F32.PACK_AB R151, R10, R151 ;  /* 0x000000970a97723e */ /* 0x000fe200000000ff */
[----:B------:R-:W-:Y:S01]  /*7900*/  VIADD R3, R3, 0xffffffff ;  /* 0xffffffff03037836 */ /* 0x000fe20000000000 */
[----:B------:R-:W0:Y:S01]  /*7910*/  MUFU.EX2 R130, R130 ;  /* 0x0000008200827308 */ /* 0x000e220000000800 */
[C---:B--2---:R-:W-:Y:S01]  /*7920*/  FADD.FTZ R15, R45.reuse, R40 ;  /* 0x000000282d0f7221 */ /* 0x044fe20000010000 */
[----:B------:R-:W-:Y:S01]  /*7930*/  F2FP.F16.F32.PACK_AB R128, R45, R128 ;  /* 0x000000802d80723e */ /* 0x000fe200000000ff */
[----:B------:R-:W-:Y:S01]  /*7940*/  IMAD.MOV.U32 R2, RZ, RZ, R6 ;  /* 0x000000ffff027224 */ /* 0x000fe200078e0006 */
[----:B------:R-:W-:Y:S01]  /*7950*/  F2FP.F16.F32.PACK_AB R145, R12, R145 ;  /* 0x000000910c91723e */ /* 0x000fe200000000ff */
[----:B------:R-:W-:Y:S01]  /*7960*/  IMAD.MOV.U32 R0, RZ, RZ, R8 ;  /* 0x000000ffff007224 */ /* 0x000fe200078e0008 */
[----:B------:R-:W-:-:S02]  /*7970*/  F2FP.F16.F32.PACK_AB R147, R14, R147 ;  /* 0x000000930e93723e */ /* 0x000fc400000000ff */
[----:B------:R-:W2:Y:S01]  /*7980*/  MUFU.EX2 R137, R137 ;  /* 0x0000008900897308 */ /* 0x000ea20000000800 */
[----:B-1----:R-:W-:Y:S01]  /*7990*/  FADD.FTZ R38, R24, R5 ;  /* 0x0000000518267221 */ /* 0x002fe20000010000 */
[----:B------:R-:W-:Y:S02]  /*79a0*/  F2FP.F16.F32.PACK_AB R141, R20, R141 ;  /* 0x0000008d148d723e */ /* 0x000fe400000000ff */
[----:B------:R-:W-:-:S04]  /*79b0*/  F2FP.F16.F32.PACK_AB R143, R24, R143 ;  /* 0x0000008f188f723e */ /* 0x000fc800000000ff */
        /* <DEDUP_REMOVED lines=74> */
[----:B------:R-:W-:Y:S01]  /*7e60*/  IMAD.MOV.U32 R0, RZ, RZ, R8 ;  /* 0x000000ffff007224 */ /* 0x000fe200078e0008 */
[----:B------:R-:W-:Y:S01]  /*7e70*/  UMOV UR47, UR26 ;  /* 0x0000001a002f7c82 */ /* 0x000fe20008000000 */
[----:B------:R-:W-:Y:S01]  /*7e80*/  IMAD.MOV.U32 R2, RZ, RZ, R6 ;  /* 0x000000ffff027224 */ /* 0x000fe200078e0006 */
[----:B------:R-:W-:-:S06]  /*7e90*/  UMOV UR50, UR25 ;  /* 0x0000001900327c82 */ /* 0x000fcc0008000000 */
.L_x_1064:
[----:B------:R-:W-:Y:S01]  /*7ea0*/  ULDC UR6, c[0x0][0x448] ;  /* 0x0001120000067ab9 */ /* 0x000fe20000000800 */
[----:B------:R-:W-:Y:S01]  /*7eb0*/  ULDC UR14, c[0x0][0x9e4] ;  /* 0x00027900000e7ab9 */ /* 0x000fe20000000800 */
[----:B------:R-:W-:Y:S02]  /*7ec0*/  UISETP.NE.AND UP0, UPT, UR6, 0x1, UPT ;  /* 0x000000010600788c */ /* 0x000fe4000bf05270 */
[----:B------:R-:W-:Y:S02]  /*7ed0*/  UISETP.GE.AND UP1, UPT, UR14, 0x1, UPT ;  /* 0x000000010e00788c */ /* 0x000fe4000bf26270 */
[----:B------:R-:W-:Y:S02]  /*7ee0*/  UIADD3 UR10, UR39, 0xbf, URZ ;  /* 0x000000bf270a7890 */ /* 0x000fe4000fffe03f */
[----:B------:R-:W-:Y:S02]  /*7ef0*/  UIADD3 UR11, UR40, 0x1, -UR46 ;  /* 0x00000001280b7890 */ /* 0x000fe4000fffe82e */
[----:B------:R-:W-:-:S03]  /*7f00*/  PLOP3.LUT P5, PT, PT, PT, UP1, 0x80, 0x0 ;  /* 0x000000000000781c */ /* 0x000fc60003faf018 */
[----:B------:R-:W-:Y:S01]  /*7f10*/  @UP0 ULDC UR6, c[0x0][0x44c] ;  /* 0x0001130000060ab9 */ /* 0x000fe20000000800 */
[----:B------:R-:W-:Y:S01]  /*7f20*/  @UP0 ULDC UR15, c[0x0][0x450] ;  /* 0x00011400000f0ab9 */ /* 0x000fe20000000800 */
[----:B------:R-:W-:-:S04]  /*7f30*/  UIMAD.WIDE.U32 UR6, UR10, UR6, URZ ;  /* 0x000000060a0672a5 */ /* 0x000fc8000f8e003f */
[----:B------:R-:W-:-:S04]  /*7f40*/  @UP0 USHF.R.U32.HI UR10, URZ, UR15, UR7 ;  /* 0x0000000f3f0a0299 */ /* 0x000fc80008011607 */
[----:B------:R-:W-:-:S04]  /*7f50*/  UIADD3 UR10, UR11, UR10, URZ ;  /* 0x0000000a0b0a7290 */ /* 0x000fc8000fffe03f */
        /* <DEDUP_REMOVED lines=12> */
.L_x_1083:
[----:B------:R-:W-:-:S11]  /*8020*/  UISETP.NE.AND UP1, UPT, UR14, 0x1, UPT ;  /* 0x000000010e00788c */ /* 0x000fd6000bf25270 */
[----:B------:R-:W-:Y:S02]  /*8030*/  @UP1 ULDC.64 UR18, c[0x0][0x9e8] ;  /* 0x00027a0000121ab9 */ /* 0x000fe40000000a00 */
[----:B------:R-:W-:-:S04]  /*8040*/  UIMAD.WIDE.U32 UR6, UR10, UR18, URZ ;  /* 0x000000120a0672a5 */ /* 0x000fc8000f8e003f */
[----:B------:R-:W-:-:S12]  /*8050*/  @UP1 USHF.R.U32.HI UR10, URZ, UR19, UR7 ;  /* 0x000000133f0a1299 */ /* 0x000fd80008011607 */
.L_x_1084:
[----:B------:R-:W-:-:S04]  /*8060*/  UIMAD UR10, UR10, UR14, URZ ;  /* 0x0000000e0a0a72a4 */ /* 0x000fc8000f8e023f */
[----:B------:R-:W-:-:S04]  /*8070*/  UISETP.LT.AND UP1, UPT, UR23, UR10, UPT ;  /* 0x0000000a1700728c */ /* 0x000fc8000bf21270 */
[----:B------:R-:W-:-:S12]  /*8080*/  USEL UR23, UR23, UR10, !UP1 ;  /* 0x0000000a17177287 */ /* 0x000fd8000c800000 */
.L_x_1082:
        /* <DEDUP_REMOVED lines=11> */
[----:B------:R-:W-:Y:S01]  /*8140*/  UMOV UR23, UR47 ;  /* 0x0000002f00177c82 */ /* 0x000fe20008000000 */
[----:B------:R-:W-:-:S05]  /*8150*/  ULDC UR21, c[0x0][0x988] ;  /* 0x0002620000157ab9 */ /* 0x000fca0000000800 */
.L_x_1094:
        /* <DEDUP_REMOVED lines=9> */
.L_x_1087:
[----:B------:R-:W-:Y:S01]  /*81f0*/  ULEA UR6, UR47, UR45, 0x3 ;  /* 0x0000002d2f067291 */ /* 0x000fe2000f8e183f */
[----:B------:R-:W-:-:S05]  /*8200*/  IMAD.U32 R0, RZ, RZ, UR50 ;  /* 0x00000032ff007e24 */ /* 0x000fca000f8e00ff */
[----:B------:R-:W-:-:S04]  /*8210*/  SHF.L.U32 R0, R0, 0x1f, RZ ;  /* 0x0000001f00007819 */ /* 0x000fc800000006ff */
[----:B------:R0:W1:Y:S01]  /*8220*/  SYNCS.PHASECHK.TRANS64.TRYWAIT P2, [UR6+0x16830], R0 ;  /* 0x01683000ff0075a7 */ /* 0x0000620008040146 */
[----:B------:R-:W-:Y:S05]  /*8230*/  @!P0 BRA `(.L_x_1088) ;  /* 0x0000000000048947 */ /* 0x000fea0003800000 */
[----:B------:R-:W-:Y:S01]  /*8240*/  BPT.TRAP 0x1 ;  /* 0x000000040000795c */ /* 0x000fe20000300000 */
.L_x_1088:
[----:B-1----:R-:W-:Y:S05]  /*8250*/  @P2 BRA `(.L_x_1086) ;  /* 0x0000000000082947 */ /* 0x002fea0003800000 */
[----:B------:R-:W1:Y:S02]  /*8260*/  SYNCS.PHASECHK.TRANS64.TRYWAIT P2, [UR6+0x16830], R0 ;  /* 0x01683000ff0075a7 */ /* 0x000e640008040146 */
[----:B-1----:R-:W-:Y:S05]  /*8270*/  @!P2 BRA `(.L_x_1089) ;  /* 0x000000dc001ca947 */ /* 0x002fea0003800000 */
.L_x_1086:
[----:B------:R-:W2:Y:S01]  /*8280*/  S2R R2, SR_TID.X ;  /* 0x0000000000027919 */ /* 0x000ea20000002100 */
        /* <DEDUP_REMOVED lines=8> */
[----:B--2---:R-:W-:-:S05]  /*8310*/  SHF.R.U32.HI R2, RZ, 0x7, R2 ;  /* 0x00000007ff027819 */ /* 0x004fca0000011602 */
[----:B01----:R-:W-:-:S05]  /*8320*/  VIADD R0, R2, 0x8 ;  /* 0x0000000802007836 */ /* 0x003fca0000000000 */
        /* <DEDUP_REMOVED lines=16> */
.L_x_1091:
[----:B------:R-:W-:Y:S01]  /*8430*/  ULEA UR6, UR23, UR45, 0x3 ;  /* 0x0000002d17067291 */ /* 0x000fe2000f8e183f */
[----:B------:R-:W-:-:S05]  /*8440*/  IMAD.U32 R0, RZ, RZ, UR24 ;  /* 0x00000018ff007e24 */ /* 0x000fca000f8e00ff */
[----:B------:R-:W-:-:S04]  /*8450*/  SHF.L.U32 R0, R0, 0x1f, RZ ;  /* 0x0000001f00007819 */ /* 0x000fc800000006ff */
[----:B------:R0:W1:Y:S01]  /*8460*/  SYNCS.PHASECHK.TRANS64.TRYWAIT P2, [UR6+0x16850], R0 ;  /* 0x01685000ff0075a7 */ /* 0x0000620008040146 */
[----:B------:R-:W-:Y:S05]  /*8470*/  @!P0 BRA `(.L_x_1092) ;  /* 0x0000000000048947 */ /* 0x000fea0003800000 */
[----:B------:R-:W-:Y:S01]  /*8480*/  BPT.TRAP 0x1 ;  /* 0x000000040000795c */ /* 0x000fe20000300000 */
.L_x_1092:
[----:B-1----:R-:W-:Y:S05]  /*8490*/  @P2 BRA `(.L_x_1090) ;  /* 0x0000000000082947 */ /* 0x002fea0003800000 */
[----:B------:R-:W1:Y:S02]  /*84a0*/  SYNCS.PHASECHK.TRANS64.TRYWAIT P2, [UR6+0x16850], R0 ;  /* 0x01685000ff0075a7 */ /* 0x000e640008040146 */
[----:B-1----:R-:W-:Y:S05]  /*84b0*/  @!P2 BRA `(.L_x_1093) ;  /* 0x000000d800a4a947 */ /* 0x002fea0003800000 */
.L_x_1090:
[----:B------:R-:W-:Y:S01]  /*84c0*/  UIADD3 UR6, UR45, 0x400, URZ ;  /* 0x000004002d067890 */ /* 0x000fe2000fffe03f */
[----:B------:R-:W-:Y:S01]  /*84d0*/  WARPGROUP.ARRIVE ;  /* 0x00000000000079c5 */ /* 0x000fe20000000000 */
[----:B------:R-:W-:Y:S01]  /*84e0*/  UMOV UR7, 0x40000040 ;  /* 0x4000004000077882 */ /* 0x000fe20000000000 */
[----:B01----:R-:W-:Y:S01]  /*84f0*/  FMNMX.FTZ R0, R24, R7, !PT ;  /* 0x0000000718007209 */ /* 0x003fe20007810000 */
[----:B------:R-:W-:Y:S01]  /*8500*/  USHF.R.U32.HI UR6, URZ, 0x4, UR6 ;  /* 0x000000043f067899 */ /* 0x000fe20008011606 */
[----:B------:R-:W-:Y:S02]  /*8510*/  UMOV UR24, UR50 ;  /* 0x0000003200187c82 */ /* 0x000fe40008000000 */
[----:B------:R-:W-:Y:S01]  /*8520*/  FMNMX.FTZ R9, R25, R0, !PT ;  /* 0x0000000019097209 */ /* 0x000fe20007810000 */
[----:B------:R-:W-:-:S03]  /*8530*/  ULOP3.LUT UR6, UR6, 0x3fff, URZ, 0xc0, !UPT ;  /* 0x00003fff06067892 */ /* 0x000fc6000f8ec03f */
[----:B------:R-:W-:Y:S01]  /*8540*/  FMNMX.FTZ R0, R28, R9, !PT ;  /* 0x000000091c007209 */ /* 0x000fe20007810000 */
[----:B------:R-:W-:-:S03]  /*8550*/  ULEA UR10, UR23, UR6, 0xa ;  /* 0x00000006170a7291 */ /* 0x000fc6000f8e503f */
[----:B------:R-:W-:-:S04]  /*8560*/  FMNMX.FTZ R9, R29, R0, !PT ;  /* 0x000000001d097209 */ /* 0x000fc80007810000 */
[----:B------:R-:W-:Y:S01]  /*8570*/  UMOV UR6, UR10 ;  /* 0x0000000a00067c82 */ /* 0x000fe20008000000 */
        /* <DEDUP_REMOVED lines=38> */
[----:B------:R-:W-:-:S03]  /*87e0*/  FMNMX.FTZ R0, R26, R6, !PT ;  /* 0x000000061a007209 */ /* 0x000fc60007810000 */
[----:B------:R-:W0:Y:S01]  /*87f0*/  SHFL.BFLY PT, R2, R9, 0x1, 0x1f ;  /* 0x0c201f0009027f89 */ /* 0x000e2200000e0000 */
[----:B------:R-:W-:-:S04]  /*8800*/  FMNMX.FTZ R11, R27, R0, !PT ;  /* 0x000000001b0b7209 */ /* 0x000fc80007810000 */
[----:B------:R-:W-:-:S04]  /*8810*/  FMNMX.FTZ R0, R30, R11, !PT ;  /* 0x0000000b1e007209 */ /* 0x000fc80007810000 */
[----:B------:R-:W-:-:S04]  /*8820*/  FMNMX.FTZ R11, R31, R0, !PT ;  /* 0x000000001f0b7209 */ /* 0x000fc80007810000 */
[----:B------:R-:W-:-:S04]  /*8830*/  FMNMX.FTZ R0, R34, R11, !PT ;  /* 0x0000000b22007209 */ /* 0x000fc80007810000 */
[----:B------:R-:W-:Y:S01]  /*8840*/  FMNMX.FTZ R11, R35, R0, !PT ;  /* 0x00000000230b7209 */ /* 0x000fe20007810000 */
[----:B------:R-:W-:Y:S02]  /*8850*/  WARPGROUP.DEPBAR.LE gsb0, 0x0 ;  /* 0x00008000000079c5 */ /* 0x000fe40000010000 */
[----:B------:R-:W-:Y:S01]  /*8860*/  WARPGROUP.ARRIVE ;  /* 0x00000000000079c5 */ /* 0x000fe20000000000 */
[----:B------:R-:W-:Y:S02]  /*8870*/  FMNMX.FTZ R0, R38, R11, !PT ;  /* 0x0000000b26007209 */ /* 0x000fe40007810000 */
[----:B0-----:R-:W-:Y:S02]  /*8880*/  FMNMX.FTZ R2, R9, R2, !PT ;  /* 0x0000000209027209 */ /* 0x001fe40007810000 */
[----:B------:R-:W-:Y:S01]  /*8890*/  FMNMX.FTZ R11, R39, R0, !PT ;  /* 0x00000000270b7209 */ /* 0x000fe20007810000 */
[----:B------:R-:W-:Y:S01]  /*88a0*/  HGMMA.64x64x16.F32 R88, R140, gdesc[UR4].tnspB, R88, gsb0 ;  /* 0x40e000048c587df0 */ /* 0x000fe20008000858 */
[----:B------:R-:W-:Y:S01]  /*88b0*/  UIADD3 UR6, UR10, 0x180, URZ ;  /* 0x000001800a067890 */ /* 0x000fe2000fffe03f */
[----:B------:R-:W-:Y:S01]  /*88c0*/  FMUL.FTZ R8, R2, UR21 ;  /* 0x0000001502087c20 */ /* 0x000fe20008410000 */
[----:B------:R-:W-:Y:S01]  /*88d0*/  UMOV UR7, 0x40000040 ;  /* 0x4000004000077882 */ /* 0x000fe20000000000 */
[----:B------:R-:W-:Y:S01]  /*88e0*/  FMNMX.FTZ R0, R42, R11, !PT ;  /* 0x0000000b2a007209 */ /* 0x000fe20007810000 */
[----:B------:R-:W-:Y:S01]  /*88f0*/  FADD.FTZ R7, -R2, R7 ;  /* 0x0000000702077221 */ /* 0x000fe20000010100 */
[--C-:B------:R-:W-:Y:S01]  /*8900*/  FFMA.FTZ R9, R25, UR21, -R8.reuse ;  /* 0x0000001519097c23 */ /* 0x100fe20008010808 */
[--C-:B------:R-:W-:Y:S01]  /*8910*/  FFMA.FTZ R12, R37, UR21, -R8.reuse ;  /* 0x00000015250c7c23 */ /* 0x100fe20008010808 */
[----:B------:R-:W-:Y:S01]  /*8920*/  FMNMX.FTZ R11, R43, R0, !PT ;  /* 0x000000002b0b7209 */ /* 0x000fe20007810000 */
[--C-:B------:R-:W-:Y:S01]  /*8930*/  FFMA.FTZ R45, R45, UR21, -R8.reuse ;  /* 0x000000152d2d7c23 */ /* 0x100fe20008010808 */
        /* <DEDUP_REMOVED lines=20> */
[----:B------:R0:W-:Y:S01]  /*8a80*/  MUFU.EX2 R11, R45 ;  /* 0x0000002d000b7308 */ /* 0x0001e20000000800 */
[--C-:B------:R-:W-:Y:S01]  /*8a90*/  FFMA.FTZ R33, R72, UR21, -R8.reuse ;  /* 0x0000001548217c23 */ /* 0x100fe20008010808 */
[----:B------:R-:W-:Y:S01]  /*8aa0*/  FMNMX.FTZ R21, R55, R0, !PT ;  /* 0x0000000037157209 */ /* 0x000fe20007810000 */
[--C-:B------:R-:W-:Y:S01]  /*8ab0*/  FFMA.FTZ R36, R73, UR21, -R8.reuse ;  /* 0x0000001549247c23 */ /* 0x100fe20008010808 */
[--C-:B------:R-:W-:Y:S01]  /*8ac0*/  FFMA.FTZ R41, R80, UR21, -R8.reuse ;  /* 0x0000001550297c23 */ /* 0x100fe20008010808 */
[--C-:B------:R-:W-:Y:S01]  /*8ad0*/  FFMA.FTZ R84, R84, UR21, -R8.reuse ;  /* 0x0000001554547c23 */ /* 0x100fe20008010808 */
[----:B------:R-:W-:Y:S01]  /*8ae0*/  FMNMX.FTZ R0, R58, R21, !PT ;  /* 0x000000153a007209 */ /* 0x000fe20007810000 */
[----:B------:R-:W-:Y:S01]  /*8af0*/  FFMA.FTZ R85, R85, UR21, -R8 ;  /* 0x0000001555557c23 */ /* 0x000fe20008010808 */
[----:B------:R-:W-:Y:S01]  /*8b00*/  FMUL.FTZ R7, R7, UR21 ;  /* 0x0000001507077c20 */ /* 0x000fe20008410000 */
[----:B------:R-:W-:Y:S01]  /*8b10*/  MUFU.EX2 R148, R148 ;  /* 0x0000009400947308 */ /* 0x000fe20000000800 */
[----:B------:R-:W-:-:S04]  /*8b20*/  FMNMX.FTZ R21, R59, R0, !PT ;  /* 0x000000003b157209 */ /* 0x000fc80007810000 */
[----:B------:R-:W-:-:S03]  /*8b30*/  FMNMX.FTZ R0, R62, R21, !PT ;  /* 0x000000153e007209 */ /* 0x000fc60007810000 */
[----:B------:R-:W1:Y:S01]  /*8b40*/  MUFU.EX2 R7, R7 ;  /* 0x0000000700077308 */ /* 0x000e620000000800 */
[----:B------:R-:W-:-:S04]  /*8b50*/  FMNMX.FTZ R21, R63, R0, !PT ;  /* 0x000000003f157209 */ /* 0x000fc80007810000 */
[----:B------:R-:W-:-:S03]  /*8b60*/  FMNMX.FTZ R0, R66, R21, !PT ;  /* 0x0000001542007209 */ /* 0x000fc60007810000 */
[----:B------:R-:W2:Y:S01]  /*8b70*/  MUFU.EX2 R9, R9 ;  /* 0x0000000900097308 */ /* 0x000ea20000000800 */
[----:B------:R-:W-:-:S04]  /*8b80*/  FMNMX.FTZ R21, R67, R0, !PT ;  /* 0x0000000043157209 */ /* 0x000fc80007810000 */
[----:B------:R-:W-:-:S03]  /*8b90*/  FMNMX.FTZ R0, R70, R21, !PT ;  /* 0x0000001546007209 */ /* 0x000fc60007810000 */
[----:B------:R-:W-:Y:S01]  /*8ba0*/  MUFU.EX2 R150, R150 ;  /* 0x0000009600967308 */ /* 0x000fe20000000800 */
[----:B------:R-:W-:-:S04]  /*8bb0*/  FMNMX.FTZ R21, R71, R0, !PT ;  /* 0x0000000047157209 */ /* 0x000fc80007810000 */
[----:B------:R-:W-:-:S03]  /*8bc0*/  FMNMX.FTZ R0, R74, R21, !PT ;  /* 0x000000154a007209 */ /* 0x000fc60007810000 */
[----:B------:R-:W-:Y:S01]  /*8bd0*/  MUFU.EX2 R15, R15 ;  /* 0x0000000f000f7308 */ /* 0x000fe20000000800 */
[----:B------:R-:W-:-:S04]  /*8be0*/  FMNMX.FTZ R21, R75, R0, !PT ;  /* 0x000000004b157209 */ /* 0x000fc80007810000 */
[----:B------:R-:W-:Y:S01]  /*8bf0*/  FMNMX.FTZ R0, R78, R21, !PT ;  /* 0x000000154e007209 */ /* 0x000fe20007810000 */
[----:B------:R-:W-:Y:S02]  /*8c00*/  WARPGROUP.DEPBAR.LE gsb0, 0x0 ;  /* 0x00008000000079c5 */ /* 0x000fe40000010000 */
[----:B------:R-:W-:Y:S01]  /*8c10*/  WARPGROUP.ARRIVE ;  /* 0x00000000000079c5 */ /* 0x000fe20000000000 */
[----:B------:R-:W-:Y:S01]  /*8c20*/  FMNMX.FTZ R25, R79, R0, !PT ;  /* 0x000000004f197209 */ /* 0x000fe20007810000 */
[--C-:B------:R-:W-:Y:S01]  /*8c30*/  FFMA.FTZ R140, R40, UR21, -R8.reuse ;  /* 0x00000015288c7c23 */ /* 0x100fe20008010808 */
[--C-:B------:R-:W-:Y:S01]  /*8c40*/  FFMA.FTZ R142, R44, UR21, -R8.reuse ;  /* 0x000000152c8e7c23 */ /* 0x100fe20008010808 */
[--C-:B------:R-:W-:Y:S01]  /*8c50*/  FFMA.FTZ R40, R77, UR21, -R8.reuse ;  /* 0x000000154d287c23 */ /* 0x100fe20008010808 */
[----:B------:R-:W-:Y:S01]  /*8c60*/  FMNMX.FTZ R0, R82, R25, !PT ;  /* 0x0000001952007209 */ /* 0x000fe20007810000 */
[----:B------:R-:W-:Y:S01]  /*8c70*/  HGMMA.64x64x16.F32 R88, R136, gdesc[UR4].tnspB, R88, gsb0 ;  /* 0x40e0000488587df0 */ /* 0x000fe20008000858 */
[----:B------:R-:W-:Y:S01]  /*8c80*/  UIADD3 UR6, UR10, 0x200, URZ ;  /* 0x000002000a067890 */ /* 0x000fe2000fffe03f */
[----:B------:R-:W-:Y:S01]  /*8c90*/  FFMA.FTZ R44, R81, UR21, -R8 ;  /* 0x00000015512c7c23 */ /* 0x000fe20008010808 */
[----:B------:R-:W-:Y:S01]  /*8ca0*/  UMOV UR7, 0x40000040 ;  /* 0x4000004000077882 */ /* 0x000fe20000000000 */
[----:B------:R-:W-:Y:S01]  /*8cb0*/  FMNMX.FTZ R25, R83, R0, !PT ;  /* 0x0000000053197209 */ /* 0x000fe20007810000 */
[----:B------:R-:W-:Y:S03]  /*8cc0*/  MUFU.EX2 R144, R144 ;  /* 0x0000009000907308 */ /* 0x000fe60000000800 */
[----:B------:R-:W-:-:S04]  /*8cd0*/  FMNMX.FTZ R0, R86, R25, !PT ;  /* 0x0000001956007209 */ /* 0x000fc80007810000 */
[----:B------:R-:W-:Y:S01]  /*8ce0*/  FMNMX.FTZ R0, R87, R0, !PT ;  /* 0x0000000057007209 */ /* 0x000fe20007810000 */
[----:B------:R-:W-:Y:S04]  /*8cf0*/  MUFU.EX2 R10, R10 ;  /* 0x0000000a000a7308 */ /* 0x000fe80000000800 */
        /* <DEDUP_REMOVED lines=11> */
[----:B0-----:R-:W-:-:S07]  /*8db0*/  FMNMX.FTZ R0, R45, R0, !PT ;  /* 0x000000002d007209 */ /* 0x001fce0007810000 */
[----:B------:R-:W-:Y:S01]  /*8dc0*/  MUFU.EX2 R21, R57 ;  /* 0x0000003900157308 */ /* 0x000fe20000000800 */
[----:B------:R-:W-:Y:S02]  /*8dd0*/  WARPGROUP.DEPBAR.LE gsb0, 0x0 ;  /* 0x00008000000079c5 */ /* 0x000fe40000010000 */
[----:B------:R-:W-:Y:S01]  /*8de0*/  WARPGROUP.ARRIVE ;  /* 0x00000000000079c5 */ /* 0x000fe20000000000 */
[--C-:B------:R-:W-:Y:S01]  /*8df0*/  FFMA.FTZ R136, R48, UR21, -R8.reuse ;  /* 0x0000001530887c23 */ /* 0x100fe20008010808 */
[----:B------:R-:W-:Y:S01]  /*8e00*/  FMUL.FTZ R48, R0, UR21 ;  /* 0x0000001500307c20 */ /* 0x000fe20008410000 */
[----:B------:R-:W-:Y:S02]  /*8e10*/  FFMA.FTZ R138, R52, UR21, -R8 ;  /* 0x00000015348a7c23 */ /* 0x000fe40008010808 */
[----:B------:R-:W-:Y:S01]  /*8e20*/  MUFU.EX2 R25, R61 ;  /* 0x0000003d00197308 */ /* 0x000fe20000000800 */
[----:B------:R-:W-:Y:S01]  /*8e30*/  HGMMA.64x64x16.F32 R88, R132, gdesc[UR4].tnspB, R88, gsb0 ;  /* 0x40e0000484587df0 */ /* 0x000fe20008000858 */
[----:B------:R-:W-:Y:S01]  /*8e40*/  UIADD3 UR6, UR10, 0x280, URZ ;  /* 0x000002800a067890 */ /* 0x000fe2000fffe03f */
[--C-:B------:R-:W-:Y:S01]  /*8e50*/  FFMA.FTZ R149, R26, UR21, -R48.reuse ;  /* 0x000000151a957c23 */ /* 0x100fe20008010830 */
[----:B------:R-:W-:Y:S01]  /*8e60*/  UMOV UR7, 0x40000040 ;  /* 0x4000004000077882 */ /* 0x000fe20000000000 */
[----:B------:R-:W-:Y:S01]  /*8e70*/  FFMA.FTZ R26, R27, UR21, -R48 ;  /* 0x000000151b1a7c23 */ /* 0x000fe20008010830 */
[----:B------:R-:W-:-:S02]  /*8e80*/  IMAD.U32 R27, RZ, RZ, UR47 ;  /* 0x0000002fff1b7e24 */ /* 0x000fc4000f8e00ff */
[--C-:B------:R-:W-:Y:S01]  /*8e90*/  FFMA.FTZ R151, R30, UR21, -R48.reuse ;  /* 0x000000151e977c23 */ /* 0x100fe20008010830 */
[--C-:B------:R-:W-:Y:S01]  /*8ea0*/  FFMA.FTZ R30, R31, UR21, -R48.reuse ;  /* 0x000000151f1e7c23 */ /* 0x100fe20008010830 */
[----:B------:R-:W-:Y:S01]  /*8eb0*/  MUFU.EX2 R149, R149 ;  /* 0x0000009500957308 */ /* 0x000fe20000000800 */
[--C-:B------:R-:W-:Y:S01]  /*8ec0*/  FFMA.FTZ R145, R34, UR21, -R48.reuse ;  /* 0x0000001522917c23 */ /* 0x100fe20008010830 */
[----:B------:R-:W-:Y:S01]  /*8ed0*/  @!P1 LEA R27, R27, UR45, 0x3 ;  /* 0x0000002d1b1b9c11 */ /* 0x000fe2000f8e18ff */
[--C-:B------:R-:W-:Y:S01]  /*8ee0*/  FFMA.FTZ R34, R35, UR21, -R48.reuse ;  /* 0x0000001523227c23 */ /* 0x100fe20008010830 */
[--C-:B------:R-:W-:Y:S01]  /*8ef0*/  FFMA.FTZ R147, R38, UR21, -R48.reuse ;  /* 0x0000001526937c23 */ /* 0x100fe20008010830 */
[--C-:B------:R-:W-:Y:S01]  /*8f00*/  FFMA.FTZ R52, R39, UR21, -R48.reuse ;  /* 0x0000001527347c23 */ /* 0x100fe20008010830 */
[--C-:B------:R-:W-:Y:S01]  /*8f10*/  FFMA.FTZ R141, R42, UR21, -R48.reuse ;  /* 0x000000152a8d7c23 */ /* 0x100fe20008010830 */
[----:B------:R-:W-:Y:S01]  /*8f20*/  @!P1 VIADD R27, R27, 0x16840 ;  /* 0x000168401b1b9836 */ /* 0x000fe20000000000 */
[----:B------:R-:W-:Y:S01]  /*8f30*/  MUFU.EX2 R26, R26 ;  /* 0x0000001a001a7308 */ /* 0x000fe20000000800 */
[--C-:B------:R-:W-:Y:S01]  /*8f40*/  FFMA.FTZ R38, R43, UR21, -R48.reuse ;  /* 0x000000152b267c23 */ /* 0x100fe20008010830 */
[--C-:B------:R-:W-:Y:S01]  /*8f50*/  FFMA.FTZ R143, R46, UR21, -R48.reuse ;  /* 0x000000152e8f7c23 */ /* 0x100fe20008010830 */
[--C-:B------:R-:W-:Y:S01]  /*8f60*/  FFMA.FTZ R42, R47, UR21, -R48.reuse ;  /* 0x000000152f2a7c23 */ /* 0x100fe20008010830 */
[----:B------:R-:W-:Y:S01]  /*8f70*/  @!P1 PRMT R27, RZ, 0x654, R27 ;  /* 0x00000654ff1b9816 */ /* 0x000fe2000000001b */
[--C-:B------:R-:W-:Y:S01]  /*8f80*/  FFMA.FTZ R137, R50, UR21, -R48.reuse ;  /* 0x0000001532897c23 */ /* 0x100fe20008010830 */
[--C-:B------:R-:W-:Y:S01]  /*8f90*/  FFMA.FTZ R50, R51, UR21, -R48.reuse ;  /* 0x0000001533327c23 */ /* 0x100fe20008010830 */
[--C-:B------:R-:W-:Y:S01]  /*8fa0*/  FFMA.FTZ R139, R54, UR21, -R48.reuse ;  /* 0x00000015368b7c23 */ /* 0x100fe20008010830 */
[----:B------:R-:W-:Y:S01]  /*8fb0*/  MUFU.EX2 R151, R151 ;  /* 0x0000009700977308 */ /* 0x000fe20000000800 */
[--C-:B------:R-:W-:Y:S01]  /*8fc0*/  FFMA.FTZ R46, R55, UR21, -R48.reuse ;  /* 0x00000015372e7c23 */ /* 0x100fe20008010830 */
        /* <DEDUP_REMOVED lines=8> */
[----:B------:R-:W-:-:S06]  /*9050*/  FFMA.FTZ R86, R86, UR21, -R48 ;  /* 0x0000001556567c23 */ /* 0x000fcc0008010830 */
[----:B------:R-:W-:Y:S08]  /*9060*/  MUFU.EX2 R145, R145 ;  /* 0x0000009100917308 */ /* 0x000ff00000000800 */
[----:B------:R-:W-:Y:S08]  /*9070*/  MUFU.EX2 R34, R34 ;  /* 0x0000002200227308 */ /* 0x000ff00000000800 */
[----:B------:R-:W-:Y:S08]  /*9080*/  MUFU.EX2 R147, R147 ;  /* 0x0000009300937308 */ /* 0x000ff00000000800 */
[----:B------:R-:W-:Y:S08]  /*9090*/  MUFU.EX2 R52, R52 ;  /* 0x0000003400347308 */ /* 0x000ff00000000800 */
[----:B------:R-:W-:Y:S01]  /*90a0*/  MUFU.EX2 R141, R141 ;  /* 0x0000008d008d7308 */ /* 0x000fe20000000800 */
[----:B------:R-:W-:-:S02]  /*90b0*/  WARPGROUP.DEPBAR.LE gsb0, 0x0 ;  /* 0x00008000000079c5 */ /* 0x000fc40000010000 */
[----:B------:R-:W-:-:S06]  /*90c0*/  WARPGROUP.ARRIVE ;  /* 0x00000000000079c5 */ /* 0x000fcc0000000000 */
[----:B------:R-:W0:Y:S01]  /*90d0*/  S2R R135, SR_TID.X ;  /* 0x0000000000877919 */ /* 0x000e220000002100 */
[--C-:B------:R-:W-:Y:S01]  /*90e0*/  FFMA.FTZ R132, R56, UR21, -R8.reuse ;  /* 0x0000001538847c23 */ /* 0x100fe20008010808 */
[----:B------:R-:W-:Y:S01]  /*90f0*/  FFMA.FTZ R134, R60, UR21, -R8 ;  /* 0x000000153c867c23 */ /* 0x000fe20008010808 */
[----:B------:R-:W-:Y:S01]  /*9100*/  FADD.FTZ R8, -R0, R6 ;  /* 0x0000000600087221 */ /* 0x000fe20000010100 */
[----:B-1----:R-:W-:Y:S01]  /*9110*/  FFMA.FTZ R56, R7, R5, R148 ;  /* 0x0000000507387223 */ /* 0x002fe20000010094 */
[----:B------:R-:W-:Y:S01]  /*9120*/  HGMMA.64x64x16.F32 R88, R128, gdesc[UR4].tnspB, R88, gsb0 ;  /* 0x40e0000480587df0 */ /* 0x000fe20008000858 */
[----:B------:R-:W-:Y:S01]  /*9130*/  UIADD3 UR6, UR10, 0x300, URZ ;  /* 0x000003000a067890 */ /* 0x000fe2000fffe03f */
[----:B------:R-:W-:Y:S01]  /*9140*/  FMUL.FTZ R8, R8, UR21 ;  /* 0x0000001508087c20 */ /* 0x000fe20008410000 */
[----:B------:R-:W-:Y:S01]  /*9150*/  UMOV UR7, 0x40000040 ;  /* 0x4000004000077882 */ /* 0x000fe20000000000 */
[----:B------:R-:W-:Y:S01]  /*9160*/  FFMA.FTZ R133, R58, UR21, -R48 ;  /* 0x000000153a857c23 */ /* 0x000fe20008010830 */
[----:B------:R-:W-:Y:S01]  /*9170*/  MUFU.EX2 R38, R38 ;  /* 0x0000002600267308 */ /* 0x000fe20000000800 */
[----:B--2---:R-:W-:-:S07]  /*9180*/  F2FP.F16.F32.PACK_AB R148, R9, R148 ;  /* 0x000000940994723e */ /* 0x004fce00000000ff */
[----:B------:R-:W1:Y:S08]  /*9190*/  MUFU.EX2 R8, R8 ;  /* 0x0000000800087308 */ /* 0x000e700000000800 */
[----:B------:R-:W-:Y:S01]  /*91a0*/  MUFU.EX2 R143, R143 ;  /* 0x0000008f008f7308 */ /* 0x000fe20000000800 */
[----:B0-----:R-:W-:Y:S02]  /*91b0*/  SHF.R.U32.HI R49, RZ, 0x7, R135 ;  /* 0x00000007ff317819 */ /* 0x001fe40000011687 */
[----:B------:R-:W-:Y:S01]  /*91c0*/  ISETP.GE.U32.AND P2, PT, R135, 0x180, PT ;  /* 0x000001808700780c */ /* 0x000fe20003f46070 */
[----:B-1----:R-:W-:-:S04]  /*91d0*/  FFMA.FTZ R5, R8, R4, R149 ;  /* 0x0000000408057223 */ /* 0x002fc80000010095 */
[----:B------:R-:W-:Y:S01]  /*91e0*/  MUFU.EX2 R42, R42 ;  /* 0x0000002a002a7308 */ /* 0x000fe20000000800 */
[----:B------:R-:W-:Y:S02]  /*91f0*/  VIADD R31, R49, 0x9 ;  /* 0x00000009311f7836 */ /* 0x000fe40000000000 */
[----:B------:R-:W-:Y:S01]  /*9200*/  FFMA.FTZ R135, R62, UR21, -R48 ;  /* 0x000000153e877c23 */ /* 0x000fe20008010830 */
[----:B------:R-:W-:Y:S02]  /*9210*/  F2FP.F16.F32.PACK_AB R149, R26, R149 ;  /* 0x000000951a95723e */ /* 0x000fe400000000ff */
[----:B------:R-:W-:Y:S02]  /*9220*/  SEL R31, R31, 0x9, !P2 ;  /* 0x000000091f1f7807 */ /* 0x000fe40005000000 */
[----:B------:R-:W-:Y:S01]  /*9230*/  MUFU.EX2 R136, R136 ;  /* 0x0000008800887308 */ /* 0x000fe20000000800 */
[C---:B------:R-:W-:Y:S01]  /*9240*/  ISETP.GT.AND P2, PT, R3.reuse, UR22, PT ;  /* 0x0000001603007c0c */ /* 0x040fe2000bf44270 */
[----:B------:R-:W-:-:S06]  /*9250*/  VIADD R3, R3, 0xffffffff ;  /* 0xffffffff03037836 */ /* 0x000fcc0000000000 */
[----:B------:R-:W-:Y:S08]  /*9260*/  MUFU.EX2 R137, R137 ;  /* 0x0000008900897308 */ /* 0x000ff00000000800 */
[----:B------:R-:W-:Y:S08]  /*9270*/  MUFU.EX2 R50, R50 ;  /* 0x0000003200327308 */ /* 0x000ff00000000800 */
[----:B------:R-:W-:Y:S08]  /*9280*/  MUFU.EX2 R138, R138 ;  /* 0x0000008a008a7308 */ /* 0x000ff00000000800 */
[----:B------:R-:W-:Y:S01]  /*9290*/  MUFU.EX2 R139, R139 ;  /* 0x0000008b008b7308 */ /* 0x000fe20000000800 */
[----:B------:R-:W-:-:S02]  /*92a0*/  WARPGROUP.DEPBAR.LE gsb0, 0x0 ;  /* 0x00008000000079c5 */ /* 0x000fc40000010000 */
[----:B------:R-:W-:-:S05]  /*92b0*/  WARPGROUP.ARRIVE ;  /* 0x00000000000079c5 */ /* 0x000fca0000000000 */
[----:B------:R-:W-:Y:S01]  /*92c0*/  MUFU.EX2 R46, R46 ;  /* 0x0000002e002e7308 */ /* 0x000fe20000000800 */
[--C-:B------:R-:W-:Y:S01]  /*92d0*/  FFMA.FTZ R129, R66, UR21, -R48.reuse ;  /* 0x0000001542817c23 */ /* 0x100fe20008010830 */
[----:B------:R-:W-:Y:S01]  /*92e0*/  FFMA.FTZ R131, R70, UR21, -R48 ;  /* 0x0000001546837c23 */ /* 0x000fe20008010830 */
[----:B------:R-:W-:Y:S01]  /*92f0*/  HGMMA.64x64x16.F32 R88, R124, gdesc[UR4].tnspB, R88, gsb0 ;  /* 0x40e000047c587df0 */ /* 0x000fe20008000858 */
[----:B------:R-:W-:Y:S01]  /*9300*/  UIADD3 UR6, UR10, 0x380, URZ ;  /* 0x000003800a067890 */ /* 0x000fe2000fffe03f */
[----:B------:R-:W-:-:S03]  /*9310*/  UMOV UR7, 0x40000040 ;  /* 0x4000004000077882 */ /* 0x000fc60000000000 */
[----:B------:R-:W-:Y:S08]  /*9320*/  MUFU.EX2 R132, R132 ;  /* 0x0000008400847308 */ /* 0x000ff00000000800 */
[----:B------:R-:W-:Y:S08]  /*9330*/  MUFU.EX2 R133, R133 ;  /* 0x0000008500857308 */ /* 0x000ff00000000800 */
[----:B------:R-:W-:Y:S08]  /*9340*/  MUFU.EX2 R54, R54 ;  /* 0x0000003600367308 */ /* 0x000ff00000000800 */
[----:B------:R-:W-:Y:S08]  /*9350*/  MUFU.EX2 R134, R134 ;  /* 0x0000008600867308 */ /* 0x000ff00000000800 */
[----:B------:R-:W-:Y:S08]  /*9360*/  MUFU.EX2 R135, R135 ;  /* 0x0000008700877308 */ /* 0x000ff00000000800 */
[----:B------:R-:W-:Y:S08]  /*9370*/  MUFU.EX2 R20, R20 ;  /* 0x0000001400147308 */ /* 0x000ff00000000800 */
[----:B------:R-:W-:Y:S08]  /*9380*/  MUFU.EX2 R129, R129 ;  /* 0x0000008100817308 */ /* 0x000ff00000000800 */
[----:B------:R-:W0:Y:S08]  /*9390*/  MUFU.EX2 R28, R28 ;  /* 0x0000001c001c7308 */ /* 0x000e300000000800 */
[----:B------:R-:W-:Y:S08]  /*93a0*/  MUFU.EX2 R29, R29 ;  /* 0x0000001d001d7308 */ /* 0x000ff00000000800 */
[----:B------:R-:W-:Y:S01]  /*93b0*/  MUFU.EX2 R131, R131 ;  /* 0x0000008300837308 */ /* 0x000fe20000000800 */
[----:B0-----:R-:W-:Y:S01]  /*93c0*/  F2FP.F16.F32.PACK_AB R128, R28, R20 ;  /* 0x000000141c80723e */ /* 0x001fe200000000ff */
[----:B------:R-:W-:-:S02]  /*93d0*/  WARPGROUP.DEPBAR.LE gsb0, 0x0 ;  /* 0x00008000000079c5 */ /* 0x000fc40000010000 */
[----:B------:R-:W-:-:S04]  /*93e0*/  WARPGROUP.ARRIVE ;  /* 0x00000000000079c5 */ /* 0x000fc80000000000 */
[----:B------:R-:W0:Y:S02]  /*93f0*/  MUFU.EX2 R32, R32 ;  /* 0x0000002000207308 */ /* 0x000e240000000800 */
[----:B------:R-:W-:Y:S06]  /*9400*/  HGMMA.64x64x16.F32 R88, R120, gdesc[UR4].tnspB, R88, gsb0 ;  /* 0x40e0000478587df0 */ /* 0x000fec0008000858 */
[----:B------:R-:W-:Y:S08]  /*9410*/  MUFU.EX2 R33, R33 ;  /* 0x0000002100217308 */ /* 0x000ff00000000800 */
[----:B------:R-:W-:Y:S01]  /*9420*/  MUFU.EX2 R74, R74 ;  /* 0x0000004a004a7308 */ /* 0x000fe20000000800 */
[----:B0-----:R-:W-:-:S07]  /*9430*/  F2FP.F16.F32.PACK_AB R130, R32, R29 ;  /* 0x0000001d2082723e */ /* 0x001fce00000000ff */
[----:B------:R-:W0:Y:S08]  /*9440*/  MUFU.EX2 R36, R36 ;  /* 0x0000002400247308 */ /* 0x000e300000000800 */
[----:B------:R-:W1:Y:S08]  /*9450*/  MUFU.EX2 R75, R75 ;  /* 0x0000004b004b7308 */ /* 0x000e700000000800 */
[----:B------:R-:W-:Y:S01]  /*9460*/  MUFU.EX2 R37, R37 ;  /* 0x0000002500257308 */ /* 0x000fe20000000800 */
[----:B0-----:R-:W-:-:S07]  /*9470*/  F2FP.F16.F32.PACK_AB R124, R36, R33 ;  /* 0x00000021247c723e */ /* 0x001fce00000000ff */
[----:B------:R-:W-:Y:S01]  /*9480*/  MUFU.EX2 R78, R78 ;  /* 0x0000004e004e7308 */ /* 0x000fe20000000800 */
[----:B-1----:R-:W-:-:S07]  /*9490*/  F2FP.F16.F32.PACK_AB R125, R75, R74 ;  /* 0x0000004a4b7d723e */ /* 0x002fce00000000ff */
[----:B------:R-:W0:Y:S08]  /*94a0*/  MUFU.EX2 R40, R40 ;  /* 0x0000002800287308 */ /* 0x000e300000000800 */
[----:B------:R-:W-:Y:S08]  /*94b0*/  MUFU.EX2 R79, R79 ;  /* 0x0000004f004f7308 */ /* 0x000ff00000000800 */
[----:B------:R-:W-:Y:S01]  /*94c0*/  MUFU.EX2 R41, R41 ;  /* 0x0000002900297308 */ /* 0x000fe20000000800 */
[----:B0-----:R-:W-:Y:S01]  /*94d0*/  F2FP.F16.F32.PACK_AB R126, R40, R37 ;  /* 0x00000025287e723e */ /* 0x001fe200000000ff */
[----:B------:R-:W-:-:S02]  /*94e0*/  WARPGROUP.DEPBAR.LE gsb0, 0x0 ;  /* 0x00008000000079c5 */ /* 0x000fc40000010000 */
[----:B------:R0:W-:Y:S06]  /*94f0*/  BAR.ARV R31, 0x100 ;  /* 0x0004001f0000751d */ /* 0x0001ec0000002000 */
[----:B------:R1:W-:Y:S01]  /*9500*/  @!P1 SYNCS.ARRIVE.TRANS64.RED.A1T0 RZ, [R27+URZ], RZ ;  /* 0x000000ff1bff99a7 */ /* 0x0003e2000810043f */
[----:B------:R-:W-:Y:S01]  /*9510*/  MUFU.EX2 R121, R82 ;  /* 0x0000005200797308 */ /* 0x000fe20000000800 */
[-C--:B------:R-:W-:Y:S01]  /*9520*/  FMUL.FTZ R88, R88, R7.reuse ;  /* 0x0000000758587220 */ /* 0x080fe20000410000 */
[-C--:B------:R-:W-:Y:S01]  /*9530*/  FMUL.FTZ R89, R89, R7.reuse ;  /* 0x0000000759597220 */ /* 0x080fe20000410000 */
[-C--:B------:R-:W-:Y:S01]  /*9540*/  FMUL.FTZ R92, R92, R7.reuse ;  /* 0x000000075c5c7220 */ /* 0x080fe20000410000 */
[-C--:B------:R-:W-:Y:S01]  /*9550*/  FMUL.FTZ R93, R93, R7.reuse ;  /* 0x000000075d5d7220 */ /* 0x080fe20000410000 */
[-C--:B------:R-:W-:Y:S01]  /*9560*/  FMUL.FTZ R96, R96, R7.reuse ;  /* 0x0000000760607220 */ /* 0x080fe20000410000 */
[-C--:B------:R-:W-:Y:S01]  /*9570*/  FMUL.FTZ R97, R97, R7.reuse ;  /* 0x0000000761617220 */ /* 0x080fe20000410000 */
[----:B-1----:R-:W-:Y:S01]  /*9580*/  IMAD.U32 R27, RZ, RZ, UR23 ;  /* 0x00000017ff1b7e24 */ /* 0x002fe2000f8e00ff */
[----:B------:R-:W-:Y:S01]  /*9590*/  MUFU.EX2 R44, R44 ;  /* 0x0000002c002c7308 */ /* 0x000fe20000000800 */
[----:B------:R-:W-:Y:S01]  /*95a0*/  UMOV UR23, UR47 ;  /* 0x0000002f00177c82 */ /* 0x000fe20008000000 */
[-C--:B------:R-:W-:Y:S01]  /*95b0*/  FMUL.FTZ R100, R100, R7.reuse ;  /* 0x0000000764647220 */ /* 0x080fe20000410000 */
[-C--:B------:R-:W-:Y:S01]  /*95c0*/  FMUL.FTZ R101, R101, R7.reuse ;  /* 0x0000000765657220 */ /* 0x080fe20000410000 */
[----:B------:R-:W-:Y:S01]  /*95d0*/  @!P1 LEA R4, R27, UR45, 0x3 ;  /* 0x0000002d1b049c11 */ /* 0x000fe2000f8e18ff */
[----:B------:R-:W-:Y:S01]  /*95e0*/  FADD.FTZ R27, R9, R56 ;  /* 0x00000038091b7221 */ /* 0x000fe20000010000 */
[----:B------:R-:W-:Y:S01]  /*95f0*/  FADD.FTZ R56, R26, R5 ;  /* 0x000000051a387221 */ /* 0x000fe20000010000 */
[----:B------:R-:W-:Y:S01]  /*9600*/  FMUL.FTZ R104, R104, R7 ;  /* 0x0000000768687220 */ /* 0x000fe20000410000 */
[----:B------:R-:W-:Y:S01]  /*9610*/  MUFU.EX2 R83, R83 ;  /* 0x0000005300537308 */ /* 0x000fe20000000800 */
[----:B------:R-:W-:Y:S01]  /*9620*/  FADD.FTZ R58, R150, R27 ;  /* 0x0000001b963a7221 */ /* 0x000fe20000010000 */
[----:B------:R-:W-:Y:S01]  /*9630*/  FADD.FTZ R5, R151, R56 ;  /* 0x0000003897057221 */ /* 0x000fe20000010000 */
[----:B0-----:R-:W-:-:S02]  /*9640*/  @!P1 VIADD R31, R4, 0x16860 ;  /* 0x00016860041f9836 */ /* 0x001fc40000000000 */
[----:B------:R-:W-:Y:S01]  /*9650*/  FFMA.FTZ R4, R63, UR21, -R48 ;  /* 0x000000153f047c23 */ /* 0x000fe20008010830 */
[----:B------:R-:W-:Y:S01]  /*9660*/  FADD.FTZ R27, R15, R58 ;  /* 0x0000003a0f1b7221 */ /* 0x000fe20000010000 */
[----:B------:R-:W-:Y:S01]  /*9670*/  FADD.FTZ R56, R30, R5 ;  /* 0x000000051e387221 */ /* 0x000fe20000010000 */
[----:B------:R-:W-:Y:S01]  /*9680*/  FFMA.FTZ R58, R71, UR21, -R48 ;  /* 0x00000015473a7c23 */ /* 0x000fe20008010830 */
[----:B------:R-:W-:Y:S01]  /*9690*/  MUFU.EX2 R45, R84 ;  /* 0x00000054002d7308 */ /* 0x000fe20000000800 */
[----:B------:R-:W-:Y:S01]  /*96a0*/  FADD.FTZ R27, R144, R27 ;  /* 0x0000001b901b7221 */ /* 0x000fe20000010000 */
[----:B------:R-:W-:Y:S01]  /*96b0*/  FADD.FTZ R5, R145, R56 ;  /* 0x0000003891057221 */ /* 0x000fe20000010000 */
[C---:B------:R-:W-:Y:S01]  /*96c0*/  F2FP.F16.F32.PACK_AB R144, R10.reuse, R144 ;  /* 0x000000900a90723e */ /* 0x040fe200000000ff */
[--C-:B------:R-:W-:Y:S01]  /*96d0*/  FFMA.FTZ R56, R67, UR21, -R48.reuse ;  /* 0x0000001543387c23 */ /* 0x100fe20008010830 */
[----:B------:R-:W-:Y:S01]  /*96e0*/  FADD.FTZ R27, R10, R27 ;  /* 0x0000001b0a1b7221 */ /* 0x000fe20000010000 */
[----:B------:R-:W-:Y:S01]  /*96f0*/  FADD.FTZ R60, R34, R5 ;  /* 0x00000005223c7221 */ /* 0x000fe20000010000 */
[----:B------:R-:W-:Y:S01]  /*9700*/  FFMA.FTZ R48, R87, UR21, -R48 ;  /* 0x0000001557307c23 */ /* 0x000fe20008010830 */
[----:B------:R-:W0:Y:S01]  /*9710*/  MUFU.EX2 R4, R4 ;  /* 0x0000000400047308 */ /* 0x000e220000000800 */
[----:B------:R-:W-:Y:S01]  /*9720*/  FADD.FTZ R27, R146, R27 ;  /* 0x0000001b921b7221 */ /* 0x000fe20000010000 */
[----:B------:R-:W-:Y:S01]  /*9730*/  FADD.FTZ R5, R147, R60 ;  /* 0x0000003c93057221 */ /* 0x000fe20000010000 */
[C---:B------:R-:W-:Y:S01]  /*9740*/  F2FP.F16.F32.PACK_AB R146, R12.reuse, R146 ;  /* 0x000000920c92723e */ /* 0x040fe200000000ff */
[-C--:B------:R-:W-:Y:S01]  /*9750*/  FMUL.FTZ R105, R105, R7.reuse ;  /* 0x0000000769697220 */ /* 0x080fe20000410000 */
[----:B------:R-:W-:Y:S01]  /*9760*/  FADD.FTZ R27, R12, R27 ;  /* 0x0000001b0c1b7221 */ /* 0x000fe20000010000 */
[----:B------:R-:W-:Y:S01]  /*9770*/  FADD.FTZ R60, R52, R5 ;  /* 0x00000005343c7221 */ /* 0x000fe20000010000 */
[----:B------:R-:W-:Y:S01]  /*9780*/  @!P1 PRMT R31, RZ, 0x654, R31 ;  /* 0x00000654ff1f9816 */ /* 0x000fe2000000001f */
[----:B------:R-:W-:Y:S01]  /*9790*/  MUFU.EX2 R56, R56 ;  /* 0x0000003800387308 */ /* 0x000fe20000000800 */
[----:B------:R-:W-:Y:S01]  /*97a0*/  FADD.FTZ R62, R140, R27 ;  /* 0x0000001b8c3e7221 */ /* 0x000fe20000010000 */
[----:B------:R-:W-:Y:S01]  /*97b0*/  FADD.FTZ R5, R141, R60 ;  /* 0x0000003c8d057221 */ /* 0x000fe20000010000 */
[----:B------:R1:W-:Y:S01]  /*97c0*/  @!P1 SYNCS.ARRIVE.TRANS64.RED.A1T0 RZ, [R31+URZ], RZ ;  /* 0x000000ff1fff99a7 */ /* 0x0003e2000810043f */
[-C--:B------:R-:W-:Y:S01]  /*97d0*/  FMUL.FTZ R108, R108, R7.reuse ;  /* 0x000000076c6c7220 */ /* 0x080fe20000410000 */
[----:B------:R-:W-:Y:S01]  /*97e0*/  FADD.FTZ R27, R13, R62 ;  /* 0x0000003e0d1b7221 */ /* 0x000fe20000010000 */
[----:B------:R-:W-:Y:S01]  /*97f0*/  FADD.FTZ R60, R38, R5 ;  /* 0x00000005263c7221 */ /* 0x000fe20000010000 */
[-C--:B------:R-:W-:Y:S01]  /*9800*/  FMUL.FTZ R109, R109, R7.reuse ;  /* 0x000000076d6d7220 */ /* 0x080fe20000410000 */
[----:B------:R-:W-:Y:S01]  /*9810*/  MUFU.EX2 R58, R58 ;  /* 0x0000003a003a7308 */ /* 0x000fe20000000800 */
[----:B------:R-:W-:Y:S01]  /*9820*/  FADD.FTZ R62, R142, R27 ;  /* 0x0000001b8e3e7221 */ /* 0x000fe20000010000 */
[----:B------:R-:W-:Y:S01]  /*9830*/  FADD.FTZ R5, R143, R60 ;  /* 0x0000003c8f057221 */ /* 0x000fe20000010000 */
[-C--:B------:R-:W-:Y:S01]  /*9840*/  FMUL.FTZ R112, R112, R7.reuse ;  /* 0x0000000770707220 */ /* 0x080fe20000410000 */
[-C--:B------:R-:W-:Y:S01]  /*9850*/  FMUL.FTZ R113, R113, R7.reuse ;  /* 0x0000000771717220 */ /* 0x080fe20000410000 */
[----:B------:R-:W-:Y:S01]  /*9860*/  FADD.FTZ R27, R11, R62 ;  /* 0x0000003e0b1b7221 */ /* 0x000fe20000010000 */
[----:B------:R-:W-:Y:S01]  /*9870*/  FADD.FTZ R60, R42, R5 ;  /* 0x000000052a3c7221 */ /* 0x000fe20000010000 */
[-C--:B------:R-:W-:Y:S01]  /*9880*/  FMUL.FTZ R116, R116, R7.reuse ;  /* 0x0000000774747220 */ /* 0x080fe20000410000 */
[----:B------:R-:W-:Y:S01]  /*9890*/  MUFU.EX2 R123, R86 ;  /* 0x00000056007b7308 */ /* 0x000fe20000000800 */
[----:B------:R-:W-:Y:S01]  /*98a0*/  FADD.FTZ R27, R136, R27 ;  /* 0x0000001b881b7221 */ /* 0x000fe20000010000 */
[----:B------:R-:W-:Y:S01]  /*98b0*/  FADD.FTZ R5, R137, R60 ;  /* 0x0000003c89057221 */ /* 0x000fe20000010000 */
[----:B------:R-:W-:Y:S01]  /*98c0*/  FMUL.FTZ R117, R117, R7 ;  /* 0x0000000775757220 */ /* 0x000fe20000410000 */
[----:B------:R-:W-:Y:S01]  /*98d0*/  F2FP.F16.F32.PACK_AB R150, R15, R150 ;  /* 0x000000960f96723e */ /* 0x000fe200000000ff */
[----:B------:R-:W-:Y:S01]  /*98e0*/  FADD.FTZ R27, R14, R27 ;  /* 0x0000001b0e1b7221 */ /* 0x000fe20000010000 */
[----:B------:R-:W-:Y:S01]  /*98f0*/  FADD.FTZ R60, R50, R5 ;  /* 0x00000005323c7221 */ /* 0x000fe20000010000 */
[----:B------:R-:W-:Y:S01]  /*9900*/  F2FP.F16.F32.PACK_AB R151, R30, R151 ;  /* 0x000000971e97723e */ /* 0x000fe200000000ff */
[----:B------:R-:W2:Y:S01]  /*9910*/  MUFU.EX2 R6, R85 ;  /* 0x0000005500067308 */ /* 0x000ea20000000800 */
[----:B------:R-:W-:Y:S01]  /*9920*/  FADD.FTZ R27, R138, R27 ;  /* 0x0000001b8a1b7221 */ /* 0x000fe20000010000 */
[----:B------:R-:W-:Y:S01]  /*9930*/  FADD.FTZ R5, R139, R60 ;  /* 0x0000003c8b057221 */ /* 0x000fe20000010000 */
[----:B------:R-:W-:Y:S01]  /*9940*/  F2FP.F16.F32.PACK_AB R145, R34, R145 ;  /* 0x000000912291723e */ /* 0x000fe200000000ff */
[----:B------:R-:W-:Y:S01]  /*9950*/  FMUL.FTZ R90, R90, R8 ;  /* 0x000000085a5a7220 */ /* 0x000fe20000410000 */
[----:B------:R-:W-:Y:S01]  /*9960*/  FADD.FTZ R27, R24, R27 ;  /* 0x0000001b181b7221 */ /* 0x000fe20000010000 */
[----:B------:R-:W-:Y:S01]  /*9970*/  FADD.FTZ R10, R46, R5 ;  /* 0x000000052e0a7221 */ /* 0x000fe20000010000 */
[----:B------:R-:W-:Y:S01]  /*9980*/  F2FP.F16.F32.PACK_AB R147, R52, R147 ;  /* 0x000000933493723e */ /* 0x000fe200000000ff */
[----:B------:R-:W3:Y:S01]  /*9990*/  MUFU.EX2 R48, R48 ;  /* 0x0000003000307308 */ /* 0x000ee20000000800 */
[----:B------:R-:W-:Y:S01]  /*99a0*/  FADD.FTZ R26, R132, R27 ;  /* 0x0000001b841a7221 */ /* 0x000fe20000010000 */
[----:B------:R-:W-:Y:S01]  /*99b0*/  FADD.FTZ R5, R133, R10 ;  /* 0x0000000a85057221 */ /* 0x000fe20000010000 */
[----:B------:R-:W-:Y:S01]  /*99c0*/  F2FP.F16.F32.PACK_AB R140, R13, R140 ;  /* 0x0000008c0d8c723e */ /* 0x000fe200000000ff */
[-C--:B------:R-:W-:Y:S01]  /*99d0*/  FMUL.FTZ R91, R91, R8.reuse ;  /* 0x000000085b5b7220 */ /* 0x080fe20000410000 */
[----:B------:R-:W-:Y:S01]  /*99e0*/  FADD.FTZ R9, R21, R26 ;  /* 0x0000001a15097221 */ /* 0x000fe20000010000 */
[----:B------:R-:W-:Y:S01]  /*99f0*/  FADD.FTZ R10, R54, R5 ;  /* 0x00000005360a7221 */ /* 0x000fe20000010000 */
[----:B------:R-:W-:Y:S01]  /*9a00*/  F2FP.F16.F32.PACK_AB R141, R38, R141 ;  /* 0x0000008d268d723e */ /* 0x000fe200000000ff */
[-C--:B------:R-:W-:Y:S01]  /*9a10*/  FMUL.FTZ R94, R94, R8.reuse ;  /* 0x000000085e5e7220 */ /* 0x080fe20000410000 */
[----:B------:R-:W-:Y:S01]  /*9a20*/  FADD.FTZ R12, R134, R9 ;  /* 0x00000009860c7221 */ /* 0x000fe20000010000 */
[----:B------:R-:W-:Y:S01]  /*9a30*/  FADD.FTZ R5, R135, R10 ;  /* 0x0000000a87057221 */ /* 0x000fe20000010000 */
[C---:B0-----:R-:W-:Y:S01]  /*9a40*/  F2FP.F16.F32.PACK_AB R135, R4.reuse, R135 ;  /* 0x000000870487723e */ /* 0x041fe200000000ff */
[-C--:B------:R-:W-:Y:S01]  /*9a50*/  FMUL.FTZ R95, R95, R8.reuse ;  /* 0x000000085f5f7220 */ /* 0x080fe20000410000 */
[----:B------:R-:W-:Y:S01]  /*9a60*/  FADD.FTZ R9, R25, R12 ;  /* 0x0000000c19097221 */ /* 0x000fe20000010000 */
[----:B------:R-:W-:Y:S01]  /*9a70*/  FADD.FTZ R10, R4, R5 ;  /* 0x00000005040a7221 */ /* 0x000fe20000010000 */
[----:B--2---:R-:W-:Y:S01]  /*9a80*/  F2FP.F16.F32.PACK_AB R122, R6, R45 ;  /* 0x0000002d067a723e */ /* 0x004fe200000000ff */
        /* <DEDUP_REMOVED lines=46> */
[----:B------:R-:W-:Y:S01]  /*9d70*/  F2FP.F16.F32.PACK_AB R127, R79, R78 ;  /* 0x0000004e4f7f723e */ /* 0x000fe200000000ff */
[----:B---3--:R-:W-:Y:S01]  /*9d80*/  FADD.FTZ R4, R48, R4 ;  /* 0x0000000430047221 */ /* 0x008fe20000010000 */
[----:B------:R-:W-:Y:S01]  /*9d90*/  F2FP.F16.F32.PACK_AB R120, R44, R41 ;  /* 0x000000292c78723e */ /* 0x000fe200000000ff */
[----:B------:R-:W-:Y:S01]  /*9da0*/  IMAD.MOV.U32 R6, RZ, RZ, R0 ;  /* 0x000000ffff067224 */ /* 0x000fe200078e0000 */
[----:B------:R-:W-:Y:S01]  /*9db0*/  F2FP.F16.F32.PACK_AB R121, R83, R121 ;  /* 0x000000795379723e */ /* 0x000fe200000000ff */
[----:B------:R-:W-:Y:S01]  /*9dc0*/  IMAD.MOV.U32 R7, RZ, RZ, R2 ;  /* 0x000000ffff077224 */ /* 0x000fe200078e0002 */
[----:B------:R-:W-:Y:S01]  /*9dd0*/  F2FP.F16.F32.PACK_AB R123, R48, R123 ;  /* 0x0000007b307b723e */ /* 0x000fe200000000ff */
[----:B-1----:R-:W-:Y:S06]  /*9de0*/  @P2 BRA `(.L_x_1094) ;  /* 0xffffffe000dc2947 */ /* 0x002fec000383ffff */
.L_x_1085:
[----:B------:R-:W-:-:S13]  /*9df0*/  ISETP.GE.AND P2, PT, R3, UR43, PT ;  /* 0x0000002b03007c0c */ /* 0x000fda000bf46270 */
[----:B------:R-:W-:Y:S05]  /*9e00*/  @!P2 BRA `(.L_x_1095) ;  /* 0x0000002c006ca947 */ /* 0x000fea0003800000 */
[----:B------:R-:W-:Y:S01]  /*9e10*/  IMAD.MOV.U32 R6, RZ, RZ, R0 ;  /* 0x000000ffff067224 */ /* 0x000fe200078e0000 */
[----:B------:R-:W-:Y:S01]  /*9e20*/  UMOV UR26, UR50 ;  /* 0x00000032001a7c82 */ /* 0x000fe20008000000 */
[----:B------:R-:W-:Y:S01]  /*9e30*/  IMAD.MOV.U32 R7, RZ, RZ, R2 ;  /* 0x000000ffff077224 */ /* 0x000fe200078e0002 */
[----:B------:R-:W-:Y:S01]  /*9e40*/  UMOV UR25, UR47 ;  /* 0x0000002f00197c82 */ /* 0x000fe20008000000 */
[----:B------:R-:W-:Y:S01]  /*9e50*/  ULDC UR22, c[0x0][0x9e4] ;  /* 0x0002790000167ab9 */ /* 0x000fe20000000800 */
[----:B------:R-:W-:Y:S01]  /*9e60*/  ULDC UR24, c[0x0][0x9dc] ;  /* 0x0002770000187ab9 */ /* 0x000fe20000000800 */
[----:B------:R-:W-:Y:S01]  /*9e70*/  ULDC UR21, c[0x0][0x988] ;  /* 0x0002620000157ab9 */ /* 0x000fe20000000800 */
[----:B------:R-:W-:-:S05]  /*9e80*/  ULDC UR23, c[0x0][0x9e0] ;  /* 0x0002780000177ab9 */ /* 0x000fca0000000800 */
.L_x_1112:
        /* <DEDUP_REMOVED lines=9> */
.L_x_1097:
[----:B------:R-:W-:Y:S01]  /*9f20*/  ULEA UR6, UR47, UR45, 0x3 ;  /* 0x0000002d2f067291 */ /* 0x000fe2000f8e183f */
[----:B------:R-:W-:-:S05]  /*9f30*/  IMAD.U32 R0, RZ, RZ, UR50 ;  /* 0x00000032ff007e24 */ /* 0x000fca000f8e00ff */
[----:B------:R-:W-:-:S04]  /*9f40*/  SHF.L.U32 R0, R0, 0x1f, RZ ;  /* 0x0000001f00007819 */ /* 0x000fc800000006ff */
[----:B------:R0:W1:Y:S01]  /*9f50*/  SYNCS.PHASECHK.TRANS64.TRYWAIT P2, [UR6+0x16830], R0 ;  /* 0x01683000ff0075a7 */ /* 0x0000620008040146 */
[----:B------:R-:W-:Y:S05]  /*9f60*/  @!P0 BRA `(.L_x_1098) ;  /* 0x0000000000048947 */ /* 0x000fea0003800000 */
[----:B------:R-:W-:Y:S01]  /*9f70*/  BPT.TRAP 0x1 ;  /* 0x000000040000795c */ /* 0x000fe20000300000 */
.L_x_1098:
[----:B-1----:R-:W-:Y:S05]  /*9f80*/  @P2 BRA `(.L_x_1096) ;  /* 0x0000000000082947 */ /* 0x002fea0003800000 */
[----:B------:R-:W1:Y:S02]  /*9f90*/  SYNCS.PHASECHK.TRANS64.TRYWAIT P2, [UR6+0x16830], R0 ;  /* 0x01683000ff0075a7 */ /* 0x000e640008040146 */
[----:B-1----:R-:W-:Y:S05]  /*9fa0*/  @!P2 BRA `(.L_x_1099) ;  /* 0x000000c00000a947 */ /* 0x002fea0003800000 */
.L_x_1096:
        /* <DEDUP_REMOVED lines=27> */
.L_x_1101:
[----:B------:R-:W-:Y:S01]  /*a160*/  ULEA UR6, UR25, UR45, 0x3 ;  /* 0x0000002d19067291 */ /* 0x000fe2000f8e183f */
[----:B------:R-:W-:-:S05]  /*a170*/  IMAD.U32 R0, RZ, RZ, UR26 ;  /* 0x0000001aff007e24 */ /* 0x000fca000f8e00ff */
[----:B------:R-:W-:-:S04]  /*a180*/  SHF.L.U32 R0, R0, 0x1f, RZ ;  /* 0x0000001f00007819 */ /* 0x000fc800000006ff */
[----:B------:R0:W1:Y:S01]  /*a190*/  SYNCS.PHASECHK.TRANS64.TRYWAIT P2, [UR6+0x16850], R0 ;  /* 0x01685000ff0075a7 */ /* 0x0000620008040146 */
[----:B------:R-:W-:Y:S05]  /*a1a0*/  @!P0 BRA `(.L_x_1102) ;  /* 0x0000000000048947 */ /* 0x000fea0003800000 */
[----:B------:R-:W-:Y:S01]  /*a1b0*/  BPT.TRAP 0x1 ;  /* 0x000000040000795c */ /* 0x000fe20000300000 */
.L_x_1102:
[----:B-1----:R-:W-:Y:S05]  /*a1c0*/  @P2 BRA `(.L_x_1100) ;  /* 0x0000000000082947 */ /* 0x002fea0003800000 */
[----:B------:R-:W1:Y:S02]  /*a1d0*/  SYNCS.PHASECHK.TRANS64.TRYWAIT P2, [UR6+0x16850], R0 ;  /* 0x01685000ff0075a7 */ /* 0x000e640008040146 */
[----:B-1----:R-:W-:Y:S05]  /*a1e0*/  @!P2 BRA `(.L_x_1103) ;  /* 0x000000bc0088a947 */ /* 0x002fea0003800000 */
.L_x_1100:
[----:B------:R-:W-:Y:S01]  /*a1f0*/  UIADD3 UR6, UR45, 0x400, URZ ;  /* 0x000004002d067890 */ /* 0x000fe2000fffe03f */
[----:B------:R-:W-:Y:S01]  /*a200*/  WARPGROUP.ARRIVE ;  /* 0x00000000000079c5 */ /* 0x000fe20000000000 */
[----:B------:R-:W-:-:S05]  /*a210*/  UMOV UR7, 0x40000040 ;  /* 0x4000004000077882 */ /* 0x000fca0000000000 */
[----:B------:R-:W2:Y:S01]  /*a220*/  S2R R9, SR_TID.X ;  /* 0x0000000000097919 */ /* 0x000ea20000002100 */
[----:B------:R-:W-:Y:S01]  /*a230*/  USHF.R.U32.HI UR6, URZ, 0x4, UR6 ;  /* 0x000000043f067899 */ /* 0x000fe20008011606 */
[----:B------:R-:W-:Y:S01]  /*a240*/  PLOP3.LUT P2, PT, PT, PT, UP0, 0x80, 0x0 ;  /* 0x000000000000781c */ /* 0x000fe20003f4f008 */
[----:B------:R-:W-:Y:S02]  /*a250*/  VIADD R13, R17, UR39 ;  /* 0x00000027110d7c36 */ /* 0x000fe40008000000 */
[----:B------:R-:W-:Y:S01]  /*a260*/  ULOP3.LUT UR6, UR6, 0x3fff, URZ, 0xc0, !UPT ;  /* 0x00003fff06067892 */ /* 0x000fe2000f8ec03f */
[----:B-1----:R-:W-:Y:S02]  /*a270*/  IMAD.U32 R2, RZ, RZ, UR47 ;  /* 0x0000002fff027e24 */ /* 0x002fe4000f8e00ff */
[----:B------:R-:W-:Y:S01]  /*a280*/  IMAD.SHL.U32 R11, R3, 0x80, RZ ;  /* 0x00000080030b7824 */ /* 0x000fe200078e00ff */
[----:B------:R-:W-:Y:S01]  /*a290*/  ULEA UR10, UR25, UR6, 0xa ;  /* 0x00000006190a7291 */ /* 0x000fe2000f8e503f */
[----:B------:R-:W-:Y:S01]  /*a2a0*/  IMAD.U32 R15, RZ, RZ, UR46 ;  /* 0x0000002eff0f7e24 */ /* 0x000fe2000f8e00ff */
        /* <DEDUP_REMOVED lines=43> */
[----:B------:R-:W-:-:S04]  /*a560*/  @UP0 ULDC UR6, c[0x0][0x450] ;  /* 0x0001140000060ab9 */ /* 0x000fc80000000800 */
[----:B------:R-:W-:Y:S01]  /*a570*/  @P2 SHF.R.U32.HI R13, RZ, UR6, R0 ;  /* 0x00000006ff0d2c19 */ /* 0x000fe20008011600 */
[----:B------:R-:W-:Y:S01]  /*a580*/  VIADD R0, R8, 0x9 ;  /* 0x0000000908007836 */ /* 0x000fe20000000000 */
[----:B------:R-:W-:Y:S01]  /*a590*/  ISETP.GE.U32.AND P2, PT, R9, 0x180, PT ;  /* 0x000001800900780c */ /* 0x000fe20003f46070 */
[----:B------:R-:W-:Y:S02]  /*a5a0*/  ULOP3.LUT UR6, URZ, UR24, URZ, 0x33, !UPT ;  /* 0x000000183f067292 */ /* 0x000fe4000f8e333f */
[----:B------:R-:W0:Y:S01]  /*a5b0*/  SHFL.IDX PT, R9, R13, RZ, 0x1c1f ;  /* 0x001c1fff0d097589 */ /* 0x000e2200000e0000 */
[----:B------:R-:W-:Y:S02]  /*a5c0*/  SEL R8, R0, 0x9, !P2 ;  /* 0x0000000900087807 */ /* 0x000fe40005000000 */
[----:B------:R-:W-:-:S04]  /*a5d0*/  IADD3 R0, -R16, 0x1, -R11 ;  /* 0x0000000110007810 */ /* 0x000fc80007ffe90b */
[----:B------:R-:W-:-:S05]  /*a5e0*/  IADD3 R0, -R15, UR40, R0 ;  /* 0x000000280f007c10 */ /* 0x000fca000fffe100 */
[C---:B------:R-:W-:Y:S02]  /*a5f0*/  VIADD R12, R0.reuse, UR23 ;  /* 0x00000017000c7c36 */ /* 0x040fe40008000000 */
[----:B------:R-:W-:-:S04]  /*a600*/  VIADD R10, R0, UR6 ;  /* 0x00000006000a7c36 */ /* 0x000fc80008000000 */
[--C-:B0-----:R-:W-:Y:S01]  /*a610*/  IMAD.IADD R0, R10, 0x1, R9.reuse ;  /* 0x000000010a007824 */ /* 0x101fe200078e0209 */
[----:B------:R-:W-:Y:S02]  /*a620*/  WARPGROUP.DEPBAR.LE gsb0, 0x0 ;  /* 0x00008000000079c5 */ /* 0x000fe40000010000 */
[----:B------:R0:W-:Y:S06]  /*a630*/  BAR.ARV R8, 0x100 ;  /* 0x000400080000751d */ /* 0x0001ec0000002000 */
[----:B------:R1:W-:Y:S02]  /*a640*/  @!P1 SYNCS.ARRIVE.TRANS64.RED.A1T0 RZ, [R2+URZ], RZ ;  /* 0x000000ff02ff99a7 */ /* 0x0003e4000810043f */
[----:B-1----:R-:W-:Y:S01]  /*a650*/  IMAD.IADD R2, R12, 0x1, R9 ;  /* 0x000000010c027824 */ /* 0x002fe200078e0209 */
[----:B0-----:R-:W-:Y:S06]  /*a660*/  @!P5 BRA `(.L_x_1104) ;  /* 0x00000000005cd947 */ /* 0x001fec0003800000 */
        /* <DEDUP_REMOVED lines=13> */
.L_x_1106:
[----:B------:R-:W-:-:S05]  /*a740*/  IMAD.U32 R20, RZ, RZ, UR22 ;  /* 0x00000016ff147e24 */ /* 0x000fca000f8e00ff */
[----:B------:R-:W-:-:S13]  /*a750*/  ISETP.NE.AND P2, PT, R20, 0x1, PT ;  /* 0x000000011400780c */ /* 0x000fda0003f45270 */
[----:B------:R-:W0:Y:S02]  /*a760*/  @P2 LDC.64 R8, c[0x0][0x9e8] ;  /* 0x00027a00ff082b82 */ /* 0x000e240000000a00 */
[----:B0-----:R-:W-:-:S05]  /*a770*/  @P2 IMAD.HI.U32 R8, R14, R8, RZ ;  /* 0x000000080e082227 */ /* 0x001fca00078e00ff */
[----:B------:R-:W-:-:S07]  /*a780*/  @P2 SHF.R.U32.HI R14, RZ, R9, R8 ;  /* 0x00000009ff0e2219 */ /* 0x000fce0000011608 */
.L_x_1107:
[----:B------:R-:W-:Y:S05]  /*a790*/  BSYNC B0 ;  /* 0x0000000000007941 */ /* 0x000fea0003800000 */
.L_x_1105:
[----:B------:R-:W-:-:S04]  /*a7a0*/  IMAD R9, R14, R20, -R11 ;  /* 0x000000140e097224 */ /* 0x000fc800078e0a0b */
[----:B------:R-:W-:-:S05]  /*a7b0*/  IMAD.IADD R9, R9, 0x1, -R16 ;  /* 0x0000000109097824 */ /* 0x000fca00078e0a10 */
[----:B------:R-:W-:Y:S02]  /*a7c0*/  VIADDMNMX R2, R9, R20, R2, PT ;  /* 0x0000001409027246 */ /* 0x000fe40003800102 */
[----:B------:R-:W-:-:S07]  /*a7d0*/  VIMNMX R0, R0, R9, !PT ;  /* 0x0000000900007248 */ /* 0x000fce0007fe0100 */
.L_x_1104:
        /* <DEDUP_REMOVED lines=114> */
.L_x_1110:
[----:B------:R-:W-:-:S05]  /*af00*/  IMAD.U32 R2, RZ, RZ, UR22 ;  /* 0x00000016ff027e24 */ /* 0x000fca000f8e00ff */
[----:B------:R-:W-:-:S13]  /*af10*/  ISETP.NE.AND P3, PT, R2, 0x1, PT ;  /* 0x000000010200780c */ /* 0x000fda0003f65270 */
[----:B------:R-:W0:Y:S02]  /*af20*/  @P3 LDC.64 R8, c[0x0][0x9e8] ;  /* 0x00027a00ff083b82 */ /* 0x000e240000000a00 */
[----:B0-----:R-:W-:-:S05]  /*af30*/  @P3 IMAD.HI.U32 R8, R0, R8, RZ ;  /* 0x0000000800083227 */ /* 0x001fca00078e00ff */
[----:B------:R-:W-:-:S07]  /*af40*/  @P3 SHF.R.U32.HI R0, RZ, R9, R8 ;  /* 0x00000009ff003219 */ /* 0x000fce0000011608 */
.L_x_1111:
[----:B------:R-:W-:Y:S05]  /*af50*/  BSYNC B0 ;  /* 0x0000000000007941 */ /* 0x000fea0003800000 */
.L_x_1109:
[----:B------:R-:W-:-:S04]  /*af60*/  IMAD R11, R0, R2, -R11 ;  /* 0x00000002000b7224 */ /* 0x000fc800078e0a0b */
[----:B------:R-:W-:-:S05]  /*af70*/  IMAD.IADD R11, R11, 0x1, -R16 ;  /* 0x000000010b0b7824 */ /* 0x000fca00078e0a10 */
[----:B------:R-:W-:Y:S02]  /*af80*/  VIADDMNMX R12, R11, R2, R12, PT ;  /* 0x000000020b0c7246 */ /* 0x000fe4000380010c */
[----:B------:R-:W-:-:S07]  /*af90*/  VIMNMX R10, R10, R11, !PT ;  /* 0x0000000b0a0a7248 */ /* 0x000fce0007fe0100 */
.L_x_1108:
        /* <DEDUP_REMOVED lines=34> */
[----:B------:R-:W-:Y:S02]  /*b1c0*/  ISETP.GT.AND P3, PT, R10, RZ, P2 ;  /* 0x000000ff0a00720c */ /* 0x000fe40001764270 */
        /* <DEDUP_REMOVED lines=9> */
[----:B------:R-:W-:Y:S02]  /*b260*/  ISETP.GT.AND P4, PT, R10, 0x18, P2 ;  /* 0x000000180a00780c */ /* 0x000fe40001784270 */
[----:B------:R-:W-:Y:S02]  /*b270*/  FMNMX.FTZ R0, R68, R9, !PT ;  /* 0x0000000944007209 */ /* 0x000fe40007810000 */
[----:B------:R-:W-:Y:S02]  /*b280*/  FSEL R13, R26, -INF , !P3 ;  /* 0xff8000001a0d7808 */ /* 0x000fe40005800000 */
[----:B------:R-:W-:Y:S02]  /*b290*/  FMNMX.FTZ R9, R69, R0, !PT ;  /* 0x0000000045097209 */ /* 0x000fe40007810000 */
[----:B------:R-:W-:-:S02]  /*b2a0*/  ISETP.LT.OR P6, PT, R12, 0x9, P6 ;  /* 0x000000090c00780c */ /* 0x000fc400037c1670 */
[----:B------:R-:W-:Y:S02]  /*b2b0*/  FMNMX.FTZ R0, R72, R9, !PT ;  /* 0x0000000948007209 */ /* 0x000fe40007810000 */
[----:B------:R-:W-:Y:S02]  /*b2c0*/  ISETP.LT.OR P4, PT, R12, 0x19, P4 ;  /* 0x000000190c00780c */ /* 0x000fe40002781670 */
[----:B------:R-:W-:Y:S02]  /*b2d0*/  FMNMX.FTZ R9, R73, R0, !PT ;  /* 0x0000000049097209 */ /* 0x000fe40007810000 */
[----:B------:R-:W-:Y:S02]  /*b2e0*/  FMNMX.FTZ R8, R13, R6, !PT ;  /* 0x000000060d087209 */ /* 0x000fe40007810000 */
[----:B------:R-:W-:Y:S02]  /*b2f0*/  FMNMX.FTZ R0, R76, R9, !PT ;  /* 0x000000094c007209 */ /* 0x000fe40007810000 */
[----:B------:R-:W-:-:S02]  /*b300*/  FSEL R30, R30, -INF , !P6 ;  /* 0xff8000001e1e7808 */ /* 0x000fc40007000000 */
[----:B------:R-:W-:Y:S02]  /*b310*/  FMNMX.FTZ R9, R77, R0, !PT ;  /* 0x000000004d097209 */ /* 0x000fe40007810000 */
[----:B------:R-:W-:Y:S02]  /*b320*/  FSEL R38, R38, -INF , !P4 ;  /* 0xff80000026267808 */ /* 0x000fe40006000000 */
[----:B------:R-:W-:Y:S02]  /*b330*/  FMNMX.FTZ R0, R80, R9, !PT ;  /* 0x0000000950007209 */ /* 0x000fe40007810000 */
[----:B------:R-:W-:Y:S02]  /*b340*/  FMNMX.FTZ R21, R27, R8, !PT ;  /* 0x000000081b157209 */ /* 0x000fe40007810000 */
[----:B------:R-:W-:Y:S02]  /*b350*/  FMNMX.FTZ R9, R81, R0, !PT ;  /* 0x0000000051097209 */ /* 0x000fe40007810000 */
[----:B------:R-:W-:-:S02]  /*b360*/  ISETP.GT.AND P4, PT, R10, 0x20, P2 ;  /* 0x000000200a00780c */ /* 0x000fc40001784270 */
[----:B------:R-:W-:Y:S02]  /*b370*/  FMNMX.FTZ R0, R84, R9, !PT ;  /* 0x0000000954007209 */ /* 0x000fe40007810000 */
[----:B------:R-:W-:Y:S02]  /*b380*/  FMNMX.FTZ R8, R30, R21, !PT ;  /* 0x000000151e087209 */ /* 0x000fe40007810000 */
[----:B------:R-:W-:Y:S02]  /*b390*/  FMNMX.FTZ R0, R85, R0, !PT ;  /* 0x0000000055007209 */ /* 0x000fe40007810000 */
[----:B------:R-:W-:Y:S02]  /*b3a0*/  ISETP.LT.OR P4, PT, R12, 0x21, P4 ;  /* 0x000000210c00780c */ /* 0x000fe40002781670 */
[----:B------:R-:W-:Y:S01]  /*b3b0*/  FMNMX.FTZ R21, R31, R8, !PT ;  /* 0x000000081f157209 */ /* 0x000fe20007810000 */
[----:B------:R-:W0:Y:S01]  /*b3c0*/  SHFL.BFLY PT, R9, R0, 0x2, 0x1f ;  /* 0x0c401f0000097f89 */ /* 0x000e2200000e0000 */
[----:B------:R-:W-:-:S02]  /*b3d0*/  FSEL R42, R42, -INF , !P4 ;  /* 0xff8000002a2a7808 */ /* 0x000fc40006000000 */
[----:B------:R-:W-:Y:S02]  /*b3e0*/  ISETP.GT.AND P4, PT, R10, 0x28, P2 ;  /* 0x000000280a00780c */ /* 0x000fe40001784270 */
[----:B------:R-:W-:Y:S02]  /*b3f0*/  FMNMX.FTZ R8, R34, R21, !PT ;  /* 0x0000001522087209 */ /* 0x000fe40007810000 */
[----:B------:R-:W-:Y:S02]  /*b400*/  ISETP.LT.OR P4, PT, R12, 0x29, P4 ;  /* 0x000000290c00780c */ /* 0x000fe40002781670 */
[----:B------:R-:W-:Y:S02]  /*b410*/  ISETP.GT.AND P3, PT, R10, 0x30, P2 ;  /* 0x000000300a00780c */ /* 0x000fe40001764270 */
[----:B------:R-:W-:Y:S02]  /*b420*/  FSEL R46, R46, -INF , !P4 ;  /* 0xff8000002e2e7808 */ /* 0x000fe40006000000 */
[----:B------:R-:W-:-:S02]  /*b430*/  ISETP.GT.AND P4, PT, R10, 0x29, P2 ;  /* 0x000000290a00780c */ /* 0x000fc40001784270 */
[C---:B------:R-:W-:Y:S02]  /*b440*/  ISETP.LT.OR P3, PT, R12.reuse, 0x31, P3 ;  /* 0x000000310c00780c */ /* 0x040fe40001f61670 */
[----:B------:R-:W-:Y:S02]  /*b450*/  ISETP.LT.OR P4, PT, R12, 0x2a, P4 ;  /* 0x0000002a0c00780c */ /* 0x000fe40002781670 */
[----:B------:R-:W-:Y:S02]  /*b460*/  FSEL R50, R50, -INF , !P3 ;  /* 0xff80000032327808 */ /* 0x000fe40005800000 */
[----:B------:R-:W-:Y:S02]  /*b470*/  FSEL R47, R47, -INF , !P4 ;  /* 0xff8000002f2f7808 */ /* 0x000fe40006000000 */
[----:B------:R-:W-:Y:S02]  /*b480*/  ISETP.GT.AND P4, PT, R10, 0x31, P2 ;  /* 0x000000310a00780c */ /* 0x000fe40001784270 */
[----:B0-----:R-:W-:-:S02]  /*b490*/  FMNMX.FTZ R9, R0, R9, !PT ;  /* 0x0000000900097209 */ /* 0x001fc40007810000 */
[----:B------:R-:W-:Y:S02]  /*b4a0*/  ISETP.GT.AND P3, PT, R10, 0x38, P2 ;  /* 0x000000380a00780c */ /* 0x000fe40001764270 */
[C---:B------:R-:W-:Y:S01]  /*b4b0*/  ISETP.LT.OR P4, PT, R12.reuse, 0x32, P4 ;  /* 0x000000320c00780c */ /* 0x040fe20002781670 */
[----:B------:R-:W0:Y:S01]  /*b4c0*/  SHFL.BFLY PT, R2, R9, 0x1, 0x1f ;  /* 0x0c201f0009027f89 */ /* 0x000e2200000e0000 */
[----:B------:R-:W-:Y:S02]  /*b4d0*/  ISETP.LT.OR P3, PT, R12, 0x39, P3 ;  /* 0x000000390c00780c */ /* 0x000fe40001f61670 */
[----:B------:R-:W-:Y:S02]  /*b4e0*/  FSEL R51, R51, -INF , !P4 ;  /* 0xff80000033337808 */ /* 0x000fe40006000000 */
[----:B------:R-:W-:Y:S02]  /*b4f0*/  ISETP.GT.AND P4, PT, R10, 0x39, P2 ;  /* 0x000000390a00780c */ /* 0x000fe40001784270 */
[----:B------:R-:W-:-:S02]  /*b500*/  FSEL R54, R54, -INF , !P3 ;  /* 0xff80000036367808 */ /* 0x000fc40005800000 */
[----:B------:R-:W-:Y:S02]  /*b510*/  ISETP.GT.AND P3, PT, R10, 0x40, P2 ;  /* 0x000000400a00780c */ /* 0x000fe40001764270 */
[C---:B------:R-:W-:Y:S02]  /*b520*/  ISETP.LT.OR P4, PT, R12.reuse, 0x3a, P4 ;  /* 0x0000003a0c00780c */ /* 0x040fe40002781670 */
[----:B------:R-:W-:Y:S02]  /*b530*/  ISETP.LT.OR P3, PT, R12, 0x41, P3 ;  /* 0x000000410c00780c */ /* 0x000fe40001f61670 */
[----:B------:R-:W-:Y:S02]  /*b540*/  FSEL R55, R55, -INF , !P4 ;  /* 0xff80000037377808 */ /* 0x000fe40006000000 */
[----:B------:R-:W-:Y:S02]  /*b550*/  ISETP.GT.AND P4, PT, R10, 0x41, P2 ;  /* 0x000000410a00780c */ /* 0x000fe40001784270 */
[----:B------:R-:W-:-:S02]  /*b560*/  FSEL R58, R58, -INF , !P3 ;  /* 0xff8000003a3a7808 */ /* 0x000fc40005800000 */
[----:B------:R-:W-:Y:S02]  /*b570*/  ISETP.GT.AND P3, PT, R10, 0x48, P2 ;  /* 0x000000480a00780c */ /* 0x000fe40001764270 */
[C---:B------:R-:W-:Y:S02]  /*b580*/  ISETP.LT.OR P4, PT, R12.reuse, 0x42, P4 ;  /* 0x000000420c00780c */ /* 0x040fe40002781670 */
[----:B0-----:R-:W-:Y:S02]  /*b590*/  FMNMX.FTZ R2, R9, R2, !PT ;  /* 0x0000000209027209 */ /* 0x001fe40007810000 */
[----:B------:R-:W-:Y:S02]  /*b5a0*/  ISETP.LT.OR P3, PT, R12, 0x49, P3 ;  /* 0x000000490c00780c */ /* 0x000fe40001f61670 */
[C---:B------:R-:W-:Y:S01]  /*b5b0*/  FSETP.NEU.FTZ.AND P6, PT, R2.reuse, -INF , PT ;  /* 0xff8000000200780b */ /* 0x040fe20003fdd000 */
[----:B------:R-:W-:Y:S01]  /*b5c0*/  FMUL.FTZ R0, R2, UR21 ;  /* 0x0000001502007c20 */ /* 0x000fe20008410000 */
[----:B------:R-:W-:-:S02]  /*b5d0*/  FSEL R59, R59, -INF , !P4 ;  /* 0xff8000003b3b7808 */ /* 0x000fc40006000000 */
[----:B------:R-:W-:Y:S02]  /*b5e0*/  ISETP.GT.AND P4, PT, R10, 0x49, P2 ;  /* 0x000000490a00780c */ /* 0x000fe40001784270 */
[----:B------:R-:W-:Y:S02]  /*b5f0*/  FSEL R0, R0, RZ, P6 ;  /* 0x000000ff00007208 */ /* 0x000fe40003000000 */
[----:B------:R-:W-:Y:S02]  /*b600*/  FSEL R62, R62, -INF , !P3 ;  /* 0xff8000003e3e7808 */ /* 0x000fe40005800000 */
[----:B------:R-:W-:Y:S01]  /*b610*/  ISETP.GT.AND P3, PT, R10, 0x50, P2 ;  /* 0x000000500a00780c */ /* 0x000fe20001764270 */
[--C-:B------:R-:W-:Y:S01]  /*b620*/  FFMA.FTZ R9, R25, UR21, -R0.reuse ;  /* 0x0000001519097c23 */ /* 0x100fe20008010800 */
[----:B------:R-:W-:Y:S01]  /*b630*/  FMNMX.FTZ R25, R35, R8, !PT ;  /* 0x0000000823197209 */ /* 0x000fe20007810000 */
[--C-:B------:R-:W-:Y:S01]  /*b640*/  FFMA.FTZ R11, R29, UR21, -R0.reuse ;  /* 0x000000151d0b7c23 */ /* 0x100fe20008010800 */
[--C-:B------:R-:W-:Y:S01]  /*b650*/  FFMA.FTZ R15, R33, UR21, -R0.reuse ;  /* 0x00000015210f7c23 */ /* 0x100fe20008010800 */
[----:B------:R-:W-:Y:S01]  /*b660*/  ISETP.LT.OR P4, PT, R12, 0x4a, P4 ;  /* 0x0000004a0c00780c */ /* 0x000fe20002781670 */
[--C-:B------:R-:W-:Y:S01]  /*b670*/  FFMA.FTZ R21, R37, UR21, -R0.reuse ;  /* 0x0000001525157c23 */ /* 0x100fe20008010800 */
[----:B------:R-:W-:Y:S01]  /*b680*/  FMNMX.FTZ R8, R38, R25, !PT ;  /* 0x0000001926087209 */ /* 0x000fe20007810000 */
[--C-:B------:R-:W-:Y:S01]  /*b690*/  FFMA.FTZ R148, R24, UR21, -R0.reuse ;  /* 0x0000001518947c23 */ /* 0x100fe20008010800 */
[----:B------:R-:W-:Y:S01]  /*b6a0*/  ISETP.LT.OR P3, PT, R12, 0x51, P3 ;  /* 0x000000510c00780c */ /* 0x000fe20001f61670 */
[--C-:B------:R-:W-:Y:S01]  /*b6b0*/  FFMA.FTZ R150, R28, UR21, -R0.reuse ;  /* 0x000000151c967c23 */ /* 0x100fe20008010800 */
[----:B------:R-:W-:Y:S01]  /*b6c0*/  FMNMX.FTZ R25, R39, R8, !PT ;  /* 0x0000000827197209 */ /* 0x000fe20007810000 */
[----:B------:R-:W-:Y:S01]  /*b6d0*/  MUFU.EX2 R9, R9 ;  /* 0x0000000900097308 */ /* 0x000fe20000000800 */
[----:B------:R-:W-:Y:S01]  /*b6e0*/  FSEL R63, R63, -INF , !P4 ;  /* 0xff8000003f3f7808 */ /* 0x000fe20006000000 */
[--C-:B------:R-:W-:Y:S01]  /*b6f0*/  FFMA.FTZ R144, R32, UR21, -R0.reuse ;  /* 0x0000001520907c23 */ /* 0x100fe20008010800 */
[----:B------:R-:W-:Y:S01]  /*b700*/  FMNMX.FTZ R8, R42, R25, !PT ;  /* 0x000000192a087209 */ /* 0x000fe20007810000 */
[--C-:B------:R-:W-:Y:S01]  /*b710*/  FFMA.FTZ R25, R41, UR21, -R0.reuse ;  /* 0x0000001529197c23 */ /* 0x100fe20008010800 */
[----:B------:R-:W-:Y:S01]  /*b720*/  ISETP.GT.AND P4, PT, R10, 0x51, P2 ;  /* 0x000000510a00780c */ /* 0x000fe20001784270 */
        /* <DEDUP_REMOVED lines=36> */
[----:B------:R-:W-:Y:S01]  /*b970*/  FFMA.FTZ R85, R85, UR21, -R0 ;  /* 0x0000001555557c23 */ /* 0x000fe20008010800 */
[----:B------:R-:W-:Y:S01]  /*b980*/  FMNMX.FTZ R8, R62, R37, !PT ;  /* 0x000000253e087209 */ /* 0x000fe20007810000 */
[----:B------:R-:W-:Y:S01]  /*b990*/  MUFU.EX2 R144, R144 ;  /* 0x0000009000907308 */ /* 0x000fe20000000800 */
[----:B------:R-:W-:-:S02]  /*b9a0*/  ISETP.LT.OR P3, PT, R12, 0x61, P3 ;  /* 0x000000610c00780c */ /* 0x000fc40001f61670 */
[----:B------:R-:W-:Y:S02]  /*b9b0*/  FMNMX.FTZ R37, R63, R8, !PT ;  /* 0x000000083f257209 */ /* 0x000fe40007810000 */
[----:B------:R-:W-:Y:S02]  /*b9c0*/  FSEL R71, R71, -INF , !P4 ;  /* 0xff80000047477808 */ /* 0x000fe40006000000 */
[----:B------:R-:W-:Y:S01]  /*b9d0*/  FMNMX.FTZ R8, R66, R37, !PT ;  /* 0x0000002542087209 */ /* 0x000fe20007810000 */
[--C-:B------:R-:W-:Y:S01]  /*b9e0*/  FFMA.FTZ R37, R53, UR21, -R0.reuse ;  /* 0x0000001535257c23 */ /* 0x100fe20008010800 */
[----:B------:R-:W-:Y:S01]  /*b9f0*/  ISETP.GT.AND P4, PT, R10, 0x61, P2 ;  /* 0x000000610a00780c */ /* 0x000fe20001784270 */
[----:B------:R-:W-:Y:S01]  /*ba00*/  FFMA.FTZ R53, R69, UR21, -R0 ;  /* 0x0000001545357c23 */ /* 0x000fe20008010800 */
[----:B------:R-:W-:Y:S01]  /*ba10*/  FMNMX.FTZ R41, R67, R8, !PT ;  /* 0x0000000843297209 */ /* 0x000fe20007810000 */
[----:B------:R-:W-:Y:S01]  /*ba20*/  MUFU.EX2 R15, R15 ;  /* 0x0000000f000f7308 */ /* 0x000fe20000000800 */
[----:B------:R-:W-:-:S02]  /*ba30*/  FSEL R74, R74, -INF , !P3 ;  /* 0xff8000004a4a7808 */ /* 0x000fc40005800000 */
[----:B------:R-:W-:Y:S02]  /*ba40*/  FMNMX.FTZ R8, R70, R41, !PT ;  /* 0x0000002946087209 */ /* 0x000fe40007810000 */
[----:B------:R-:W-:Y:S02]  /*ba50*/  ISETP.GT.AND P3, PT, R10, 0x68, P2 ;  /* 0x000000680a00780c */ /* 0x000fe40001764270 */
[C---:B------:R-:W-:Y:S01]  /*ba60*/  ISETP.LT.OR P4, PT, R12.reuse, 0x62, P4 ;  /* 0x000000620c00780c */ /* 0x040fe20002781670 */
[----:B------:R-:W-:Y:S01]  /*ba70*/  MUFU.EX2 R146, R146 ;  /* 0x0000009200927308 */ /* 0x000fe20000000800 */
[----:B------:R-:W-:Y:S02]  /*ba80*/  FMNMX.FTZ R41, R71, R8, !PT ;  /* 0x0000000847297209 */ /* 0x000fe40007810000 */
[----:B------:R-:W-:Y:S02]  /*ba90*/  ISETP.LT.OR P3, PT, R12, 0x69, P3 ;  /* 0x000000690c00780c */ /* 0x000fe40001f61670 */
[----:B------:R-:W-:-:S02]  /*baa0*/  FSEL R75, R75, -INF , !P4 ;  /* 0xff8000004b4b7808 */ /* 0x000fc40006000000 */
[----:B------:R-:W-:Y:S01]  /*bab0*/  ISETP.GT.AND P4, PT, R10, 0x69, P2 ;  /* 0x000000690a00780c */ /* 0x000fe20001784270 */
[----:B------:R-:W-:Y:S01]  /*bac0*/  MUFU.EX2 R21, R21 ;  /* 0x0000001500157308 */ /* 0x000fe20000000800 */
[----:B------:R-:W-:Y:S01]  /*bad0*/  FMNMX.FTZ R8, R74, R41, !PT ;  /* 0x000000294a087209 */ /* 0x000fe20007810000 */
[--C-:B------:R-:W-:Y:S01]  /*bae0*/  FFMA.FTZ R41, R57, UR21, -R0.reuse ;  /* 0x0000001539297c23 */ /* 0x100fe20008010800 */
[----:B------:R-:W-:Y:S01]  /*baf0*/  FSEL R78, R78, -INF , !P3 ;  /* 0xff8000004e4e7808 */ /* 0x000fe20005800000 */
[----:B------:R-:W-:Y:S01]  /*bb00*/  FFMA.FTZ R57, R73, UR21, -R0 ;  /* 0x0000001549397c23 */ /* 0x000fe20008010800 */
[----:B------:R-:W-:Y:S02]  /*bb10*/  ISETP.GT.AND P3, PT, R10, 0x70, P2 ;  /* 0x000000700a00780c */ /* 0x000fe40001764270 */
[----:B------:R-:W-:Y:S01]  /*bb20*/  ISETP.LT.OR P4, PT, R12, 0x6a, P4 ;  /* 0x0000006a0c00780c */ /* 0x000fe20002781670 */
[----:B------:R-:W-:Y:S01]  /*bb30*/  MUFU.EX2 R140, R140 ;  /* 0x0000008c008c7308 */ /* 0x000fe20000000800 */
[----:B------:R-:W-:-:S02]  /*bb40*/  FMNMX.FTZ R45, R75, R8, !PT ;  /* 0x000000084b2d7209 */ /* 0x000fc40007810000 */
[----:B------:R-:W-:Y:S02]  /*bb50*/  ISETP.LT.OR P3, PT, R12, 0x71, P3 ;  /* 0x000000710c00780c */ /* 0x000fe40001f61670 */
[----:B------:R-:W-:Y:S02]  /*bb60*/  FSEL R79, R79, -INF , !P4 ;  /* 0xff8000004f4f7808 */ /* 0x000fe40006000000 */
[----:B------:R-:W-:Y:S01]  /*bb70*/  ISETP.GT.AND P4, PT, R10, 0x71, P2 ;  /* 0x000000710a00780c */ /* 0x000fe20001784270 */
[----:B------:R-:W-:Y:S01]  /*bb80*/  MUFU.EX2 R25, R25 ;  /* 0x0000001900197308 */ /* 0x000fe20000000800 */
        /* <DEDUP_REMOVED lines=11> */
[----:B------:R-:W-:Y:S01]  /*bc40*/  FFMA.FTZ R45, R61, UR21, -R0 ;  /* 0x000000153d2d7c23 */ /* 0x000fe20008010800 */
[----:B------:R-:W-:-:S02]  /*bc50*/  ISETP.LT.OR P2, PT, R12, 0x7a, P2 ;  /* 0x0000007a0c00780c */ /* 0x000fc40001741670 */
[----:B------:R-:W-:Y:S02]  /*bc60*/  FSEL R86, R86, -INF , !P3 ;  /* 0xff80000056567808 */ /* 0x000fe40005800000 */
[----:B------:R-:W-:Y:S01]  /*bc70*/  FMNMX.FTZ R49, R83, R8, !PT ;  /* 0x0000000853317209 */ /* 0x000fe20007810000 */
[----:B------:R-:W-:Y:S01]  /*bc80*/  MUFU.EX2 R136, R136 ;  /* 0x0000008800887308 */ /* 0x000fe20000000800 */
[----:B------:R-:W-:Y:S02]  /*bc90*/  FSEL R87, R87, -INF , !P2 ;  /* 0xff80000057577808 */ /* 0x000fe40005000000 */
[----:B------:R-:W-:Y:S01]  /*bca0*/  FMNMX.FTZ R8, R86, R49, !PT ;  /* 0x0000003156087209 */ /* 0x000fe20007810000 */
[--C-:B------:R-:W-:Y:S01]  /*bcb0*/  FFMA.FTZ R49, R65, UR21, -R0.reuse ;  /* 0x0000001541317c23 */ /* 0x100fe20008010800 */
[--C-:B------:R-:W-:Y:S02]  /*bcc0*/  FFMA.FTZ R65, R81, UR21, -R0.reuse ;  /* 0x0000001551417c23 */ /* 0x100fe40008010800 */
[----:B------:R-:W-:Y:S01]  /*bcd0*/  FMNMX.FTZ R8, R87, R8, !PT ;  /* 0x0000000857087209 */ /* 0x000fe20007810000 */
[----:B------:R-:W-:Y:S04]  /*bce0*/  MUFU.EX2 R33, R33 ;  /* 0x0000002100217308 */ /* 0x000fe80000000800 */
[----:B------:R-:W0:Y:S04]  /*bcf0*/  SHFL.BFLY PT, R61, R8, 0x2, 0x1f ;  /* 0x0c401f00083d7f89 */ /* 0x000e2800000e0000 */
[----:B------:R-:W-:Y:S08]  /*bd00*/  MUFU.EX2 R138, R138 ;  /* 0x0000008a008a7308 */ /* 0x000ff00000000800 */
[----:B------:R-:W-:Y:S08]  /*bd10*/  MUFU.EX2 R37, R37 ;  /* 0x0000002500257308 */ /* 0x000ff00000000800 */
[----:B------:R-:W-:Y:S01]  /*bd20*/  MUFU.EX2 R132, R132 ;  /* 0x0000008400847308 */ /* 0x000fe20000000800 */
[----:B0-----:R-:W-:Y:S01]  /*bd30*/  FMNMX.FTZ R10, R8, R61, !PT ;  /* 0x0000003d080a7209 */ /* 0x001fe20007810000 */
[----:B------:R-:W-:Y:S01]  /*bd40*/  FFMA.FTZ R61, R77, UR21, -R0 ;  /* 0x000000154d3d7c23 */ /* 0x000fe20008010800 */
[----:B------:R-:W-:-:S05]  /*bd50*/  FSEL R8, R2, RZ, P6 ;  /* 0x000000ff02087208 */ /* 0x000fca0003000000 */
[----:B------:R-:W-:Y:S01]  /*bd60*/  MUFU.EX2 R41, R41 ;  /* 0x0000002900297308 */ /* 0x000fe20000000800 */
[----:B------:R-:W0:Y:S01]  /*bd70*/  SHFL.BFLY PT, R69, R10, 0x1, 0x1f ;  /* 0x0c201f000a457f89 */ /* 0x000e2200000e0000 */
[----:B------:R-:W-:-:S04]  /*bd80*/  FADD.FTZ R8, -R8, R7 ;  /* 0x0000000708087221 */ /* 0x000fc80000010100 */
[----:B------:R-:W-:Y:S02]  /*bd90*/  FMUL.FTZ R7, R8, UR21 ;  /* 0x0000001508077c20 */ /* 0x000fe40008410000 */
[----:B------:R-:W-:Y:S08]  /*bda0*/  MUFU.EX2 R134, R134 ;  /* 0x0000008600867308 */ /* 0x000ff00000000800 */
[----:B------:R-:W1:Y:S08]  /*bdb0*/  MUFU.EX2 R7, R7 ;  /* 0x0000000700077308 */ /* 0x000e700000000800 */
[----:B------:R-:W-:Y:S01]  /*bdc0*/  MUFU.EX2 R45, R45 ;  /* 0x0000002d002d7308 */ /* 0x000fe20000000800 */
[----:B0-----:R-:W-:-:S04]  /*bdd0*/  FMNMX.FTZ R0, R10, R69, !PT ;  /* 0x000000450a007209 */ /* 0x001fc80007810000 */
[C---:B------:R-:W-:Y:S01]  /*bde0*/  FSETP.NEU.FTZ.AND P2, PT, R0.reuse, -INF , PT ;  /* 0xff8000000000780b */ /* 0x040fe20003f5d000 */
[----:B------:R-:W-:Y:S02]  /*bdf0*/  FMUL.FTZ R32, R0, UR21 ;  /* 0x0000001500207c20 */ /* 0x000fe40008410000 */
[----:B------:R-:W-:Y:S01]  /*be00*/  MUFU.EX2 R128, R128 ;  /* 0x0000008000807308 */ /* 0x000fe20000000800 */
[----:B-1----:R-:W-:Y:S01]  /*be10*/  FFMA.FTZ R28, R7, R5, R148 ;  /* 0x00000005071c7223 */ /* 0x002fe20000010094 */
[C---:B------:R-:W-:Y:S01]  /*be20*/  F2FP.F16.F32.PACK_AB R148, R9.reuse, R148 ;  /* 0x000000940994723e */ /* 0x040fe200000000ff */
[-C--:B------:R-:W-:Y:S01]  /*be30*/  FMUL.FTZ R88, R88, R7.reuse ;  /* 0x0000000758587220 */ /* 0x080fe20000410000 */
[----:B------:R-:W-:Y:S01]  /*be40*/  FSEL R32, R32, RZ, P2 ;  /* 0x000000ff20207208 */ /* 0x000fe20001000000 */
[----:B------:R-:W-:Y:S01]  /*be50*/  FADD.FTZ R5, R9, R28 ;  /* 0x0000001c09057221 */ /* 0x000fe20000010000 */
[-C--:B------:R-:W-:Y:S01]  /*be60*/  FMUL.FTZ R89, R89, R7.reuse ;  /* 0x0000000759597220 */ /* 0x080fe20000410000 */
[-C--:B------:R-:W-:Y:S01]  /*be70*/  FMUL.FTZ R92, R92, R7.reuse ;  /* 0x000000075c5c7220 */ /* 0x080fe20000410000 */
[----:B------:R-:W-:Y:S01]  /*be80*/  MUFU.EX2 R49, R49 ;  /* 0x0000003100317308 */ /* 0x000fe20000000800 */
[----:B------:R-:W-:Y:S01]  /*be90*/  FADD.FTZ R28, R150, R5 ;  /* 0x00000005961c7221 */ /* 0x000fe20000010000 */
[--C-:B------:R-:W-:Y:S01]  /*bea0*/  FFMA.FTZ R149, R13, UR21, -R32.reuse ;  /* 0x000000150d957c23 */ /* 0x100fe20008010820 */
[----:B------:R-:W-:Y:S01]  /*beb0*/  FSEL R5, R0, RZ, P2 ;  /* 0x000000ff00057208 */ /* 0x000fe20001000000 */
[----:B------:R-:W-:Y:S01]  /*bec0*/  FFMA.FTZ R151, R30, UR21, -R32 ;  /* 0x000000151e977c23 */ /* 0x000fe20008010820 */
[----:B------:R-:W-:Y:S01]  /*bed0*/  FADD.FTZ R13, R11, R28 ;  /* 0x0000001c0b0d7221 */ /* 0x000fe20000010000 */
[--C-:B------:R-:W-:Y:S01]  /*bee0*/  FFMA.FTZ R8, R27, UR21, -R32.reuse ;  /* 0x000000151b087c23 */ /* 0x100fe20008010820 */
[----:B------:R-:W-:Y:S01]  /*bef0*/  FFMA.FTZ R10, R31, UR21, -R32 ;  /* 0x000000151f0a7c23 */ /* 0x000fe20008010820 */
[----:B------:R-:W-:Y:S01]  /*bf00*/  FADD.FTZ R5, -R5, R6 ;  /* 0x0000000605057221 */ /* 0x000fe20000010100 */
[----:B------:R-:W-:Y:S01]  /*bf10*/  FADD.FTZ R30, R144, R13 ;  /* 0x0000000d901e7221 */ /* 0x000fe20000010000 */
[----:B------:R-:W-:Y:S01]  /*bf20*/  MUFU.EX2 R149, R149 ;  /* 0x0000009500957308 */ /* 0x000fe20000000800 */
[----:B------:R-:W-:Y:S01]  /*bf30*/  FFMA.FTZ R145, R34, UR21, -R32 ;  /* 0x0000001522917c23 */ /* 0x000fe20008010820 */
[----:B------:R-:W-:Y:S01]  /*bf40*/  FMUL.FTZ R5, R5, UR21 ;  /* 0x0000001505057c20 */ /* 0x000fe20008410000 */
[----:B------:R-:W-:Y:S01]  /*bf50*/  FADD.FTZ R13, R15, R30 ;  /* 0x0000001e0f0d7221 */ /* 0x000fe20000010000 */
[--C-:B------:R-:W-:Y:S01]  /*bf60*/  FFMA.FTZ R12, R35, UR21, -R32.reuse ;  /* 0x00000015230c7c23 */ /* 0x100fe20008010820 */
[--C-:B------:R-:W-:Y:S01]  /*bf70*/  FFMA.FTZ R147, R38, UR21, -R32.reuse ;  /* 0x0000001526937c23 */ /* 0x100fe20008010820 */
[--C-:B------:R-:W-:Y:S01]  /*bf80*/  FFMA.FTZ R14, R39, UR21, -R32.reuse ;  /* 0x00000015270e7c23 */ /* 0x100fe20008010820 */
[----:B------:R-:W-:Y:S01]  /*bf90*/  FADD.FTZ R30, R146, R13 ;  /* 0x0000000d921e7221 */ /* 0x000fe20000010000 */
[----:B------:R-:W0:Y:S01]  /*bfa0*/  MUFU.EX2 R6, R5 ;  /* 0x0000000500067308 */ /* 0x000e220000000800 */
[--C-:B------:R-:W-:Y:S01]  /*bfb0*/  FFMA.FTZ R141, R42, UR21, -R32.reuse ;  /* 0x000000152a8d7c23 */ /* 0x100fe20008010820 */
[----:B------:R-:W-:Y:S01]  /*bfc0*/  FFMA.FTZ R20, R43, UR21, -R32 ;  /* 0x000000152b147c23 */ /* 0x000fe20008010820 */
[----:B------:R-:W-:Y:S01]  /*bfd0*/  FADD.FTZ R13, R21, R30 ;  /* 0x0000001e150d7221 */ /* 0x000fe20000010000 */
[--C-:B------:R-:W-:Y:S01]  /*bfe0*/  FFMA.FTZ R143, R46, UR21, -R32.reuse ;  /* 0x000000152e8f7c23 */ /* 0x100fe20008010820 */
[--C-:B------:R-:W-:Y:S01]  /*bff0*/  FFMA.FTZ R24, R47, UR21, -R32.reuse ;  /* 0x000000152f187c23 */ /* 0x100fe20008010820 */
[--C-:B------:R-:W-:Y:S01]  /*c000*/  FFMA.FTZ R137, R50, UR21, -R32.reuse ;  /* 0x0000001532897c23 */ /* 0x100fe20008010820 */
[----:B------:R-:W-:Y:S01]  /*c010*/  FADD.FTZ R30, R140, R13 ;  /* 0x0000000d8c1e7221 */ /* 0x000fe20000010000 */
[----:B------:R-:W1:Y:S01]  /*c020*/  MUFU.EX2 R8, R8 ;  /* 0x0000000800087308 */ /* 0x000e620000000800 */
[--C-:B------:R-:W-:Y:S01]  /*c030*/  FFMA.FTZ R26, R51, UR21, -R32.reuse ;  /* 0x00000015331a7c23 */ /* 0x100fe20008010820 */
[----:B------:R-:W-:Y:S01]  /*c040*/  FFMA.FTZ R139, R54, UR21, -R32 ;  /* 0x00000015368b7c23 */ /* 0x000fe20008010820 */
[----:B------:R-:W-:Y:S01]  /*c050*/  FADD.FTZ R13, R25, R30 ;  /* 0x0000001e190d7221 */ /* 0x000fe20000010000 */
[--C-:B------:R-:W-:Y:S01]  /*c060*/  FFMA.FTZ R28, R55, UR21, -R32.reuse ;  /* 0x00000015371c7c23 */ /* 0x100fe20008010820 */
[--C-:B------:R-:W-:Y:S01]  /*c070*/  FFMA.FTZ R133, R58, UR21, -R32.reuse ;  /* 0x000000153a857c23 */ /* 0x100fe20008010820 */
[--C-:B------:R-:W-:Y:S01]  /*c080*/  FFMA.FTZ R30, R59, UR21, -R32.reuse ;  /* 0x000000153b1e7c23 */ /* 0x100fe20008010820 */
[----:B------:R-:W-:Y:S01]  /*c090*/  FADD.FTZ R34, R142, R13 ;  /* 0x0000000d8e227221 */ /* 0x000fe20000010000 */
[----:B------:R-:W2:Y:S01]  /*c0a0*/  MUFU.EX2 R151, R151 ;  /* 0x0000009700977308 */ /* 0x000ea20000000800 */
[----:B0-----:R-:W-:Y:S01]  /*c0b0*/  FFMA.FTZ R5, R6, R4, R149 ;  /* 0x0000000406057223 */ /* 0x001fe20000010095 */
[----:B------:R-:W-:Y:S01]  /*c0c0*/  FFMA.FTZ R135, R62, UR21, -R32 ;  /* 0x000000153e877c23 */ /* 0x000fe20008010820 */
[----:B------:R-:W-:Y:S01]  /*c0d0*/  FADD.FTZ R13, R29, R34 ;  /* 0x000000221d0d7221 */ /* 0x000fe20000010000 */
[--C-:B------:R-:W-:Y:S01]  /*c0e0*/  FFMA.FTZ R4, R63, UR21, -R32.reuse ;  /* 0x000000153f047c23 */ /* 0x100fe20008010820 */
[--C-:B------:R-:W-:Y:S01]  /*c0f0*/  FFMA.FTZ R129, R66, UR21, -R32.reuse ;  /* 0x0000001542817c23 */ /* 0x100fe20008010820 */
[--C-:B------:R-:W-:Y:S01]  /*c100*/  FFMA.FTZ R131, R70, UR21, -R32.reuse ;  /* 0x0000001546837c23 */ /* 0x100fe20008010820 */
        /* <DEDUP_REMOVED lines=8> */
[----:B------:R-:W-:Y:S01]  /*c190*/  FFMA.FTZ R79, R79, UR21, -R32 ;  /* 0x000000154f4f7c23 */ /* 0x000fe20008010820 */
[----:B------:R-:W1:Y:S01]  /*c1a0*/  MUFU.EX2 R145, R145 ;  /* 0x0000009100917308 */ /* 0x000e620000000800 */
[----:B--2---:R-:W-:Y:S01]  /*c1b0*/  FADD.FTZ R5, R151, R36 ;  /* 0x0000002497057221 */ /* 0x004fe20000010000 */
[----:B------:R-:W-:Y:S01]  /*c1c0*/  FADD.FTZ R36, R138, R13 ;  /* 0x0000000d8a247221 */ /* 0x000fe20000010000 */
[--C-:B------:R-:W-:Y:S01]  /*c1d0*/  FFMA.FTZ R82, R82, UR21, -R32.reuse ;  /* 0x0000001552527c23 */ /* 0x100fe20008010820 */
[--C-:B------:R-:W-:Y:S01]  /*c1e0*/  FFMA.FTZ R83, R83, UR21, -R32.reuse ;  /* 0x0000001553537c23 */ /* 0x100fe20008010820 */
[----:B------:R-:W-:Y:S01]  /*c1f0*/  FFMA.FTZ R86, R86, UR21, -R32 ;  /* 0x0000001556567c23 */ /* 0x000fe20008010820 */
[----:B------:R-:W-:Y:S01]  /*c200*/  FADD.FTZ R13, R37, R36 ;  /* 0x00000024250d7221 */ /* 0x000fe20000010000 */
[--C-:B------:R-:W-:Y:S01]  /*c210*/  FFMA.FTZ R36, R71, UR21, -R32.reuse ;  /* 0x0000001547247c23 */ /* 0x100fe20008010820 */
[----:B------:R-:W2:Y:S01]  /*c220*/  MUFU.EX2 R12, R12 ;  /* 0x0000000c000c7308 */ /* 0x000ea20000000800 */
[----:B0-----:R-:W-:Y:S01]  /*c230*/  FADD.FTZ R38, R10, R5 ;  /* 0x000000050a267221 */ /* 0x001fe20000010000 */
[----:B------:R-:W-:Y:S01]  /*c240*/  FADD.FTZ R40, R132, R13 ;  /* 0x0000000d84287221 */ /* 0x000fe20000010000 */
[----:B------:R-:W-:Y:S01]  /*c250*/  FFMA.FTZ R32, R87, UR21, -R32 ;  /* 0x0000001557207c23 */ /* 0x000fe20008010820 */
[----:B------:R-:W-:Y:S01]  /*c260*/  IMAD.U32 R27, RZ, RZ, UR25 ;  /* 0x00000019ff1b7e24 */ /* 0x000fe2000f8e00ff */
[----:B------:R-:W-:Y:S01]  /*c270*/  ISETP.GT.AND P2, PT, R3, UR43, PT ;  /* 0x0000002b03007c0c */ /* 0x000fe2000bf44270 */
[----:B------:R-:W-:Y:S01]  /*c280*/  FADD.FTZ R13, R41, R40 ;  /* 0x00000028290d7221 */ /* 0x000fe20000010000 */
[----:B------:R-:W-:Y:S01]  /*c290*/  UMOV UR25, UR47 ;  /* 0x0000002f00197c82 */ /* 0x000fe20008000000 */
[----:B------:R-:W0:Y:S01]  /*c2a0*/  MUFU.EX2 R147, R147 ;  /* 0x0000009300937308 */ /* 0x000e220000000800 */
[----:B-1----:R-:W-:Y:S01]  /*c2b0*/  FADD.FTZ R5, R145, R38 ;  /* 0x0000002691057221 */ /* 0x002fe20000010000 */
[----:B------:R-:W-:Y:S01]  /*c2c0*/  FADD.FTZ R40, R134, R13 ;  /* 0x0000000d86287221 */ /* 0x000fe20000010000 */
[----:B------:R-:W-:Y:S01]  /*c2d0*/  @!P1 LEA R27, R27, UR45, 0x3 ;  /* 0x0000002d1b1b9c11 */ /* 0x000fe2000f8e18ff */
[-C--:B------:R-:W-:Y:S01]  /*c2e0*/  FMUL.FTZ R93, R93, R7.reuse ;  /* 0x000000075d5d7220 */ /* 0x080fe20000410000 */
[-C--:B------:R-:W-:Y:S01]  /*c2f0*/  FMUL.FTZ R96, R96, R7.reuse ;  /* 0x0000000760607220 */ /* 0x080fe20000410000 */
[----:B------:R-:W-:Y:S01]  /*c300*/  FADD.FTZ R13, R45, R40 ;  /* 0x000000282d0d7221 */ /* 0x000fe20000010000 */
[----:B------:R-:W-:Y:S01]  /*c310*/  FMUL.FTZ R97, R97, R7 ;  /* 0x0000000761617220 */ /* 0x000fe20000410000 */
[----:B------:R-:W1:Y:S01]  /*c320*/  MUFU.EX2 R14, R14 ;  /* 0x0000000e000e7308 */ /* 0x000e620000000800 */
[----:B--2---:R-:W-:Y:S01]  /*c330*/  FADD.FTZ R38, R12, R5 ;  /* 0x000000050c267221 */ /* 0x004fe20000010000 */
[----:B------:R-:W-:Y:S01]  /*c340*/  FADD.FTZ R40, R128, R13 ;  /* 0x0000000d80287221 */ /* 0x000fe20000010000 */
[----:B------:R-:W-:-:S02]  /*c350*/  @!P1 VIADD R27, R27, 0x16860 ;  /* 0x000168601b1b9836 */ /* 0x000fc40000000000 */
[-C--:B------:R-:W-:Y:S01]  /*c360*/  FMUL.FTZ R100, R100, R7.reuse ;  /* 0x0000000764647220 */ /* 0x080fe20000410000 */
[-C--:B------:R-:W-:Y:S01]  /*c370*/  FMUL.FTZ R101, R101, R7.reuse ;  /* 0x0000000765657220 */ /* 0x080fe20000410000 */
[----:B------:R-:W-:Y:S01]  /*c380*/  FADD.FTZ R13, R49, R40 ;  /* 0x00000028310d7221 */ /* 0x000fe20000010000 */
[-C--:B------:R-:W-:Y:S01]  /*c390*/  FMUL.FTZ R104, R104, R7.reuse ;  /* 0x0000000768687220 */ /* 0x080fe20000410000 */
[----:B------:R-:W2:Y:S01]  /*c3a0*/  MUFU.EX2 R141, R141 ;  /* 0x0000008d008d7308 */ /* 0x000ea20000000800 */
[----:B0-----:R-:W-:Y:S01]  /*c3b0*/  FADD.FTZ R5, R147, R38 ;  /* 0x0000002693057221 */ /* 0x001fe20000010000 */
[----:B------:R-:W-:Y:S01]  /*c3c0*/  @!P1 PRMT R27, RZ, 0x654, R27 ;  /* 0x00000654ff1b9816 */ /* 0x000fe2000000001b */
[-C--:B------:R-:W-:Y:S01]  /*c3d0*/  FMUL.FTZ R105, R105, R7.reuse ;  /* 0x0000000769697220 */ /* 0x080fe20000410000 */
[-C--:B------:R-:W-:Y:S01]  /*c3e0*/  FMUL.FTZ R108, R108, R7.reuse ;  /* 0x000000076c6c7220 */ /* 0x080fe20000410000 */
[-C--:B------:R-:W-:Y:S01]  /*c3f0*/  FMUL.FTZ R109, R109, R7.reuse ;  /* 0x000000076d6d7220 */ /* 0x080fe20000410000 */
[----:B------:R0:W-:Y:S01]  /*c400*/  @!P1 SYNCS.ARRIVE.TRANS64.RED.A1T0 RZ, [R27+URZ], RZ ;  /* 0x000000ff1bff99a7 */ /* 0x0001e2000810043f */
[-C--:B------:R-:W-:Y:S01]  /*c410*/  FMUL.FTZ R112, R112, R7.reuse ;  /* 0x0000000770707220 */ /* 0x080fe20000410000 */
[----:B------:R-:W3:Y:S01]  /*c420*/  MUFU.EX2 R20, R20 ;  /* 0x0000001400147308 */ /* 0x000ee20000000800 */
[----:B-1----:R-:W-:Y:S01]  /*c430*/  FADD.FTZ R38, R14, R5 ;  /* 0x000000050e267221 */ /* 0x002fe20000010000 */
[-C--:B------:R-:W-:Y:S01]  /*c440*/  FMUL.FTZ R113, R113, R7.reuse ;  /* 0x0000000771717220 */ /* 0x080fe20000410000 */
[-C--:B------:R-:W-:Y:S01]  /*c450*/  FMUL.FTZ R116, R116, R7.reuse ;  /* 0x0000000774747220 */ /* 0x080fe20000410000 */
[----:B------:R-:W-:Y:S01]  /*c460*/  FMUL.FTZ R117, R117, R7 ;  /* 0x0000000775757220 */ /* 0x000fe20000410000 */
[-C--:B------:R-:W-:Y:S01]  /*c470*/  FMUL.FTZ R90, R90, R6.reuse ;  /* 0x000000065a5a7220 */ /* 0x080fe20000410000 */
[-C--:B------:R-:W-:Y:S01]  /*c480*/  FMUL.FTZ R91, R91, R6.reuse ;  /* 0x000000065b5b7220 */ /* 0x080fe20000410000 */
[-C--:B------:R-:W-:Y:S01]  /*c490*/  FMUL.FTZ R94, R94, R6.reuse ;  /* 0x000000065e5e7220 */ /* 0x080fe20000410000 */
[----:B------:R-:W1:Y:S01]  /*c4a0*/  MUFU.EX2 R143, R143 ;  /* 0x0000008f008f7308 */ /* 0x000e620000000800 */
        /* <DEDUP_REMOVED lines=8> */
[----:B---3--:R-:W-:Y:S01]  /*c530*/  FADD.FTZ R38, R20, R5 ;  /* 0x0000000514267221 */ /* 0x008fe20000010000 */
[-C--:B------:R-:W-:Y:S01]  /*c540*/  FMUL.FTZ R107, R107, R6.reuse ;  /* 0x000000066b6b7220 */ /* 0x080fe20000410000 */
[-C--:B------:R-:W-:Y:S01]  /*c550*/  FMUL.FTZ R110, R110, R6.reuse ;  /* 0x000000066e6e7220 */ /* 0x080fe20000410000 */
[-C--:B------:R-:W-:Y:S01]  /*c560*/  FMUL.FTZ R111, R111, R6.reuse ;  /* 0x000000066f6f7220 */ /* 0x080fe20000410000 */
[-C--:B------:R-:W-:Y:S01]  /*c570*/  FMUL.FTZ R114, R114, R6.reuse ;  /* 0x0000000672727220 */ /* 0x080fe20000410000 */
[-C--:B------:R-:W-:Y:S01]  /*c580*/  FMUL.FTZ R115, R115, R6.reuse ;  /* 0x0000000673737220 */ /* 0x080fe20000410000 */
[-C--:B------:R-:W-:Y:S01]  /*c590*/  FMUL.FTZ R118, R118, R6.reuse ;  /* 0x0000000676767220 */ /* 0x080fe20000410000 */
[----:B------:R-:W3:Y:S01]  /*c5a0*/  MUFU.EX2 R130, R130 ;  /* 0x0000008200827308 */ /* 0x000ee20000000800 */
[----:B-1----:R-:W-:Y:S01]  /*c5b0*/  FADD.FTZ R5, R143, R38 ;  /* 0x000000268f057221 */ /* 0x002fe20000010000 */
[----:B------:R-:W-:Y:S01]  /*c5c0*/  FMUL.FTZ R119, R119, R6 ;  /* 0x0000000677777220 */ /* 0x000fe20000410000 */
[----:B------:R-:W-:Y:S01]  /*c5d0*/  F2FP.F16.F32.PACK_AB R150, R11, R150 ;  /* 0x000000960b96723e */ /* 0x000fe200000000ff */
[----:B------:R-:W-:Y:S01]  /*c5e0*/  VIADD R3, R3, 0xffffffff ;  /* 0xffffffff03037836 */ /* 0x000fe20000000000 */
[----:B------:R-:W-:Y:S01]  /*c5f0*/  F2FP.F16.F32.PACK_AB R144, R15, R144 ;  /* 0x000000900f90723e */ /* 0x000fe200000000ff */
[----:B------:R-:W-:Y:S01]  /*c600*/  IMAD.MOV.U32 R7, RZ, RZ, R2 ;  /* 0x000000ffff077224 */ /* 0x000fe200078e0002 */
[----:B------:R-:W-:Y:S01]  /*c610*/  F2FP.F16.F32.PACK_AB R146, R21, R146 ;  /* 0x000000921592723e */ /* 0x000fe200000000ff */
[----:B------:R-:W1:Y:S01]  /*c620*/  MUFU.EX2 R137, R137 ;  /* 0x0000008900897308 */ /* 0x000e620000000800 */
[----:B--2---:R-:W-:Y:S01]  /*c630*/  FADD.FTZ R38, R24, R5 ;  /* 0x0000000518267221 */ /* 0x004fe20000010000 */
[----:B------:R-:W-:Y:S01]  /*c640*/  F2FP.F16.F32.PACK_AB R140, R25, R140 ;  /* 0x0000008c198c723e */ /* 0x000fe200000000ff */
[----:B------:R-:W-:Y:S01]  /*c650*/  IMAD.MOV.U32 R6, RZ, RZ, R0 ;  /* 0x000000ffff067224 */ /* 0x000fe200078e0000 */
[----:B------:R-:W-:-:S02]  /*c660*/  F2FP.F16.F32.PACK_AB R142, R29, R142 ;  /* 0x0000008e1d8e723e */ /* 0x000fc400000000ff */
[----:B------:R-:W-:Y:S02]  /*c670*/  F2FP.F16.F32.PACK_AB R136, R33, R136 ;  /* 0x000000882188723e */ /* 0x000fe400000000ff */
[----:B------:R-:W2:Y:S01]  /*c680*/  MUFU.EX2 R53, R53 ;  /* 0x0000003500357308 */ /* 0x000ea20000000800 */
[----:B---3--:R-:W-:Y:S01]  /*c690*/  FADD.FTZ R40, R130, R13 ;  /* 0x0000000d82287221 */ /* 0x008fe20000010000 */
[----:B------:R-:W-:Y:S02]  /*c6a0*/  F2FP.F16.F32.PACK_AB R138, R37, R138 ;  /* 0x0000008a258a723e */ /* 0x000fe400000000ff */
[----:B------:R-:W-:Y:S02]  /*c6b0*/  F2FP.F16.F32.PACK_AB R132, R41, R132 ;  /* 0x000000842984723e */ /* 0x000fe400000000ff */
[----:B------:R-:W-:Y:S02]  /*c6c0*/  F2FP.F16.F32.PACK_AB R134, R45, R134 ;  /* 0x000000862d86723e */ /* 0x000fe400000000ff */
[----:B------:R-:W3:Y:S01]  /*c6d0*/  MUFU.EX2 R26, R26 ;  /* 0x0000001a001a7308 */ /* 0x000ee20000000800 */
[----:B-1----:R-:W-:Y:S01]  /*c6e0*/  FADD.FTZ R5, R137, R38 ;  /* 0x0000002689057221 */ /* 0x002fe20000010000 */
[----:B------:R-:W-:-:S02]  /*c6f0*/  F2FP.F16.F32.PACK_AB R128, R49, R128 ;  /* 0x000000803180723e */ /* 0x000fc400000000ff */
[----:B------:R-:W-:Y:S02]  /*c700*/  F2FP.F16.F32.PACK_AB R149, R8, R149 ;  /* 0x000000950895723e */ /* 0x000fe400000000ff */
[----:B------:R-:W-:Y:S02]  /*c710*/  F2FP.F16.F32.PACK_AB R151, R10, R151 ;  /* 0x000000970a97723e */ /* 0x000fe400000000ff */
[----:B------:R-:W1:Y:S01]  /*c720*/  MUFU.EX2 R124, R124 ;  /* 0x0000007c007c7308 */ /* 0x000e620000000800 */
[C---:B--2---:R-:W-:Y:S01]  /*c730*/  FADD.FTZ R9, R53.reuse, R40 ;  /* 0x0000002835097221 */ /* 0x044fe20000010000 */
[----:B------:R-:W-:Y:S02]  /*c740*/  F2FP.F16.F32.PACK_AB R130, R53, R130 ;  /* 0x000000823582723e */ /* 0x000fe400000000ff */
[----:B------:R-:W-:Y:S02]  /*c750*/  F2FP.F16.F32.PACK_AB R145, R12, R145 ;  /* 0x000000910c91723e */ /* 0x000fe400000000ff */
[----:B------:R-:W-:-:S02]  /*c760*/  F2FP.F16.F32.PACK_AB R147, R14, R147 ;  /* 0x000000930e93723e */ /* 0x000fc400000000ff */
[----:B------:R-:W2:Y:S01]  /*c770*/  MUFU.EX2 R139, R139 ;  /* 0x0000008b008b7308 */ /* 0x000ea20000000800 */
[----:B---3--:R-:W-:Y:S01]  /*c780*/  FADD.FTZ R38, R26, R5 ;  /* 0x000000051a267221 */ /* 0x008fe20000010000 */
[----:B------:R-:W-:Y:S02]  /*c790*/  F2FP.F16.F32.PACK_AB R141, R20, R141 ;  /* 0x0000008d148d723e */ /* 0x000fe400000000ff */
[----:B------:R-:W-:Y:S02]  /*c7a0*/  F2FP.F16.F32.PACK_AB R143, R24, R143 ;  /* 0x0000008f188f723e */ /* 0x000fe400000000ff */
[----:B------:R-:W-:Y:S02]  /*c7b0*/  F2FP.F16.F32.PACK_AB R137, R26, R137 ;  /* 0x000000891a89723e */ /* 0x000fe400000000ff */
[----:B------:R-:W3:Y:S01]  /*c7c0*/  MUFU.EX2 R57, R57 ;  /* 0x0000003900397308 */ /* 0x000ee20000000800 */
[----:B-1----:R-:W-:-:S07]  /*c7d0*/  FADD.FTZ R40, R124, R9 ;  /* 0x000000097c287221 */ /* 0x002fce0000010000 */
[----:B------:R-:W1:Y:S01]  /*c7e0*/  MUFU.EX2 R28, R28 ;  /* 0x0000001c001c7308 */ /* 0x000e620000000800 */
[----:B--2---:R-:W-:-:S07]  /*c7f0*/  FADD.FTZ R5, R139, R38 ;  /* 0x000000268b057221 */ /* 0x004fce0000010000 */
[----:B------:R-:W2:Y:S01]  /*c800*/  MUFU.EX2 R126, R126 ;  /* 0x0000007e007e7308 */ /* 0x000ea20000000800 */
[C---:B---3--:R-:W-:Y:S01]  /*c810*/  FADD.FTZ R9, R57.reuse, R40 ;  /* 0x0000002839097221 */ /* 0x048fe20000010000 */
[----:B------:R-:W-:-:S06]  /*c820*/  F2FP.F16.F32.PACK_AB R124, R57, R124 ;  /* 0x0000007c397c723e */ /* 0x000fcc00000000ff */
[----:B------:R-:W3:Y:S01]  /*c830*/  MUFU.EX2 R133, R133 ;  /* 0x0000008500857308 */ /* 0x000ee20000000800 */
[C---:B-1----:R-:W-:Y:S01]  /*c840*/  FADD.FTZ R38, R28.reuse, R5 ;  /* 0x000000051c267221 */ /* 0x042fe20000010000 */
[----:B------:R-:W-:-:S06]  /*c850*/  F2FP.F16.F32.PACK_AB R139, R28, R139 ;  /* 0x0000008b1c8b723e */ /* 0x000fcc00000000ff */
        /* <DEDUP_REMOVED lines=16> */
[----:B------:R-:W-:-:S06]  /*c960*/  F2FP.F16.F32.PACK_AB R120, R65, R120 ;  /* 0x000000784178723e */ /* 0x000fcc00000000ff */
        /* <DEDUP_REMOVED lines=11> */
[----:B-1----:R-:W-:-:S07]  /*ca20*/  FADD.FTZ R9, R131, R38 ;  /* 0x0000002683097221 */ /* 0x002fce0000010000 */
[----:B------:R-:W1:Y:S01]  /*ca30*/  MUFU.EX2 R75, R75 ;  /* 0x0000004b004b7308 */ /* 0x000e620000000800 */
[C---:B--2---:R-:W-:Y:S01]  /*ca40*/  FADD.FTZ R9, R36.reuse, R9 ;  /* 0x0000000924097221 */ /* 0x044fe20000010000 */
[----:B------:R-:W-:-:S06]  /*ca50*/  F2FP.F16.F32.PACK_AB R131, R36, R131 ;  /* 0x000000832483723e */ /* 0x000fcc00000000ff */
[----:B------:R-:W2:Y:S01]  /*ca60*/  MUFU.EX2 R78, R78 ;  /* 0x0000004e004e7308 */ /* 0x000ea20000000800 */
[----:B---3--:R-:W-:-:S07]  /*ca70*/  FADD.FTZ R38, R74, R9 ;  /* 0x000000094a267221 */ /* 0x008fce0000010000 */
[----:B------:R-:W3:Y:S01]  /*ca80*/  MUFU.EX2 R79, R79 ;  /* 0x0000004f004f7308 */ /* 0x000ee20000000800 */
[C---:B-1----:R-:W-:Y:S01]  /*ca90*/  FADD.FTZ R9, R75.reuse, R38 ;  /* 0x000000264b097221 */ /* 0x042fe20000010000 */
[----:B------:R-:W-:-:S06]  /*caa0*/  F2FP.F16.F32.PACK_AB R125, R75, R74 ;  /* 0x0000004a4b7d723e */ /* 0x000fcc00000000ff */
        /* <DEDUP_REMOVED lines=11> */
[----:B---3--:R-:W-:Y:S01]  /*cb60*/  FADD.FTZ R9, R86, R9 ;  /* 0x0000000956097221 */ /* 0x008fe20000010000 */
[C---:B-1----:R-:W-:Y:S01]  /*cb70*/  FADD.FTZ R5, R69.reuse, R40 ;  /* 0x0000002845057221 */ /* 0x042fe20000010000 */
[----:B------:R-:W-:Y:S02]  /*cb80*/  F2FP.F16.F32.PACK_AB R122, R69, R122 ;  /* 0x0000007a457a723e */ /* 0x000fe400000000ff */
[C---:B--2---:R-:W-:Y:S01]  /*cb90*/  FADD.FTZ R4, R32.reuse, R9 ;  /* 0x0000000920047221 */ /* 0x044fe20000010000 */
[----:B------:R-:W-:Y:S01]  /*cba0*/  F2FP.F16.F32.PACK_AB R123, R32, R86 ;  /* 0x00000056207b723e */ /* 0x000fe200000000ff */
[----:B0-----:R-:W-:Y:S06]  /*cbb0*/  @P2 BRA `(.L_x_1112) ;  /* 0xffffffd000b42947 */ /* 0x001fec000383ffff */
.L_x_1095:
[----:B------:R-:W-:Y:S06]  /*cbc0*/  BAR.ARV 0x8, 0x200 ;  /* 0x0208000000007b1d */ /* 0x000fec0000002000 */
[----:B------:R-:W-:Y:S05]  /*cbd0*/  @!P0 BRA `(.L_x_1113) ;  /* 0x0000000000048947 */ /* 0x000fea0003800000 */
[----:B------:R-:W-:Y:S01]  /*cbe0*/  BPT.TRAP 0x1 ;  /* 0x000000040000795c */ /* 0x000fe20000300000 */
.L_x_1113:
[----:B------:R-:W-:Y:S01]  /*cbf0*/  ULEA UR5, UR47, UR45, 0x3 ;  /* 0x0000002d2f057291 */ /* 0x000fe2000f8e183f */
[----:B------:R-:W-:-:S05]  /*cc00*/  IMAD.U32 R3, RZ, RZ, UR50 ;  /* 0x00000032ff037e24 */ /* 0x000fca000f8e00ff */
[----:B------:R-:W-:-:S04]  /*cc10*/  SHF.L.U32 R3, R3, 0x1f, RZ ;  /* 0x0000001f03037819 */ /* 0x000fc800000006ff */
[----:B------:R0:W1:Y:S01]  /*cc20*/  SYNCS.PHASECHK.TRANS64.TRYWAIT P2, [UR5+0x16850], R3 ;  /* 0x01685003ff0075a7 */ /* 0x0000620008040145 */
[----:B------:R-:W-:Y:S05]  /*cc30*/  @!P0 BRA `(.L_x_1114) ;  /* 0x0000000000048947 */ /* 0x000fea0003800000 */
[----:B------:R-:W-:Y:S01]  /*cc40*/  BPT.TRAP 0x1 ;  /* 0x000000040000795c */ /* 0x000fe20000300000 */
.L_x_1114:
[----:B-1----:R-:W-:Y:S05]  /*cc50*/  @P2 BRA `(.L_x_1115) ;  /* 0x0000000000082947 */ /* 0x002fea0003800000 */
[----:B------:R-:W1:Y:S02]  /*cc60*/  SYNCS.PHASECHK.TRANS64.TRYWAIT P0, [UR5+0x16850], R3 ;  /* 0x01685003ff0075a7 */ /* 0x000e640008000145 */
[----:B-1----:R-:W-:Y:S05]  /*cc70*/  @!P0 BRA `(.L_x_1116) ;  /* 0x0000009000fc8947 */ /* 0x002fea0003800000 */
.L_x_1115:
[----:B------:R-:W-:Y:S01]  /*cc80*/  UIADD3 UR45, UR45, 0x400, URZ ;  /* 0x000004002d2d7890 */ /* 0x000fe2000fffe03f */
[----:B------:R-:W-:Y:S01]  /*cc90*/  WARPGROUP.ARRIVE ;  /* 0x00000000000079c5 */ /* 0x000fe20000000000 */
[----:B------:R-:W-:Y:S01]  /*cca0*/  UMOV UR7, 0x40000040 ;  /* 0x4000004000077882 */ /* 0x000fe20000000000 */
[----:B-1----:R-:W1:Y:S01]  /*ccb0*/  SHFL.BFLY PT, R6, R5, 0x2, 0x1f ;  /* 0x0c401f0005067f89 */ /* 0x002e6200000e0000 */
[----:B------:R-:W-:Y:S01]  /*ccc0*/  USHF.R.U32.HI UR45, URZ, 0x4, UR45 ;  /* 0x000000043f2d7899 */ /* 0x000fe2000801162d */
[----:B------:R-:W-:Y:S01]  /*ccd0*/  IMAD.U32 R9, RZ, RZ, UR5 ;  /* 0x00000005ff097e24 */ /* 0x000fe2000f8e00ff */
[----:B------:R-:W-:Y:S01]  /*cce0*/  UIADD3 UR48, UR48, 0x1, URZ ;  /* 0x0000000130307890 */ /* 0x000fe2000fffe03f */
[----:B0-----:R-:W0:Y:S01]  /*ccf0*/  SHFL.BFLY PT, R3, R4, 0x2, 0x1f ;  /* 0x0c401f0004037f89 */ /* 0x001e2200000e0000 */
[----:B------:R-:W-:Y:S01]  /*cd00*/  ULOP3.LUT UR4, UR45, 0x3fff, URZ, 0xc0, !UPT ;  /* 0x00003fff2d047892 */ /* 0x000fe2000f8ec03f */
[----:B------:R-:W-:Y:S02]  /*cd10*/  @!P1 VIADD R9, R9, 0x16860 ;  /* 0x0001686009099836 */ /* 0x000fe40000000000 */
[----:B------:R-:W-:Y:S01]  /*cd20*/  IMAD.U32 R12, RZ, RZ, UR21 ;  /* 0x00000015ff0c7e24 */ /* 0x000fe2000f8e00ff */
[----:B------:R-:W-:Y:S01]  /*cd30*/  ULEA UR4, UR47, UR4, 0xa ;  /* 0x000000042f047291 */ /* 0x000fe2000f8e503f */
[----:B------:R-:W-:Y:S01]  /*cd40*/  IMAD.MOV.U32 R21, RZ, RZ, -0x800000 ;  /* 0xff800000ff157424 */ /* 0x000fe200078e00ff */
[----:B------:R-:W-:Y:S01]  /*cd50*/  @!P1 PRMT R9, RZ, 0x654, R9 ;  /* 0x00000654ff099816 */ /* 0x000fe20000000009 */
[----:B------:R-:W-:Y:S01]  /*cd60*/  UIADD3 UR47, UR47, 0x1, URZ ;  /* 0x000000012f2f7890 */ /* 0x000fe2000fffe03f */
[----:B------:R-:W-:-:S03]  /*cd70*/  IMAD.MOV.U32 R20, RZ, RZ, -0x800000 ;  /* 0xff800000ff147424 */ /* 0x000fc600078e00ff */
[----:B------:R-:W-:Y:S01]  /*cd80*/  UMOV UR6, UR4 ;  /* 0x0000000400067c82 */ /* 0x000fe20008000000 */
[----:B------:R-:W-:Y:S01]  /*cd90*/  UISETP.NE.AND UP0, UPT, UR47, 0x2, UPT ;  /* 0x000000022f00788c */ /* 0x000fe2000bf05270 */
[----:B------:R-:W-:Y:S01]  /*cda0*/  HGMMA.64x64x16.F32 R88, R148, gdesc[UR4].tnspB, R88, gsb0 ;  /* 0x40e0000494587df0 */ /* 0x000fe20008000858 */
[----:B------:R-:W-:Y:S01]  /*cdb0*/  UIADD3 UR6, UR4, 0x80, URZ ;  /* 0x0000008004067890 */ /* 0x000fe2000fffe03f */
[----:B------:R-:W-:Y:S01]  /*cdc0*/  UMOV UR7, 0x40000040 ;  /* 0x4000004000077882 */ /* 0x000fe20000000000 */
[----:B------:R-:W-:Y:S01]  /*cdd0*/  USEL UR47, UR47, URZ, UP0 ;  /* 0x0000003f2f2f7287 */ /* 0x000fe20008000000 */
[----:B-1----:R-:W-:Y:S01]  /*cde0*/  FADD.FTZ R6, R6, R5 ;  /* 0x0000000506067221 */ /* 0x002fe20000010000 */
[----:B0-----:R-:W-:Y:S01]  /*cdf0*/  FADD.FTZ R7, R3, R4 ;  /* 0x0000000403077221 */ /* 0x001fe20000010000 */
[----:B------:R-:W-:-:S03]  /*ce00*/  IMAD.MOV.U32 R4, RZ, RZ, RZ ;  /* 0x000000ffff047224 */ /* 0x000fc600078e00ff */
[----:B------:R-:W0:Y:S04]  /*ce10*/  SHFL.BFLY PT, R3, R6, 0x1, 0x1f ;  /* 0x0c201f0006037f89 */ /* 0x000e2800000e0000 */
[----:B------:R-:W1:Y:S01]  /*ce20*/  SHFL.BFLY PT, R8, R7, 0x1, 0x1f ;  /* 0x0c201f0007087f89 */ /* 0x000e6200000e0000 */
[----:B0-----:R-:W-:Y:S01]  /*ce30*/  FADD.FTZ R10, R6, R3 ;  /* 0x00000003060a7221 */ /* 0x001fe20000010000 */
[----:B------:R-:W-:Y:S02]  /*ce40*/  IMAD.U32 R3, RZ, RZ, UR21 ;  /* 0x00000015ff037e24 */ /* 0x000fe4000f8e00ff */
[----:B-1----:R-:W-:Y:S02]  /*ce50*/  FADD.FTZ R11, R7, R8 ;  /* 0x00000008070b7221 */ /* 0x002fe40000010000 */
[----:B------:R-:W-:Y:S01]  /*ce60*/  FSETP.NE.FTZ.AND P0, PT, R10, RZ, PT ;  /* 0x000000ff0a00720b */ /* 0x000fe20003f15000 */
[----:B------:R-:W-:-:S02]  /*ce70*/  IMAD.MOV.U32 R7, RZ, RZ, RZ ;  /* 0x000000ffff077224 */ /* 0x000fc400078e00ff */
[----:B------:R-:W-:-:S10]  /*ce80*/  FSETP.NE.FTZ.AND P2, PT, R11, RZ, PT ;  /* 0x000000ff0b00720b */ /* 0x000fd40003f55000 */
[----:B------:R-:W0:Y:S01]  /*ce90*/  @P0 MUFU.LG2 R5, R10 ;  /* 0x0000000a00050308 */ /* 0x000e220000000c00 */
[----:B------:R-:W-:-:S07]  /*cea0*/  @P0 FMUL.FTZ R3, R3, 0.69314718246459960938 ;  /* 0x3f31721803030820 */ /* 0x000fce0000410000 */
[----:B------:R-:W1:Y:S08]  /*ceb0*/  @P2 MUFU.LG2 R8, R11 ;  /* 0x0000000b00082308 */ /* 0x000e700000000c00 */
[----:B------:R2:W3:Y:S01]  /*cec0*/  @P0 MUFU.RCP R4, R10 ;  /* 0x0000000a00040308 */ /* 0x0004e20000001000 */
[----:B0-----:R-:W-:-:S04]  /*ced0*/  @P0 FMUL.FTZ R6, R5, 0.69314718246459960938 ;  /* 0x3f31721805060820 */ /* 0x001fc80000410000 */
[----:B------:R-:W-:Y:S01]  /*cee0*/  @P0 FFMA.FTZ R21, R3, R2, R6 ;  /* 0x0000000203150223 */ /* 0x000fe20000010006 */
[----:B------:R-:W-:Y:S01]  /*cef0*/  PLOP3.LUT P0, PT, PT, PT, PT, 0x8, 0x0 ;  /* 0x000000000000781c */ /* 0x000fe20003f0e170 */
[----:B------:R-:W-:Y:S02]  /*cf00*/  WARPGROUP.DEPBAR.LE gsb0, 0x0 ;  /* 0x00008000000079c5 */ /* 0x000fe40000010000 */
[----:B------:R-:W-:Y:S01]  /*cf10*/  WARPGROUP.ARRIVE ;  /* 0x00000000000079c5 */ /* 0x000fe20000000000 */
[----:B------:R-:W0:Y:S01]  /*cf20*/  @P2 MUFU.RCP R7, R11 ;  /* 0x0000000b00072308 */ /* 0x000e220000001000 */
[----:B--2---:R-:W-:Y:S01]  /*cf30*/  @P2 FMUL.FTZ R10, R12, 0.69314718246459960938 ;  /* 0x3f3172180c0a2820 */ /* 0x004fe20000410000 */
[----:B-1----:R-:W-:-:S03]  /*cf40*/  @P2 FMUL.FTZ R5, R8, 0.69314718246459960938 ;  /* 0x3f31721808052820 */ /* 0x002fc60000410000 */
[----:B------:R-:W-:Y:S01]  /*cf50*/  HGMMA.64x64x16.F32 R88, R144, gdesc[UR4].tnspB, R88, gsb0 ;  /* 0x40e0000490587df0 */ /* 0x000fe20008000858 */
[----:B------:R-:W-:Y:S01]  /*cf60*/  UIADD3 UR6, UR4, 0x100, URZ ;  /* 0x0000010004067890 */ /* 0x000fe2000fffe03f */
[----:B------:R-:W-:Y:S01]  /*cf70*/  @P2 FFMA.FTZ R20, R10, R0, R5 ;  /* 0x000000000a142223 */ /* 0x000fe20000010005 */
        /* <DEDUP_REMOVED lines=24> */
[----:B------:R-:W-:Y:S01]  /*d100*/  HGMMA.64x64x16.F32 R88, R124, gdesc[UR4].tnspB, R88, gsb0 ;  /* 0x40e000047c587df0 */ /* 0x000fe20008000858 */
[----:B------:R-:W-:Y:S01]  /*d110*/  UMOV UR6, UR4 ;  /* 0x0000000400067c82 */ /* 0x000fe20008000000 */
[----:B------:R-:W-:Y:S01]  /*d120*/  UMOV UR7, 0x40000040 ;  /* 0x4000004000077882 */ /* 0x000fe20000000000 */
[----:B------:R-:W-:-:S04]  /*d130*/  USEL UR4, URZ, 0x1, UP0 ;  /* 0x000000013f047887 */ /* 0x000fc80008000000 */
[----:B------:R-:W-:Y:S01]  /*d140*/  ULOP3.LUT UR50, UR50, UR4, URZ, 0x3c, !UPT ;  /* 0x0000000432327292 */ /* 0x000fe2000f8e3c3f */
[----:B------:R-:W-:Y:S02]  /*d150*/  WARPGROUP.DEPBAR.LE gsb0, 0x0 ;  /* 0x00008000000079c5 */ /* 0x000fe40000010000 */
[----:B------:R-:W-:-:S06]  /*d160*/  WARPGROUP.ARRIVE ;  /* 0x00000000000079c5 */ /* 0x000fcc0000000000 */
[----:B------:R-:W-:Y:S03]  /*d170*/  HGMMA.64x64x16.F32 R88, R120, gdesc[UR4].tnspB, R88, gsb0 ;  /* 0x40e0000478587df0 */ /* 0x000fe60008000858 */
        /* <DEDUP_REMOVED lines=34> */
.L_x_1046:
[----:B------:R-:W0:Y:S01]  /*d3a0*/  S2R R5, SR_CgaCtaId ;  /* 0x0000000000057919 */ /* 0x000e220000008800 */
[----:B------:R-:W-:Y:S01]  /*d3b0*/  MOV R0, 0x400 ;  /* 0x0000040000007802 */ /* 0x000fe20000000f00 */
[----:B------:R-:W-:Y:S01]  /*d3c0*/  BSSY B0, `(.L_x_1117) ;  /* 0x0000238000007945 */ /* 0x000fe20003800000 */
[----:B------:R-:W-:Y:S02]  /*d3d0*/  BAR.SYNC.DEFER_BLOCKING 0x5, 0x200 ;  /* 0x0148000000007b1d */ /* 0x000fe40000010000 */
[----:B0-----:R-:W-:-:S05]  /*d3e0*/  LEA R0, R5, R0, 0x18 ;  /* 0x0000000005007211 */ /* 0x001fca00078ec0ff */
[----:B------:R-:W0:Y:S02]  /*d3f0*/  LDS.128 R4, [R0+0x168d0] ;  /* 0x0168d00000047984 */ /* 0x000e240000000c00 */
[----:B0-----:R-:W-:Y:S02]  /*d400*/  R2UR UR5, R5 ;  /* 0x00000000050572ca */ /* 0x001fe400000e0000 */
[----:B------:R-:W-:Y:S02]  /*d410*/  R2UR UR7, R6 ;  /* 0x00000000060772ca */ /* 0x000fe400000e0000 */
[----:B------:R-:W-:Y:S01]  /*d420*/  R2UR UR6, R7 ;  /* 0x00000000070672ca */ /* 0x000fe200000e0000 */
[----:B------:R-:W-:Y:S06]  /*d430*/  BAR.ARV 0x4, 0x200 ;  /* 0x0108000000007b1d */ /* 0x000fec0000002000 */
[----:B------:R-:W-:Y:S08]  /*d440*/  @P0 BRA `(.L_x_1118) ;  /* 0x0000001800180947 */ /* 0x000ff00003800000 */
[----:B------:R-:W2:Y:S01]  /*d450*/  LDL R8, [R1+0x38] ;  /* 0x0000380001087983 */ /* 0x000ea20000100800 */
[----:B------:R-:W-:Y:S01]  /*d460*/  F2FP.F16.F32.PACK_AB R12, R105, R104 ;  /* 0x00000068690c723e */ /* 0x000fe200000000ff */
[----:B------:R-:W-:Y:S01]  /*d470*/  ULDC.64 UR10, c[0x0][0xc00] ;  /* 0x00030000000a7ab9 */ /* 0x000fe20000000a00 */
[----:B------:R-:W-:Y:S01]  /*d480*/  F2FP.F16.F32.PACK_AB R14, R109, R108 ;  /* 0x0000006c6d0e723e */ /* 0x000fe200000000ff */
[----:B------:R-:W0:Y:S01]  /*d490*/  S2R R5, SR_SWINHI ;  /* 0x0000000000057919 */ /* 0x000e220000002f00 */
[----:B------:R-:W-:Y:S01]  /*d4a0*/  F2FP.F16.F32.PACK_AB R15, R111, R110 ;  /* 0x0000006e6f0f723e */ /* 0x000fe200000000ff */
[----:B------:R-:W-:Y:S01]  /*d4b0*/  ULDC.64 UR8, c[0x0][0xc00] ;  /* 0x0003000000087ab9 */ /* 0x000fe20000000a00 */
[----:B------:R-:W-:Y:S01]  /*d4c0*/  F2FP.F16.F32.PACK_AB R24, R113, R112 ;  /* 0x000000707118723e */ /* 0x000fe200000000ff */
[----:B------:R-:W-:Y:S01]  /*d4d0*/  UIMAD.WIDE UR8, UR38, 0x4, UR8 ;  /* 0x00000004260878a5 */ /* 0x000fe2000f8e0208 */
[----:B------:R-:W-:Y:S02]  /*d4e0*/  F2FP.F16.F32.PACK_AB R25, R115, R114 ;  /* 0x000000727319723e */ /* 0x000fe400000000ff */
[----:B------:R-:W-:-:S02]  /*d4f0*/  F2FP.F16.F32.PACK_AB R26, R117, R116 ;  /* 0x00000074751a723e */ /* 0x000fc400000000ff */
[----:B------:R-:W-:Y:S01]  /*d500*/  F2FP.F16.F32.PACK_AB R27, R119, R118 ;  /* 0x00000076771b723e */ /* 0x000fe200000000ff */
[----:B------:R-:W-:Y:S02]  /*d510*/  IMAD.U32 R30, RZ, RZ, UR8 ;  /* 0x00000008ff1e7e24 */ /* 0x000fe4000f8e00ff */
[----:B------:R-:W-:Y:S01]  /*d520*/  IMAD.U32 R31, RZ, RZ, UR9 ;  /* 0x00000009ff1f7e24 */ /* 0x000fe2000f8e00ff */
[----:B------:R-:W-:Y:S01]  /*d530*/  ULDC.64 UR8, c[0x0][0xc08] ;  /* 0x0003020000087ab9 */ /* 0x000fe20000000a00 */
[----:B------:R-:W-:Y:S02]  /*d540*/  MOV R28, R0 ;  /* 0x00000000001c7202 */ /* 0x000fe40000000f00 */
[----:B0-----:R-:W-:Y:S01]  /*d550*/  MOV R29, R5 ;  /* 0x00000005001d7202 */ /* 0x001fe20000000f00 */
[----:B------:R-:W-:Y:S02]  /*d560*/  BAR.SYNC.DEFER_BLOCKING 0x1, 0x180 ;  /* 0x0046000000007b1d */ /* 0x000fe40000010000 */
[----:B--2---:R-:W-:-:S03]  /*d570*/  IMAD.WIDE R4, R8, 0x2, R28 ;  /* 0x0000000208047825 */ /* 0x004fc600078e021c */
[C---:B------:R-:W-:Y:S02]  /*d580*/  IADD3 R9, P1, R4.reuse, 0x40, RZ ;  /* 0x0000004004097810 */ /* 0x040fe40007f3e0ff */
[C---:B------:R-:W-:Y:S02]  /*d590*/  IADD3 R11, P2, R4.reuse, 0x20, RZ ;  /* 0x00000020040b7810 */ /* 0x040fe40007f5e0ff */
[C---:B------:R-:W-:Y:S02]  /*d5a0*/  IADD3 R13, P0, R4.reuse, 0x60, RZ ;  /* 0x00000060040d7810 */ /* 0x040fe40007f1e0ff */
[----:B------:R-:W-:Y:S02]  /*d5b0*/  LOP3.LUT R7, R4, 0x380, RZ, 0xc0, !PT ;  /* 0x0000038004077812 */ /* 0x000fe400078ec0ff */
[----:B------:R-:W-:Y:S02]  /*d5c0*/  LOP3.LUT R8, R9, 0x380, RZ, 0xc0, !PT ;  /* 0x0000038009087812 */ /* 0x000fe400078ec0ff */
[----:B------:R-:W-:-:S02]  /*d5d0*/  LOP3.LUT R10, R11, 0x380, RZ, 0xc0, !PT ;  /* 0x000003800b0a7812 */ /* 0x000fc400078ec0ff */
[----:B------:R-:W-:Y:S02]  /*d5e0*/  LOP3.LUT R6, R13, 0x380, RZ, 0xc0, !PT ;  /* 0x000003800d067812 */ /* 0x000fe400078ec0ff */
[----:B------:R-:W-:Y:S02]  /*d5f0*/  SHF.R.U64 R7, R7, 0x3, RZ ;  /* 0x0000000307077819 */ /* 0x000fe400000012ff */
[----:B------:R-:W-:Y:S02]  /*d600*/  SHF.R.U64 R8, R8, 0x3, RZ ;  /* 0x0000000308087819 */ /* 0x000fe400000012ff */
[----:B------:R-:W-:Y:S02]  /*d610*/  SHF.R.U64 R10, R10, 0x3, RZ ;  /* 0x000000030a0a7819 */ /* 0x000fe400000012ff */
[----:B------:R-:W-:Y:S02]  /*d620*/  SHF.R.U64 R6, R6, 0x3, RZ ;  /* 0x0000000306067819 */ /* 0x000fe400000012ff */
[----:B------:R-:W-:Y:S01]  /*d630*/  LOP3.LUT R4, R7, R4, RZ, 0x3c, !PT ;  /* 0x0000000407047212 */ /* 0x000fe200078e3cff */
[--C-:B------:R-:W-:Y:S01]  /*d640*/  IMAD.X R7, RZ, RZ, R5.reuse, P0 ;  /* 0x000000ffff077224 */ /* 0x100fe200000e0605 */
[----:B------:R-:W-:Y:S01]  /*d650*/  LOP3.LUT R8, R8, R9, RZ, 0x3c, !PT ;  /* 0x0000000908087212 */ /* 0x000fe200078e3cff */
[--C-:B------:R-:W-:Y:S01]  /*d660*/  IMAD.X R9, RZ, RZ, R5.reuse, P1 ;  /* 0x000000ffff097224 */ /* 0x100fe200008e0605 */
[----:B------:R-:W-:Y:S01]  /*d670*/  LOP3.LUT R10, R10, R11, RZ, 0x3c, !PT ;  /* 0x0000000b0a0a7212 */ /* 0x000fe200078e3cff */
[----:B------:R-:W-:Y:S01]  /*d680*/  IMAD.X R11, RZ, RZ, R5, P2 ;  /* 0x000000ffff0b7224 */ /* 0x000fe200010e0605 */
[----:B------:R-:W-:-:S02]  /*d690*/  LOP3.LUT R6, R6, R13, RZ, 0x3c, !PT ;  /* 0x0000000d06067212 */ /* 0x000fc400078e3cff */
[----:B------:R-:W-:Y:S02]  /*d6a0*/  MOV R36, R4 ;  /* 0x0000000400247202 */ /* 0x000fe40000000f00 */
        /* <DEDUP_REMOVED lines=8> */
[----:B------:R-:W-:Y:S01]  /*d730*/  F2FP.F16.F32.PACK_AB R9, R99, R98 ;  /* 0x000000626309723e */ /* 0x000fe200000000ff */
[----:B------:R-:W-:Y:S01]  /*d740*/  STSM.16.M88.4 [R36], R4 ;  /* 0x0000000424007844 */ /* 0x000fe20000000200 */
[----:B------:R-:W-:Y:S02]  /*d750*/  F2FP.F16.F32.PACK_AB R10, R101, R100 ;  /* 0x00000064650a723e */ /* 0x000fe400000000ff */
[----:B------:R-:W-:-:S02]  /*d760*/  F2FP.F16.F32.PACK_AB R11, R103, R102 ;  /* 0x00000066670b723e */ /* 0x000fc400000000ff */
[----:B------:R-:W-:Y:S02]  /*d770*/  F2FP.F16.F32.PACK_AB R13, R107, R106 ;  /* 0x0000006a6b0d723e */ /* 0x000fe400000000ff */
[----:B------:R-:W-:Y:S01]  /*d780*/  ISETP.NE.U32.AND P0, PT, RZ, UR10, PT ;  /* 0x0000000aff007c0c */ /* 0x000fe2000bf05070 */
[----:B------:R-:W-:Y:S03]  /*d790*/  STSM.16.M88.4 [R35], R8 ;  /* 0x0000000823007844 */ /* 0x000fe60000000200 */
[----:B------:R-:W-:Y:S01]  /*d7a0*/  ISETP.NE.AND.EX P0, PT, RZ, UR11, PT, P0 ;  /* 0x0000000bff007c0c */ /* 0x000fe2000bf05300 */
[----:B------:R-:W-:Y:S04]  /*d7b0*/  STSM.16.M88.4 [R34], R12 ;  /* 0x0000000c22007844 */ /* 0x000fe80000000200 */
[----:B------:R0:W-:Y:S01]  /*d7c0*/  STSM.16.M88.4 [R32], R24 ;  /* 0x0000001820007844 */ /* 0x0001e20000000200 */
[----:B------:R-:W-:Y:S08]  /*d7d0*/  BAR.SYNC.DEFER_BLOCKING 0x1, 0x180 ;  /* 0x0046000000007b1d */ /* 0x000ff00000010000 */
[----:B0-----:R-:W0:Y:S01]  /*d7e0*/  LDC R32, c[0x0][0xbe8] ;  /* 0x0002fa00ff207b82 */ /* 0x001e220000000800 */
[----:B------:R-:W2:Y:S01]  /*d7f0*/  @P0 LDG.E R33, desc[UR52][R30.64] ;  /* 0x000000341e210981 */ /* 0x000ea2000c1e1900 */
[----:B------:R-:W-:Y:S01]  /*d800*/  UISETP.NE.U32.AND UP0, UPT, UR8, URZ, UPT ;  /* 0x0000003f0800728c */ /* 0x000fe2000bf05070 */
[----:B------:R-:W-:-:S03]  /*d810*/  ULDC UR4, c[0x0][0xa88] ;  /* 0x0002a20000047ab9 */ /* 0x000fc60000000800 */
[----:B------:R-:W-:Y:S01]  /*d820*/  UISETP.NE.AND.EX UP0, UPT, UR9, URZ, UPT, UP0 ;  /* 0x0000003f0900728c */ /* 0x000fe2000bf05300 */
[----:B------:R-:W-:Y:S01]  /*d830*/  IMAD.U32 R9, RZ, RZ, UR4 ;  /* 0x00000004ff097e24 */ /* 0x000fe2000f8e00ff */
[----:B------:R-:W-:-:S04]  /*d840*/  ULDC UR4, c[0x0][0xad4] ;  /* 0x0002b50000047ab9 */ /* 0x000fc80000000800 */
[----:B------:R-:W-:Y:S02]  /*d850*/  PLOP3.LUT P4, PT, PT, PT, UP0, 0x80, 0x0 ;  /* 0x000000000000781c */ /* 0x000fe40003f8f008 */
[----:B0-----:R-:W-:-:S03]  /*d860*/  ISETP.NE.AND P1, PT, R32, 0x1, PT ;  /* 0x000000012000780c */ /* 0x001fc60003f25270 */
[----:B------:R-:W-:Y:S02]  /*d870*/  @UP0 ULDC.64 UR8, c[0x0][0xc08] ;  /* 0x0003020000080ab9 */ /* 0x000fe40000000a00 */
[----:B------:R-:W-:Y:S02]  /*d880*/  @UP0 UIMAD.WIDE UR8, UR38, 0x4, UR8 ;  /* 0x00000004260808a5 */ /* 0x000fe4000f8e0208 */
[----:B------:R-:W-:-:S06]  /*d890*/  UISETP.NE.AND UP0, UPT, UR42, URZ, UPT ;  /* 0x0000003f2a00728c */ /* 0x000fcc000bf05270 */
[----:B------:R-:W0:Y:S01]  /*d8a0*/  @P1 LDC R6, c[0x0][0xbec] ;  /* 0x0002fb00ff061b82 */ /* 0x000e220000000800 */
[----:B------:R-:W-:Y:S01]  /*d8b0*/  USEL UR4, UR42, UR4, UP0 ;  /* 0x000000042a047287 */ /* 0x000fe20008000000 */
[----:B------:R-:W-:Y:S01]  /*d8c0*/  IMAD.U32 R4, RZ, RZ, UR8 ;  /* 0x00000008ff047e24 */ /* 0x000fe2000f8e00ff */
[----:B------:R-:W-:Y:S01]  /*d8d0*/  UMOV UR19, 0x9b8 ;  /* 0x000009b800137882 */ /* 0x000fe20000000000 */
[----:B------:R-:W-:Y:S01]  /*d8e0*/  IMAD.U32 R5, RZ, RZ, UR9 ;  /* 0x00000009ff057e24 */ /* 0x000fe2000f8e00ff */
[----:B------:R-:W-:-:S03]  /*d8f0*/  UISETP.GT.AND UP1, UPT, UR4, 0x1, UPT ;  /* 0x000000010400788c */ /* 0x000fc6000bf24270 */
[----:B------:R-:W1:Y:S01]  /*d900*/  @P1 LDC R11, c[0x0][0xbf0] ;  /* 0x0002fc00ff0b1b82 */ /* 0x000e620000000800 */
[----:B------:R-:W-:Y:S01]  /*d910*/  USEL UR19, UR19, 0x978, UP1 ;  /* 0x0000097813137887 */ /* 0x000fe20008800000 */
[----:B------:R-:W-:Y:S01]  /*d920*/  VIADD R25, R17, UR39 ;  /* 0x0000002711197c36 */ /* 0x000fe20008000000 */
[----:B------:R-:W-:Y:S01]  /*d930*/  UISETP.NE.U32.AND UP0, UPT, UR10, URZ, UPT ;  /* 0x0000003f0a00728c */ /* 0x000fe2000bf05070 */
[----:B------:R0:W5:Y:S01]  /*d940*/  @P4 LDG.E R9, desc[UR52][R4.64] ;  /* 0x0000003404094981 */ /* 0x000162000c1e1900 */
[----:B------:R-:W-:Y:S01]  /*d950*/  UMOV UR4, URZ ;  /* 0x0000003f00047c82 */ /* 0x000fe20008000000 */
[----:B------:R-:W-:Y:S01]  /*d960*/  USHF.R.S32.HI UR10, URZ, 0x1f, UR38 ;  /* 0x0000001f3f0a7899 */ /* 0x000fe20008011426 */
[----:B------:R-:W-:Y:S01]  /*d970*/  IMAD.MOV.U32 R7, RZ, RZ, R25 ;  /* 0x000000ffff077224 */ /* 0x000fe200078e0019 */
[----:B------:R-:W-:Y:S02]  /*d980*/  UISETP.NE.AND.EX UP0, UPT, UR11, URZ, UPT, UP0 ;  /* 0x0000003f0b00728c */ /* 0x000fe4000bf05300 */
[----:B------:R-:W-:-:S02]  /*d990*/  USEL UR9, UR41, URZ, UP1 ;  /* 0x0000003f29097287 */ /* 0x000fc40008800000 */
[----:B------:R-:W-:Y:S02]  /*d9a0*/  USEL UR8, UR38, URZ, !UP0 ;  /* 0x0000003f26087287 */ /* 0x000fe4000c000000 */
[----:B------:R-:W-:Y:S01]  /*d9b0*/  USEL UR18, UR10, URZ, !UP0 ;  /* 0x0000003f0a127287 */ /* 0x000fe2000c000000 */
[----:B------:R-:W-:Y:S02]  /*d9c0*/  ULDC.64 UR12, c[0x0][UR19+0x220] ;  /* 0x00008800130c7abb */ /* 0x000fe40008000a00 */
[----:B------:R-:W-:Y:S01]  /*d9d0*/  ULDC.64 UR10, c[0x0][UR19+0x218] ;  /* 0x00008600130a7abb */ /* 0x000fe20008000a00 */
[----:B0-----:R-:W-:Y:S01]  /*d9e0*/  @P1 IMAD.HI.U32 R4, R25, R6, RZ ;  /* 0x0000000619041227 */ /* 0x001fe200078e00ff */
[----:B------:R-:W-:Y:S01]  /*d9f0*/  ULDC.64 UR14, c[0x0][UR19+0x228] ;  /* 0x00008a00130e7abb */ /* 0x000fe20008000a00 */
[----:B------:R-:W-:Y:S02]  /*da00*/  UIMAD UR13, UR13, UR8, URZ ;  /* 0x000000080d0d72a4 */ /* 0x000fe4000f8e023f */
[----:B------:R-:W-:-:S02]  /*da10*/  UIMAD.WIDE.U32 UR16, UR10, UR37, URZ ;  /* 0x000000250a1072a5 */ /* 0x000fc4000f8e003f */
[----:B------:R-:W-:Y:S01]  /*da20*/  UIMAD UR20, UR11, UR37, URZ ;  /* 0x000000250b1472a4 */ /* 0x000fe2000f8e023f */
[----:B-1----:R-:W-:Y:S01]  /*da30*/  @P1 SHF.R.U32.HI R7, RZ, R11, R4 ;  /* 0x0000000bff071219 */ /* 0x002fe20000011604 */
[----:B------:R-:W-:Y:S02]  /*da40*/  UIMAD.WIDE.U32 UR10, UR12, UR8, URZ ;  /* 0x000000080c0a72a5 */ /* 0x000fe4000f8e003f */
[----:B------:R-:W-:Y:S02]  /*da50*/  UIMAD.WIDE.U32 UR22, UR14, UR9, URZ ;  /* 0x000000090e1672a5 */ /* 0x000fe4000f8e003f */
[----:B------:R-:W-:Y:S01]  /*da60*/  UIMAD UR9, UR15, UR9, URZ ;  /* 0x000000090f0972a4 */ /* 0x000fe2000f8e023f */
[----:B------:R-:W-:Y:S01]  /*da70*/  IMAD.MOV R11, RZ, RZ, -R7 ;  /* 0x000000ffff0b7224 */ /* 0x000fe200078e0a07 */
[----:B------:R-:W-:Y:S02]  /*da80*/  UIMAD UR13, UR12, UR18, UR13 ;  /* 0x000000120c0d72a4 */ /* 0x000fe4000f8e020d */
[----:B------:R-:W-:Y:S01]  /*da90*/  UIADD3 UR20, UR17, UR20, URZ ;  /* 0x0000001411147290 */ /* 0x000fe2000fffe03f */
[----:B------:R-:W-:-:S02]  /*daa0*/  IMAD.U32 R4, RZ, RZ, UR22 ;  /* 0x00000016ff047e24 */ /* 0x000fc4000f8e00ff */
[----:B------:R-:W-:Y:S01]  /*dab0*/  IMAD.U32 R5, RZ, RZ, UR23 ;  /* 0x00000017ff057e24 */ /* 0x000fe2000f8e00ff */
[----:B------:R-:W-:Y:S01]  /*dac0*/  SHF.R.S32.HI R5, RZ, 0x1f, R7 ;  /* 0x0000001fff057819 */ /* 0x000fe20000011407 */
[----:B------:R-:W-:-:S05]  /*dad0*/  IMAD R11, R32, R11, R25 ;  /* 0x0000000b200b7224 */ /* 0x000fca00078e0219 */
[----:B------:R-:W-:Y:S02]  /*dae0*/  SHF.R.S32.HI R6, RZ, 0x1f, R11 ;  /* 0x0000001fff067819 */ /* 0x000fe4000001140b */
[----:B--2---:R-:W-:-:S13]  /*daf0*/  @P0 R2UR UR4, R33 ;  /* 0x00000000210402ca */ /* 0x004fda00000e0000 */
[----:B------:R-:W-:Y:S02]  /*db00*/  UIADD3 UR16, UP0, UP2, UR10, UR16, UR4 ;  /* 0x000000100a107290 */ /* 0x000fe4000fa1e004 */
[----:B------:R-:W-:Y:S02]  /*db10*/  UIADD3 UR10, UR23, UR9, URZ ;  /* 0x00000009170a7290 */ /* 0x000fe4000fffe03f */
[----:B------:R-:W-:Y:S02]  /*db20*/  UIADD3 UR9, UR11, UR13, URZ ;  /* 0x0000000d0b097290 */ /* 0x000fe4000fffe03f */
[----:B------:R-:W-:Y:S01]  /*db30*/  USHF.R.S32.HI UR14, URZ, 0x1f, UR4 ;  /* 0x0000001f3f0e7899 */ /* 0x000fe20008011404 */
[----:B------:R-:W-:Y:S01]  /*db40*/  IADD3 R4, P2, P3, R7, UR16, R4 ;  /* 0x0000001007047c10 */ /* 0x000fe2000fb5e004 */
[----:B------:R-:W-:Y:S01]  /*db50*/  IMAD.U32 R8, RZ, RZ, UR10 ;  /* 0x0000000aff087e24 */ /* 0x000fe2000f8e00ff */
[----:B------:R-:W-:Y:S01]  /*db60*/  ULDC.64 UR10, c[0x0][UR19+0x210] ;  /* 0x00008400130a7abb */ /* 0x000fe20008000a00 */
[----:B------:R-:W-:Y:S01]  /*db70*/  UIADD3.X UR9, UR9, UR20, UR14, UP0, UP2 ;  /* 0x0000001409097290 */ /* 0x000fe200087e440e */
[----:B------:R-:W-:Y:S01]  /*db80*/  IMAD R7, R11, UR11, RZ ;  /* 0x0000000b0b077c24 */ /* 0x000fe2000f8e02ff */
[----:B------:R-:W-:Y:S01]  /*db90*/  ULDC.64 UR12, c[0x0][0xba8] ;  /* 0x0002ea00000c7ab9 */ /* 0x000fe20000000a00 */
[----:B------:R-:W-:Y:S01]  /*dba0*/  @!UP1 ULDC UR12, c[0x0][0xb50] ;  /* 0x0002d400000c9ab9 */ /* 0x000fe20000000800 */
[----:B------:R-:W-:Y:S01]  /*dbb0*/  @!UP1 ULDC UR13, c[0x0][0xb54] ;  /* 0x0002d500000d9ab9 */ /* 0x000fe20000000800 */
[----:B------:R-:W-:Y:S01]  /*dbc0*/  IMAD R7, R6, UR10, R7 ;  /* 0x0000000a06077c24 */ /* 0x000fe2000f8e0207 */
[----:B------:R-:W-:-:S03]  /*dbd0*/  IADD3.X R5, R5, UR9, R8, P2, P3 ;  /* 0x0000000905057c10 */ /* 0x000fc600097e6408 */
[----:B------:R-:W-:-:S04]  /*dbe0*/  IMAD.WIDE.U32 R4, R11, UR10, R4 ;  /* 0x0000000a0b047c25 */ /* 0x000fc8000f8e0004 */
[----:B------:R-:W-:Y:S01]  /*dbf0*/  IMAD.IADD R5, R5, 0x1, R7 ;  /* 0x0000000105057824 */ /* 0x000fe200078e0207 */
[----:B------:R-:W-:-:S04]  /*dc00*/  LEA R8, P2, R4, UR12, 0x2 ;  /* 0x0000000c04087c11 */ /* 0x000fc8000f8410ff */
[----:B------:R-:W-:Y:S01]  /*dc10*/  LEA.HI.X R10, R4, UR13, R5, 0x2, P2 ;  /* 0x0000000d040a7c11 */ /* 0x000fe200090f1405 */
[----:B------:R-:W-:Y:S08]  /*dc20*/  @P4 BRA `(.L_x_1119) ;  /* 0x0000000000104947 */ /* 0x000ff00003800000 */
[----:B------:R-:W-:Y:S05]  /*dc30*/  @!P0 BRA `(.L_x_1119) ;  /* 0x00000000000c8947 */ /* 0x000fea0003800000 */
[----:B------:R-:W2:Y:S04]  /*dc40*/  LDG.E R4, desc[UR52][R30.64] ;  /* 0x000000341e047981 */ /* 0x000ea8000c1e1900 */
[----:B-----5:R-:W2:Y:S02]  /*dc50*/  LDG.E R9, desc[UR52][R30.64+0x4] ;  /* 0x000004341e097981 */ /* 0x020ea4000c1e1900 */
[----:B--2---:R-:W-:-:S07]  /*dc60*/  IMAD.IADD R9, R9, 0x1, -R4 ;  /* 0x0000000109097824 */ /* 0x004fce00078e0a04 */
.L_x_1119:
        /* <DEDUP_REMOVED lines=13> */
[----:B--2---:R-:W-:-:S04]  /*dd40*/  VIADD R13, R12, UR39 ;  /* 0x000000270c0d7c36 */ /* 0x004fc80008000000 */
[C---:B------:R-:W-:Y:S01]  /*dd50*/  VIADD R15, R13.reuse, 0x8 ;  /* 0x000000080d0f7836 */ /* 0x040fe20000000000 */
[----:B------:R-:W-:-:S04]  /*dd60*/  ISETP.GE.OR P2, PT, R13, R30, P0 ;  /* 0x0000001e0d00720c */ /* 0x000fc80000746670 */
[----:B------:R-:W-:-:S09]  /*dd70*/  ISETP.GE.OR P0, PT, R15, R30, P0 ;  /* 0x0000001e0f00720c */ /* 0x000fd20000706670 */
[----:B0-----:R0:W-:Y:S04]  /*dd80*/  @!P2 ST.E desc[UR52][R4.64], R21 ;  /* 0x000000150400a985 */ /* 0x0011e8000c101934 */
[----:B------:R0:W-:Y:S01]  /*dd90*/  @!P0 ST.E desc[UR52][R6.64], R20 ;  /* 0x0000001406008985 */ /* 0x0001e2000c101934 */
[----:B------:R-:W-:-:S13]  /*dda0*/  PLOP3.LUT P0, PT, PT, PT, UP1, 0x80, 0x0 ;  /* 0x000000000000781c */ /* 0x000fda0003f0f018 */
[----:B0-----:R-:W-:Y:S05]  /*ddb0*/  @P0 BRA `(.L_x_1120) ;  /* 0x0000000400b00947 */ /* 0x001fea0003800000 */
[----:B------:R-:W-:Y:S01]  /*ddc0*/  IMAD R3, R157, 0x40, R19 ;  /* 0x000000409d037824 */ /* 0x000fe200078e0213 */
[----:B------:R-:W-:-:S03]  /*ddd0*/  ULDC.64 UR12, c[0x0][0xaa0] ;  /* 0x0002a800000c7ab9 */ /* 0x000fc60000000a00 */
        /* <DEDUP_REMOVED lines=16> */
[----:B------:R-:W3:Y:S04]  /*dee0*/  LD.E.128 R8, desc[UR52][R8.64] ;  /* 0x0000003408087980 */ /* 0x000ee8000c101d00 */
[----:B------:R-:W4:Y:S01]  /*def0*/  LD.E.128 R12, desc[UR52][R12.64] ;  /* 0x000000340c0c7980 */ /* 0x000f22000c101d00 */
[----:B------:R-:W-:-:S04]  /*df00*/  IADD3 R3, P0, R28, 0x4800, RZ ;  /* 0x000048001c037810 */ /* 0x000fc80007f1e0ff */
[----:B------:R-:W-:Y:S01]  /*df10*/  LOP3.LUT R2, R3, 0x380, RZ, 0xc0, !PT ;  /* 0x0000038003027812 */ /* 0x000fe200078ec0ff */
[----:B------:R-:W-:Y:S01]  /*df20*/  IMAD.X R25, RZ, RZ, R29, P0 ;  /* 0x000000ffff197224 */ /* 0x000fe200000e061d */
[----:B------:R-:W-:Y:S01]  /*df30*/  UIMAD UR9, UR14, UR12, URZ ;  /* 0x0000000c0e0972a4 */ /* 0x000fe2000f8e023f */
[----:B------:R-:W0:Y:S01]  /*df40*/  @P1 LDC R29, c[0x0][0xbf0] ;  /* 0x0002fc00ff1d1b82 */ /* 0x000e220000000800 */
[----:B------:R-:W-:-:S04]  /*df50*/  SHF.R.U64 R2, R2, 0x3, RZ ;  /* 0x0000000302027819 */ /* 0x000fc800000012ff */
[----:B------:R-:W-:-:S03]  /*df60*/  LOP3.LUT R24, R2, R3, RZ, 0x3c, !PT ;  /* 0x0000000302187212 */ /* 0x000fc600078e3cff */
[----:B------:R-:W1:Y:S01]  /*df70*/  @P1 LDC R3, c[0x0][0xbec] ;  /* 0x0002fb00ff031b82 */ /* 0x000e620000000800 */
[----:B------:R-:W-:Y:S02]  /*df80*/  UIMAD.WIDE.U32 UR10, UR4, UR12, URZ ;  /* 0x0000000c040a72a5 */ /* 0x000fe4000f8e003f */
[----:B------:R-:W-:Y:S01]  /*df90*/  UIMAD UR9, UR4, UR13, UR9 ;  /* 0x0000000d040972a4 */ /* 0x000fe2000f8e0209 */
[----:B------:R-:W-:Y:S01]  /*dfa0*/  IMAD R2, R18, 0x30, R157 ;  /* 0x0000003012027824 */ /* 0x000fe200078e029d */
[----:B------:R-:W5:Y:S01]  /*dfb0*/  LD.E.128 R24, desc[UR52][R24.64] ;  /* 0x0000003418187980 */ /* 0x000f62000c101d00 */
[----:B------:R-:W-:Y:S01]  /*dfc0*/  ULDC.64 UR12, c[0x0][0xae8] ;  /* 0x0002ba00000c7ab9 */ /* 0x000fe20000000a00 */
[----:B------:R-:W-:Y:S01]  /*dfd0*/  UIADD3 UR11, UR11, UR9, URZ ;  /* 0x000000090b0b7290 */ /* 0x000fe2000fffe03f */
[----:B------:R-:W-:Y:S01]  /*dfe0*/  VIADD R28, R2, UR39 ;  /* 0x00000027021c7c36 */ /* 0x000fe20008000000 */
[----:B------:R-:W-:Y:S01]  /*dff0*/  USHF.R.S32.HI UR4, URZ, 0x1f, UR8 ;  /* 0x0000001f3f047899 */ /* 0x000fe20008011408 */
[----:B------:R-:W-:Y:S01]  /*e000*/  @!PT LDS RZ, [RZ] ;  /* 0x00000000fffff984 */ /* 0x000fe20000000800 */
[----:B------:R-:W-:Y:S01]  /*e010*/  @!PT LDS RZ, [RZ] ;  /* 0x00000000fffff984 */ /* 0x000fe20000000800 */
[----:B------:R-:W-:Y:S01]  /*e020*/  @!PT LDS RZ, [RZ] ;  /* 0x00000000fffff984 */ /* 0x000fe20000000800 */
[----:B------:R-:W-:Y:S01]  /*e030*/  @!PT LDS RZ, [RZ] ;  /* 0x00000000fffff984 */ /* 0x000fe20000000800 */
[----:B------:R0:W-:Y:S06]  /*e040*/  MEMBAR.ALL.CTA ;  /* 0x0000000000007992 */ /* 0x0001ec0000008000 */
[----:B0-----:R-:W0:Y:S01]  /*e050*/  FENCE.VIEW.ASYNC.S ;  /* 0x00000000000073c6 */ /* 0x001e220000000000 */
[----:B------:R-:W-:Y:S01]  /*e060*/  UIMAD.WIDE.U32 UR10, UR37, UR12, UR10 ;  /* 0x0000000c250a72a5 */ /* 0x000fe2000f8e000a */
[----:B------:R-:W-:Y:S01]  /*e070*/  IMAD.MOV.U32 R21, RZ, RZ, R28 ;  /* 0x000000ffff157224 */ /* 0x000fe200078e001c */
[----:B------:R-:W-:Y:S01]  /*e080*/  SHF.R.S32.HI R35, RZ, 0x1f, R19 ;  /* 0x0000001fff237819 */ /* 0x000fe20000011413 */
[----:B------:R-:W-:Y:S01]  /*e090*/  VIADD R0, R0, 0x16820 ;  /* 0x0001682000007836 */ /* 0x000fe20000000000 */
[----:B------:R-:W-:-:S03]  /*e0a0*/  UIMAD UR11, UR37, UR13, UR11 ;  /* 0x0000000d250b72a4 */ /* 0x000fc6000f8e020b */
[----:B------:R-:W-:Y:S01]  /*e0b0*/  ULDC.64 UR12, c[0x0][0xaf0] ;  /* 0x0002bc00000c7ab9 */ /* 0x000fe20000000a00 */
[----:B------:R-:W-:Y:S01]  /*e0c0*/  PRMT R0, RZ, 0x654, R0 ;  /* 0x00000654ff007816 */ /* 0x000fe20000000000 */
[----:B------:R-:W-:Y:S01]  /*e0d0*/  UIMAD UR4, UR4, UR12, URZ ;  /* 0x0000000c040472a4 */ /* 0x000fe2000f8e023f */
[----:B-1----:R-:W-:-:S03]  /*e0e0*/  @P1 IMAD.HI.U32 R2, R28, R3, RZ ;  /* 0x000000031c021227 */ /* 0x002fc600078e00ff */
[----:B------:R-:W-:Y:S02]  /*e0f0*/  UIMAD UR4, UR8, UR13, UR4 ;  /* 0x0000000d080472a4 */ /* 0x000fe4000f8e0204 */
[----:B------:R-:W-:Y:S01]  /*e100*/  UIMAD.WIDE.U32 UR8, UR8, UR12, UR10 ;  /* 0x0000000c080872a5 */ /* 0x000fe2000f8e000a */
[----:B------:R-:W-:Y:S02]  /*e110*/  @P1 SHF.R.U32.HI R21, RZ, R29, R2 ;  /* 0x0000001dff151219 */ /* 0x000fe40000011602 */
[----:B------:R-:W-:Y:S01]  /*e120*/  ULDC.64 UR10, c[0x0][0xae0] ;  /* 0x0002b800000a7ab9 */ /* 0x000fe20000000a00 */
[----:B------:R-:W-:Y:S01]  /*e130*/  UIADD3 UR4, UR9, UR4, URZ ;  /* 0x0000000409047290 */ /* 0x000fe2000fffe03f */
[--C-:B------:R-:W-:Y:S01]  /*e140*/  SHF.R.S32.HI R20, RZ, 0x1f, R21.reuse ;  /* 0x0000001fff147819 */ /* 0x100fe20000011415 */
[----:B------:R-:W-:Y:S01]  /*e150*/  IMAD.MOV R29, RZ, RZ, -R21 ;  /* 0x000000ffff1d7224 */ /* 0x000fe200078e0a15 */
[----:B0-----:R0:W-:Y:S01]  /*e160*/  SYNCS.ARRIVE.TRANS64.RED.A1T0 RZ, [R0+URZ], RZ ;  /* 0x000000ff00ff79a7 */ /* 0x0011e2000810043f */
[----:B------:R-:W-:-:S02]  /*e170*/  IMAD.U32 R3, RZ, RZ, UR9 ;  /* 0x00000009ff037e24 */ /* 0x000fc4000f8e00ff */
[----:B------:R-:W-:Y:S02]  /*e180*/  IMAD R20, R20, UR10, RZ ;  /* 0x0000000a14147c24 */ /* 0x000fe4000f8e02ff */
[----:B------:R-:W-:Y:S02]  /*e190*/  IMAD R29, R32, R29, R28 ;  /* 0x0000001d201d7224 */ /* 0x000fe400078e021c */
[----:B------:R-:W-:Y:S01]  /*e1a0*/  IMAD.U32 R2, RZ, RZ, UR8 ;  /* 0x00000008ff027e24 */ /* 0x000fe2000f8e00ff */
[----:B------:R-:W-:Y:S01]  /*e1b0*/  ULDC.64 UR8, c[0x0][0xad8] ;  /* 0x0002b60000087ab9 */ /* 0x000fe20000000a00 */
[----:B------:R-:W-:Y:S01]  /*e1c0*/  IMAD.U32 R3, RZ, RZ, UR4 ;  /* 0x00000004ff037e24 */ /* 0x000fe2000f8e00ff */
[----:B------:R-:W-:Y:S01]  /*e1d0*/  ULDC UR4, c[0x0][0xac8] ;  /* 0x0002b20000047ab9 */ /* 0x000fe20000000800 */
[C---:B------:R-:W-:Y:S01]  /*e1e0*/  IMAD R31, R21.reuse, UR11, R20 ;  /* 0x0000000b151f7c24 */ /* 0x040fe2000f8e0214 */
[----:B------:R-:W-:Y:S01]  /*e1f0*/  SHF.R.S32.HI R20, RZ, 0x1f, R29 ;  /* 0x0000001fff147819 */ /* 0x000fe2000001141d */
[----:B------:R-:W-:-:S04]  /*e200*/  IMAD.WIDE.U32 R2, R21, UR10, R2 ;  /* 0x0000000a15027c25 */ /* 0x000fc8000f8e0002 */
[----:B------:R-:W-:Y:S02]  /*e210*/  IMAD.IADD R3, R3, 0x1, R31 ;  /* 0x0000000103037824 */ /* 0x000fe400078e021f */
[----:B------:R-:W-:Y:S02]  /*e220*/  IMAD R20, R20, UR8, RZ ;  /* 0x0000000814147c24 */ /* 0x000fe4000f8e02ff */
[----:B------:R-:W-:-:S04]  /*e230*/  IMAD.WIDE.U32 R2, R29, UR8, R2 ;  /* 0x000000081d027c25 */ /* 0x000fc8000f8e0002 */
[----:B------:R-:W-:Y:S01]  /*e240*/  IMAD R21, R29, UR9, R20 ;  /* 0x000000091d157c24 */ /* 0x000fe2000f8e0214 */
[----:B------:R-:W-:Y:S01]  /*e250*/  ULDC.64 UR8, c[0x0][0xa80] ;  /* 0x0002a00000087ab9 */ /* 0x000fe20000000a00 */
[----:B------:R-:W-:Y:S01]  /*e260*/  VIADD R31, R157, UR39 ;  /* 0x000000279d1f7c36 */ /* 0x000fe20008000000 */
[C---:B------:R-:W-:Y:S01]  /*e270*/  LEA R32, P0, R2.reuse, UR8, 0x1 ;  /* 0x0000000802207c11 */ /* 0x040fe2000f8008ff */
[----:B------:R-:W-:Y:S02]  /*e280*/  IMAD.IADD R3, R3, 0x1, R21 ;  /* 0x0000000103037824 */ /* 0x000fe400078e0215 */
[C---:B------:R-:W-:Y:S02]  /*e290*/  VIADD R21, R31.reuse, 0x60 ;  /* 0x000000601f157836 */ /* 0x040fe40000000000 */
[----:B------:R-:W1:Y:S01]  /*e2a0*/  SHFL.IDX PT, R20, R32, 0x1, 0x181f ;  /* 0x00381f0020147f89 */ /* 0x000e6200000e0000 */
[----:B------:R-:W-:Y:S01]  /*e2b0*/  LEA.HI.X R33, R2, UR9, R3, 0x1, P0 ;  /* 0x0000000902217c11 */ /* 0x000fe200080f0c03 */
[----:B------:R-:W-:Y:S01]  /*e2c0*/  VIADD R3, R31, 0x30 ;  /* 0x000000301f037836 */ /* 0x000fe20000000000 */
[----:B------:R-:W-:Y:S01]  /*e2d0*/  ISETP.GE.AND P0, PT, R19, UR4, PT ;  /* 0x0000000413007c0c */ /* 0x000fe2000bf06270 */
[----:B------:R-:W0:Y:S03]  /*e2e0*/  SHFL.IDX PT, R2, R32, RZ, 0x181f ;  /* 0x00181fff20027589 */ /* 0x000e2600000e0000 */
[-C--:B------:R-:W-:Y:S01]  /*e2f0*/  ISETP.GE.OR P1, PT, R31, R30.reuse, P0 ;  /* 0x0000001e1f00720c */ /* 0x080fe20000726670 */
[----:B------:R-:W0:Y:S01]  /*e300*/  SHFL.IDX PT, R28, R32, 0x2, 0x181f ;  /* 0x00581f00201c7f89 */ /* 0x000e2200000e0000 */
[-C--:B------:R-:W-:Y:S01]  /*e310*/  ISETP.GE.OR P2, PT, R3, R30.reuse, P0 ;  /* 0x0000001e0300720c */ /* 0x080fe20000746670 */
[----:B------:R-:W-:Y:S01]  /*e320*/  VIADD R31, R31, 0x90 ;  /* 0x000000901f1f7836 */ /* 0x000fe20000000000 */
[-C--:B------:R-:W-:Y:S01]  /*e330*/  ISETP.GE.OR P3, PT, R21, R30.reuse, P0 ;  /* 0x0000001e1500720c */ /* 0x080fe20000766670 */
[----:B------:R-:W0:Y:S03]  /*e340*/  SHFL.IDX PT, R34, R33, RZ, 0x181f ;  /* 0x00181fff21227589 */ /* 0x000e2600000e0000 */
[----:B------:R-:W-:Y:S01]  /*e350*/  ISETP.GE.OR P0, PT, R31, R30, P0 ;  /* 0x0000001e1f00720c */ /* 0x000fe20000706670 */
[----:B------:R-:W0:Y:S04]  /*e360*/  SHFL.IDX PT, R36, R33, 0x1, 0x181f ;  /* 0x00381f0021247f89 */ /* 0x000e2800000e0000 */
[----:B------:R-:W0:Y:S02]  /*e370*/  SHFL.IDX PT, R38, R33, 0x2, 0x181f ;  /* 0x00581f0021267f89 */ /* 0x000e2400000e0000 */
[----:B-1----:R-:W-:-:S02]  /*e380*/  @!P2 LEA R20, P5, R19, R20, 0x1 ;  /* 0x000000141314a211 */ /* 0x002fc400078a08ff */
[----:B------:R-:W1:Y:S01]  /*e390*/  SHFL.IDX PT, R32, R32, 0x3, 0x181f ;  /* 0x00781f0020207f89 */ /* 0x000e6200000e0000 */
[----:B0-----:R-:W-:-:S03]  /*e3a0*/  @!P1 LEA R2, P4, R19, R2, 0x1 ;  /* 0x0000000213029211 */ /* 0x001fc600078808ff */
[----:B------:R0:W0:Y:S01]  /*e3b0*/  SHFL.IDX PT, R0, R33, 0x3, 0x181f ;  /* 0x00781f0021007f89 */ /* 0x00002200000e0000 */
[C---:B------:R-:W-:Y:S02]  /*e3c0*/  @!P3 LEA R28, P6, R19.reuse, R28, 0x1 ;  /* 0x0000001c131cb211 */ /* 0x040fe400078c08ff */
[C-C-:B------:R-:W-:Y:S02]  /*e3d0*/  @!P1 LEA.HI.X R3, R19.reuse, R34, R35.reuse, 0x1, P4 ;  /* 0x0000002213039211 */ /* 0x140fe400020f0c23 */
[C-C-:B------:R-:W-:Y:S02]  /*e3e0*/  @!P2 LEA.HI.X R21, R19.reuse, R36, R35.reuse, 0x1, P5 ;  /* 0x000000241315a211 */ /* 0x140fe400028f0c23 */
[----:B------:R-:W-:Y:S01]  /*e3f0*/  @!P3 LEA.HI.X R29, R19, R38, R35, 0x1, P6 ;  /* 0x00000026131db211 */ /* 0x000fe200030f0c23 */
[----:B--2---:R2:W-:Y:S04]  /*e400*/  @!P1 ST.E.128 desc[UR52][R2.64], R4 ;  /* 0x0000000402009985 */ /* 0x0045e8000c101d34 */
[----:B---3--:R2:W-:Y:S04]  /*e410*/  @!P2 ST.E.128 desc[UR52][R20.64], R8 ;  /* 0x000000081400a985 */ /* 0x0085e8000c101d34 */
[----:B----4-:R2:W-:Y:S01]  /*e420*/  @!P3 ST.E.128 desc[UR52][R28.64], R12 ;  /* 0x0000000c1c00b985 */ /* 0x0105e2000c101d34 */
[----:B01----:R-:W-:Y:S05]  /*e430*/  @P0 BRA `(.L_x_1121) ;  /* 0x0000001000c00947 */ /* 0x003fea0003800000 */
[----:B--2---:R-:W-:-:S04]  /*e440*/  LEA R2, P0, R19, R32, 0x1 ;  /* 0x0000002013027211 */ /* 0x004fc800078008ff */
[----:B------:R-:W-:-:S05]  /*e450*/  LEA.HI.X R3, R19, R0, R35, 0x1, P0 ;  /* 0x0000000013037211 */ /* 0x000fca00000f0c23 */
[----:B-----5:R0:W-:Y:S01]  /*e460*/  ST.E.128 desc[UR52][R2.64], R24 ;  /* 0x0000001802007985 */ /* 0x0201e2000c101d34 */
[----:B------:R-:W-:Y:S05]  /*e470*/  BRA `(.L_x_1121) ;  /* 0x0000001000b07947 */ /* 0x000fea0003800000 */
.L_x_1120:
[----:B------:R-:W-:Y:S01]  /*e480*/  ULDC.64 UR12, c[0x0][0xb08] ;  /* 0x0002c200000c7ab9 */ /* 0x000fe20000000a00 */
[----:B------:R-:W0:Y:S01]  /*e490*/  @P1 LDC R4, c[0x0][0xbec] ;  /* 0x0002fb00ff041b82 */ /* 0x000e220000000800 */
[----:B------:R-:W-:Y:S01]  /*e4a0*/  UIMAD UR9, UR14, UR12, URZ ;  /* 0x0000000c0e0972a4 */ /* 0x000fe2000f8e023f */
[----:B------:R-:W-:Y:S01]  /*e4b0*/  IMAD.MOV.U32 R7, RZ, RZ, R25 ;  /* 0x000000ffff077224 */ /* 0x000fe200078e0019 */
[----:B------:R-:W-:Y:S01]  /*e4c0*/  UIMAD.WIDE.U32 UR10, UR4, UR12, URZ ;  /* 0x0000000c040a72a5 */ /* 0x000fe2000f8e003f */
[----:B------:R-:W-:Y:S01]  /*e4d0*/  ISETP.GE.AND P0, PT, R13, R30, PT ;  /* 0x0000001e0d00720c */ /* 0x000fe20003f06270 */
[----:B------:R-:W-:Y:S01]  /*e4e0*/  UIMAD UR9, UR4, UR13, UR9 ;  /* 0x0000000d040972a4 */ /* 0x000fe2000f8e0209 */
[----:B------:R-:W-:Y:S01]  /*e4f0*/  BSSY B1, `(.L_x_1122) ;  /* 0x0000054000017945 */ /* 0x000fe20003800000 */
[----:B------:R-:W-:Y:S01]  /*e500*/  USHF.R.S32.HI UR4, URZ, 0x1f, UR8 ;  /* 0x0000001f3f047899 */ /* 0x000fe20008011408 */
[----:B------:R-:W1:Y:S01]  /*e510*/  @P1 LDC R5, c[0x0][0xbf0] ;  /* 0x0002fc00ff051b82 */ /* 0x000e620000000800 */
[----:B------:R-:W-:Y:S01]  /*e520*/  UIADD3 UR11, UR11, UR9, URZ ;  /* 0x000000090b0b7290 */ /* 0x000fe2000fffe03f */
[----:B------:R-:W-:Y:S01]  /*e530*/  SHF.R.S32.HI R20, RZ, 0x1f, R22 ;  /* 0x0000001fff147819 */ /* 0x000fe20000011416 */
[----:B------:R-:W-:Y:S01]  /*e540*/  ULDC.64 UR12, c[0x0][0xb38] ;  /* 0x0002ce00000c7ab9 */ /* 0x000fe20000000a00 */
[----:B------:R-:W-:Y:S01]  /*e550*/  SHF.R.S32.HI R24, RZ, 0x1f, R23 ;  /* 0x0000001fff187819 */ /* 0x000fe20000011417 */
[----:B------:R-:W-:Y:S01]  /*e560*/  UIMAD.WIDE.U32 UR10, UR37, UR12, UR10 ;  /* 0x0000000c250a72a5 */ /* 0x000fe2000f8e000a */
[----:B------:R-:W-:-:S02]  /*e570*/  SHF.R.S32.HI R26, RZ, 0x1f, R152 ;  /* 0x0000001fff1a7819 */ /* 0x000fc40000011498 */
[----:B------:R-:W-:Y:S01]  /*e580*/  SHF.R.S32.HI R27, RZ, 0x1f, R153 ;  /* 0x0000001fff1b7819 */ /* 0x000fe20000011499 */
[----:B------:R-:W-:Y:S01]  /*e590*/  UIMAD UR11, UR37, UR13, UR11 ;  /* 0x0000000d250b72a4 */ /* 0x000fe2000f8e020b */
[----:B------:R-:W-:Y:S02]  /*e5a0*/  SHF.R.S32.HI R28, RZ, 0x1f, R154 ;  /* 0x0000001fff1c7819 */ /* 0x000fe4000001149a */
[----:B------:R-:W-:Y:S01]  /*e5b0*/  ULDC.64 UR12, c[0x0][0xb40] ;  /* 0x0002d000000c7ab9 */ /* 0x000fe20000000a00 */
[----:B------:R-:W-:Y:S01]  /*e5c0*/  SHF.R.S32.HI R29, RZ, 0x1f, R155 ;  /* 0x0000001fff1d7819 */ /* 0x000fe2000001149b */
[----:B------:R-:W-:Y:S01]  /*e5d0*/  UIMAD UR4, UR4, UR12, URZ ;  /* 0x0000000c040472a4 */ /* 0x000fe2000f8e023f */
[----:B------:R-:W-:Y:S01]  /*e5e0*/  SHF.R.S32.HI R31, RZ, 0x1f, R156 ;  /* 0x0000001fff1f7819 */ /* 0x000fe2000001149c */
[----:B0-----:R-:W-:Y:S01]  /*e5f0*/  @P1 IMAD.HI.U32 R4, R25, R4, RZ ;  /* 0x0000000419041227 */ /* 0x001fe200078e00ff */
[----:B------:R-:W-:Y:S01]  /*e600*/  SHF.R.S32.HI R33, RZ, 0x1f, R16 ;  /* 0x0000001fff217819 */ /* 0x000fe20000011410 */
[----:B------:R-:W-:-:S02]  /*e610*/  UIMAD UR4, UR8, UR13, UR4 ;  /* 0x0000000d080472a4 */ /* 0x000fc4000f8e0204 */
[----:B------:R-:W-:-:S03]  /*e620*/  UIMAD.WIDE.U32 UR8, UR8, UR12, UR10 ;  /* 0x0000000c080872a5 */ /* 0x000fc6000f8e000a */
[----:B------:R-:W-:Y:S01]  /*e630*/  ULDC.64 UR10, c[0x0][0xb48] ;  /* 0x0002d200000a7ab9 */ /* 0x000fe20000000a00 */
[----:B------:R-:W-:Y:S01]  /*e640*/  UIADD3 UR9, UR9, UR4, URZ ;  /* 0x0000000409097290 */ /* 0x000fe2000fffe03f */
[----:B-1----:R-:W-:-:S03]  /*e650*/  @P1 SHF.R.U32.HI R7, RZ, R5, R4 ;  /* 0x00000005ff071219 */ /* 0x002fc60000011604 */
[----:B------:R-:W-:Y:S01]  /*e660*/  UIMAD.WIDE.U32 UR8, UR41, UR10, UR8 ;  /* 0x0000000a290872a5 */ /* 0x000fe2000f8e0008 */
[--C-:B------:R-:W-:Y:S01]  /*e670*/  SHF.R.S32.HI R4, RZ, 0x1f, R7.reuse ;  /* 0x0000001fff047819 */ /* 0x100fe20000011407 */
[----:B------:R-:W-:Y:S02]  /*e680*/  IMAD.MOV R9, RZ, RZ, -R7 ;  /* 0x000000ffff097224 */ /* 0x000fe400078e0a07 */
[----:B------:R-:W-:Y:S02]  /*e690*/  UIMAD UR41, UR41, UR11, UR9 ;  /* 0x0000000b292972a4 */ /* 0x000fe4000f8e0209 */
[----:B------:R-:W-:Y:S01]  /*e6a0*/  IMAD R9, R32, R9, R25 ;  /* 0x0000000920097224 */ /* 0x000fe200078e0219 */
[----:B------:R-:W-:Y:S01]  /*e6b0*/  ULDC.64 UR10, c[0x0][0xb30] ;  /* 0x0002cc00000a7ab9 */ /* 0x000fe20000000a00 */
[----:B------:R-:W-:Y:S02]  /*e6c0*/  IMAD.U32 R5, RZ, RZ, UR9 ;  /* 0x00000009ff057e24 */ /* 0x000fe4000f8e00ff */
[----:B------:R-:W-:-:S02]  /*e6d0*/  IMAD R6, R4, UR10, RZ ;  /* 0x0000000a04067c24 */ /* 0x000fc4000f8e02ff */
[----:B------:R-:W-:Y:S01]  /*e6e0*/  IMAD.U32 R4, RZ, RZ, UR8 ;  /* 0x00000008ff047e24 */ /* 0x000fe2000f8e00ff */
[----:B------:R-:W-:Y:S01]  /*e6f0*/  ULDC.64 UR8, c[0x0][0xb28] ;  /* 0x0002ca0000087ab9 */ /* 0x000fe20000000a00 */
[----:B------:R-:W-:Y:S02]  /*e700*/  IMAD.U32 R5, RZ, RZ, UR41 ;  /* 0x00000029ff057e24 */ /* 0x000fe4000f8e00ff */
[C---:B------:R-:W-:Y:S01]  /*e710*/  IMAD R11, R7.reuse, UR11, R6 ;  /* 0x0000000b070b7c24 */ /* 0x040fe2000f8e0206 */
[----:B------:R-:W-:Y:S01]  /*e720*/  SHF.R.S32.HI R6, RZ, 0x1f, R9 ;  /* 0x0000001fff067819 */ /* 0x000fe20000011409 */
[----:B------:R-:W-:-:S04]  /*e730*/  IMAD.WIDE.U32 R4, R7, UR10, R4 ;  /* 0x0000000a07047c25 */ /* 0x000fc8000f8e0004 */
[----:B------:R-:W-:Y:S02]  /*e740*/  IMAD R6, R6, UR8, RZ ;  /* 0x0000000806067c24 */ /* 0x000fe4000f8e02ff */
[----:B------:R-:W-:Y:S02]  /*e750*/  IMAD.IADD R5, R5, 0x1, R11 ;  /* 0x0000000105057824 */ /* 0x000fe400078e020b */
[C---:B------:R-:W-:Y:S02]  /*e760*/  IMAD R7, R9.reuse, UR9, R6 ;  /* 0x0000000909077c24 */ /* 0x040fe4000f8e0206 */
[----:B------:R-:W-:Y:S01]  /*e770*/  IMAD.WIDE.U32 R4, R9, UR8, R4 ;  /* 0x0000000809047c25 */ /* 0x000fe2000f8e0004 */
[----:B------:R-:W-:-:S03]  /*e780*/  ULDC.64 UR8, c[0x0][0xb00] ;  /* 0x0002c00000087ab9 */ /* 0x000fc60000000a00 */
[----:B------:R-:W-:Y:S01]  /*e790*/  VIADD R6, R0, 0x16820 ;  /* 0x0001682000067836 */ /* 0x000fe20000000000 */
[----:B------:R-:W-:Y:S01]  /*e7a0*/  LEA R0, P1, R4, UR8, 0x2 ;  /* 0x0000000804007c11 */ /* 0x000fe2000f8210ff */
[----:B------:R-:W-:-:S03]  /*e7b0*/  IMAD.IADD R5, R5, 0x1, R7 ;  /* 0x0000000105057824 */ /* 0x000fc600078e0207 */
[----:B------:R-:W-:Y:S01]  /*e7c0*/  PRMT R6, RZ, 0x654, R6 ;  /* 0x00000654ff067816 */ /* 0x000fe20000000006 */
[----:B------:R0:W1:Y:S01]  /*e7d0*/  SHFL.IDX PT, R21, R0, RZ, 0x1c1f ;  /* 0x001c1fff00157589 */ /* 0x00006200000e0000 */
[----:B------:R-:W-:Y:S02]  /*e7e0*/  LEA.HI.X R14, R4, UR9, R5, 0x2, P1 ;  /* 0x00000009040e7c11 */ /* 0x000fe400088f1405 */
[----:B------:R0:W-:Y:S03]  /*e7f0*/  SYNCS.ARRIVE.TRANS64.RED.A1T0 RZ, [R6+URZ], RZ ;  /* 0x000000ff06ff79a7 */ /* 0x0001e6000810043f */
[----:B------:R0:W2:Y:S01]  /*e800*/  SHFL.IDX PT, R13, R14, RZ, 0x1c1f ;  /* 0x001c1fff0e0d7589 */ /* 0x0000a200000e0000 */
[----:B------:R-:W-:Y:S05]  /*e810*/  @P0 BRA `(.L_x_1123) ;  /* 0x0000000000840947 */ /* 0x000fea0003800000 */
[----:B------:R-:W-:Y:S02]  /*e820*/  ULDC UR4, c[0x0][0xac8] ;  /* 0x0002b20000047ab9 */ /* 0x000fe40000000800 */
[----:B------:R-:W-:Y:S02]  /*e830*/  ISETP.GE.AND P0, PT, R16, UR4, PT ;  /* 0x0000000410007c0c */ /* 0x000fe4000bf06270 */
[----:B------:R-:W-:Y:S02]  /*e840*/  ISETP.GE.AND P1, PT, R156, UR4, PT ;  /* 0x000000049c007c0c */ /* 0x000fe4000bf26270 */
[----:B------:R-:W-:Y:S02]  /*e850*/  ISETP.GE.AND P5, PT, R155, UR4, PT ;  /* 0x000000049b007c0c */ /* 0x000fe4000bfa6270 */
[----:B------:R-:W-:-:S07]  /*e860*/  ISETP.GE.AND P3, PT, R154, UR4, PT ;  /* 0x000000049a007c0c */ /* 0x000fce000bf66270 */
[-C--:B-1----:R-:W-:Y:S02]  /*e870*/  @!P0 LEA R4, P2, R16, R21.reuse, 0x2 ;  /* 0x0000001510048211 */ /* 0x082fe400078410ff */
[----:B0-----:R-:W-:Y:S02]  /*e880*/  @!P1 LEA R6, P4, R156, R21, 0x2 ;  /* 0x000000159c069211 */ /* 0x001fe400078810ff */
[-C--:B--2---:R-:W-:Y:S02]  /*e890*/  @!P0 LEA.HI.X R5, R16, R13.reuse, R33, 0x2, P2 ;  /* 0x0000000d10058211 */ /* 0x084fe400010f1421 */
[----:B------:R-:W-:Y:S02]  /*e8a0*/  @!P1 LEA.HI.X R7, R156, R13, R31, 0x2, P4 ;  /* 0x0000000d9c079211 */ /* 0x000fe400020f141f */
[----:B------:R-:W-:Y:S01]  /*e8b0*/  ISETP.GE.AND P2, PT, R153, UR4, PT ;  /* 0x0000000499007c0c */ /* 0x000fe2000bf46270 */
[----:B------:R0:W-:Y:S01]  /*e8c0*/  @!P0 ST.E.64 desc[UR52][R4.64], R2 ;  /* 0x0000000204008985 */ /* 0x0001e2000c101b34 */
[----:B------:R-:W-:-:S02]  /*e8d0*/  @!P5 LEA R8, P4, R155, R21, 0x2 ;  /* 0x000000159b08d211 */ /* 0x000fc400078810ff */
[----:B------:R-:W-:Y:S01]  /*e8e0*/  ISETP.GE.AND P0, PT, R23, UR4, PT ;  /* 0x0000000417007c0c */ /* 0x000fe2000bf06270 */
[----:B------:R1:W-:Y:S01]  /*e8f0*/  @!P1 ST.E.64 desc[UR52][R6.64], R92 ;  /* 0x0000005c06009985 */ /* 0x0003e2000c101b34 */
[----:B------:R-:W-:Y:S02]  /*e900*/  ISETP.GE.AND P1, PT, R152, UR4, PT ;  /* 0x0000000498007c0c */ /* 0x000fe4000bf26270 */
[----:B------:R-:W-:Y:S02]  /*e910*/  @!P5 LEA.HI.X R9, R155, R13, R29, 0x2, P4 ;  /* 0x0000000d9b09d211 */ /* 0x000fe400020f141d */
[----:B------:R-:W-:Y:S02]  /*e920*/  ISETP.GE.AND P4, PT, R22, UR4, PT ;  /* 0x0000000416007c0c */ /* 0x000fe4000bf86270 */
[-C--:B------:R-:W-:Y:S01]  /*e930*/  @!P3 LEA R10, P6, R154, R21.reuse, 0x2 ;  /* 0x000000159a0ab211 */ /* 0x080fe200078c10ff */
[----:B------:R3:W-:Y:S01]  /*e940*/  @!P5 ST.E.64 desc[UR52][R8.64], R96 ;  /* 0x000000600800d985 */ /* 0x0007e2000c101b34 */
[----:B0-----:R-:W-:-:S02]  /*e950*/  @!P2 LEA R2, P5, R153, R21, 0x2 ;  /* 0x000000159902a211 */ /* 0x001fc400078a10ff */
[----:B------:R-:W-:-:S03]  /*e960*/  @!P3 LEA.HI.X R11, R154, R13, R28, 0x2, P6 ;  /* 0x0000000d9a0bb211 */ /* 0x000fc600030f141c */
[----:B------:R-:W-:Y:S02]  /*e970*/  @!P1 LEA R4, P6, R152, R21, 0x2 ;  /* 0x0000001598049211 */ /* 0x000fe400078c10ff */
[----:B------:R-:W-:Y:S01]  /*e980*/  @!P2 LEA.HI.X R3, R153, R13, R27, 0x2, P5 ;  /* 0x0000000d9903a211 */ /* 0x000fe200028f141b */
[----:B------:R3:W-:Y:S01]  /*e990*/  @!P3 ST.E.64 desc[UR52][R10.64], R100 ;  /* 0x000000640a00b985 */ /* 0x0007e2000c101b34 */
[CC--:B-1----:R-:W-:Y:S02]  /*e9a0*/  @!P0 LEA R6, P3, R23.reuse, R21.reuse, 0x2 ;  /* 0x0000001517068211 */ /* 0x0c2fe400078610ff */
        /* <DEDUP_REMOVED lines=8> */
.L_x_1123:
[----:B------:R-:W-:Y:S05]  /*ea30*/  BSYNC B1 ;  /* 0x0000000000017941 */ /* 0x000fea0003800000 */
.L_x_1122:
[----:B------:R-:W-:Y:S01]  /*ea40*/  ISETP.GE.AND P0, PT, R15, R30, PT ;  /* 0x0000001e0f00720c */ /* 0x000fe20003f06270 */
[----:B-1----:R1:W4:Y:S04]  /*ea50*/  SHFL.IDX PT, R21, R14, 0x1, 0x1c1f ;  /* 0x003c1f000e157f89 */ /* 0x00232800000e0000 */
[----:B------:R1:W0:Y:S08]  /*ea60*/  SHFL.IDX PT, R25, R0, 0x1, 0x1c1f ;  /* 0x003c1f0000197f89 */ /* 0x00023000000e0000 */
[----:B-1----:R-:W-:Y:S05]  /*ea70*/  @P0 BRA `(.L_x_1121) ;  /* 0x0000000c00300947 */ /* 0x002fea0003800000 */
[----:B------:R-:W-:Y:S02]  /*ea80*/  ULDC UR4, c[0x0][0xac8] ;  /* 0x0002b20000047ab9 */ /* 0x000fe40000000800 */
[----:B------:R-:W-:Y:S02]  /*ea90*/  ISETP.GE.AND P1, PT, R16, UR4, PT ;  /* 0x0000000410007c0c */ /* 0x000fe4000bf26270 */
[----:B------:R-:W-:Y:S02]  /*eaa0*/  ISETP.GE.AND P5, PT, R156, UR4, PT ;  /* 0x000000049c007c0c */ /* 0x000fe4000bfa6270 */
[----:B------:R-:W-:Y:S02]  /*eab0*/  ISETP.GE.AND P3, PT, R155, UR4, PT ;  /* 0x000000049b007c0c */ /* 0x000fe4000bf66270 */
[----:B------:R-:W-:-:S07]  /*eac0*/  ISETP.GE.AND P2, PT, R154, UR4, PT ;  /* 0x000000049a007c0c */ /* 0x000fce000bf46270 */
[-C--:B0--3--:R-:W-:Y:S02]  /*ead0*/  @!P1 LEA R2, P0, R16, R25.reuse, 0x2 ;  /* 0x0000001910029211 */ /* 0x089fe400078010ff */
[----:B------:R-:W-:Y:S02]  /*eae0*/  @!P5 LEA R4, P4, R156, R25, 0x2 ;  /* 0x000000199c04d211 */ /* 0x000fe400078810ff */
[-C--:B----4-:R-:W-:Y:S02]  /*eaf0*/  @!P1 LEA.HI.X R3, R16, R21.reuse, R33, 0x2, P0 ;  /* 0x0000001510039211 */ /* 0x090fe400000f1421 */
[----:B------:R-:W-:Y:S02]  /*eb00*/  ISETP.GE.AND P0, PT, R152, UR4, PT ;  /* 0x0000000498007c0c */ /* 0x000fe4000bf06270 */
[----:B------:R-:W-:Y:S01]  /*eb10*/  @!P5 LEA.HI.X R5, R156, R21, R31, 0x2, P4 ;  /* 0x000000159c05d211 */ /* 0x000fe200020f141f */
[----:B------:R0:W-:Y:S01]  /*eb20*/  @!P1 ST.E.64 desc[UR52][R2.64], R90 ;  /* 0x0000005a02009985 */ /* 0x0001e2000c101b34 */
[----:B------:R-:W-:-:S02]  /*eb30*/  ISETP.GE.AND P1, PT, R153, UR4, PT ;  /* 0x0000000499007c0c */ /* 0x000fc4000bf26270 */
[----:B------:R-:W-:Y:S01]  /*eb40*/  ISETP.GE.AND P4, PT, R23, UR4, PT ;  /* 0x0000000417007c0c */ /* 0x000fe2000bf86270 */
[----:B------:R1:W-:Y:S01]  /*eb50*/  @!P5 ST.E.64 desc[UR52][R4.64], R94 ;  /* 0x0000005e0400d985 */ /* 0x0003e2000c101b34 */
[CC--:B------:R-:W-:Y:S02]  /*eb60*/  @!P3 LEA R6, P6, R155.reuse, R25.reuse, 0x2 ;  /* 0x000000199b06b211 */ /* 0x0c0fe400078c10ff */
[C---:B------:R-:W-:Y:S02]  /*eb70*/  @!P2 LEA R8, P5, R154.reuse, R25, 0x2 ;  /* 0x000000199a08a211 */ /* 0x040fe400078a10ff */
[-C--:B------:R-:W-:Y:S02]  /*eb80*/  @!P3 LEA.HI.X R7, R155, R21.reuse, R29, 0x2, P6 ;  /* 0x000000159b07b211 */ /* 0x080fe400030f141d */
[----:B------:R-:W-:-:S03]  /*eb90*/  @!P2 LEA.HI.X R9, R154, R21, R28, 0x2, P5 ;  /* 0x000000159a09a211 */ /* 0x000fc600028f141c */
[----:B------:R1:W-:Y:S01]  /*eba0*/  @!P3 ST.E.64 desc[UR52][R6.64], R98 ;  /* 0x000000620600b985 */ /* 0x0003e2000c101b34 */
[-C--:B0-----:R-:W-:Y:S02]  /*ebb0*/  @!P1 LEA R2, P6, R153, R25.reuse, 0x2 ;  /* 0x0000001999029211 */ /* 0x081fe400078c10ff */
[CC--:B------:R-:W-:Y:S01]  /*ebc0*/  @!P0 LEA R10, P3, R152.reuse, R25.reuse, 0x2 ;  /* 0x00000019980a8211 */ /* 0x0c0fe200078610ff */
[----:B------:R1:W-:Y:S01]  /*ebd0*/  @!P2 ST.E.64 desc[UR52][R8.64], R102 ;  /* 0x000000660800a985 */ /* 0x0003e2000c101b34 */
[----:B------:R-:W-:Y:S02]  /*ebe0*/  @!P4 LEA R12, P5, R23, R25, 0x2 ;  /* 0x00000019170cc211 */ /* 0x000fe400078a10ff */
[-C--:B------:R-:W-:Y:S02]  /*ebf0*/  @!P1 LEA.HI.X R3, R153, R21.reuse, R27, 0x2, P6 ;  /* 0x0000001599039211 */ /* 0x080fe400030f141b */
[-C--:B------:R-:W-:Y:S02]  /*ec00*/  @!P0 LEA.HI.X R11, R152, R21.reuse, R26, 0x2, P3 ;  /* 0x00000015980b8211 */ /* 0x080fe400018f141a */
[----:B--2---:R-:W-:Y:S01]  /*ec10*/  @!P4 LEA.HI.X R13, R23, R21, R24, 0x2, P5 ;  /* 0x00000015170dc211 */ /* 0x004fe200028f1418 */
[----:B------:R1:W-:Y:S04]  /*ec20*/  @!P1 ST.E.64 desc[UR52][R2.64], R106 ;  /* 0x0000006a02009985 */ /* 0x0003e8000c101b34 */
[----:B------:R1:W-:Y:S01]  /*ec30*/  @!P0 ST.E.64 desc[UR52][R10.64], R110 ;  /* 0x0000006e0a008985 */ /* 0x0003e2000c101b34 */
[----:B------:R-:W-:-:S03]  /*ec40*/  ISETP.GE.AND P0, PT, R22, UR4, PT ;  /* 0x0000000416007c0c */ /* 0x000fc6000bf06270 */
[----:B------:R1:W-:Y:S10]  /*ec50*/  @!P4 ST.E.64 desc[UR52][R12.64], R114 ;  /* 0x000000720c00c985 */ /* 0x0003f4000c101b34 */
[----:B------:R-:W-:Y:S05]  /*ec60*/  @P0 BRA `(.L_x_1121) ;  /* 0x0000000800b40947 */ /* 0x000fea0003800000 */
[----:B-1----:R-:W-:-:S04]  /*ec70*/  LEA R2, P0, R22, R25, 0x2 ;  /* 0x0000001916027211 */ /* 0x002fc800078010ff */
[----:B------:R-:W-:-:S05]  /*ec80*/  LEA.HI.X R3, R22, R21, R20, 0x2, P0 ;  /* 0x0000001516037211 */ /* 0x000fca00000f1414 */
[----:B------:R0:W-:Y:S01]  /*ec90*/  ST.E.64 desc[UR52][R2.64], R118 ;  /* 0x0000007602007985 */ /* 0x0001e2000c101b34 */
[----:B------:R-:W-:Y:S05]  /*eca0*/  BRA `(.L_x_1121) ;  /* 0x0000000800a47947 */ /* 0x000fea0003800000 */
.L_x_1118:
[----:B------:R-:W-:Y:S02]  /*ecb0*/  ULDC.64 UR8, c[0x0][0xc00] ;  /* 0x0003000000087ab9 */ /* 0x000fe40000000a00 */
[----:B------:R-:W-:-:S04]  /*ecc0*/  UISETP.NE.U32.AND UP0, UPT, UR8, URZ, UPT ;  /* 0x0000003f0800728c */ /* 0x000fc8000bf05070 */
[----:B------:R-:W-:-:S03]  /*ecd0*/  UISETP.NE.AND.EX UP0, UPT, UR9, URZ, UPT, UP0 ;  /* 0x0000003f0900728c */ /* 0x000fc6000bf05300 */
[----:B------:R-:W-:Y:S02]  /*ece0*/  ULDC.64 UR8, c[0x0][0xc00] ;  /* 0x0003000000087ab9 */ /* 0x000fe40000000a00 */
[----:B------:R-:W-:Y:S01]  /*ecf0*/  UIMAD.WIDE UR8, UR38, 0x4, UR8 ;  /* 0x00000004260878a5 */ /* 0x000fe2000f8e0208 */
[----:B------:R-:W-:-:S05]  /*ed00*/  PLOP3.LUT P1, PT, PT, PT, UP0, 0x80, 0x0 ;  /* 0x000000000000781c */ /* 0x000fca0003f2f008 */
[----:B------:R-:W-:Y:S02]  /*ed10*/  IMAD.U32 R2, RZ, RZ, UR8 ;  /* 0x00000008ff027e24 */ /* 0x000fe4000f8e00ff */
[----:B------:R-:W-:Y:S01]  /*ed20*/  IMAD.U32 R3, RZ, RZ, UR9 ;  /* 0x00000009ff037e24 */ /* 0x000fe2000f8e00ff */
[----:B------:R-:W-:Y:S02]  /*ed30*/  ULDC.64 UR8, c[0x0][0xc08] ;  /* 0x0003020000087ab9 */ /* 0x000fe40000000a00 */
[----:B------:R-:W-:Y:S01]  /*ed40*/  UISETP.NE.U32.AND UP1, UPT, UR8, URZ, UPT ;  /* 0x0000003f0800728c */ /* 0x000fe2000bf25070 */
[----:B------:R-:W-:Y:S02]  /*ed50*/  ULDC UR4, c[0x0][0xa88] ;  /* 0x0002a20000047ab9 */ /* 0x000fe40000000800 */
[----:B------:R-:W2:Y:S01]  /*ed60*/  @P1 LDG.E R6, desc[UR52][R2.64] ;  /* 0x0000003402061981 */ /* 0x000ea2000c1e1900 */
[----:B------:R-:W-:Y:S01]  /*ed70*/  UISETP.NE.AND.EX UP1, UPT, UR9, URZ, UPT, UP1 ;  /* 0x0000003f0900728c */ /* 0x000fe2000bf25310 */
[----:B------:R-:W-:Y:S01]  /*ed80*/  IMAD.U32 R0, RZ, RZ, UR4 ;  /* 0x00000004ff007e24 */ /* 0x000fe2000f8e00ff */
[----:B------:R-:W0:Y:S04]  /*ed90*/  S2R R7, SR_TID.X ;  /* 0x0000000000077919 */ /* 0x000e280000002100 */
[----:B------:R-:W-:-:S05]  /*eda0*/  PLOP3.LUT P2, PT, PT, PT, UP1, 0x80, 0x0 ;  /* 0x000000000000781c */ /* 0x000fca0003f4f018 */
[----:B------:R-:W-:Y:S02]  /*edb0*/  @UP1 ULDC.64 UR8, c[0x0][0xc08] ;  /* 0x0003020000081ab9 */ /* 0x000fe40000000a00 */
[----:B------:R-:W-:-:S06]  /*edc0*/  @UP1 UIMAD.WIDE UR8, UR38, 0x4, UR8 ;  /* 0x00000004260818a5 */ /* 0x000fcc000f8e0208 */
[----:B------:R-:W-:Y:S02]  /*edd0*/  IMAD.U32 R4, RZ, RZ, UR8 ;  /* 0x00000008ff047e24 */ /* 0x000fe4000f8e00ff */
[----:B------:R-:W-:-:S05]  /*ede0*/  IMAD.U32 R5, RZ, RZ, UR9 ;  /* 0x00000009ff057e24 */ /* 0x000fca000f8e00ff */
[----:B------:R1:W5:Y:S01]  /*edf0*/  @P2 LDG.E R0, desc[UR52][R4.64] ;  /* 0x0000003404002981 */ /* 0x000362000c1e1900 */
[----:B------:R-:W-:Y:S01]  /*ee00*/  UISETP.NE.AND UP1, UPT, UR42, URZ, UPT ;  /* 0x0000003f2a00728c */ /* 0x000fe2000bf25270 */
[----:B------:R-:W-:Y:S01]  /*ee10*/  UMOV UR4, URZ ;  /* 0x0000003f00047c82 */ /* 0x000fe20008000000 */
[----:B0-----:R-:W-:-:S09]  /*ee20*/  VIADD R7, R7, 0xffffff80 ;  /* 0xffffff8007077836 */ /* 0x001fd20000000000 */
[----:B------:R-:W-:Y:S01]  /*ee30*/  @!UP1 ULDC UR42, c[0x0][0xad4] ;  /* 0x0002b500002a9ab9 */ /* 0x000fe20000000800 */
[----:B------:R-:W-:Y:S02]  /*ee40*/  ISETP.GT.AND P0, PT, R7, 0xbf, PT ;  /* 0x000000bf0700780c */ /* 0x000fe40003f04270 */
[----:B--2---:R-:W-:Y:S01]  /*ee50*/  @P1 R2UR UR4, R6 ;  /* 0x00000000060412ca */ /* 0x004fe200000e0000 */
[----:B-1----:R-:W-:-:S14]  /*ee60*/  @P2 BRA `(.L_x_1124) ;  /* 0x0000000000102947 */ /* 0x002fdc0003800000 */
[----:B------:R-:W-:Y:S05]  /*ee70*/  @!P1 BRA `(.L_x_1124) ;  /* 0x00000000000c9947 */ /* 0x000fea0003800000 */
[----:B------:R-:W2:Y:S04]  /*ee80*/  LDG.E R5, desc[UR52][R2.64] ;  /* 0x0000003402057981 */ /* 0x000ea8000c1e1900 */
[----:B-----5:R-:W2:Y:S02]  /*ee90*/  LDG.E R0, desc[UR52][R2.64+0x4] ;  /* 0x0000043402007981 */ /* 0x020ea4000c1e1900 */
[----:B--2---:R-:W-:-:S07]  /*eea0*/  IMAD.IADD R0, R0, 0x1, -R5 ;  /* 0x0000000100007824 */ /* 0x004fce00078e0a05 */
.L_x_1124:
[----:B------:R-:W-:Y:S01]  /*eeb0*/  USHF.R.S32.HI UR13, URZ, 0x1f, UR38 ;  /* 0x0000001f3f0d7899 */ /* 0x000fe20008011426 */
[----:B------:R-:W-:Y:S01]  /*eec0*/  BSSY B1, `(.L_x_1125) ;  /* 0x000003a000017945 */ /* 0x000fe20003800000 */
[----:B------:R-:W-:Y:S02]  /*eed0*/  USHF.R.S32.HI UR21, URZ, 0x1f, UR4 ;  /* 0x0000001f3f157899 */ /* 0x000fe40008011404 */
[----:B------:R-:W-:Y:S02]  /*eee0*/  USEL UR12, UR38, URZ, !UP0 ;  /* 0x0000003f260c7287 */ /* 0x000fe4000c000000 */
[----:B------:R-:W-:Y:S01]  /*eef0*/  USEL UR13, UR13, URZ, !UP0 ;  /* 0x0000003f0d0d7287 */ /* 0x000fe2000c000000 */
[----:B------:R-:W-:Y:S11]  /*ef00*/  @P0 BRA `(.L_x_1126) ;  /* 0x0000000000d40947 */ /* 0x000ff60003800000 */
[----:B------:R-:W0:Y:S01]  /*ef10*/  S2R R3, SR_TID.X ;  /* 0x0000000000037919 */ /* 0x000e220000002100 */
[----:B------:R-:W1:Y:S01]  /*ef20*/  LDC R9, c[0x0][0xbe8] ;  /* 0x0002fa00ff097b82 */ /* 0x000e620000000800 */
[----:B------:R-:W-:Y:S02]  /*ef30*/  IMAD.U32 R4, RZ, RZ, UR39 ;  /* 0x00000027ff047e24 */ /* 0x000fe4000f8e00ff */
[----:B-1---5:R-:W-:-:S03]  /*ef40*/  IMAD R2, R0, R9, RZ ;  /* 0x0000000900027224 */ /* 0x022fc600078e02ff */
[----:B0-----:R-:W-:-:S04]  /*ef50*/  IADD3 R4, R4, -0x80, R3 ;  /* 0xffffff8004047810 */ /* 0x001fc80007ffe003 */
[----:B------:R-:W-:-:S13]  /*ef60*/  ISETP.GE.AND P0, PT, R4, R2, PT ;  /* 0x000000020400720c */ /* 0x000fda0003f06270 */
[----:B------:R-:W-:Y:S05]  /*ef70*/  @P0 BRA `(.L_x_1126) ;  /* 0x0000000000b80947 */ /* 0x000fea0003800000 */
[----:B------:R-:W-:Y:S01]  /*ef80*/  ISETP.NE.AND P0, PT, R9, 0x1, PT ;  /* 0x000000010900780c */ /* 0x000fe20003f05270 */
[----:B------:R-:W-:Y:S01]  /*ef90*/  UISETP.GT.AND UP0, UPT, UR42, 0x1, UPT ;  /* 0x000000012a00788c */ /* 0x000fe2000bf04270 */
[----:B------:R-:W-:Y:S01]  /*efa0*/  IMAD.MOV.U32 R5, RZ, RZ, R4 ;  /* 0x000000ffff057224 */ /* 0x000fe200078e0004 */
[----:B------:R-:W-:Y:S02]  /*efb0*/  UMOV UR19, 0x9b8 ;  /* 0x000009b800137882 */ /* 0x000fe40000000000 */
[----:B------:R-:W-:Y:S02]  /*efc0*/  USEL UR19, UR19, 0x978, UP0 ;  /* 0x0000097813137887 */ /* 0x000fe40008000000 */
[----:B------:R-:W-:-:S06]  /*efd0*/  USEL UR18, UR41, URZ, UP0 ;  /* 0x0000003f29127287 */ /* 0x000fcc0008000000 */
[----:B------:R-:W0:Y:S04]  /*efe0*/  @P0 LDC R3, c[0x0][0xbec] ;  /* 0x0002fb00ff030b82 */ /* 0x000e280000000800 */
[----:B------:R-:W-:Y:S01]  /*eff0*/  ULDC.64 UR8, c[0x0][UR19+0x218] ;  /* 0x0000860013087abb */ /* 0x000fe20008000a00 */
[----:B------:R-:W-:Y:S01]  /*f000*/  ULDC.64 UR14, c[0x0][UR19+0x220] ;  /* 0x00008800130e7abb */ /* 0x000fe20008000a00 */
[----:B------:R-:W-:Y:S01]  /*f010*/  ULDC.64 UR16, c[0x0][UR19+0x228] ;  /* 0x00008a0013107abb */ /* 0x000fe20008000a00 */
[----:B------:R-:W-:Y:S01]  /*f020*/  UIMAD.WIDE.U32 UR10, UR8, UR37, URZ ;  /* 0x00000025080a72a5 */ /* 0x000fe2000f8e003f */
[----:B------:R-:W1:Y:S01]  /*f030*/  @P0 LDC R7, c[0x0][0xbf0] ;  /* 0x0002fc00ff070b82 */ /* 0x000e620000000800 */
[----:B------:R-:W-:Y:S02]  /*f040*/  UIMAD UR20, UR9, UR37, URZ ;  /* 0x00000025091472a4 */ /* 0x000fe4000f8e023f */
[----:B------:R-:W-:-:S02]  /*f050*/  UIMAD UR15, UR15, UR12, URZ ;  /* 0x0000000c0f0f72a4 */ /* 0x000fc4000f8e023f */
[----:B------:R-:W-:Y:S02]  /*f060*/  UIMAD.WIDE.U32 UR22, UR16, UR18, URZ ;  /* 0x00000012101672a5 */ /* 0x000fe4000f8e003f */
[----:B------:R-:W-:Y:S02]  /*f070*/  UIMAD.WIDE.U32 UR8, UR14, UR12, URZ ;  /* 0x0000000c0e0872a5 */ /* 0x000fe4000f8e003f */
[----:B------:R-:W-:Y:S02]  /*f080*/  UIMAD UR16, UR17, UR18, URZ ;  /* 0x00000012111072a4 */ /* 0x000fe4000f8e023f */
[----:B------:R-:W-:Y:S02]  /*f090*/  UIMAD UR15, UR14, UR13, UR15 ;  /* 0x0000000d0e0f72a4 */ /* 0x000fe4000f8e020f */
[----:B------:R-:W-:Y:S02]  /*f0a0*/  UIADD3 UR10, UP1, UP2, UR8, UR10, UR4 ;  /* 0x0000000a080a7290 */ /* 0x000fe4000fa3e004 */
[----:B------:R-:W-:Y:S01]  /*f0b0*/  UIADD3 UR16, UR23, UR16, URZ ;  /* 0x0000001017107290 */ /* 0x000fe2000fffe03f */
[----:B0-----:R-:W-:Y:S01]  /*f0c0*/  @P0 IMAD.HI.U32 R2, R4, R3, RZ ;  /* 0x0000000304020227 */ /* 0x001fe200078e00ff */
[----:B------:R-:W-:-:S02]  /*f0d0*/  UIADD3 UR20, UR11, UR20, URZ ;  /* 0x000000140b147290 */ /* 0x000fc4000fffe03f */
[----:B------:R-:W-:Y:S01]  /*f0e0*/  UIADD3 UR15, UR9, UR15, URZ ;  /* 0x0000000f090f7290 */ /* 0x000fe2000fffe03f */
[----:B------:R-:W-:Y:S02]  /*f0f0*/  IMAD.U32 R3, RZ, RZ, UR23 ;  /* 0x00000017ff037e24 */ /* 0x000fe4000f8e00ff */
[----:B------:R-:W-:Y:S01]  /*f100*/  IMAD.U32 R6, RZ, RZ, UR16 ;  /* 0x00000010ff067e24 */ /* 0x000fe2000f8e00ff */
[----:B------:R-:W-:Y:S01]  /*f110*/  ULDC.64 UR8, c[0x0][UR19+0x210] ;  /* 0x0000840013087abb */ /* 0x000fe20008000a00 */
[----:B-1----:R-:W-:Y:S01]  /*f120*/  @P0 SHF.R.U32.HI R5, RZ, R7, R2 ;  /* 0x00000007ff050219 */ /* 0x002fe20000011602 */
[----:B------:R-:W-:-:S04]  /*f130*/  IMAD.U32 R2, RZ, RZ, UR22 ;  /* 0x00000016ff027e24 */ /* 0x000fc8000f8e00ff */
[--C-:B------:R-:W-:Y:S01]  /*f140*/  IMAD.MOV R7, RZ, RZ, -R5.reuse ;  /* 0x000000ffff077224 */ /* 0x100fe200078e0a05 */
[----:B------:R-:W-:Y:S01]  /*f150*/  IADD3 R2, P0, P1, R5, UR10, R2 ;  /* 0x0000000a05027c10 */ /* 0x000fe2000f91e002 */
[----:B------:R-:W-:Y:S01]  /*f160*/  UIADD3.X UR10, UR15, UR20, UR21, UP1, UP2 ;  /* 0x000000140f0a7290 */ /* 0x000fe20008fe4415 */
[----:B------:R-:W-:Y:S01]  /*f170*/  SHF.R.S32.HI R5, RZ, 0x1f, R5 ;  /* 0x0000001fff057819 */ /* 0x000fe20000011405 */
[----:B------:R-:W-:-:S04]  /*f180*/  IMAD R7, R9, R7, R4 ;  /* 0x0000000709077224 */ /* 0x000fc800078e0204 */
[----:B------:R-:W-:Y:S01]  /*f190*/  IADD3.X R3, R5, UR10, R6, P0, P1 ;  /* 0x0000000a05037c10 */ /* 0x000fe200087e2406 */
[C---:B------:R-:W-:Y:S01]  /*f1a0*/  IMAD R9, R7.reuse, UR9, RZ ;  /* 0x0000000907097c24 */ /* 0x040fe2000f8e02ff */
[----:B------:R-:W-:Y:S01]  /*f1b0*/  SHF.R.S32.HI R4, RZ, 0x1f, R7 ;  /* 0x0000001fff047819 */ /* 0x000fe20000011407 */
[----:B------:R-:W-:Y:S01]  /*f1c0*/  ULDC.64 UR10, c[0x0][0xba8] ;  /* 0x0002ea00000a7ab9 */ /* 0x000fe20000000a00 */
[----:B------:R-:W-:Y:S01]  /*f1d0*/  @!UP0 ULDC UR10, c[0x0][0xb50] ;  /* 0x0002d400000a8ab9 */ /* 0x000fe20000000800 */
[----:B------:R-:W-:Y:S01]  /*f1e0*/  IMAD.WIDE.U32 R2, R7, UR8, R2 ;  /* 0x0000000807027c25 */ /* 0x000fe2000f8e0002 */
[----:B------:R-:W-:-:S03]  /*f1f0*/  @!UP0 ULDC UR11, c[0x0][0xb54] ;  /* 0x0002d500000b8ab9 */ /* 0x000fc60000000800 */
[----:B------:R-:W-:Y:S01]  /*f200*/  IMAD R9, R4, UR8, R9 ;  /* 0x0000000804097c24 */ /* 0x000fe2000f8e0209 */
[----:B------:R-:W-:-:S03]  /*f210*/  LEA R4, P0, R2, UR10, 0x2 ;  /* 0x0000000a02047c11 */ /* 0x000fc6000f8010ff */
[----:B------:R-:W-:-:S05]  /*f220*/  IMAD.IADD R3, R3, 0x1, R9 ;  /* 0x0000000103037824 */ /* 0x000fca00078e0209 */
[----:B------:R-:W-:Y:S01]  /*f230*/  LEA.HI.X R5, R2, UR11, R3, 0x2, P0 ;  /* 0x0000000b02057c11 */ /* 0x000fe200080f1403 */
[----:B------:R-:W-:-:S05]  /*f240*/  IMAD.MOV.U32 R3, RZ, RZ, -0x800000 ;  /* 0xff800000ff037424 */ /* 0x000fca00078e00ff */
[----:B------:R0:W-:Y:S02]  /*f250*/  STG.E desc[UR52][R4.64], R3 ;  /* 0x0000000304007986 */ /* 0x0001e4000c101934 */
.L_x_1126:
[----:B------:R-:W-:Y:S05]  /*f260*/  BSYNC B1 ;  /* 0x0000000000017941 */ /* 0x000fea0003800000 */
.L_x_1125:
[----:B------:R-:W-:-:S06]  /*f270*/  UISETP.GT.AND UP0, UPT, UR42, 0x1, UPT ;  /* 0x000000012a00788c */ /* 0x000fcc000bf04270 */
[----:B------:R-:W-:-:S13]  /*f280*/  PLOP3.LUT P0, PT, PT, PT, UP0, 0x80, 0x0 ;  /* 0x000000000000781c */ /* 0x000fda0003f0f008 */
[----:B------:R-:W-:Y:S05]  /*f290*/  @P0 BRA `(.L_x_1121) ;  /* 0x0000000400280947 */ /* 0x000fea0003800000 */
[----:B------:R-:W1:Y:S01]  /*f2a0*/  LDC R11, c[0x0][0xbe8] ;  /* 0x0002fa00ff0b7b82 */ /* 0x000e620000000800 */
[----:B------:R-:W-:Y:S01]  /*f2b0*/  ULDC.64 UR14, c[0x0][0xaa0] ;  /* 0x0002a800000e7ab9 */ /* 0x000fe20000000a00 */
[----:B------:R-:W-:Y:S01]  /*f2c0*/  IMAD R2, R18, 0x30, R157 ;  /* 0x0000003012027824 */ /* 0x000fe200078e029d */
[----:B------:R-:W-:Y:S01]  /*f2d0*/  UIMAD UR10, UR21, UR14, URZ ;  /* 0x0000000e150a72a4 */ /* 0x000fe2000f8e023f */
[----:B------:R-:W-:Y:S01]  /*f2e0*/  VIADD R30, R157, UR39 ;  /* 0x000000279d1e7c36 */ /* 0x000fe20008000000 */
[----:B------:R-:W-:Y:S01]  /*f2f0*/  UIMAD.WIDE.U32 UR8, UR4, UR14, URZ ;  /* 0x0000000e040872a5 */ /* 0x000fe2000f8e003f */
[----:B0-----:R-:W-:Y:S01]  /*f300*/  VIADD R4, R2, UR39 ;  /* 0x0000002702047c36 */ /* 0x001fe20008000000 */
[----:B------:R-:W-:Y:S01]  /*f310*/  UIMAD UR10, UR4, UR15, UR10 ;  /* 0x0000000f040a72a4 */ /* 0x000fe2000f8e020a */
[----:B------:R-:W-:Y:S02]  /*f320*/  SHF.R.S32.HI R13, RZ, 0x1f, R19 ;  /* 0x0000001fff0d7819 */ /* 0x000fe40000011413 */
[----:B------:R-:W-:Y:S01]  /*f330*/  IMAD.MOV.U32 R5, RZ, RZ, R4 ;  /* 0x000000ffff057224 */ /* 0x000fe200078e0004 */
[----:B------:R-:W-:-:S03]  /*f340*/  UIADD3 UR9, UR9, UR10, URZ ;  /* 0x0000000a09097290 */ /* 0x000fc6000fffe03f */
[----:B------:R-:W-:Y:S02]  /*f350*/  ULDC.64 UR10, c[0x0][0xae8] ;  /* 0x0002ba00000a7ab9 */ /* 0x000fe40000000a00 */
[----:B------:R-:W-:-:S04]  /*f360*/  UIMAD.WIDE.U32 UR8, UR37, UR10, UR8 ;  /* 0x0000000a250872a5 */ /* 0x000fc8000f8e0008 */
[----:B------:R-:W-:-:S03]  /*f370*/  UIMAD UR9, UR37, UR11, UR9 ;  /* 0x0000000b250972a4 */ /* 0x000fc6000f8e0209 */
[----:B------:R-:W-:Y:S01]  /*f380*/  ULDC.64 UR10, c[0x0][0xaf0] ;  /* 0x0002bc00000a7ab9 */ /* 0x000fe20000000a00 */
[----:B-1----:R-:W-:Y:S01]  /*f390*/  ISETP.NE.AND P0, PT, R11, 0x1, PT ;  /* 0x000000010b00780c */ /* 0x002fe20003f05270 */
[----:B------:R-:W-:-:S04]  /*f3a0*/  UIMAD UR13, UR13, UR10, URZ ;  /* 0x0000000a0d0d72a4 */ /* 0x000fc8000f8e023f */
[----:B------:R-:W-:Y:S02]  /*f3b0*/  UIMAD UR4, UR12, UR11, UR13 ;  /* 0x0000000b0c0472a4 */ /* 0x000fe4000f8e020d */
[----:B------:R-:W-:-:S03]  /*f3c0*/  UIMAD.WIDE.U32 UR12, UR12, UR10, UR8 ;  /* 0x0000000a0c0c72a5 */ /* 0x000fc6000f8e0008 */
[----:B------:R-:W-:Y:S01]  /*f3d0*/  ULDC.64 UR8, c[0x0][0xae0] ;  /* 0x0002b80000087ab9 */ /* 0x000fe20000000a00 */
[----:B------:R-:W-:Y:S02]  /*f3e0*/  UIADD3 UR4, UR13, UR4, URZ ;  /* 0x000000040d047290 */ /* 0x000fe4000fffe03f */
[----:B------:R-:W0:Y:S08]  /*f3f0*/  @P0 LDC R3, c[0x0][0xbec] ;  /* 0x0002fb00ff030b82 */ /* 0x000e300000000800 */
[----:B------:R-:W1:Y:S01]  /*f400*/  @P0 LDC R7, c[0x0][0xbf0] ;  /* 0x0002fc00ff070b82 */ /* 0x000e620000000800 */
[----:B0-----:R-:W-:-:S04]  /*f410*/  @P0 IMAD.HI.U32 R2, R4, R3, RZ ;  /* 0x0000000304020227 */ /* 0x001fc800078e00ff */
[----:B------:R-:W-:Y:S02]  /*f420*/  IMAD.U32 R3, RZ, RZ, UR13 ;  /* 0x0000000dff037e24 */ /* 0x000fe4000f8e00ff */
[----:B------:R-:W-:Y:S01]  /*f430*/  IMAD.U32 R3, RZ, RZ, UR4 ;  /* 0x00000004ff037e24 */ /* 0x000fe2000f8e00ff */
[----:B------:R-:W-:Y:S01]  /*f440*/  ULDC UR4, c[0x0][0xac8] ;  /* 0x0002b20000047ab9 */ /* 0x000fe20000000800 */
[----:B-1----:R-:W-:-:S04]  /*f450*/  @P0 SHF.R.U32.HI R5, RZ, R7, R2 ;  /* 0x00000007ff050219 */ /* 0x002fc80000011602 */
[--C-:B------:R-:W-:Y:S01]  /*f460*/  SHF.R.S32.HI R2, RZ, 0x1f, R5.reuse ;  /* 0x0000001fff027819 */ /* 0x100fe20000011405 */
[----:B------:R-:W-:-:S04]  /*f470*/  IMAD.MOV R7, RZ, RZ, -R5 ;  /* 0x000000ffff077224 */ /* 0x000fc800078e0a05 */
[----:B------:R-:W-:Y:S02]  /*f480*/  IMAD R7, R11, R7, R4 ;  /* 0x000000070b077224 */ /* 0x000fe400078e0204 */
[----:B------:R-:W-:Y:S02]  /*f490*/  IMAD R4, R2, UR8, RZ ;  /* 0x0000000802047c24 */ /* 0x000fe4000f8e02ff */
[----:B------:R-:W-:Y:S02]  /*f4a0*/  IMAD.U32 R2, RZ, RZ, UR12 ;  /* 0x0000000cff027e24 */ /* 0x000fe4000f8e00ff */
        /* <DEDUP_REMOVED lines=8> */
[----:B------:R-:W-:-:S03]  /*f530*/  ULDC.64 UR8, c[0x0][0xa80] ;  /* 0x0002a00000087ab9 */ /* 0x000fc60000000a00 */
[----:B------:R-:W-:Y:S01]  /*f540*/  IMAD.IADD R3, R3, 0x1, R5 ;  /* 0x0000000103037824 */ /* 0x000fe200078e0205 */
[----:B------:R-:W-:Y:S01]  /*f550*/  LEA R4, P0, R2, UR8, 0x1 ;  /* 0x0000000802047c11 */ /* 0x000fe2000f8008ff */
[----:B-----5:R-:W-:Y:S02]  /*f560*/  IMAD R11, R0, R11, RZ ;  /* 0x0000000b000b7224 */ /* 0x020fe400078e02ff */
[----:B------:R-:W-:Y:S01]  /*f570*/  VIADD R0, R30, 0x30 ;  /* 0x000000301e007836 */ /* 0x000fe20000000000 */
[----:B------:R-:W-:Y:S01]  /*f580*/  LEA.HI.X R8, R2, UR9, R3, 0x1, P0 ;  /* 0x0000000902087c11 */ /* 0x000fe200080f0c03 */
[----:B------:R-:W0:Y:S01]  /*f590*/  SHFL.IDX PT, R6, R4, RZ, 0x181f ;  /* 0x00181fff04067589 */ /* 0x000e2200000e0000 */
[----:B------:R-:W-:Y:S01]  /*f5a0*/  ISETP.GE.AND P0, PT, R19, UR4, PT ;  /* 0x0000000413007c0c */ /* 0x000fe2000bf06270 */
[C---:B------:R-:W-:Y:S02]  /*f5b0*/  VIADD R2, R30.reuse, 0x60 ;  /* 0x000000601e027836 */ /* 0x040fe40000000000 */
[----:B------:R-:W1:Y:S01]  /*f5c0*/  SHFL.IDX PT, R14, R4, 0x1, 0x181f ;  /* 0x00381f00040e7f89 */ /* 0x000e6200000e0000 */
[CC--:B------:R-:W-:Y:S01]  /*f5d0*/  ISETP.GE.OR P3, PT, R30.reuse, R11.reuse, P0 ;  /* 0x0000000b1e00720c */ /* 0x0c0fe20000766670 */
[----:B------:R-:W-:Y:S01]  /*f5e0*/  VIADD R3, R30, 0x90 ;  /* 0x000000901e037836 */ /* 0x000fe20000000000 */
[-C--:B------:R-:W-:Y:S01]  /*f5f0*/  ISETP.GE.OR P2, PT, R0, R11.reuse, P0 ;  /* 0x0000000b0000720c */ /* 0x080fe20000746670 */
[----:B------:R-:W2:Y:S01]  /*f600*/  SHFL.IDX PT, R24, R4, 0x2, 0x181f ;  /* 0x00581f0004187f89 */ /* 0x000ea200000e0000 */
[----:B------:R-:W-:-:S02]  /*f610*/  ISETP.GE.OR P1, PT, R2, R11, P0 ;  /* 0x0000000b0200720c */ /* 0x000fc40000726670 */
[----:B------:R-:W-:Y:S01]  /*f620*/  ISETP.GE.OR P0, PT, R3, R11, P0 ;  /* 0x0000000b0300720c */ /* 0x000fe20000706670 */
[----:B------:R-:W3:Y:S04]  /*f630*/  SHFL.IDX PT, R10, R8, RZ, 0x181f ;  /* 0x00181fff080a7589 */ /* 0x000ee800000e0000 */
[----:B------:R1:W4:Y:S04]  /*f640*/  SHFL.IDX PT, R28, R4, 0x3, 0x181f ;  /* 0x00781f00041c7f89 */ /* 0x00032800000e0000 */
[----:B------:R-:W4:Y:S04]  /*f650*/  SHFL.IDX PT, R12, R8, 0x1, 0x181f ;  /* 0x00381f00080c7f89 */ /* 0x000f2800000e0000 */
[----:B------:R-:W4:Y:S01]  /*f660*/  SHFL.IDX PT, R20, R8, 0x2, 0x181f ;  /* 0x00581f0008147f89 */ /* 0x000f2200000e0000 */
[----:B0-----:R-:W-:-:S03]  /*f670*/  @!P3 LEA R2, P6, R19, R6, 0x1 ;  /* 0x000000061302b211 */ /* 0x001fc600078c08ff */
[----:B------:R4:W0:Y:S01]  /*f680*/  SHFL.IDX PT, R26, R8, 0x3, 0x181f ;  /* 0x00781f00081a7f89 */ /* 0x00082200000e0000 */
[C---:B-1----:R-:W-:Y:S02]  /*f690*/  @!P2 LEA R4, P5, R19.reuse, R14, 0x1 ;  /* 0x0000000e1304a211 */ /* 0x042fe400078a08ff */
[C---:B--2---:R-:W-:Y:S02]  /*f6a0*/  @!P1 LEA R6, P4, R19.reuse, R24, 0x1 ;  /* 0x0000001813069211 */ /* 0x044fe400078808ff */
[C---:B---3--:R-:W-:Y:S02]  /*f6b0*/  @!P3 LEA.HI.X R3, R19.reuse, R10, R13, 0x1, P6 ;  /* 0x0000000a1303b211 */ /* 0x048fe400030f0c0d */
[----:B----4-:R-:W-:-:S03]  /*f6c0*/  @!P0 LEA R8, P6, R19, R28, 0x1 ;  /* 0x0000001c13088211 */ /* 0x010fc600078c08ff */
[----:B------:R1:W-:Y:S01]  /*f6d0*/  @!P3 ST.E.128 desc[UR52][R2.64], RZ ;  /* 0x000000ff0200b985 */ /* 0x0003e2000c101d34 */
[C-C-:B------:R-:W-:Y:S02]  /*f6e0*/  @!P2 LEA.HI.X R5, R19.reuse, R12, R13.reuse, 0x1, P5 ;  /* 0x0000000c1305a211 */ /* 0x140fe400028f0c0d */
[----:B------:R-:W-:-:S03]  /*f6f0*/  @!P1 LEA.HI.X R7, R19, R20, R13, 0x1, P4 ;  /* 0x0000001413079211 */ /* 0x000fc600020f0c0d */
[----:B------:R1:W-:Y:S01]  /*f700*/  @!P2 ST.E.128 desc[UR52][R4.64], RZ ;  /* 0x000000ff0400a985 */ /* 0x0003e2000c101d34 */
[----:B0-----:R-:W-:-:S03]  /*f710*/  @!P0 LEA.HI.X R9, R19, R26, R13, 0x1, P6 ;  /* 0x0000001a13098211 */ /* 0x001fc600030f0c0d */
[----:B------:R1:W-:Y:S04]  /*f720*/  @!P1 ST.E.128 desc[UR52][R6.64], RZ ;  /* 0x000000ff06009985 */ /* 0x0003e8000c101d34 */
[----:B------:R1:W-:Y:S02]  /*f730*/  @!P0 ST.E.128 desc[UR52][R8.64], RZ ;  /* 0x000000ff08008985 */ /* 0x0003e4000c101d34 */
.L_x_1121:
[----:B------:R-:W-:Y:S05]  /*f740*/  BSYNC B0 ;  /* 0x0000000000007941 */ /* 0x000fea0003800000 */
.L_x_1117:
[----:B------:R-:W-:Y:S02]  /*f750*/  ULDC UR4, c[0x0][0xc3c] ;  /* 0x00030f0000047ab9 */ /* 0x000fe40000000800 */
[----:B------:R-:W-:-:S06]  /*f760*/  UISETP.GE.AND UP0, UPT, UR6, UR4, UPT ;  /* 0x000000040600728c */ /* 0x000fcc000bf06270 */
[----:B------:R-:W-:-:S13]  /*f770*/  PLOP3.LUT P0, PT, PT, PT, UP0, 0x80, 0x0 ;  /* 0x000000000000781c */ /* 0x000fda0003f0f008 */
[----:B------:R-:W-:Y:S05]  /*f780*/  @!P0 BRA `(.L_x_1127) ;  /* 0xffffff1400e08947 */ /* 0x000fea000383ffff */
[----:B------:R-:W-:Y:S05]  /*f790*/  EXIT ;  /* 0x000000000000794d */ /* 0x000fea0003800000 */
.L_x_1034:
[----:B------:R-:W-:-:S08]  /*f7a0*/  NOP ;  /* 0x0000000000007918 */ /* 0x000fd00000000000 */
[----:B------:R-:W0:-:S00]  /*f7b0*/  USETMAXREG.DEALLOC.CTAPOOL 0x20 ;  /* 0x00000020000079c8 */ /* 0x000e0000080e0500 */
        /* <DEDUP_REMOVED lines=16> */
.L_x_1128:
[----:B------:R-:W1:Y:S01]  /*f8c0*/  S2R R0, SR_TID.X ;  /* 0x0000000000007919 */ /* 0x000e620000002100 */
[----:B------:R-:W-:Y:S01]  /*f8d0*/  ULDC UR4, c[0x0][0xc3c] ;  /* 0x00030f0000047ab9 */ /* 0x000fe20000000800 */
[----:B------:R-:W-:Y:S01]  /*f8e0*/  IMAD.MOV.U32 R6, RZ, RZ, RZ ;  /* 0x000000ffff067224 */ /* 0x000fe200078e00ff */
        /* <DEDUP_REMOVED lines=35> */
[----:B--2---:R-:W-:Y:S01]  /*fb20*/  ISETP.GT.AND P6, PT, R7, UR6, PT ;  /* 0x0000000607007c0c */ /* 0x004fe2000bfc4270 */
[----:B------:R-:W-:-:S12]  /*fb30*/  IMAD.MOV.U32 R4, RZ, RZ, R7 ;  /* 0x000000ffff047224 */ /* 0x000fd800078e0007 */
[----:B------:R-:W-:Y:S05]  /*fb40*/  @P6 BRA `(.L_x_1130) ;  /* 0x0000000000a06947 */ /* 0x000fea0003800000 */
[----:B------:R-:W-:Y:S01]  /*fb50*/  IMAD.MOV.U32 R7, RZ, RZ, R4 ;  /* 0x000000ffff077224 */ /* 0x000fe200078e0004 */
[----:B------:R-:W-:Y:S01]  /*fb60*/  UMOV UR4, URZ ;  /* 0x0000003f00047c82 */ /* 0x000fe20008000000 */
[----:B------:R-:W-:-:S05]  /*fb70*/  ULDC UR5, c[0x0][0xc38] ;  /* 0x00030e0000057ab9 */ /* 0x000fca0000000800 */
.L_x_1132:
[----:B------:R-:W0:Y:S01]  /*fb80*/  LDC R2, c[0x0][0xc3c] ;  /* 0x00030f00ff027b82 */ /* 0x000e220000000800 */
[----:B------:R-:W-:Y:S01]  /*fb90*/  UIADD3 UR4, UR4, 0x1f, URZ ;  /* 0x0000001f04047890 */ /* 0x000fe2000fffe03f */
[----:B------:R-:W-:Y:S02]  /*fba0*/  ULDC UR7, c[0x0][0xc3c] ;  /* 0x00030f0000077ab9 */ /* 0x000fe40000000800 */
[----:B------:R-:W-:-:S03]  /*fbb0*/  IMAD.U32 R27, RZ, RZ, UR7 ;  /* 0x00000007ff1b7e24 */ /* 0x000fc6000f8e00ff */
[----:B0-----:R-:W-:-:S13]  /*fbc0*/  ISETP.LE.AND P6, PT, R2, UR4, PT ;  /* 0x0000000402007c0c */ /* 0x001fda000bfc3270 */
[----:B------:R-:W-:Y:S05]  /*fbd0*/  @P6 BRA `(.L_x_1131) ;  /* 0x0000000800ac6947 */ /* 0x000fea0003800000 */
[----:B------:R-:W-:Y:S02]  /*fbe0*/  VIADD R9, R0, UR4 ;  /* 0x0000000400097c36 */ /* 0x000fe40008000000 */
[----:B------:R-:W-:Y:S02]  /*fbf0*/  IMAD.MOV.U32 R25, RZ, RZ, RZ ;  /* 0x000000ffff197224 */ /* 0x000fe400078e00ff */
[----:B------:R-:W-:Y:S01]  /*fc00*/  IMAD.MOV.U32 R6, RZ, RZ, RZ ;  /* 0x000000ffff067224 */ /* 0x000fe200078e00ff */
[----:B------:R-:W-:-:S13]  /*fc10*/  ISETP.GE.OR P6, PT, R9, R2, !P0 ;  /* 0x000000020900720c */ /* 0x000fda00047c6670 */
[----:B------:R-:W0:Y:S08]  /*fc20*/  @!P6 LDC.64 R4, c[0x0][0xc80] ;  /* 0x00032000ff04eb82 */ /* 0x000e300000000a00 */
[----:B------:R-:W1:Y:S01]  /*fc30*/  @!P6 LDC.64 R2, c[0x0][0xc78] ;  /* 0x00031e00ff02eb82 */ /* 0x000e620000000a00 */
[----:B0-----:R-:W-:-:S05]  /*fc40*/  @!P6 IMAD.WIDE R4, R9, 0x4, R4 ;  /* 0x000000040904e825 */ /* 0x001fca00078e0204 */
[----:B------:R-:W2:Y:S01]  /*fc50*/  @!P6 LDG.E R25, desc[UR52][R4.64] ;  /* 0x000000340419e981 */ /* 0x000ea2000c1e1900 */
[----:B-1----:R-:W-:-:S05]  /*fc60*/  @!P6 IMAD.WIDE R2, R9, 0x4, R2 ;  /* 0x000000040902e825 */ /* 0x002fca00078e0202 */
        /* <DEDUP_REMOVED lines=22> */
.L_x_1130:
        /* <DEDUP_REMOVED lines=8> */
[----:B------:R1:W2:Y:S01]  /*fe50*/  SHFL.IDX PT, R25, R25, R27, 0x1f ;  /* 0x00001f1b19197589 */ /* 0x0002a200000e0000 */
[----:B0-----:R-:W-:-:S07]  /*fe60*/  ISETP.NE.AND P1, PT, R6, 0x1, PT ;  /* 0x000000010600780c */ /* 0x001fce0003f25270 */
[----:B-1----:R-:W-:Y:S06]  /*fe70*/  @!P0 BRA `(.L_x_1133) ;  /* 0x0000000000088947 */ /* 0x002fec0003800000 */
[----:B------:R-:W-:-:S05]  /*fe80*/  VIADD R3, R27, 0xffffffff ;  /* 0xffffffff1b037836 */ /* 0x000fca0000000000 */
[----:B------:R0:W1:Y:S02]  /*fe90*/  SHFL.IDX PT, R24, R2, R3, 0x1f ;  /* 0x00001f0302187589 */ /* 0x00006400000e0000 */
.L_x_1133:
[----:B-1----:R-:W-:Y:S02]  /*fea0*/  IMAD R24, R24, UR5, R5 ;  /* 0x0000000518187c24 */ /* 0x002fe4000f8e0205 */
[----:B------:R-:W-:-:S03]  /*feb0*/  VIADD R27, R27, UR4 ;  /* 0x000000041b1b7c36 */ /* 0x000fc60008000000 */
[----:B------:R-:W-:Y:S01]  /*fec0*/  IADD3 R4, -R24, UR6, RZ ;  /* 0x0000000618047c10 */ /* 0x000fe2000fffe1ff */
[----:B------:R-:W-:Y:S06]  /*fed0*/  @!P1 BRA `(.L_x_1134) ;  /* 0x0000000000e89947 */ /* 0x000fec0003800000 */
[----:B--2---:R-:W-:Y:S02]  /*fee0*/  IABS R7, R25 ;  /* 0x0000001900077213 */ /* 0x004fe40000000000 */
[----:B------:R-:W-:Y:S02]  /*fef0*/  IABS R5, R6 ;  /* 0x0000000600057213 */ /* 0x000fe40000000000 */
[----:B------:R-:W1:Y:S08]  /*ff00*/  I2F.RP R8, R7 ;  /* 0x0000000700087306 */ /* 0x000e700000209400 */
[----:B-1----:R-:W0:Y:S02]  /*ff10*/  MUFU.RCP R8, R8 ;  /* 0x0000000800087308 */ /* 0x002e240000001000 */
[----:B0-----:R-:W-:Y:S01]  /*ff20*/  VIADD R2, R8, 0xffffffe ;  /* 0x0ffffffe08027836 */ /* 0x001fe20000000000 */
[----:B------:R-:W-:-:S05]  /*ff30*/  IABS R8, R4 ;  /* 0x0000000400087213 */ /* 0x000fca0000000000 */
[----:B------:R0:W1:Y:S02]  /*ff40*/  F2I.FTZ.U32.TRUNC.NTZ R3, R2 ;  /* 0x0000000200037305 */ /* 0x000064000021f000 */
[----:B0-----:R-:W-:Y:S02]  /*ff50*/  IMAD.MOV.U32 R2, RZ, RZ, RZ ;  /* 0x000000ffff027224 */ /* 0x001fe400078e00ff */
[----:B-1----:R-:W-:-:S04]  /*ff60*/  IMAD.MOV R10, RZ, RZ, -R3 ;  /* 0x000000ffff0a7224 */ /* 0x002fc800078e0a03 */
[----:B------:R-:W-:Y:S01]  /*ff70*/  IMAD R9, R10, R7, RZ ;  /* 0x000000070a097224 */ /* 0x000fe200078e02ff */
[----:B------:R-:W-:-:S03]  /*ff80*/  IABS R10, R25 ;  /* 0x00000019000a7213 */ /* 0x000fc60000000000 */
[----:B------:R-:W-:Y:S02]  /*ff90*/  IMAD.HI.U32 R3, R3, R9, R2 ;  /* 0x0000000903037227 */ /* 0x000fe400078e0002 */
[----:B------:R-:W0:Y:S02]  /*ffa0*/  I2F.RP R9, R5 ;  /* 0x0000000500097306 */ /* 0x000e240000209400 */
[----:B------:R-:W-:Y:S01]  /*ffb0*/  IMAD.MOV R11, RZ, RZ, -R10 ;  /* 0x000000ffff0b7224 */ /* 0x000fe200078e0a0a */
[----:B------:R-:W-:Y:S01]  /*ffc0*/  IABS R10, R6 ;  /* 0x00000006000a7213 */ /* 0x000fe20000000000 */
[----:B------:R-:W-:-:S04]  /*ffd0*/  IMAD.HI.U32 R2, R3, R8, RZ ;  /* 0x0000000803027227 */ /* 0x000fc800078e00ff */
[----:B------:R-:W-:Y:S02]  /*ffe0*/  IMAD R8, R2, R11, R8 ;  /* 0x0000000b02087224 */ /* 0x000fe400078e0208 */
[----:B------:R-:W-:-:S03]  /*fff0*/  IMAD.MOV R10, RZ, RZ, -R10 ;  /* 0x000000ffff0a7224 */ /* 0x000fc600078e0a0a */
[----:B------:R-:W-:Y:S01]  /*10000*/  ISETP.GT.U32.AND P1, PT, R7, R8, PT ;  /* 0x000000080700720c */ /* 0x000fe20003f24070 */
[----:B0-----:R-:W0:-:S12]  /*10010*/  MUFU.RCP R9, R9 ;  /* 0x0000000900097308 */ /* 0x001e180000001000 */
[----:B------:R-:W-:Y:S02]  /*10020*/  @!P1 IMAD.IADD R8, R8, 0x1, -R7 ;  /* 0x0000000108089824 */ /* 0x000fe400078e0a07 */
[----:B------:R-:W-:Y:S01]  /*10030*/  @!P1 VIADD R2, R2, 0x1 ;  /* 0x0000000102029836 */ /* 0x000fe20000000000 */
[----:B------:R-:W-:Y:S02]  /*10040*/  ISETP.NE.AND P1, PT, R25, RZ, PT ;  /* 0x000000ff1900720c */ /* 0x000fe40003f25270 */
[----:B------:R-:W-:Y:S01]  /*10050*/  ISETP.GE.U32.AND P0, PT, R8, R7, PT ;  /* 0x000000070800720c */ /* 0x000fe20003f06070 */
[----:B0-----:R-:W-:Y:S01]  /*10060*/  VIADD R3, R9, 0xffffffe ;  /* 0x0ffffffe09037836 */ /* 0x001fe20000000000 */
[----:B------:R-:W-:-:S04]  /*10070*/  LOP3.LUT R7, R4, R25, RZ, 0x3c, !PT ;  /* 0x0000001904077212 */ /* 0x000fc800078e3cff */
[----:B------:R-:W-:Y:S01]  /*10080*/  ISETP.GE.AND P2, PT, R7, RZ, PT ;  /* 0x000000ff0700720c */ /* 0x000fe20003f46270 */
[----:B------:R-:W0:Y:S06]  /*10090*/  F2I.FTZ.U32.TRUNC.NTZ R3, R3 ;  /* 0x0000000300037305 */ /* 0x000e2c000021f000 */
[----:B------:R-:W-:-:S04]  /*100a0*/  @P0 VIADD R2, R2, 0x1 ;  /* 0x0000000102020836 */ /* 0x000fc80000000000 */
[----:B------:R-:W-:-:S04]  /*100b0*/  IMAD.MOV.U32 R9, RZ, RZ, R2 ;  /* 0x000000ffff097224 */ /* 0x000fc800078e0002 */
[----:B------:R-:W-:Y:S01]  /*100c0*/  @!P2 IMAD.MOV R9, RZ, RZ, -R9 ;  /* 0x000000ffff09a224 */ /* 0x000fe200078e0a09 */
[----:B------:R-:W-:Y:S01]  /*100d0*/  @!P1 LOP3.LUT R9, RZ, R25, RZ, 0x33, !PT ;  /* 0x00000019ff099212 */ /* 0x000fe200078e33ff */
[----:B0-----:R-:W-:-:S03]  /*100e0*/  IMAD.MOV R2, RZ, RZ, -R3 ;  /* 0x000000ffff027224 */ /* 0x001fc600078e0a03 */
[----:B------:R-:W-:Y:S01]  /*100f0*/  IABS R8, R9 ;  /* 0x0000000900087213 */ /* 0x000fe20000000000 */
[----:B------:R-:W-:Y:S02]  /*10100*/  IMAD R7, R2, R5, RZ ;  /* 0x0000000502077224 */ /* 0x000fe400078e02ff */
[----:B------:R-:W-:-:S04]  /*10110*/  IMAD.MOV.U32 R2, RZ, RZ, RZ ;  /* 0x000000ffff027224 */ /* 0x000fc800078e00ff */
[----:B------:R-:W-:-:S04]  /*10120*/  IMAD.HI.U32 R2, R3, R7, R2 ;  /* 0x0000000703027227 */ /* 0x000fc800078e0002 */
[----:B------:R-:W-:Y:S02]  /*10130*/  IMAD.MOV.U32 R3, RZ, RZ, R8 ;  /* 0x000000ffff037224 */ /* 0x000fe400078e0008 */
[----:B------:R-:W-:Y:S02]  /*10140*/  IMAD.MOV.U32 R8, RZ, RZ, R10 ;  /* 0x000000ffff087224 */ /* 0x000fe400078e000a */
[----:B------:R-:W-:-:S04]  /*10150*/  IMAD.HI.U32 R2, R2, R3, RZ ;  /* 0x0000000302027227 */ /* 0x000fc800078e00ff */
[----:B------:R-:W-:Y:S01]  /*10160*/  IMAD R8, R2, R8, R3 ;  /* 0x0000000802087224 */ /* 0x000fe200078e0203 */
[----:B------:R-:W-:-:S04]  /*10170*/  LOP3.LUT R3, R9, R6, RZ, 0x3c, !PT ;  /* 0x0000000609037212 */ /* 0x000fc800078e3cff */
[----:B------:R-:W-:Y:S02]  /*10180*/  ISETP.GT.U32.AND P1, PT, R5, R8, PT ;  /* 0x000000080500720c */ /* 0x000fe40003f24070 */
[----:B------:R-:W-:-:S11]  /*10190*/  ISETP.GE.AND P2, PT, R3, RZ, PT ;  /* 0x000000ff0300720c */ /* 0x000fd60003f46270 */
[----:B------:R-:W-:Y:S02]  /*101a0*/  @!P1 IMAD.IADD R8, R8, 0x1, -R5 ;  /* 0x0000000108089824 */ /* 0x000fe400078e0a05 */
[----:B------:R-:W-:Y:S01]  /*101b0*/  @!P1 VIADD R2, R2, 0x1 ;  /* 0x0000000102029836 */ /* 0x000fe20000000000 */
[----:B------:R-:W-:Y:S02]  /*101c0*/  ISETP.NE.AND P1, PT, R6, RZ, PT ;  /* 0x000000ff0600720c */ /* 0x000fe40003f25270 */
[----:B------:R-:W-:Y:S01]  /*101d0*/  ISETP.GE.U32.AND P0, PT, R8, R5, PT ;  /* 0x000000050800720c */ /* 0x000fe20003f06070 */
[----:B------:R-:W-:-:S12]  /*101e0*/  IMAD.MOV R5, RZ, RZ, -R9 ;  /* 0x000000ffff057224 */ /* 0x000fd800078e0a09 */
[----:B------:R-:W-:-:S04]  /*101f0*/  @P0 VIADD R2, R2, 0x1 ;  /* 0x0000000102020836 */ /* 0x000fc80000000000 */
[----:B------:R-:W-:Y:S01]  /*10200*/  @!P2 IMAD.MOV R2, RZ, RZ, -R2 ;  /* 0x000000ffff02a224 */ /* 0x000fe200078e0a02 */
[----:B------:R-:W-:-:S05]  /*10210*/  @!P1 LOP3.LUT R2, RZ, R6, RZ, 0x33, !PT ;  /* 0x00000006ff029212 */ /* 0x000fca00078e33ff */
[----:B------:R-:W-:-:S04]  /*10220*/  IMAD.MOV R3, RZ, RZ, -R2 ;  /* 0x000000ffff037224 */ /* 0x000fc800078e0a02 */
[C---:B------:R-:W-:Y:S02]  /*10230*/  IMAD R26, R6.reuse, R3, R9 ;  /* 0x00000003061a7224 */ /* 0x040fe400078e0209 */
[----:B------:R-:W-:Y:S02]  /*10240*/  IMAD R3, R6, 0x1000000, R2 ;  /* 0x0100000006037824 */ /* 0x000fe400078e0202 */
[----:B------:R-:W-:Y:S02]  /*10250*/  IMAD R2, R25, R5, R4 ;  /* 0x0000000519027224 */ /* 0x000fe400078e0204 */
[----:B------:R-:W-:Y:S01]  /*10260*/  IMAD R26, R26, 0x10000, R3 ;  /* 0x000100001a1a7824 */ /* 0x000fe200078e0203 */
[----:B------:R-:W-:Y:S06]  /*10270*/  BRA `(.L_x_1135) ;  /* 0x0000000000f87947 */ /* 0x000fec0003800000 */
.L_x_1134:
[----:B0-----:R-:W0:Y:S02]  /*10280*/  LDC.64 R2, c[0x0][0xc90] ;  /* 0x00032400ff027b82 */ /* 0x001e240000000a00 */
[----:B0-----:R-:W-:-:S05]  /*10290*/  IMAD.WIDE R2, R27, 0x4, R2 ;  /* 0x000000041b027825 */ /* 0x001fca00078e0202 */
[----:B------:R0:W2:Y:S01]  /*102a0*/  LDG.E R6, desc[UR52][R2.64] ;  /* 0x0000003402067981 */ /* 0x0000a2000c1e1900 */
[----:B------:R-:W-:Y:S01]  /*102b0*/  IABS R11, R4 ;  /* 0x00000004000b7213 */ /* 0x000fe20000000000 */
[----:B0-----:R-:W-:Y:S02]  /*102c0*/  IMAD.MOV.U32 R2, RZ, RZ, RZ ;  /* 0x000000ffff027224 */ /* 0x001fe400078e00ff */
[----:B--2---:R-:W-:-:S05]  /*102d0*/  IMAD R5, R25, R6, RZ ;  /* 0x0000000619057224 */ /* 0x004fca00078e02ff */
[-C--:B------:R-:W-:Y:S02]  /*102e0*/  IABS R10, R5.reuse ;  /* 0x00000005000a7213 */ /* 0x080fe40000000000 */
[----:B------:R-:W-:Y:S02]  /*102f0*/  IABS R12, R5 ;  /* 0x00000005000c7213 */ /* 0x000fe40000000000 */
[----:B------:R-:W0:Y:S08]  /*10300*/  I2F.RP R7, R10 ;  /* 0x0000000a00077306 */ /* 0x000e300000209400 */
[----:B0-----:R-:W0:Y:S02]  /*10310*/  MUFU.RCP R7, R7 ;  /* 0x0000000700077308 */ /* 0x001e240000001000 */
[----:B0-----:R-:W-:-:S06]  /*10320*/  VIADD R8, R7, 0xffffffe ;  /* 0x0ffffffe07087836 */ /* 0x001fcc0000000000 */
[----:B------:R-:W0:Y:S02]  /*10330*/  F2I.FTZ.U32.TRUNC.NTZ R3, R8 ;  /* 0x0000000800037305 */ /* 0x000e24000021f000 */
[----:B0-----:R-:W-:-:S04]  /*10340*/  IMAD.MOV R9, RZ, RZ, -R3 ;  /* 0x000000ffff097224 */ /* 0x001fc800078e0a03 */
[----:B------:R-:W-:-:S04]  /*10350*/  IMAD R9, R9, R10, RZ ;  /* 0x0000000a09097224 */ /* 0x000fc800078e02ff */
[----:B------:R-:W-:-:S04]  /*10360*/  IMAD.HI.U32 R2, R3, R9, R2 ;  /* 0x0000000903027227 */ /* 0x000fc800078e0002 */
[----:B------:R-:W-:Y:S02]  /*10370*/  IMAD.MOV.U32 R9, RZ, RZ, R11 ;  /* 0x000000ffff097224 */ /* 0x000fe400078e000b */
[----:B------:R-:W-:Y:S02]  /*10380*/  IMAD.MOV R3, RZ, RZ, -R12 ;  /* 0x000000ffff037224 */ /* 0x000fe400078e0a0c */
[----:B------:R-:W-:-:S04]  /*10390*/  IMAD.HI.U32 R2, R2, R9, RZ ;  /* 0x0000000902027227 */ /* 0x000fc800078e00ff */
[----:B------:R-:W-:-:S05]  /*103a0*/  IMAD R3, R2, R3, R9 ;  /* 0x0000000302037224 */ /* 0x000fca00078e0209 */
[----:B------:R-:W-:-:S13]  /*103b0*/  ISETP.GT.U32.AND P1, PT, R10, R3, PT ;  /* 0x000000030a00720c */ /* 0x000fda0003f24070 */
[----:B------:R-:W-:Y:S02]  /*103c0*/  @!P1 IMAD.IADD R3, R3, 0x1, -R10 ;  /* 0x0000000103039824 */ /* 0x000fe400078e0a0a */
[----:B------:R-:W-:Y:S01]  /*103d0*/  @!P1 VIADD R2, R2, 0x1 ;  /* 0x0000000102029836 */ /* 0x000fe20000000000 */
[----:B------:R-:W-:Y:S02]  /*103e0*/  ISETP.NE.AND P1, PT, R5, RZ, PT ;  /* 0x000000ff0500720c */ /* 0x000fe40003f25270 */
[----:B------:R-:W-:Y:S02]  /*103f0*/  ISETP.GE.U32.AND P0, PT, R3, R10, PT ;  /* 0x0000000a0300720c */ /* 0x000fe40003f06070 */
[----:B------:R-:W-:-:S04]  /*10400*/  LOP3.LUT R3, R4, R5, RZ, 0x3c, !PT ;  /* 0x0000000504037212 */ /* 0x000fc800078e3cff */
[----:B------:R-:W-:-:S07]  /*10410*/  ISETP.GE.AND P2, PT, R3, RZ, PT ;  /* 0x000000ff0300720c */ /* 0x000fce0003f46270 */
[----:B------:R-:W-:-:S06]  /*10420*/  @P0 VIADD R2, R2, 0x1 ;  /* 0x0000000102020836 */ /* 0x000fcc0000000000 */
[----:B------:R-:W-:Y:S01]  /*10430*/  @!P2 IMAD.MOV R2, RZ, RZ, -R2 ;  /* 0x000000ffff02a224 */ /* 0x000fe200078e0a02 */
[----:B------:R-:W-:-:S05]  /*10440*/  @!P1 LOP3.LUT R2, RZ, R5, RZ, 0x33, !PT ;  /* 0x00000005ff029212 */ /* 0x000fca00078e33ff */
[----:B------:R-:W-:Y:S02]  /*10450*/  IMAD R7, R6, R2, RZ ;  /* 0x0000000206077224 */ /* 0x000fe400078e02ff */
[----:B------:R-:W-:Y:S02]  /*10460*/  IMAD.MOV R2, RZ, RZ, -R2 ;  /* 0x000000ffff027224 */ /* 0x000fe400078e0a02 */
[----:B------:R-:W-:Y:S02]  /*10470*/  IMAD.MOV R3, RZ, RZ, -R7 ;  /* 0x000000ffff037224 */ /* 0x000fe400078e0a07 */
[----:B------:R-:W-:Y:S02]  /*10480*/  IMAD R4, R5, R2, R4 ;  /* 0x0000000205047224 */ /* 0x000fe400078e0204 */
[----:B------:R-:W-:Y:S01]  /*10490*/  IMAD.MOV.U32 R2, RZ, RZ, RZ ;  /* 0x000000ffff027224 */ /* 0x000fe200078e00ff */
[----:B------:R-:W-:Y:S02]  /*104a0*/  VIADDMNMX R6, R3, UR5, R6, PT ;  /* 0x0000000503067c46 */ /* 0x000fe4000b800106 */
[----:B------:R-:W-:-:S02]  /*104b0*/  IABS R10, R4 ;  /* 0x00000004000a7213 */ /* 0x000fc40000000000 */
[----:B------:R-:W-:Y:S01]  /*104c0*/  IABS R8, R6 ;  /* 0x0000000600087213 */ /* 0x000fe20000000000 */
[----:B------:R-:W-:Y:S01]  /*104d0*/  IMAD.MOV R26, RZ, RZ, -R6 ;  /* 0x000000ffff1a7224 */ /* 0x000fe200078e0a06 */
[----:B------:R-:W-:Y:S02]  /*104e0*/  IADD3 R7, R7, 0x1000000, R4 ;  /* 0x0100000007077810 */ /* 0x000fe40007ffe004 */
[----:B------:R-:W0:Y:S08]  /*104f0*/  I2F.RP R9, R8 ;  /* 0x0000000800097306 */ /* 0x000e300000209400 */
[----:B0-----:R-:W0:Y:S02]  /*10500*/  MUFU.RCP R9, R9 ;  /* 0x0000000900097308 */ /* 0x001e240000001000 */
[----:B0-----:R-:W-:-:S06]  /*10510*/  VIADD R3, R9, 0xffffffe ;  /* 0x0ffffffe09037836 */ /* 0x001fcc0000000000 */
[----:B------:R-:W0:Y:S02]  /*10520*/  F2I.FTZ.U32.TRUNC.NTZ R3, R3 ;  /* 0x0000000300037305 */ /* 0x000e24000021f000 */
[----:B0-----:R-:W-:-:S04]  /*10530*/  IMAD.MOV R11, RZ, RZ, -R3 ;  /* 0x000000ffff0b7224 */ /* 0x001fc800078e0a03 */
[----:B------:R-:W-:Y:S01]  /*10540*/  IMAD R5, R11, R8, RZ ;  /* 0x000000080b057224 */ /* 0x000fe200078e02ff */
[----:B------:R-:W-:-:S03]  /*10550*/  IABS R11, R6 ;  /* 0x00000006000b7213 */ /* 0x000fc60000000000 */
        /* <DEDUP_REMOVED lines=15> */
[----:B------:R-:W-:-:S07]  /*10650*/  IMAD R26, R2, R26, R7 ;  /* 0x0000001a021a7224 */ /* 0x000fce00078e0207 */
.L_x_1135:
[----:B------:R-:W-:-:S05]  /*10660*/  LOP3.LUT R2, RZ, R2, RZ, 0x33, !PT ;  /* 0x00000002ff027212 */ /* 0x000fca00078e33ff */
[----:B------:R-:W-:Y:S01]  /*10670*/  IMAD.IADD R25, R25, 0x1, R2 ;  /* 0x0000000119197824 */ /* 0x000fe200078e0202 */
[----:B------:R-:W-:Y:S06]  /*10680*/  BRA `(.L_x_1136) ;  /* 0x00000000000c7947 */ /* 0x000fec0003800000 */
.L_x_1131:
[----:B------:R-:W-:Y:S02]  /*10690*/  IMAD.MOV.U32 R25, RZ, RZ, RZ ;  /* 0x000000ffff197224 */ /* 0x000fe400078e00ff */
[----:B------:R-:W-:Y:S02]  /*106a0*/  IMAD.U32 R24, RZ, RZ, UR6 ;  /* 0x00000006ff187e24 */ /* 0x000fe4000f8e00ff */
[----:B------:R-:W-:-:S07]  /*106b0*/  IMAD.MOV.U32 R26, RZ, RZ, RZ ;  /* 0x000000ffff1a7224 */ /* 0x000fce00078e00ff */
.L_x_1136:
[----:B------:R-:W-:-:S13]  /*106c0*/  ISETP.NE.AND P0, PT, R0, RZ, PT ;  /* 0x000000ff0000720c */ /* 0x000fda0003f05270 */
[----:B------:R-:W0:Y:S01]  /*106d0*/  @!P0 S2R R3, SR_CgaCtaId ;  /* 0x0000000000038919 */ /* 0x000e220000008800 */
[----:B------:R-:W-:-:S04]  /*106e0*/  @!P0 MOV R0, 0x400 ;  /* 0x0000040000008802 */ /* 0x000fc80000000f00 */
[----:B0-----:R-:W-:-:S05]  /*106f0*/  @!P0 LEA R0, R3, R0, 0x18 ;  /* 0x0000000003008211 */ /* 0x001fca00078ec0ff */
[----:B------:R2:W-:Y:S01]  /*10700*/  @!P0 STS.128 [R0+0x168d0], R24 ;  /* 0x0168d01800008388 */ /* 0x0005e20000000c00 */
[----:B------:R-:W-:Y:S06]  /*10710*/  BAR.ARV 0x5, 0x200 ;  /* 0x0148000000007b1d */ /* 0x000fec0000002000 */
.L_x_1129:
[----:B------:R3:W-:Y:S01]  /*10720*/  STL [R1+0x24], RZ ;  /* 0x000024ff01007387 */ /* 0x0007e20000100800 */
[----:B------:R-:W-:Y:S01]  /*10730*/  ULDC UR4, c[0x0][0xc3c] ;  /* 0x00030f0000047ab9 */ /* 0x000fe20000000800 */
[----:B------:R-:W-:Y:S01]  /*10740*/  IMAD.MOV.U32 R28, RZ, RZ, 0x1 ;  /* 0x00000001ff1c7424 */ /* 0x000fe200078e00ff */
[----:B-1----:R-:W-:Y:S01]  /*10750*/  ISETP.GE.AND P0, PT, R27, UR4, PT ;  /* 0x000000041b007c0c */ /* 0x002fe2000bf06270 */
[----:B------:R-:W-:-:S12]  /*10760*/  IMAD.MOV.U32 R18, RZ, RZ, RZ ;  /* 0x000000ffff127224 */ /* 0x000fd800078e00ff */
[----:B---3--:R-:W-:Y:S05]  /*10770*/  @P0 BRA `(.L_x_1137) ;  /* 0x0000005000980947 */ /* 0x008fea0003800000 */
[----:B------:R-:W1:Y:S01]  /*10780*/  S2R R5, SR_TID.X ;  /* 0x0000000000057919 */ /* 0x000e620000002100 */
[----:B------:R-:W3:Y:S01]  /*10790*/  S2UR UR5, SR_CgaCtaId ;  /* 0x00000000000579c3 */ /* 0x000ee20000008800 */
[----:B------:R-:W-:Y:S01]  /*107a0*/  UMOV UR4, 0x400 ;  /* 0x0000040000047882 */ /* 0x000fe20000000000 */
[----:B------:R-:W-:Y:S01]  /*107b0*/  BSSY B8, `(.L_x_1137) ;  /* 0x0000522000087945 */ /* 0x000fe20003800000 */
[----:B------:R4:W-:Y:S01]  /*107c0*/  STL [R1+0x24], RZ ;  /* 0x000024ff01007387 */ /* 0x0009e20000100800 */
[----:B------:R-:W-:Y:S01]  /*107d0*/  IMAD.MOV.U32 R28, RZ, RZ, 0x1 ;  /* 0x00000001ff1c7424 */ /* 0x000fe200078e00ff */
[----:B------:R-:W-:Y:S01]  /*107e0*/  ULDC UR37, c[0x0][0xc] ;  /* 0x0000030000257ab9 */ /* 0x000fe20000000800 */
[----:B------:R-:W-:Y:S01]  /*107f0*/  IMAD.MOV.U32 R18, RZ, RZ, RZ ;  /* 0x000000ffff127224 */ /* 0x000fe200078e00ff */
[----:B------:R-:W-:Y:S01]  /*10800*/  ULDC.64 UR38, c[0x0][0x198] ;  /* 0x0000660000267ab9 */ /* 0x000fe20000000a00 */
[----:B---3--:R-:W-:-:S06]  /*10810*/  ULEA UR4, UR5, UR4, 0x18 ;  /* 0x0000000405047291 */ /* 0x008fcc000f8ec03f */
[----:B------:R-:W-:Y:S01]  /*10820*/  IMAD.U32 R17, RZ, RZ, UR4 ;  /* 0x00000004ff117e24 */ /* 0x000fe2000f8e00ff */
[C---:B-1----:R-:W-:Y:S01]  /*10830*/  LOP3.LUT R4, R5.reuse, 0x7f, RZ, 0xc0, !PT ;  /* 0x0000007f05047812 */ /* 0x042fe200078ec0ff */
[----:B--2---:R-:W-:-:S04]  /*10840*/  IMAD.SHL.U32 R0, R5, 0x8, RZ ;  /* 0x0000000805007824 */ /* 0x004fc800078e00ff */
[----:B------:R-:W-:Y:S01]  /*10850*/  IMAD.SHL.U32 R3, R4, 0x8, RZ ;  /* 0x0000000804037824 */ /* 0x000fe200078e00ff */
[----:B0-----:R-:W-:Y:S02]  /*10860*/  LOP3.LUT R2, R0, 0x1f8, RZ, 0xc0, !PT ;  /* 0x000001f800027812 */ /* 0x001fe400078ec0ff */
[----:B------:R-:W-:Y:S02]  /*10870*/  SHF.R.U32.HI R4, RZ, 0x3, R4 ;  /* 0x00000003ff047819 */ /* 0x000fe40000011604 */
[----:B------:R-:W-:-:S04]  /*10880*/  LOP3.LUT R2, R2, 0x38, R5, 0x78, !PT ;  /* 0x0000003802027812 */ /* 0x000fc800078e7805 */
[----:B------:R-:W-:Y:S01]  /*10890*/  LOP3.LUT R2, R2, 0x200, R3, 0xf8, !PT ;  /* 0x0000020002027812 */ /* 0x000fe200078ef803 */
[----:B------:R-:W-:-:S04]  /*108a0*/  IMAD.SHL.U32 R3, R5, 0x10, RZ ;  /* 0x0000001005037824 */ /* 0x000fc800078e00ff */
[----:B------:R-:W-:Y:S01]  /*108b0*/  IMAD R0, R2, 0x2, R17 ;  /* 0x0000000202007824 */ /* 0x000fe200078e0211 */
[----:B------:R-:W-:-:S04]  /*108c0*/  LOP3.LUT R3, R4, 0x70, R3, 0xf8, !PT ;  /* 0x0000007004037812 */ /* 0x000fc800078ef803 */
[----:B------:R4:W-:Y:S03]  /*108d0*/  STL [R1+0x4], R0 ;  /* 0x0000040001007387 */ /* 0x0009e60000100800 */
.L_x_1237:
[----:B------:R-:W-:Y:S05]  /*108e0*/  YIELD ;  /* 0x0000000000007946 */ /* 0x000fea0003800000 */
[----:B------:R-:W-:Y:S01]  /*108f0*/  ULDC.64 UR4, c[0x0][0xa28] ;  /* 0x00028a0000047ab9 */ /* 0x000fe20000000a00 */
[----:B------:R-:W-:Y:S02]  /*10900*/  CS2R R8, SRZ ;  /* 0x0000000000087805 */ /* 0x000fe4000001ff00 */
[----:B------:R-:W-:Y:S01]  /*10910*/  ISETP.NE.U32.AND P0, PT, RZ, UR4, PT ;  /* 0x00000004ff007c0c */ /* 0x000fe2000bf05070 */
[----:B01----:R-:W0:Y:S01]  /*10920*/  LDC.64 R4, c[0x0][0xa00] ;  /* 0x00028000ff047b82 */ /* 0x003e220000000a00 */
[----:B----4-:R-:W-:Y:S01]  /*10930*/  IMAD.MOV.U32 R0, RZ, RZ, RZ ;  /* 0x000000ffff007224 */ /* 0x010fe200078e00ff */
[----:B------:R-:W-:Y:S01]  /*10940*/  ULDC.64 UR6, c[0x0][0xa08] ;  /* 0x0002820000067ab9 */ /* 0x000fe20000000a00 */
[----:B------:R-:W-:Y:S01]  /*10950*/  ISETP.NE.AND.EX P0, PT, RZ, UR5, PT, P0 ;  /* 0x00000005ff007c0c */ /* 0x000fe2000bf05300 */
[----:B------:R-:W-:-:S12]  /*10960*/  ULDC.64 UR4, c[0x0][0xa18] ;  /* 0x0002860000047ab9 */ /* 0x000fd80000000a00 */
[----:B------:R-:W1:Y:S02]  /*10970*/  @P0 LDC.64 R2, c[0x0][0xa28] ;  /* 0x00028a00ff020b82 */ /* 0x000e640000000a00 */
[----:B-1----:R-:W-:-:S05]  /*10980*/  @P0 IMAD.WIDE R2, R27, 0x4, R2 ;  /* 0x000000041b020825 */ /* 0x002fca00078e0202 */
[----:B------:R1:W5:Y:S01]  /*10990*/  @P0 LDG.E R8, desc[UR52][R2.64] ;  /* 0x0000003402080981 */ /* 0x000362000c1e1900 */
[----:B------:R-:W-:Y:S01]  /*109a0*/  ISETP.NE.U32.AND P0, PT, RZ, UR4, PT ;  /* 0x00000004ff007c0c */ /* 0x000fe2000bf05070 */
[----:B0-----:R-:W-:Y:S01]  /*109b0*/  IMAD.WIDE R4, R27, 0x4, R4 ;  /* 0x000000041b047825 */ /* 0x001fe200078e0204 */
[----:B------:R-:W-:Y:S02]  /*109c0*/  ISETP.NE.U32.AND P1, PT, RZ, UR6, PT ;  /* 0x00000006ff007c0c */ /* 0x000fe4000bf25070 */
[----:B------:R-:W-:Y:S01]  /*109d0*/  ISETP.NE.AND.EX P2, PT, RZ, UR5, PT, P0 ;  /* 0x00000005ff007c0c */ /* 0x000fe2000bf45300 */
[----:B------:R-:W-:Y:S01]  /*109e0*/  ULDC.64 UR4, c[0x0][0xa00] ;  /* 0x0002800000047ab9 */ /* 0x000fe20000000a00 */
[----:B------:R-:W-:Y:S02]  /*109f0*/  ISETP.NE.AND.EX P1, PT, RZ, UR7, PT, P1 ;  /* 0x00000007ff007c0c */ /* 0x000fe4000bf25310 */
[----:B------:R-:W-:Y:S01]  /*10a00*/  ISETP.NE.U32.AND P0, PT, RZ, UR4, PT ;  /* 0x00000004ff007c0c */ /* 0x000fe2000bf05070 */
[----:B-1----:R-:W0:Y:S03]  /*10a10*/  LDC.64 R2, c[0x0][0xa08] ;  /* 0x00028200ff027b82 */ /* 0x002e260000000a00 */
[----:B------:R-:W-:-:S05]  /*10a20*/  ISETP.NE.AND.EX P0, PT, RZ, UR5, PT, P0 ;  /* 0x00000005ff007c0c */ /* 0x000fca000bf05300 */
[----:B------:R-:W1:Y:S08]  /*10a30*/  @P2 LDC.64 R6, c[0x0][0xa18] ;  /* 0x00028600ff062b82 */ /* 0x000e700000000a00 */
[----:B--2---:R-:W2:Y:S01]  /*10a40*/  @P0 LDG.E R0, desc[UR52][R4.64] ;  /* 0x0000003404000981 */ /* 0x004ea2000c1e1900 */
[----:B------:R-:W-:Y:S01]  /*10a50*/  ULDC UR4, c[0x0][0x288] ;  /* 0x0000a20000047ab9 */ /* 0x000fe20000000800 */
[----:B0-----:R-:W-:-:S05]  /*10a60*/  IMAD.WIDE R2, R27, 0x4, R2 ;  /* 0x000000041b027825 */ /* 0x001fca00078e0202 */
[----:B------:R0:W5:Y:S01]  /*10a70*/  @P1 LDG.E R9, desc[UR52][R2.64] ;  /* 0x0000003402091981 */ /* 0x000162000c1e1900 */
[----:B-1----:R-:W-:-:S03]  /*10a80*/  @P2 IMAD.WIDE R6, R27, 0x4, R6 ;  /* 0x000000041b062825 */ /* 0x002fc600078e0206 */
[----:B--2---:R1:W-:Y:S02]  /*10a90*/  STL [R1+0x10], R0 ;  /* 0x0000100001007387 */ /* 0x0043e40000100800 */
[----:B-1----:R-:W-:Y:S01]  /*10aa0*/  IMAD.U32 R0, RZ, RZ, UR4 ;  /* 0x00000004ff007e24 */ /* 0x002fe2000f8e00ff */
[----:B------:R-:W-:-:S05]  /*10ab0*/  ULDC.64 UR4, c[0x0][0x418] ;  /* 0x0001060000047ab9 */ /* 0x000fca0000000a00 */
[----:B------:R-:W2:Y:S01]  /*10ac0*/  @P2 LDG.E R0, desc[UR52][R6.64] ;  /* 0x0000003406002981 */ /* 0x000ea2000c1e1900 */
[----:B------:R-:W-:-:S03]  /*10ad0*/  UISETP.NE.U32.AND UP0, UPT, UR4, URZ, UPT ;  /* 0x0000003f0400728c */ /* 0x000fc6000bf05070 */
[----:B------:R-:W-:Y:S01]  /*10ae0*/  ULDC UR4, c[0x0][0x424] ;  /* 0x0001090000047ab9 */ /* 0x000fe20000000800 */
[----:B------:R-:W-:-:S03]  /*10af0*/  UISETP.NE.AND.EX UP0, UPT, UR5, URZ, UPT, UP0 ;  /* 0x0000003f0500728c */ /* 0x000fc6000bf05300 */
[----:B------:R-:W-:Y:S01]  /*10b00*/  ULDC UR5, c[0x0][0x2f0] ;  /* 0x0000bc0000057ab9 */ /* 0x000fe20000000800 */
[----:B------:R-:W-:-:S04]  /*10b10*/  USEL UR4, UR4, 0x1, UP0 ;  /* 0x0000000104047887 */ /* 0x000fc80008000000 */
[----:B------:R-:W-:-:S06]  /*10b20*/  UIMAD UR4, UR4, UR5, URZ ;  /* 0x00000005040472a4 */ /* 0x000fcc000f8e023f */
[----:B------:R-:W-:Y:S01]  /*10b30*/  IMAD.U32 R11, RZ, RZ, UR4 ;  /* 0x00000004ff0b7e24 */ /* 0x000fe2000f8e00ff */
[----:B--2---:R0:W-:Y:S01]  /*10b40*/  STL [R1+0xc], R0 ;  /* 0x00000c0001007387 */ /* 0x0041e20000100800 */
[----:B------:R-:W-:Y:S01]  /*10b50*/  IMAD.MOV.U32 R10, RZ, RZ, R0 ;  /* 0x000000ffff0a7224 */ /* 0x000fe200078e0000 */
[----:B---3--:R-:W-:Y:S06]  /*10b60*/  @P2 BRA `(.L_x_1138) ;  /* 0x0000000000142947 */ /* 0x008fec0003800000 */
[----:B------:R-:W-:Y:S05]  /*10b70*/  @!P0 BRA `(.L_x_1138) ;  /* 0x0000000000108947 */ /* 0x000fea0003800000 */
[----:B------:R-:W2:Y:S04]  /*10b80*/  LDG.E R7, desc[UR52][R4.64] ;  /* 0x0000003404077981 */ /* 0x000ea8000c1e1900 */
[----:B0-----:R-:W2:Y:S02]  /*10b90*/  LDG.E R0, desc[UR52][R4.64+0x4] ;  /* 0x0000043404007981 */ /* 0x001ea4000c1e1900 */
[----:B--2---:R-:W-:-:S05]  /*10ba0*/  IMAD.IADD R10, R0, 0x1, -R7 ;  /* 0x00000001000a7824 */ /* 0x004fca00078e0a07 */
[----:B------:R1:W-:Y:S02]  /*10bb0*/  STL [R1+0xc], R10 ;  /* 0x00000c0a01007387 */ /* 0x0003e40000100800 */
.L_x_1138:
[----:B------:R-:W-:Y:S01]  /*10bc0*/  ULDC.64 UR4, c[0x0][0xa20] ;  /* 0x0002880000047ab9 */ /* 0x000fe20000000a00 */
[C---:B0-----:R-:W-:Y:S02]  /*10bd0*/  LOP3.LUT R0, R26.reuse, 0xff000000, RZ, 0xc0, !PT ;  /* 0xff0000001a007812 */ /* 0x041fe400078ec0ff */
[----:B------:R-:W-:Y:S02]  /*10be0*/  ISETP.NE.U32.AND P0, PT, RZ, UR4, PT ;  /* 0x00000004ff007c0c */ /* 0x000fe4000bf05070 */
[----:B------:R-:W-:Y:S02]  /*10bf0*/  SHF.R.U32.HI R5, RZ, 0x8, R0 ;  /* 0x00000008ff057819 */ /* 0x000fe40000011600 */
[----:B------:R-:W-:Y:S02]  /*10c00*/  ISETP.NE.AND.EX P0, PT, RZ, UR5, PT, P0 ;  /* 0x00000005ff007c0c */ /* 0x000fe4000bf05300 */
[C---:B------:R-:W-:Y:S02]  /*10c10*/  LOP3.LUT R0, R26.reuse, 0xff0000, RZ, 0xc0, !PT ;  /* 0x00ff00001a007812 */ /* 0x040fe400078ec0ff */
[----:B------:R-:W-:Y:S01]  /*10c20*/  LOP3.LUT R16, R26, 0xffff, RZ, 0xc0, !PT ;  /* 0x0000ffff1a107812 */ /* 0x000fe200078ec0ff */
[----:B-----5:R-:W-:Y:S01]  /*10c30*/  IMAD.IADD R26, R9, 0x1, R8 ;  /* 0x00000001091a7824 */ /* 0x020fe200078e0208 */
[----:B------:R-:W-:-:S07]  /*10c40*/  LEA.HI R0, R0, R5, RZ, 0x10 ;  /* 0x0000000500007211 */ /* 0x000fce00078f80ff */
[----:B------:R-:W-:Y:S05]  /*10c50*/  @!P0 BRA `(.L_x_1139) ;  /* 0x0000000000108947 */ /* 0x000fea0003800000 */
[----:B------:R-:W0:Y:S02]  /*10c60*/  LDC.64 R2, c[0x0][0xa20] ;  /* 0x00028800ff027b82 */ /* 0x000e240000000a00 */
[----:B0-----:R-:W-:-:S05]  /*10c70*/  IMAD.WIDE R2, R27, 0x4, R2 ;  /* 0x000000041b027825 */ /* 0x001fca00078e0202 */
[----:B------:R0:W5:Y:S01]  /*10c80*/  LDG.E R11, desc[UR52][R2.64] ;  /* 0x00000034020b7981 */ /* 0x000162000c1e1900 */
[----:B------:R-:W-:Y:S05]  /*10c90*/  BRA `(.L_x_1140) ;  /* 0x0000000000107947 */ /* 0x000fea0003800000 */
.L_x_1139:
[----:B------:R-:W-:Y:S05]  /*10ca0*/  @!P1 BRA `(.L_x_1140) ;  /* 0x00000000000c9947 */ /* 0x000fea0003800000 */
[----:B------:R-:W2:Y:S04]  /*10cb0*/  LDG.E R4, desc[UR52][R2.64] ;  /* 0x0000003402047981 */ /* 0x000ea8000c1e1900 */
[----:B------:R-:W2:Y:S02]  /*10cc0*/  LDG.E R11, desc[UR52][R2.64+0x4] ;  /* 0x00000434020b7981 */ /* 0x000ea4000c1e1900 */
[----:B--2---:R-:W-:-:S07]  /*10cd0*/  IMAD.IADD R11, R11, 0x1, -R4 ;  /* 0x000000010b0b7824 */ /* 0x004fce00078e0a04 */
.L_x_1140:
[----:B0-----:R-:W0:Y:S01]  /*10ce0*/  LDC R2, c[0x0][0x448] ;  /* 0x00011200ff027b82 */ /* 0x001e220000000800 */
[----:B------:R-:W-:Y:S02]  /*10cf0*/  IMAD R12, R25, 0xc0, RZ ;  /* 0x000000c0190c7824 */ /* 0x000fe400078e02ff */
[----:B-----5:R-:W-:Y:S02]  /*10d00*/  IMAD.IADD R8, R11, 0x1, -R8 ;  /* 0x000000010b087824 */ /* 0x020fe400078e0a08 */
[----:B------:R-:W-:Y:S01]  /*10d10*/  VIADD R5, R12, 0xbf ;  /* 0x000000bf0c057836 */ /* 0x000fe20000000000 */
[----:B------:R2:W-:Y:S01]  /*10d20*/  STL [R1+0x8], R12 ;  /* 0x0000080c01007387 */ /* 0x0005e20000100800 */
[----:B0-----:R-:W-:Y:S02]  /*10d30*/  ISETP.NE.AND P1, PT, R2, 0x1, PT ;  /* 0x000000010200780c */ /* 0x001fe40003f25270 */
[----:B------:R-:W0:Y:S11]  /*10d40*/  LDC.64 R2, c[0x0][0x9e0] ;  /* 0x00027800ff027b82 */ /* 0x000e360000000a00 */
[----:B------:R-:W3:Y:S08]  /*10d50*/  @P1 LDC R6, c[0x0][0x44c] ;  /* 0x00011300ff061b82 */ /* 0x000ef00000000800 */
[----:B------:R-:W4:Y:S01]  /*10d60*/  @P1 LDC R4, c[0x0][0x450] ;  /* 0x00011400ff041b82 */ /* 0x000f220000000800 */
[----:B0-----:R-:W-:Y:S01]  /*10d70*/  ISETP.GE.AND P2, PT, R3, 0x1, PT ;  /* 0x000000010300780c */ /* 0x001fe20003f46270 */
[----:B---3--:R-:W-:Y:S01]  /*10d80*/  @P1 IMAD.HI.U32 R7, R5, R6, RZ ;  /* 0x0000000605071227 */ /* 0x008fe200078e00ff */
[----:B------:R-:W-:-:S04]  /*10d90*/  IADD3 R6, R8, 0x1, -R10 ;  /* 0x0000000108067810 */ /* 0x000fc80007ffe80a */
[----:B----4-:R-:W-:Y:S01]  /*10da0*/  @P1 SHF.R.U32.HI R5, RZ, R4, R7 ;  /* 0x00000004ff051219 */ /* 0x010fe20000011607 */
[----:B------:R-:W-:-:S05]  /*10db0*/  VIADD R4, R8, 0x7f ;  /* 0x0000007f08047836 */ /* 0x000fca0000000000 */
[----:B------:R-:W-:-:S04]  /*10dc0*/  SHF.R.S32.HI R7, RZ, 0x1f, R4 ;  /* 0x0000001fff077819 */ /* 0x000fc80000011404 */
[----:B------:R-:W-:Y:S01]  /*10dd0*/  LEA.HI R4, R7, R4, RZ, 0x7 ;  /* 0x0000000407047211 */ /* 0x000fe200078f38ff */
[----:B------:R-:W-:-:S03]  /*10de0*/  IMAD.IADD R7, R6, 0x1, R5 ;  /* 0x0000000106077824 */ /* 0x000fc600078e0205 */
[----:B------:R-:W-:Y:S01]  /*10df0*/  SHF.R.S32.HI R9, RZ, 0x7, R4 ;  /* 0x00000007ff097819 */ /* 0x000fe20000011404 */
[----:B------:R-:W-:-:S04]  /*10e00*/  IMAD.IADD R2, R7, 0x1, R2 ;  /* 0x0000000107027824 */ /* 0x000fc800078e0202 */
[----:B------:R2:W-:Y:S01]  /*10e10*/  STL [R1+0x40], R9 ;  /* 0x0000400901007387 */ /* 0x0005e20000100800 */
[----:B------:R-:W-:Y:S05]  /*10e20*/  @!P2 BRA `(.L_x_1141) ;  /* 0x000000000048a947 */ /* 0x000fea0003800000 */
[C---:B------:R-:W-:Y:S01]  /*10e30*/  ISETP.GT.AND P0, PT, R7.reuse, RZ, PT ;  /* 0x000000ff0700720c */ /* 0x040fe20003f04270 */
[----:B------:R-:W-:Y:S01]  /*10e40*/  BSSY B0, `(.L_x_1142) ;  /* 0x000000e000007945 */ /* 0x000fe20003800000 */
[----:B------:R-:W-:-:S11]  /*10e50*/  VIADD R6, R7, 0xffffffff ;  /* 0xffffffff07067836 */ /* 0x000fd60000000000 */
[----:B------:R-:W-:Y:S05]  /*10e60*/  @P0 BRA `(.L_x_1143) ;  /* 0x00000000001c0947 */ /* 0x000fea0003800000 */
[----:B------:R-:W-:Y:S01]  /*10e70*/  ISETP.NE.AND P0, PT, R3, 0x1, PT ;  /* 0x000000010300780c */ /* 0x000fe20003f05270 */
[----:B------:R-:W-:-:S12]  /*10e80*/  IMAD.MOV R7, RZ, RZ, -R7 ;  /* 0x000000ffff077224 */ /* 0x000fd800078e0a07 */
[----:B------:R-:W0:Y:S02]  /*10e90*/  @P0 LDC.64 R4, c[0x0][0x9e8] ;  /* 0x00027a00ff040b82 */ /* 0x000e240000000a00 */
[----:B0-----:R-:W-:-:S05]  /*10ea0*/  @P0 IMAD.HI.U32 R4, R7, R4, RZ ;  /* 0x0000000407040227 */ /* 0x001fca00078e00ff */
[----:B------:R-:W-:-:S04]  /*10eb0*/  @P0 SHF.R.U32.HI R7, RZ, R5, R4 ;  /* 0x00000005ff070219 */ /* 0x000fc80000011604 */
[----:B------:R-:W-:Y:S01]  /*10ec0*/  LOP3.LUT R6, RZ, R7, RZ, 0x33, !PT ;  /* 0x00000007ff067212 */ /* 0x000fe200078e33ff */
[----:B------:R-:W-:Y:S06]  /*10ed0*/  BRA `(.L_x_1144) ;  /* 0x0000000000107947 */ /* 0x000fec0003800000 */
.L_x_1143:
[----:B------:R-:W-:-:S13]  /*10ee0*/  ISETP.NE.AND P0, PT, R3, 0x1, PT ;  /* 0x000000010300780c */ /* 0x000fda0003f05270 */
[----:B------:R-:W0:Y:S02]  /*10ef0*/  @P0 LDC.64 R4, c[0x0][0x9e8] ;  /* 0x00027a00ff040b82 */ /* 0x000e240000000a00 */
[----:B0-----:R-:W-:-:S05]  /*10f00*/  @P0 IMAD.HI.U32 R4, R6, R4, RZ ;  /* 0x0000000406040227 */ /* 0x001fca00078e00ff */
[----:B------:R-:W-:-:S07]  /*10f10*/  @P0 SHF.R.U32.HI R6, RZ, R5, R4 ;  /* 0x00000005ff060219 */ /* 0x000fce0000011604 */
.L_x_1144:
[----:B------:R-:W-:Y:S05]  /*10f20*/  BSYNC B0 ;  /* 0x0000000000007941 */ /* 0x000fea0003800000 */
.L_x_1142:
[----:B------:R-:W-:-:S05]  /*10f30*/  IMAD R5, R6, R3, R3 ;  /* 0x0000000306057224 */ /* 0x000fca00078e0203 */
[----:B------:R-:W-:-:S07]  /*10f40*/  VIMNMX R2, R2, R5, PT ;  /* 0x0000000502027248 */ /* 0x000fce0003fe0100 */
.L_x_1141:
[----:B------:R-:W0:Y:S01]  /*10f50*/  @P1 LDC R4, c[0x0][0x44c] ;  /* 0x00011300ff041b82 */ /* 0x000e220000000800 */
[----:B------:R-:W-:Y:S01]  /*10f60*/  VIADD R2, R2, 0x7f ;  /* 0x0000007f02027836 */ /* 0x000fe20000000000 */
[----:B------:R-:W-:Y:S01]  /*10f70*/  ULDC UR4, c[0x0][0x9dc] ;  /* 0x0002770000047ab9 */ /* 0x000fe20000000800 */
[----:B------:R-:W-:-:S05]  /*10f80*/  IMAD.MOV.U32 R5, RZ, RZ, R12 ;  /* 0x000000ffff057224 */ /* 0x000fca00078e000c */
[----:B------:R-:W3:Y:S01]  /*10f90*/  @P1 LDC R7, c[0x0][0x450] ;  /* 0x00011400ff071b82 */ /* 0x000ee20000000800 */
[----:B0-----:R-:W-:-:S05]  /*10fa0*/  @P1 IMAD.HI.U32 R4, R12, R4, RZ ;  /* 0x000000040c041227 */ /* 0x001fca00078e00ff */
[----:B---3--:R-:W-:Y:S02]  /*10fb0*/  @P1 SHF.R.U32.HI R5, RZ, R7, R4 ;  /* 0x00000007ff051219 */ /* 0x008fe40000011604 */
[----:B------:R-:W-:Y:S02]  /*10fc0*/  SHF.R.S32.HI R7, RZ, 0x1f, R2 ;  /* 0x0000001fff077819 */ /* 0x000fe40000011402 */
[----:B------:R-:W-:Y:S02]  /*10fd0*/  IADD3 R8, R5, R8, -R10 ;  /* 0x0000000805087210 */ /* 0x000fe40007ffe80a */
[----:B------:R-:W-:-:S04]  /*10fe0*/  LEA.HI R7, R7, R2, RZ, 0x7 ;  /* 0x0000000207077211 */ /* 0x000fc800078f38ff */
[----:B------:R-:W-:-:S04]  /*10ff0*/  SHF.R.S32.HI R2, RZ, 0x7, R7 ;  /* 0x00000007ff027819 */ /* 0x000fc80000011407 */
[----:B------:R-:W-:Y:S01]  /*11000*/  VIMNMX R6, R9, R2, PT ;  /* 0x0000000209067248 */ /* 0x000fe20003fe0100 */
[----:B------:R0:W-:Y:S02]  /*11010*/  STL [R1+0x3c], R2 ;  /* 0x00003c0201007387 */ /* 0x0001e40000100800 */
[----:B0-----:R-:W-:Y:S01]  /*11020*/  VIADD R2, R8, -UR4 ;  /* 0x8000000408027c36 */ /* 0x001fe20008000000 */
[----:B------:R-:W-:Y:S06]  /*11030*/  @!P2 BRA `(.L_x_1145) ;  /* 0x000000000048a947 */ /* 0x000fec0003800000 */
[----:B------:R-:W-:Y:S01]  /*11040*/  IMAD.MOV.U32 R7, RZ, RZ, R8 ;  /* 0x000000ffff077224 */ /* 0x000fe200078e0008 */
[----:B------:R-:W-:Y:S04]  /*11050*/  BSSY B0, `(.L_x_1146) ;  /* 0x000000e000007945 */ /* 0x000fe80003800000 */
[----:B------:R-:W-:-:S13]  /*11060*/  ISETP.GT.AND P0, PT, R7, -0x1, PT ;  /* 0xffffffff0700780c */ /* 0x000fda0003f04270 */
[----:B------:R-:W-:Y:S05]  /*11070*/  @P0 BRA `(.L_x_1147) ;  /* 0x00000000001c0947 */ /* 0x000fea0003800000 */
[----:B------:R-:W-:Y:S02]  /*11080*/  ISETP.NE.AND P0, PT, R3, 0x1, PT ;  /* 0x000000010300780c */ /* 0x000fe40003f05270 */
[----:B------:R-:W-:-:S11]  /*11090*/  LOP3.LUT R7, RZ, R7, RZ, 0x33, !PT ;  /* 0x00000007ff077212 */ /* 0x000fd600078e33ff */
[----:B------:R-:W0:Y:S02]  /*110a0*/  @P0 LDC.64 R4, c[0x0][0x9e8] ;  /* 0x00027a00ff040b82 */ /* 0x000e240000000a00 */
[----:B0-----:R-:W-:-:S05]  /*110b0*/  @P0 IMAD.HI.U32 R4, R7, R4, RZ ;  /* 0x0000000407040227 */ /* 0x001fca00078e00ff */
[----:B------:R-:W-:-:S04]  /*110c0*/  @P0 SHF.R.U32.HI R7, RZ, R5, R4 ;  /* 0x00000005ff070219 */ /* 0x000fc80000011604 */
[----:B------:R-:W-:Y:S01]  /*110d0*/  LOP3.LUT R7, RZ, R7, RZ, 0x33, !PT ;  /* 0x00000007ff077212 */ /* 0x000fe200078e33ff */
[----:B------:R-:W-:Y:S06]  /*110e0*/  BRA `(.L_x_1148) ;  /* 0x0000000000107947 */ /* 0x000fec0003800000 */
.L_x_1147:
[----:B------:R-:W-:-:S13]  /*110f0*/  ISETP.NE.AND P0, PT, R3, 0x1, PT ;  /* 0x000000010300780c */ /* 0x000fda0003f05270 */
[----:B------:R-:W0:Y:S02]  /*11100*/  @P0 LDC.64 R4, c[0x0][0x9e8] ;  /* 0x00027a00ff040b82 */ /* 0x000e240000000a00 */
[----:B0-----:R-:W-:-:S05]  /*11110*/  @P0 IMAD.HI.U32 R4, R7, R4, RZ ;  /* 0x0000000407040227 */ /* 0x001fca00078e00ff */
[----:B------:R-:W-:-:S07]  /*11120*/  @P0 SHF.R.U32.HI R7, RZ, R5, R4 ;  /* 0x00000005ff070219 */ /* 0x000fce0000011604 */
.L_x_1148:
[----:B------:R-:W-:Y:S05]  /*11130*/  BSYNC B0 ;  /* 0x0000000000007941 */ /* 0x000fea0003800000 */
.L_x_1146:
[----:B------:R-:W-:-:S05]  /*11140*/  IMAD R3, R7, R3, RZ ;  /* 0x0000000307037224 */ /* 0x000fca00078e02ff */
[----:B------:R-:W-:-:S07]  /*11150*/  VIMNMX R2, R2, R3, !PT ;  /* 0x0000000302027248 */ /* 0x000fce0007fe0100 */
.L_x_1145:
[----:B------:R-:W-:Y:S01]  /*11160*/  SHF.R.S32.HI R3, RZ, 0x1f, R2 ;  /* 0x0000001fff037819 */ /* 0x000fe20000011402 */
[----:B------:R-:W-:Y:S01]  /*11170*/  IMAD.MOV.U32 R5, RZ, RZ, RZ ;  /* 0x000000ffff057224 */ /* 0x000fe200078e00ff */
[----:B------:R-:W-:Y:S01]  /*11180*/  SHF.R.U32.HI R4, RZ, 0x10, R0 ;  /* 0x00000010ff047819 */ /* 0x000fe20000011600 */
[----:B------:R-:W-:Y:S01]  /*11190*/  BSSY B0, `(.L_x_1149) ;  /* 0x0000029000007945 */ /* 0x000fe20003800000 */
[----:B------:R-:W-:Y:S01]  /*111a0*/  LEA.HI R3, R3, R2, RZ, 0x7 ;  /* 0x0000000203037211 */ /* 0x000fe200078f38ff */
[----:B--2---:R-:W-:Y:S01]  /*111b0*/  IMAD.MOV.U32 R12, RZ, RZ, R5 ;  /* 0x000000ffff0c7224 */ /* 0x004fe200078e0005 */
[----:B------:R-:W-:Y:S02]  /*111c0*/  ISETP.NE.AND P0, PT, R4, RZ, PT ;  /* 0x000000ff0400720c */ /* 0x000fe40003f05270 */
[----:B------:R-:W-:Y:S02]  /*111d0*/  SHF.R.S32.HI R3, RZ, 0x7, R3 ;  /* 0x00000007ff037819 */ /* 0x000fe40000011403 */
[----:B-1----:R-:W-:-:S02]  /*111e0*/  LOP3.LUT R10, R0, 0xff, RZ, 0xc0, !PT ;  /* 0x000000ff000a7812 */ /* 0x002fc400078ec0ff */
[----:B------:R-:W-:-:S04]  /*111f0*/  VIMNMX R11, RZ, R3, !PT ;  /* 0x00000003ff0b7248 */ /* 0x000fc80007fe0100 */
[----:B------:R-:W-:Y:S01]  /*11200*/  ISETP.GT.AND P1, PT, R6, R11, PT ;  /* 0x0000000b0600720c */ /* 0x000fe20003f24270 */
[----:B------:R0:W-:Y:S02]  /*11210*/  STL [R1+0x14], R11 ;  /* 0x0000140b01007387 */ /* 0x0001e40000100800 */
[----:B------:R-:W1:Y:S02]  /*11220*/  @!P0 LDC R4, c[0x0][0x9f0] ;  /* 0x00027c00ff048b82 */ /* 0x000e640000000800 */
[----:B------:R0:W-:Y:S04]  /*11230*/  STL [R1+0x18], R5 ;  /* 0x0000180501007387 */ /* 0x0001e80000100800 */
[----:B------:R0:W-:Y:S04]  /*11240*/  STL [R1+0x34], R10 ;  /* 0x0000340a01007387 */ /* 0x0001e80000100800 */
[----:B------:R-:W-:Y:S05]  /*11250*/  @!P1 BRA `(.L_x_1150) ;  /* 0x0000000000709947 */ /* 0x000fea0003800000 */
[-C--:B-1----:R-:W-:Y:S01]  /*11260*/  IABS R0, R4.reuse ;  /* 0x0000000400007213 */ /* 0x082fe20000000000 */
[----:B------:R-:W-:Y:S01]  /*11270*/  IMAD.MOV.U32 R2, RZ, RZ, RZ ;  /* 0x000000ffff027224 */ /* 0x000fe200078e00ff */
[----:B------:R-:W-:Y:S02]  /*11280*/  IABS R7, R4 ;  /* 0x0000000400077213 */ /* 0x000fe40000000000 */
[----:B------:R-:W1:Y:S03]  /*11290*/  I2F.RP R8, R0 ;  /* 0x0000000000087306 */ /* 0x000e660000209400 */
[----:B------:R-:W-:-:S05]  /*112a0*/  IMAD.MOV R7, RZ, RZ, -R7 ;  /* 0x000000ffff077224 */ /* 0x000fca00078e0a07 */
[----:B-1----:R-:W1:Y:S02]  /*112b0*/  MUFU.RCP R8, R8 ;  /* 0x0000000800087308 */ /* 0x002e640000001000 */
[----:B-1----:R-:W-:-:S06]  /*112c0*/  VIADD R9, R8, 0xffffffe ;  /* 0x0ffffffe08097836 */ /* 0x002fcc0000000000 */
[----:B------:R-:W0:Y:S02]  /*112d0*/  F2I.FTZ.U32.TRUNC.NTZ R3, R9 ;  /* 0x0000000900037305 */ /* 0x000e24000021f000 */
[----:B0-----:R-:W-:-:S04]  /*112e0*/  IMAD.MOV R5, RZ, RZ, -R3 ;  /* 0x000000ffff057224 */ /* 0x001fc800078e0a03 */
[----:B------:R-:W-:-:S04]  /*112f0*/  IMAD R5, R5, R0, RZ ;  /* 0x0000000005057224 */ /* 0x000fc800078e02ff */
[----:B------:R-:W-:Y:S01]  /*11300*/  IMAD.HI.U32 R5, R3, R5, R2 ;  /* 0x0000000503057227 */ /* 0x000fe200078e0002 */
[----:B------:R-:W-:-:S05]  /*11310*/  IADD3 R3, R4, -0x1, R6 ;  /* 0xffffffff04037810 */ /* 0x000fca0007ffe006 */
[----:B------:R-:W-:-:S05]  /*11320*/  IMAD.IADD R3, R3, 0x1, -R11 ;  /* 0x0000000103037824 */ /* 0x000fca00078e0a0b */
        /* <DEDUP_REMOVED lines=15> */
.L_x_1150:
[----:B------:R-:W-:Y:S05]  /*11420*/  BSYNC B0 ;  /* 0x0000000000007941 */ /* 0x000fea0003800000 */
.L_x_1149:
[----:B------:R-:W-:Y:S01]  /*11430*/  IMAD.MOV.U32 R0, RZ, RZ, R12 ;  /* 0x000000ffff007224 */ /* 0x000fe200078e000c */
[----:B------:R-:W-:Y:S03]  /*11440*/  BSSY B7, `(.L_x_1151) ;  /* 0x0000354000077945 */ /* 0x000fe60003800000 */
[----:B------:R-:W-:-:S05]  /*11450*/  IMAD R29, R10, R0, R11 ;  /* 0x000000000a1d7224 */ /* 0x000fca00078e020b */
[----:B------:R-:W-:-:S04]  /*11460*/  VIADDMNMX R22, R29, R0, R6, PT ;  /* 0x000000001d167246 */ /* 0x000fc80003800106 */
[----:B------:R-:W-:Y:S01]  /*11470*/  ISETP.GT.AND P0, PT, R22, R29, PT ;  /* 0x0000001d1600720c */ /* 0x000fe20003f04270 */
[----:B------:R3:W-:-:S12]  /*11480*/  STL [R1+0x1c], R22 ;  /* 0x00001c1601007387 */ /* 0x0007d80000100800 */
[----:B---3--:R-:W-:Y:S05]  /*11490*/  @P0 BRA `(.L_x_1152) ;  /* 0x0000000000440947 */ /* 0x008fea0003800000 */
[----:B------:R-:W3:Y:S02]  /*114a0*/  S2R R0, SR_TID.X ;  /* 0x0000000000007919 */ /* 0x000ee40000002100 */
[----:B---3--:R-:W-:-:S04]  /*114b0*/  LOP3.LUT R0, R0, 0x7f, RZ, 0xc0, !PT ;  /* 0x0000007f00007812 */ /* 0x008fc800078ec0ff */
[----:B------:R-:W-:-:S13]  /*114c0*/  ISETP.NE.AND P0, PT, R0, RZ, PT ;  /* 0x000000ff0000720c */ /* 0x000fda0003f05270 */
[----:B------:R-:W-:Y:S05]  /*114d0*/  @P0 BRA `(.L_x_1153) ;  /* 0x0000003400280947 */ /* 0x000fea0003800000 */
[----:B------:R-:W3:Y:S01]  /*114e0*/  S2R R7, SR_LANEID ;  /* 0x0000000000077919 */ /* 0x000ee20000000000 */
[----:B------:R-:W-:Y:S01]  /*114f0*/  VOTEU.ANY UR4, UPT, PT ;  /* 0x0000000000047886 */ /* 0x000fe200038e0100 */
[----:B------:R-:W4:Y:S01]  /*11500*/  LDC.64 R2, c[0x0][0xc60] ;  /* 0x00031800ff027b82 */ /* 0x000f220000000a00 */
[----:B------:R-:W3:Y:S08]  /*11510*/  FLO.U32 R0, UR4 ;  /* 0x0000000400007d00 */ /* 0x000ef000080e0000 */
[----:B0-----:R-:W4:Y:S01]  /*11520*/  POPC R5, UR4 ;  /* 0x0000000400057d09 */ /* 0x001f220008000000 */
[----:B---3--:R-:W-:-:S13]  /*11530*/  ISETP.EQ.U32.AND P0, PT, R0, R7, PT ;  /* 0x000000070000720c */ /* 0x008fda0003f02070 */
[----:B----4-:R-:W3:Y:S01]  /*11540*/  @P0 ATOMG.E.ADD.STRONG.GPU PT, R3, desc[UR52][R2.64], R5 ;  /* 0x00000005020309a8 */ /* 0x010ee200081ee1f4 */
[----:B-1----:R-:W0:Y:S02]  /*11550*/  S2R R4, SR_LTMASK ;  /* 0x0000000000047919 */ /* 0x002e240000003900 */
[----:B0-----:R-:W-:-:S04]  /*11560*/  LOP3.LUT R4, R4, UR4, RZ, 0xc0, !PT ;  /* 0x0000000404047c12 */ /* 0x001fc8000f8ec0ff */
[----:B------:R-:W0:Y:S01]  /*11570*/  POPC R7, R4 ;  /* 0x0000000400077309 */ /* 0x000e220000000000 */
[----:B---3--:R-:W0:Y:S02]  /*11580*/  SHFL.IDX PT, R0, R3, R0, 0x1f ;  /* 0x00001f0003007589 */ /* 0x008e2400000e0000 */
[----:B0-----:R-:W-:Y:S01]  /*11590*/  IADD3 R24, R0, UR37, R7 ;  /* 0x0000002500187c10 */ /* 0x001fe2000fffe007 */
[----:B------:R-:W-:Y:S06]  /*115a0*/  BRA `(.L_x_1153) ;  /* 0x0000003000f47947 */ /* 0x000fec0003800000 */
.L_x_1152:
        /* <DEDUP_REMOVED lines=8> */
[----:B-1----:R-:W-:Y:S02]  /*11630*/  IMAD.U32 R4, RZ, RZ, UR6 ;  /* 0x00000006ff047e24 */ /* 0x002fe4000f8e00ff */
[----:B------:R-:W1:Y:S01]  /*11640*/  LDC.64 R2, c[0x4][R2] ;  /* 0x0100000002027b82 */ /* 0x000e620000000a00 */
[----:B0-----:R-:W-:Y:S02]  /*11650*/  IMAD.U32 R5, RZ, RZ, UR7 ;  /* 0x00000007ff057e24 */ /* 0x001fe4000f8e00ff */
[----:B------:R-:W-:Y:S02]  /*11660*/  IMAD.U32 R6, RZ, RZ, UR8 ;  /* 0x00000008ff067e24 */ /* 0x000fe4000f8e00ff */
[----:B------:R-:W-:-:S02]  /*11670*/  IMAD.U32 R7, RZ, RZ, UR9 ;  /* 0x00000009ff077e24 */ /* 0x000fc4000f8e00ff */
[----:B------:R-:W-:Y:S02]  /*11680*/  IMAD.U32 R10, RZ, RZ, UR4 ;  /* 0x00000004ff0a7e24 */ /* 0x000fe4000f8e00ff */
[----:B------:R-:W-:Y:S02]  /*11690*/  IMAD.U32 R11, RZ, RZ, UR5 ;  /* 0x00000005ff0b7e24 */ /* 0x000fe4000f8e00ff */
[----:B------:R-:W-:Y:S02]  /*116a0*/  IMAD.MOV.U32 R8, RZ, RZ, 0x70 ;  /* 0x00000070ff087424 */ /* 0x000fe400078e00ff */
[----:B--2---:R-:W-:Y:S02]  /*116b0*/  IMAD.MOV.U32 R12, RZ, RZ, 0x1 ;  /* 0x00000001ff0c7424 */ /* 0x004fe400078e00ff */
[----:B------:R-:W-:-:S07]  /*116c0*/  IMAD.MOV.U32 R13, RZ, RZ, RZ ;  /* 0x000000ffff0d7224 */ /* 0x000fce00078e00ff */
[----:B------:R-:W-:-:S07]  /*116d0*/  LEPC R20, `(.L_x_1155) ;  /* 0x000000001014794e */ /* 0x000fce0000000000 */
[----:B-1----:R-:W-:Y:S05]  /*116e0*/  CALL.ABS.NOINC R2 ;  /* 0x0000000002007343 */ /* 0x002fea0003c00000 */
.L_x_1155:
[----:B------:R-:W-:Y:S05]  /*116f0*/  BSYNC B6 ;  /* 0x0000000000067941 */ /* 0x000fea0003800000 */
.L_x_1154:
        /* <DEDUP_REMOVED lines=9> */
[----:B-1----:R-:W-:Y:S02]  /*11790*/  IMAD.U32 R4, RZ, RZ, UR6 ;  /* 0x00000006ff047e24 */ /* 0x002fe4000f8e00ff */
[----:B0-----:R-:W-:Y:S02]  /*117a0*/  IMAD.U32 R5, RZ, RZ, UR7 ;  /* 0x00000007ff057e24 */ /* 0x001fe4000f8e00ff */
[----:B------:R-:W-:Y:S02]  /*117b0*/  IMAD.U32 R6, RZ, RZ, UR8 ;  /* 0x00000008ff067e24 */ /* 0x000fe4000f8e00ff */
[----:B------:R-:W-:-:S02]  /*117c0*/  IMAD.U32 R7, RZ, RZ, UR9 ;  /* 0x00000009ff077e24 */ /* 0x000fc4000f8e00ff */
[----:B------:R-:W-:Y:S02]  /*117d0*/  IMAD.U32 R10, RZ, RZ, UR4 ;  /* 0x00000004ff0a7e24 */ /* 0x000fe4000f8e00ff */
[----:B------:R-:W-:Y:S02]  /*117e0*/  IMAD.U32 R11, RZ, RZ, UR5 ;  /* 0x00000005ff0b7e24 */ /* 0x000fe4000f8e00ff */
[----:B------:R-:W-:Y:S02]  /*117f0*/  IMAD.MOV.U32 R8, RZ, RZ, 0x70 ;  /* 0x00000070ff087424 */ /* 0x000fe400078e00ff */
[----:B--2---:R-:W-:Y:S02]  /*11800*/  IMAD.MOV.U32 R12, RZ, RZ, 0x1 ;  /* 0x00000001ff0c7424 */ /* 0x004fe400078e00ff */
[----:B---3--:R-:W-:-:S07]  /*11810*/  IMAD.MOV.U32 R13, RZ, RZ, RZ ;  /* 0x000000ffff0d7224 */ /* 0x008fce00078e00ff */
[----:B------:R-:W-:-:S07]  /*11820*/  LEPC R20, `(.L_x_1158) ;  /* 0x000000001014794e */ /* 0x000fce0000000000 */
[----:B----4-:R-:W-:Y:S05]  /*11830*/  CALL.ABS.NOINC R2 ;  /* 0x0000000002007343 */ /* 0x010fea0003c00000 */
.L_x_1158:
[----:B------:R0:W1:Y:S01]  /*11840*/  LDC.64 R2, c[0x4][R19] ;  /* 0x0100000013027b82 */ /* 0x0000620000000a00 */
[----:B------:R-:W-:Y:S01]  /*11850*/  ULDC.64 UR6, c[0x4][0xa8] ;  /* 0x01002a0000067ab9 */ /* 0x000fe20000000a00 */
[----:B------:R-:W-:Y:S01]  /*11860*/  ULDC.64 UR8, c[0x4][0xb0] ;  /* 0x01002c0000087ab9 */ /* 0x000fe20000000a00 */
[----:B------:R-:W-:Y:S01]  /*11870*/  ULDC.64 UR4, c[0x4][0x18] ;  /* 0x0100060000047ab9 */ /* 0x000fe20000000a00 */
[----:B------:R-:W-:Y:S02]  /*11880*/  IMAD.U32 R4, RZ, RZ, UR6 ;  /* 0x00000006ff047e24 */ /* 0x000fe4000f8e00ff */
[----:B------:R-:W-:Y:S02]  /*11890*/  IMAD.U32 R5, RZ, RZ, UR7 ;  /* 0x00000007ff057e24 */ /* 0x000fe4000f8e00ff */
[----:B------:R-:W-:Y:S02]  /*118a0*/  IMAD.U32 R6, RZ, RZ, UR8 ;  /* 0x00000008ff067e24 */ /* 0x000fe4000f8e00ff */
[----:B------:R-:W-:-:S02]  /*118b0*/  IMAD.U32 R7, RZ, RZ, UR9 ;  /* 0x00000009ff077e24 */ /* 0x000fc4000f8e00ff */
[----:B------:R-:W-:Y:S02]  /*118c0*/  IMAD.U32 R10, RZ, RZ, UR4 ;  /* 0x00000004ff0a7e24 */ /* 0x000fe4000f8e00ff */
[----:B------:R-:W-:Y:S02]  /*118d0*/  IMAD.U32 R11, RZ, RZ, UR5 ;  /* 0x00000005ff0b7e24 */ /* 0x000fe4000f8e00ff */
[----:B------:R-:W-:Y:S02]  /*118e0*/  IMAD.MOV.U32 R8, RZ, RZ, 0x70 ;  /* 0x00000070ff087424 */ /* 0x000fe400078e00ff */
[----:B------:R-:W-:Y:S02]  /*118f0*/  IMAD.MOV.U32 R12, RZ, RZ, 0x1 ;  /* 0x00000001ff0c7424 */ /* 0x000fe400078e00ff */
[----:B0-----:R-:W-:-:S07]  /*11900*/  IMAD.MOV.U32 R13, RZ, RZ, RZ ;  /* 0x000000ffff0d7224 */ /* 0x001fce00078e00ff */
[----:B------:R-:W-:-:S07]  /*11910*/  LEPC R20, `(.L_x_1157) ;  /* 0x000000001014794e */ /* 0x000fce0000000000 */
[----:B-1----:R-:W-:Y:S05]  /*11920*/  CALL.ABS.NOINC R2 ;  /* 0x0000000002007343 */ /* 0x002fea0003c00000 */
.L_x_1157:
[----:B------:R-:W-:Y:S05]  /*11930*/  BSYNC B6 ;  /* 0x0000000000067941 */ /* 0x000fea0003800000 */
.L_x_1156:
[----:B------:R-:W-:Y:S01]  /*11940*/  ULDC.64 UR4, c[0x0][0x9f8] ;  /* 0x00027e0000047ab9 */ /* 0x000fe20000000a00 */
[----:B------:R-:W-:Y:S01]  /*11950*/  IMAD.MOV.U32 R23, RZ, RZ, R27 ;  /* 0x000000ffff177224 */ /* 0x000fe200078e001b */
[----:B------:R-:W-:-:S04]  /*11960*/  ISETP.NE.U32.AND P0, PT, RZ, UR4, PT ;  /* 0x00000004ff007c0c */ /* 0x000fc8000bf05070 */
[----:B------:R-:W-:Y:S01]  /*11970*/  ISETP.NE.AND.EX P0, PT, RZ, UR5, PT, P0 ;  /* 0x00000005ff007c0c */ /* 0x000fe2000bf05300 */
[----:B------:R-:W-:-:S12]  /*11980*/  ULDC.64 UR4, c[0x0][0xa08] ;  /* 0x0002820000047ab9 */ /* 0x000fd80000000a00 */
[----:B------:R-:W3:Y:S02]  /*11990*/  @P0 LDC.64 R2, c[0x0][0x9f8] ;  /* 0x00027e00ff020b82 */ /* 0x000ee40000000a00 */
[----:B---3--:R-:W-:-:S05]  /*119a0*/  @P0 IMAD.WIDE R2, R27, 0x4, R2 ;  /* 0x000000041b020825 */ /* 0x008fca00078e0202 */
[----:B------:R3:W4:Y:S01]  /*119b0*/  @P0 LDG.E R23, desc[UR52][R2.64] ;  /* 0x0000003402170981 */ /* 0x000722000c1e1900 */
[----:B------:R-:W-:Y:S01]  /*119c0*/  VIADD R22, R22, 0xffffffff ;  /* 0xffffffff16167836 */ /* 0x000fe20000000000 */
[----:B---3--:R-:W3:Y:S02]  /*119d0*/  LDC.64 R2, c[0x0][0x418] ;  /* 0x00010600ff027b82 */ /* 0x008ee40000000a00 */
[----:B---3--:R-:W-:Y:S01]  /*119e0*/  LOP3.LUT P0, RZ, R2, UR4, RZ, 0xfc, !PT ;  /* 0x0000000402ff7c12 */ /* 0x008fe2000f80fcff */
[----:B------:R-:W-:-:S03]  /*119f0*/  UMOV UR4, 0xffffffff ;  /* 0xffffffff00047882 */ /* 0x000fc60000000000 */
[----:B------:R-:W-:Y:S02]  /*11a00*/  LOP3.LUT P0, RZ, R3, UR5, RZ, 0xfc, P0 ;  /* 0x0000000503ff7c12 */ /* 0x000fe4000800fcff */
[----:B----4-:R-:W-:Y:S02]  /*11a10*/  SHF.R.S32.HI R25, RZ, 0x1f, R23 ;  /* 0x0000001fff197819 */ /* 0x010fe40000011417 */
[----:B------:R-:W-:Y:S01]  /*11a20*/  SEL R19, R23, RZ, !P0 ;  /* 0x000000ff17137207 */ /* 0x000fe20004000000 */
[----:B------:R-:W-:Y:S08]  /*11a30*/  BRA.DIV UR4, `(.L_x_1159) ;  /* 0x0000004604a47947 */ /* 0x000ff0000b800000 */
[----:B------:R-:W3:Y:S02]  /*11a40*/  S2R R0, SR_TID.X ;  /* 0x0000000000007919 */ /* 0x000ee40000002100 */
[----:B---3--:R-:W-:-:S04]  /*11a50*/  SHF.R.U32.HI R0, RZ, 0x5, R0 ;  /* 0x00000005ff007819 */ /* 0x008fc80000011600 */
[----:B------:R-:W-:-:S05]  /*11a60*/  LOP3.LUT R0, R0, 0x3, RZ, 0xc0, !PT ;  /* 0x0000000300007812 */ /* 0x000fca00078ec0ff */
[----:B------:R3:W4:Y:S02]  /*11a70*/  SHFL.IDX PT, R14, R0, RZ, 0x1f ;  /* 0x00001fff000e7589 */ /* 0x00072400000e0000 */
.L_x_1253:
[----:B---3--:R-:W3:Y:S01]  /*11a80*/  LDL.LU R0, [R1] ;  /* 0x0000000001007983 */ /* 0x008ee20000300800 */
[----:B------:R-:W-:Y:S02]  /*11a90*/  PLOP3.LUT P1, PT, PT, PT, PT, 0x8, 0x0 ;  /* 0x000000000000781c */ /* 0x000fe40003f2e170 */
[----:B----4-:R-:W-:Y:S02]  /*11aa0*/  ISETP.NE.AND P0, PT, R14, RZ, PT ;  /* 0x000000ff0e00720c */ /* 0x010fe40003f05270 */
[----:B---3--:R-:W-:-:S09]  /*11ab0*/  LOP3.LUT R0, R0, 0xfffffffe, RZ, 0xc0, !PT ;  /* 0xfffffffe00007812 */ /* 0x008fd200078ec0ff */
[----:B------:R-:W-:-:S05]  /*11ac0*/  @P1 LOP3.LUT R0, R0, 0x1, RZ, 0xfc, !PT ;  /* 0x0000000100001812 */ /* 0x000fca00078efcff */
[----:B------:R3:W-:Y:S01]  /*11ad0*/  STL [R1], R0 ;  /* 0x0000000001007387 */ /* 0x0007e20000100800 */
[----:B------:R-:W-:Y:S05]  /*11ae0*/  @P0 BRA `(.L_x_1160) ;  /* 0x0000000000f40947 */ /* 0x000fea0003800000 */
[----:B------:R-:W-:-:S03]  /*11af0*/  UMOV UR4, 0xffffffff ;  /* 0xffffffff00047882 */ /* 0x000fc60000000000 */
[----:B------:R-:W-:Y:S05]  /*11b00*/  BRA.DIV UR4, `(.L_x_1161) ;  /* 0x0000004604a47947 */ /* 0x000fea000b800000 */
[----:B------:R-:W-:-:S13]  /*11b10*/  ELECT P6, URZ, PT ;  /* 0x00000000003f782f */ /* 0x000fda00038c0000 */
.L_x_1256:
[----:B------:R-:W-:Y:S05]  /*11b20*/  @!P6 BRA `(.L_x_1160) ;  /* 0x0000000000e4e947 */ /* 0x000fea0003800000 */
[----:B------:R-:W-:-:S04]  /*11b30*/  ISETP.NE.U32.AND P0, PT, R2, RZ, PT ;  /* 0x000000ff0200720c */ /* 0x000fc80003f05070 */
[----:B------:R-:W-:-:S13]  /*11b40*/  ISETP.NE.AND.EX P0, PT, R3, RZ, PT, P0 ;  /* 0x000000ff0300720c */ /* 0x000fda0003f05300 */
[----:B------:R-:W-:Y:S05]  /*11b50*/  @!P0 BRA `(.L_x_1162) ;  /* 0x0000000000448947 */ /* 0x000fea0003800000 */
[----:B------:R-:W4:Y:S01]  /*11b60*/  LDC R6, c[0x0][0x43c] ;  /* 0x00010f00ff067b82 */ /* 0x000f220000000800 */
[----:B------:R-:W-:Y:S01]  /*11b70*/  ULDC.64 UR4, c[0x0][0x428] ;  /* 0x00010a0000047ab9 */ /* 0x000fe20000000a00 */
[----:B----4-:R-:W-:-:S13]  /*11b80*/  ISETP.NE.AND P0, PT, R6, 0x1, PT ;  /* 0x000000010600780c */ /* 0x010fda0003f05270 */
[----:B01----:R-:W3:Y:S02]  /*11b90*/  @P0 LDC.64 R4, c[0x0][0x440] ;  /* 0x00011000ff040b82 */ /* 0x003ee40000000a00 */
[----:B---3--:R-:W-:-:S04]  /*11ba0*/  @P0 IMAD.HI.U32 R0, R22, R4, RZ ;  /* 0x0000000416000227 */ /* 0x008fc800078e00ff */
[----:B------:R-:W-:Y:S01]  /*11bb0*/  IMAD.MOV.U32 R4, RZ, RZ, R22 ;  /* 0x000000ffff047224 */ /* 0x000fe200078e0016 */
[----:B------:R-:W-:-:S04]  /*11bc0*/  @P0 SHF.R.U32.HI R4, RZ, R5, R0 ;  /* 0x00000005ff040219 */ /* 0x000fc80000011600 */
[--C-:B------:R-:W-:Y:S01]  /*11bd0*/  SHF.R.S32.HI R5, RZ, 0x1f, R4.reuse ;  /* 0x0000001fff057819 */ /* 0x100fe20000011404 */
[----:B------:R-:W-:-:S04]  /*11be0*/  IMAD.MOV R0, RZ, RZ, -R4 ;  /* 0x000000ffff007224 */ /* 0x000fc800078e0a04 */
[----:B------:R-:W-:Y:S02]  /*11bf0*/  IMAD R22, R6, R0, R22 ;  /* 0x0000000006167224 */ /* 0x000fe400078e0216 */
[----:B------:R-:W-:Y:S02]  /*11c00*/  IMAD R0, R25, UR4, RZ ;  /* 0x0000000419007c24 */ /* 0x000fe4000f8e02ff */
[----:B------:R-:W-:-:S04]  /*11c10*/  IMAD.WIDE.U32 R4, R23, UR4, R4 ;  /* 0x0000000417047c25 */ /* 0x000fc8000f8e0004 */
[----:B------:R-:W-:Y:S01]  /*11c20*/  IMAD R0, R23, UR5, R0 ;  /* 0x0000000517007c24 */ /* 0x000fe2000f8e0200 */
[----:B------:R-:W-:-:S03]  /*11c30*/  LEA R2, P0, R4, R2, 0x2 ;  /* 0x0000000204027211 */ /* 0x000fc600078010ff */
[----:B------:R-:W-:-:S05]  /*11c40*/  IMAD.IADD R0, R5, 0x1, R0 ;  /* 0x0000000105007824 */ /* 0x000fca00078e0200 */
[----:B------:R-:W-:-:S05]  /*11c50*/  LEA.HI.X R3, R4, R3, R0, 0x2, P0 ;  /* 0x0000000304037211 */ /* 0x000fca00000f1400 */
[----:B------:R4:W5:Y:S02]  /*11c60*/  LDG.E R19, desc[UR52][R2.64] ;  /* 0x0000003402137981 */ /* 0x000964000c1e1900 */
.L_x_1162:
[----:B---3--:R-:W-:Y:S01]  /*11c70*/  IMAD R0, R18, 0x8, R17 ;  /* 0x0000000812007824 */ /* 0x008fe200078e0211 */
[----:B----4-:R-:W-:-:S04]  /*11c80*/  SHF.L.U32 R2, R28, 0x1f, RZ ;  /* 0x0000001f1c027819 */ /* 0x010fc800000006ff */
[----:B------:R-:W3:Y:S02]  /*11c90*/  SYNCS.PHASECHK.TRANS64.TRYWAIT P0, [R0+URZ+0x16840], R2 ;  /* 0x01684002000075a7 */ /* 0x000ee4000800017f */
[----:B---3--:R-:W-:Y:S05]  /*11ca0*/  @!P0 BRA `(.L_x_1163) ;  /* 0x00000044005c8947 */ /* 0x008fea0003800000 */
.L_x_1257:
[----:B------:R-:W4:Y:S02]  /*11cb0*/  S2R R3, SR_TID.X ;  /* 0x0000000000037919 */ /* 0x000f240000002100 */
[----:B----4-:R-:W-:-:S04]  /*11cc0*/  LOP3.LUT R3, R3, 0x7f, RZ, 0xc0, !PT ;  /* 0x0000007f03037812 */ /* 0x010fc800078ec0ff */
[----:B------:R-:W-:-:S13]  /*11cd0*/  ISETP.NE.AND P0, PT, R3, RZ, PT ;  /* 0x000000ff0300720c */ /* 0x000fda0003f05270 */
[----:B------:R-:W-:Y:S05]  /*11ce0*/  @P0 BRA `(.L_x_1164) ;  /* 0x00000000001c0947 */ /* 0x000fea0003800000 */
[----:B------:R-:W4:Y:S01]  /*11cf0*/  S2R R3, SR_TID.X ;  /* 0x0000000000037919 */ /* 0x000f220000002100 */
[----:B---3--:R-:W-:-:S04]  /*11d00*/  IMAD.MOV.U32 R2, RZ, RZ, 0x4000 ;  /* 0x00004000ff027424 */ /* 0x008fc800078e00ff */
[----:B------:R3:W-:Y:S01]  /*11d10*/  SYNCS.ARRIVE.TRANS64 RZ, [R0+URZ+0x16830], R2 ;  /* 0x0168300200ff79a7 */ /* 0x0007e2000800003f */
[----:B----4-:R-:W-:-:S04]  /*11d20*/  LOP3.LUT R3, R3, 0x1f, RZ, 0xc0, !PT ;  /* 0x0000001f03037812 */ /* 0x010fc800078ec0ff */
[----:B------:R-:W-:-:S13]  /*11d30*/  ISETP.NE.AND P0, PT, R3, RZ, PT ;  /* 0x000000ff0300720c */ /* 0x000fda0003f05270 */
[----:B---3--:R-:W-:Y:S05]  /*11d40*/  @!P0 BRA `(.L_x_1164) ;  /* 0x0000000000048947 */ /* 0x008fea0003800000 */
[----:B------:R-:W-:Y:S01]  /*11d50*/  BPT.TRAP 0x1 ;  /* 0x000000040000795c */ /* 0x000fe20000300000 */
.L_x_1164:
[----:B---3--:R-:W3:Y:S01]  /*11d60*/  LDL.LU R2, [R1] ;  /* 0x0000000001027983 */ /* 0x008ee20000300800 */
        /* <DEDUP_REMOVED lines=13> */
[----:B------:R-:W-:Y:S02]  /*11e40*/  ULEA UR11, UR11, UR4, 0x7 ;  /* 0x000000040b0b7291 */ /* 0x000fe4000f8e383f */
[----:B------:R-:W-:Y:S01]  /*11e50*/  UIADD3 UR8, UR8, 0xe400, URZ ;  /* 0x0000e40008087890 */ /* 0x000fe2000fffe03f */
[----:B------:R-:W-:-:S08]  /*11e60*/  UMOV UR4, 0x0 ;  /* 0x0000000000047882 */ /* 0x000fd00000000000 */
[----:B------:R4:W-:Y:S01]  /*11e70*/  UTMALDG.4D [UR8], [UR6], desc[UR4] ;  /* 0x00000408060075b4 */ /* 0x0009e20008019000 */
[----:B---3--:R-:W-:-:S04]  /*11e80*/  LOP3.LUT R2, R2, 0xfffffffe, RZ, 0xc0, !PT ;  /* 0xfffffffe02027812 */ /* 0x008fc800078ec0ff */
[----:B------:R-:W-:-:S05]  /*11e90*/  @P0 LOP3.LUT R2, R2, 0x1, RZ, 0xfc, !PT ;  /* 0x0000000102020812 */ /* 0x000fca00078efcff */
[----:B------:R4:W-:Y:S01]  /*11ea0*/  STL [R1], R2 ;  /* 0x0000000201007387 */ /* 0x0009e20000100800 */
[----:B------:R-:W-:Y:S01]  /*11eb0*/  NOP ;  /* 0x0000000000007918 */ /* 0x000fe20000000000 */
.L_x_1160:
[----:B------:R-:W5:Y:S01]  /*11ec0*/  LDL.LU R3, [R1+0x10] ;  /* 0x0000100001037983 */ /* 0x000f620000300800 */
[----:B------:R-:W-:Y:S05]  /*11ed0*/  WARPSYNC.ALL ;  /* 0x0000000000007948 */ /* 0x000fea0003800000 */
[----:B----4-:R-:W-:Y:S01]  /*11ee0*/  ULDC.64 UR4, c[0x0][0x298] ;  /* 0x0000a60000047ab9 */ /* 0x010fe20000000a00 */
[----:B---3--:R-:W-:Y:S01]  /*11ef0*/  VIADD R0, R17, 0x8400 ;  /* 0x0000840011007836 */ /* 0x008fe20000000000 */
[----:B------:R-:W-:Y:S01]  /*11f00*/  ULDC.64 UR6, c[0x0][0xa00] ;  /* 0x0002800000067ab9 */ /* 0x000fe20000000a00 */
[----:B------:R-:W-:Y:S01]  /*11f10*/  BSSY B6, `(.L_x_1165) ;  /* 0x0000022000067945 */ /* 0x000fe20003800000 */
[----:B------:R-:W-:Y:S01]  /*11f20*/  BAR.SYNC.DEFER_BLOCKING 0x8, 0x200 ;  /* 0x0208000000007b1d */ /* 0x000fe20000010000 */
[----:B------:R-:W-:-:S02]  /*11f30*/  ISETP.NE.U32.AND P0, PT, RZ, UR6, PT ;  /* 0x00000006ff007c0c */ /* 0x000fc4000bf05070 */
[----:B------:R-:W-:Y:S02]  /*11f40*/  LOP3.LUT P1, RZ, R0, 0x3ff, RZ, 0xc0, !PT ;  /* 0x000003ff00ff7812 */ /* 0x000fe4000782c0ff */
[----:B------:R-:W-:Y:S02]  /*11f50*/  ISETP.NE.AND.EX P0, PT, RZ, UR7, PT, P0 ;  /* 0x00000007ff007c0c */ /* 0x000fe4000bf05300 */
[----:B-----5:R-:W-:Y:S01]  /*11f60*/  SHF.R.S32.HI R2, RZ, 0x1f, R3 ;  /* 0x0000001fff027819 */ /* 0x020fe20000011403 */
[----:B01----:R-:W-:-:S04]  /*11f70*/  IMAD.WIDE.U32 R4, R3, UR4, RZ ;  /* 0x0000000403047c25 */ /* 0x003fc8000f8e00ff */
[----:B------:R-:W-:Y:S01]  /*11f80*/  IMAD R2, R2, UR4, RZ ;  /* 0x0000000402027c24 */ /* 0x000fe2000f8e02ff */
[----:B------:R0:W-:Y:S03]  /*11f90*/  STL.64 [R1+0x28], R4 ;  /* 0x0000280401007387 */ /* 0x0001e60000100a00 */
[----:B------:R-:W-:Y:S01]  /*11fa0*/  IMAD R0, R3, UR5, R2 ;  /* 0x0000000503007c24 */ /* 0x000fe2000f8e0202 */
[----:B------:R-:W-:-:S03]  /*11fb0*/  SHF.R.S32.HI R2, RZ, 0x1f, R27 ;  /* 0x0000001fff027819 */ /* 0x000fc6000001141b */
[----:B------:R-:W-:Y:S01]  /*11fc0*/  IMAD.IADD R3, R5, 0x1, R0 ;  /* 0x0000000105037824 */ /* 0x000fe200078e0200 */
[----:B------:R-:W-:Y:S02]  /*11fd0*/  SEL R0, R27, RZ, !P0 ;  /* 0x000000ff1b007207 */ /* 0x000fe40004000000 */
[----:B------:R-:W-:Y:S02]  /*11fe0*/  SEL R2, R2, RZ, !P0 ;  /* 0x000000ff02027207 */ /* 0x000fe40004000000 */
        /* <DEDUP_REMOVED lines=19> */
[----:B0-----:R-:W-:Y:S05]  /*12120*/  CALL.ABS.NOINC R2 ;  /* 0x0000000002007343 */ /* 0x001fea0003c00000 */
.L_x_1166:
[----:B------:R-:W-:Y:S05]  /*12130*/  BSYNC B6 ;  /* 0x0000000000067941 */ /* 0x000fea0003800000 */
.L_x_1165:
[----:B------:R-:W3:Y:S01]  /*12140*/  LDL.LU R20, [R1+0x30] ;  /* 0x0000300001147983 */ /* 0x000ee20000300800 */
[----:B------:R-:W-:Y:S01]  /*12150*/  ULDC.64 UR6, c[0x0][0x2e0] ;  /* 0x0000b80000067ab9 */ /* 0x000fe20000000a00 */
[----:B------:R-:W1:Y:S01]  /*12160*/  LDC R9, c[0x0][0x448] ;  /* 0x00011200ff097b82 */ /* 0x000e620000000800 */
[----:B------:R-:W-:Y:S01]  /*12170*/  ULDC.64 UR4, c[0x0][0x2d8] ;  /* 0x0000b60000047ab9 */ /* 0x000fe20000000a00 */
[----:B0-----:R-:W3:Y:S01]  /*12180*/  LDL.LU.64 R2, [R1+0x28] ;  /* 0x0000280001027983 */ /* 0x001ee20000300a00 */
[----:B------:R-:W-:-:S03]  /*12190*/  ULDC.64 UR8, c[0x0][0x280] ;  /* 0x0000a00000087ab9 */ /* 0x000fc60000000a00 */
[----:B------:R-:W4:Y:S04]  /*121a0*/  LDL.LU R21, [R1+0x38] ;  /* 0x0000380001157983 */ /* 0x000f280000300800 */
[----:B------:R-:W4:Y:S04]  /*121b0*/  LDL.LU R4, [R1+0x10] ;  /* 0x0000100001047983 */ /* 0x000f280000300800 */
[----:B--2---:R-:W2:Y:S01]  /*121c0*/  LDL R12, [R1+0x8] ;  /* 0x00000800010c7983 */ /* 0x004ea20000100800 */
[----:B-1----:R-:W-:-:S13]  /*121d0*/  ISETP.NE.AND P1, PT, R9, 0x1, PT ;  /* 0x000000010900780c */ /* 0x002fda0003f25270 */
[----:B------:R-:W0:Y:S08]  /*121e0*/  @P1 LDC R5, c[0x0][0x450] ;  /* 0x00011400ff051b82 */ /* 0x000e300000000800 */
[----:B------:R-:W1:Y:S01]  /*121f0*/  @P1 LDC R8, c[0x0][0x450] ;  /* 0x00011400ff081b82 */ /* 0x000e620000000800 */
[----:B---3--:R-:W-:Y:S02]  /*12200*/  IMAD.MOV.U32 R3, RZ, RZ, R20 ;  /* 0x000000ffff037224 */ /* 0x008fe400078e0014 */
[----:B------:R-:W3:Y:S01]  /*12210*/  S2R R20, SR_TID.X ;  /* 0x0000000000147919 */ /* 0x000ee20000002100 */
[----:B----4-:R-:W-:-:S02]  /*12220*/  IMAD R0, R21, UR6, RZ ;  /* 0x0000000615007c24 */ /* 0x010fc4000f8e02ff */
[----:B------:R-:W-:-:S04]  /*12230*/  IMAD.WIDE.U32 R2, R16, UR4, R2 ;  /* 0x0000000410027c25 */ /* 0x000fc8000f8e0002 */
[----:B------:R-:W-:Y:S01]  /*12240*/  IMAD R3, R16, UR5, R3 ;  /* 0x0000000510037c24 */ /* 0x000fe2000f8e0203 */
[----:B------:R-:W-:Y:S01]  /*12250*/  ULDC.64 UR4, c[0x0][0x2d0] ;  /* 0x0000b40000047ab9 */ /* 0x000fe20000000a00 */
[C---:B------:R-:W-:Y:S02]  /*12260*/  IMAD R0, R4.reuse, UR7, R0 ;  /* 0x0000000704007c24 */ /* 0x040fe4000f8e0200 */
[----:B------:R-:W-:Y:S01]  /*12270*/  IMAD.WIDE.U32 R2, R4, UR6, R2 ;  /* 0x0000000604027c25 */ /* 0x000fe2000f8e0002 */
[----:B------:R-:W-:Y:S01]  /*12280*/  ULDC.64 UR6, c[0x0][0x2c8] ;  /* 0x0000b20000067ab9 */ /* 0x000fe20000000a00 */
[----:B------:R-:W4:Y:S02]  /*12290*/  @P1 LDC R4, c[0x0][0x44c] ;  /* 0x00011300ff041b82 */ /* 0x000f240000000800 */
[----:B------:R-:W-:Y:S01]  /*122a0*/  IMAD.IADD R3, R3, 0x1, R0 ;  /* 0x0000000103037824 */ /* 0x000fe200078e0200 */
[C---:B---3--:R-:W-:Y:S01]  /*122b0*/  LOP3.LUT R21, R20.reuse, 0x7f, RZ, 0xc0, !PT ;  /* 0x0000007f14157812 */ /* 0x048fe200078ec0ff */
[----:B------:R-:W-:-:S03]  /*122c0*/  IMAD.SHL.U32 R20, R20, 0x10, RZ ;  /* 0x0000001014147824 */ /* 0x000fc600078e00ff */
[----:B------:R-:W-:-:S04]  /*122d0*/  SHF.R.U32.HI R21, RZ, 0x3, R21 ;  /* 0x00000003ff157819 */ /* 0x000fc80000011615 */
[----:B------:R-:W-:-:S05]  /*122e0*/  LOP3.LUT R20, R21, 0x70, R20, 0xf8, !PT ;  /* 0x0000007015147812 */ /* 0x000fca00078ef814 */
[----:B--2---:R-:W-:Y:S02]  /*122f0*/  IMAD.IADD R6, R20, 0x1, R12 ;  /* 0x0000000114067824 */ /* 0x004fe400078e020c */
[----:B------:R2:W5:Y:S02]  /*12300*/  LDL R20, [R1+0x4] ;  /* 0x0000040001147983 */ /* 0x0005640000100800 */
[----:B----4-:R-:W-:Y:S01]  /*12310*/  @P1 IMAD.HI.U32 R0, R6, R4, RZ ;  /* 0x0000000406001227 */ /* 0x010fe200078e00ff */
[----:B------:R-:W3:Y:S03]  /*12320*/  S2R R10, SR_TID.X ;  /* 0x00000000000a7919 */ /* 0x000ee60000002100 */
[----:B------:R-:W-:Y:S01]  /*12330*/  IMAD.MOV.U32 R4, RZ, RZ, R6 ;  /* 0x000000ffff047224 */ /* 0x000fe200078e0006 */
[----:B0-----:R-:W-:-:S04]  /*12340*/  @P1 SHF.R.U32.HI R4, RZ, R5, R0 ;  /* 0x00000005ff041219 */ /* 0x001fc80000011600 */
[----:B------:R-:W-:-:S05]  /*12350*/  SHF.R.S32.HI R0, RZ, 0x1f, R4 ;  /* 0x0000001fff007819 */ /* 0x000fca0000011404 */
[----:B------:R-:W-:-:S04]  /*12360*/  IMAD R0, R0, UR4, RZ ;  /* 0x0000000400007c24 */ /* 0x000fc8000f8e02ff */
[C---:B------:R-:W-:Y:S02]  /*12370*/  IMAD R7, R4.reuse, UR5, R0 ;  /* 0x0000000504077c24 */ /* 0x040fe4000f8e0200 */
[----:B------:R-:W-:Y:S02]  /*12380*/  IMAD.MOV R0, RZ, RZ, -R4 ;  /* 0x000000ffff007224 */ /* 0x000fe400078e0a04 */
[----:B------:R-:W-:-:S04]  /*12390*/  IMAD.WIDE.U32 R4, R4, UR4, R2 ;  /* 0x0000000404047c25 */ /* 0x000fc8000f8e0002 */
[----:B------:R-:W-:Y:S02]  /*123a0*/  IMAD R0, R9, R0, R6 ;  /* 0x0000000009007224 */ /* 0x000fe400078e0206 */
[----:B------:R-:W-:-:S03]  /*123b0*/  IMAD.IADD R5, R5, 0x1, R7 ;  /* 0x0000000105057824 */ /* 0x000fc600078e0207 */
[----:B------:R-:W-:Y:S01]  /*123c0*/  SHF.R.S32.HI R7, RZ, 0x1f, R0 ;  /* 0x0000001fff077819 */ /* 0x000fe20000011400 */
[----:B------:R-:W-:-:S04]  /*123d0*/  IMAD.WIDE.U32 R4, R0, UR6, R4 ;  /* 0x0000000600047c25 */ /* 0x000fc8000f8e0004 */
[----:B------:R-:W-:Y:S02]  /*123e0*/  IMAD R7, R7, UR6, RZ ;  /* 0x0000000607077c24 */ /* 0x000fe4000f8e02ff */
[----:B---3--:R-:W-:Y:S02]  /*123f0*/  IMAD.SHL.U32 R21, R10, 0x8, RZ ;  /* 0x000000080a157824 */ /* 0x008fe400078e00ff */
[----:B------:R-:W-:Y:S01]  /*12400*/  IMAD R7, R0, UR7, R7 ;  /* 0x0000000700077c24 */ /* 0x000fe2000f8e0207 */
[C---:B------:R-:W-:Y:S02]  /*12410*/  LEA R0, P0, R4.reuse, UR8, 0x1 ;  /* 0x0000000804007c11 */ /* 0x040fe4000f8008ff */
[----:B------:R-:W-:Y:S01]  /*12420*/  LOP3.LUT R21, R21, 0x38, RZ, 0xc0, !PT ;  /* 0x0000003815157812 */ /* 0x000fe200078ec0ff */
[----:B------:R-:W-:Y:S02]  /*12430*/  IMAD.IADD R5, R5, 0x1, R7 ;  /* 0x0000000105057824 */ /* 0x000fe400078e0207 */
[----:B------:R-:W0:Y:S03]  /*12440*/  @P1 LDC R7, c[0x0][0x44c] ;  /* 0x00011300ff071b82 */ /* 0x000e260000000800 */
[----:B------:R-:W-:Y:S01]  /*12450*/  LEA.HI.X R4, R4, UR9, R5, 0x1, P0 ;  /* 0x0000000904047c11 */ /* 0x000fe200080f0c05 */
[----:B------:R-:W-:-:S04]  /*12460*/  VIADD R5, R6, 0x80 ;  /* 0x0000008006057836 */ /* 0x000fc80000000000 */
[----:B------:R-:W-:Y:S02]  /*12470*/  IMAD.MOV.U32 R6, RZ, RZ, R5 ;  /* 0x000000ffff067224 */ /* 0x000fe400078e0005 */
[----:B0-----:R-:W-:-:S05]  /*12480*/  @P1 IMAD.HI.U32 R7, R5, R7, RZ ;  /* 0x0000000705071227 */ /* 0x001fca00078e00ff */
[----:B-1----:R-:W-:-:S05]  /*12490*/  @P1 SHF.R.U32.HI R6, RZ, R8, R7 ;  /* 0x00000008ff061219 */ /* 0x002fca0000011607 */
[----:B------:R-:W-:Y:S02]  /*124a0*/  IMAD.MOV R7, RZ, RZ, -R6 ;  /* 0x000000ffff077224 */ /* 0x000fe400078e0a06 */
[----:B------:R-:W-:-:S04]  /*124b0*/  IMAD.WIDE.U32 R2, R6, UR4, R2 ;  /* 0x0000000406027c25 */ /* 0x000fc8000f8e0002 */
[----:B------:R-:W-:Y:S01]  /*124c0*/  IMAD R5, R9, R7, R5 ;  /* 0x0000000709057224 */ /* 0x000fe200078e0205 */
[----:B------:R-:W-:-:S05]  /*124d0*/  SHF.R.S32.HI R7, RZ, 0x1f, R6 ;  /* 0x0000001fff077819 */ /* 0x000fca0000011406 */
[----:B------:R-:W-:Y:S01]  /*124e0*/  IMAD R7, R7, UR4, RZ ;  /* 0x0000000407077c24 */ /* 0x000fe2000f8e02ff */
[----:B------:R-:W-:Y:S02]  /*124f0*/  ULDC UR4, c[0x0][0x2b8] ;  /* 0x0000ae0000047ab9 */ /* 0x000fe40000000800 */
[----:B------:R-:W-:Y:S01]  /*12500*/  ISETP.GE.AND P0, PT, R21, UR4, PT ;  /* 0x0000000415007c0c */ /* 0x000fe2000bf06270 */
[----:B------:R-:W-:Y:S01]  /*12510*/  IMAD R7, R6, UR5, R7 ;  /* 0x0000000506077c24 */ /* 0x000fe2000f8e0207 */
[----:B------:R-:W-:Y:S01]  /*12520*/  SHF.R.S32.HI R6, RZ, 0x1f, R5 ;  /* 0x0000001fff067819 */ /* 0x000fe20000011405 */
[----:B------:R-:W-:Y:S02]  /*12530*/  UMOV UR4, 0xffffffff ;  /* 0xffffffff00047882 */ /* 0x000fe40000000000 */
[----:B------:R-:W-:Y:S02]  /*12540*/  IMAD.IADD R3, R3, 0x1, R7 ;  /* 0x0000000103037824 */ /* 0x000fe400078e0207 */
[----:B------:R-:W-:-:S02]  /*12550*/  IMAD R6, R6, UR6, RZ ;  /* 0x0000000606067c24 */ /* 0x000fc4000f8e02ff */
[----:B------:R-:W-:-:S04]  /*12560*/  IMAD.WIDE.U32 R2, R5, UR6, R2 ;  /* 0x0000000605027c25 */ /* 0x000fc8000f8e0002 */
[----:B------:R-:W-:Y:S01]  /*12570*/  IMAD R6, R5, UR7, R6 ;  /* 0x0000000705067c24 */ /* 0x000fe2000f8e0206 */
[----:B------:R-:W-:-:S03]  /*12580*/  LEA R5, P1, R2, UR8, 0x1 ;  /* 0x0000000802057c11 */ /* 0x000fc6000f8208ff */
[----:B------:R-:W-:-:S05]  /*12590*/  IMAD.IADD R6, R3, 0x1, R6 ;  /* 0x0000000103067824 */ /* 0x000fca00078e0206 */
[----:B------:R-:W-:Y:S01]  /*125a0*/  LEA.HI.X R2, R2, UR9, R6, 0x1, P1 ;  /* 0x0000000902027c11 */ /* 0x000fe200088f0c06 */
[----:B--2---:R-:W-:Y:S06]  /*125b0*/  BRA.DIV UR4, `(.L_x_1167) ;  /* 0x0000003e042c7947 */ /* 0x004fec000b800000 */
[----:B------:R-:W0:Y:S02]  /*125c0*/  S2R R7, SR_TID.X ;  /* 0x0000000000077919 */ /* 0x000e240000002100 */
[----:B0-----:R-:W-:Y:S02]  /*125d0*/  LOP3.LUT R8, R7, 0x7f, RZ, 0xc0, !PT ;  /* 0x0000007f07087812 */ /* 0x001fe400078ec0ff */
[----:B------:R-:W2:Y:S04]  /*125e0*/  LDL.LU R7, [R1+0xc] ;  /* 0x00000c0001077983 */ /* 0x000ea80000300800 */
[----:B------:R-:W3:Y:S01]  /*125f0*/  LDL.LU R11, [R1+0x8] ;  /* 0x00000800010b7983 */ /* 0x000ee20000300800 */
[----:B------:R-:W-:-:S03]  /*12600*/  SHF.R.U32.HI R10, RZ, 0x3, R8 ;  /* 0x00000003ff0a7819 */ /* 0x000fc60000011608 */
[----:B------:R-:W0:Y:S01]  /*12610*/  SHFL.IDX PT, R8, R0, RZ, 0x181f ;  /* 0x00181fff00087589 */ /* 0x000e2200000e0000 */
[----:B--2---:R-:W-:-:S03]  /*12620*/  IMAD R3, R7, R9, RZ ;  /* 0x0000000907037224 */ /* 0x004fc600078e02ff */
[----:B------:R-:W1:Y:S01]  /*12630*/  SHFL.IDX PT, R7, R4, RZ, 0x181f ;  /* 0x00181fff04077589 */ /* 0x000e6200000e0000 */
[----:B---3--:R-:W-:-:S05]  /*12640*/  IMAD.IADD R6, R10, 0x1, R11 ;  /* 0x000000010a067824 */ /* 0x008fca00078e020b */
[----:B------:R-:W-:-:S13]  /*12650*/  ISETP.GE.AND P1, PT, R6, R3, PT ;  /* 0x000000030600720c */ /* 0x000fda0003f26270 */
[----:B0-----:R-:W-:-:S05]  /*12660*/  @!P1 LEA R8, P2, R21, R8, 0x1 ;  /* 0x0000000815089211 */ /* 0x001fca00078408ff */
[----:B-1----:R-:W-:-:S04]  /*12670*/  @!P1 IMAD.X R7, RZ, RZ, R7, P2 ;  /* 0x000000ffff079224 */ /* 0x002fc800010e0607 */
[----:B------:R-:W-:Y:S02]  /*12680*/  @!P1 IMAD.MOV.U32 R9, RZ, RZ, R7 ;  /* 0x000000ffff099224 */ /* 0x000fe400078e0007 */
[----:B------:R-:W-:-:S03]  /*12690*/  VIADD R7, R6, 0x10 ;  /* 0x0000001006077836 */ /* 0x000fc60000000000 */
[----:B------:R-:W-:Y:S01]  /*126a0*/  @!PT LDS RZ, [RZ] ;  /* 0x00000000fffff984 */ /* 0x000fe20000000800 */
[----:B-----5:R0:W-:Y:S02]  /*126b0*/  @!P1 LDGSTS.E.BYPASS.LTC128B.128 [R20+0x8400], desc[UR52][R8.64], !P0 ;  /* 0x0840000008149fae */ /* 0x0201e4000c101d74 */
        /* <DEDUP_REMOVED lines=42> */
[----:B------:R-:W-:Y:S04]  /*12960*/  SHFL.IDX PT, R4, R4, 0x7, 0x181f ;  /* 0x00f81f0004047f89 */ /* 0x000fe800000e0000 */
[----:B0-----:R-:W0:Y:S03]  /*12970*/  SHFL.IDX PT, R8, R0, 0x6, 0x181f ;  /* 0x00d81f0000087f89 */ /* 0x001e2600000e0000 */
[----:B0-----:R-:W-:-:S05]  /*12980*/  @!P1 LEA R8, P2, R21, R8, 0x1 ;  /* 0x0000000815089211 */ /* 0x001fca00078408ff */
[----:B------:R-:W-:-:S04]  /*12990*/  @!P1 IMAD.X R7, RZ, RZ, R7, P2 ;  /* 0x000000ffff079224 */ /* 0x000fc800010e0607 */
[----:B------:R-:W-:Y:S02]  /*129a0*/  @!P1 IMAD.MOV.U32 R9, RZ, RZ, R7 ;  /* 0x000000ffff099224 */ /* 0x000fe400078e0007 */
[----:B------:R-:W-:Y:S04]  /*129b0*/  SHFL.IDX PT, R7, R5, RZ, 0x181f ;  /* 0x00181fff05077589 */ /* 0x000fe800000e0000 */
        /* <DEDUP_REMOVED lines=11> */
[----:B------:R-:W-:-:S05]  /*12a70*/  @!P2 LEA R7, P1, R21, R7, 0x1 ;  /* 0x000000071507a211 */ /* 0x000fca00078208ff */
[----:B0-----:R-:W-:Y:S02]  /*12a80*/  @!P2 IMAD.X R0, RZ, RZ, R0, P1 ;  /* 0x000000ffff00a224 */ /* 0x001fe400008e0600 */
[----:B-1----:R-:W-:Y:S02]  /*12a90*/  @!P2 IMAD.MOV.U32 R8, RZ, RZ, R7 ;  /* 0x000000ffff08a224 */ /* 0x002fe400078e0007 */
        /* <DEDUP_REMOVED lines=20> */
.L_x_1282:
[----:B------:R-:W-:Y:S02]  /*12be0*/  VIADD R6, R6, 0xb0 ;  /* 0x000000b006067836 */ /* 0x000fe40000000000 */
[----:B0-----:R-:W-:-:S03]  /*12bf0*/  VIADD R8, R17, 0x16800 ;  /* 0x0001680011087836 */ /* 0x001fc60000000000 */
[----:B------:R-:W-:-:S13]  /*12c00*/  ISETP.GE.AND P1, PT, R6, R3, PT ;  /* 0x000000030600720c */ /* 0x000fda0003f26270 */
[----:B--2---:R-:W-:-:S05]  /*12c10*/  @!P1 LEA R2, P2, R21, R2, 0x1 ;  /* 0x0000000215029211 */ /* 0x004fca00078408ff */
[----:B-1----:R-:W-:-:S05]  /*12c20*/  @!P1 IMAD.X R3, RZ, RZ, R0, P2 ;  /* 0x000000ffff039224 */ /* 0x002fca00010e0600 */
[----:B------:R-:W-:Y:S01]  /*12c30*/  @!PT LDS RZ, [RZ] ;  /* 0x00000000fffff984 */ /* 0x000fe20000000800 */
[----:B------:R-:W-:Y:S01]  /*12c40*/  @!PT LDS RZ, [RZ] ;  /* 0x00000000fffff984 */ /* 0x000fe20000000800 */
[----:B------:R-:W-:Y:S01]  /*12c50*/  @!PT LDS RZ, [RZ] ;  /* 0x00000000fffff984 */ /* 0x000fe20000000800 */
[----:B------:R0:W-:Y:S01]  /*12c60*/  @!P1 LDGSTS.E.BYPASS.LTC128B.128 [R20+0xdc00], desc[UR52][R2.64], !P0 ;  /* 0x0dc0000002149fae */ /* 0x0001e2000c101d74 */
[----:B------:R-:W-:Y:S01]  /*12c70*/  PLOP3.LUT P0, PT, PT, PT, PT, 0x80, 0x0 ;  /* 0x000000000000781c */ /* 0x000fe20003f0f070 */
[----:B------:R-:W-:-:S12]  /*12c80*/  NOP ;  /* 0x0000000000007918 */ /* 0x000fd80000000000 */
.L_x_1168:
        /* <DEDUP_REMOVED lines=18> */
.L_x_1283:
[----:B------:R-:W-:Y:S05]  /*12db0*/  BSYNC B0 ;  /* 0x0000000000007941 */ /* 0x000fea0003800000 */
.L_x_1169:
[----:B------:R-:W0:Y:S01]  /*12dc0*/  LDL R2, [R1+0x1c] ;  /* 0x00001c0001027983 */ /* 0x000e220000100800 */
[----:B------:R-:W-:Y:S01]  /*12dd0*/  BSSY B0, `(.L_x_1171) ;  /* 0x0000179000007945 */ /* 0x000fe20003800000 */
[----:B0-----:R-:W-:-:S05]  /*12de0*/  VIADD R0, R2, 0xfffffffe ;  /* 0xfffffffe02007836 */ /* 0x001fca0000000000 */
[----:B------:R-:W-:-:S13]  /*12df0*/  ISETP.GE.AND P0, PT, R0, R29, PT ;  /* 0x0000001d0000720c */ /* 0x000fda0003f06270 */
[----:B------:R-:W-:Y:S05]  /*12e00*/  @!P0 BRA `(.L_x_1172) ;  /* 0x0000001400d48947 */ /* 0x000fea0003800000 */
[----:B------:R-:W2:Y:S04]  /*12e10*/  LDL.LU R2, [R1+0x34] ;  /* 0x0000340001027983 */ /* 0x000ea80000300800 */
[----:B------:R-:W3:Y:S04]  /*12e20*/  LDL.LU R6, [R1+0x18] ;  /* 0x0000180001067983 */ /* 0x000ee80000300800 */
[----:B------:R-:W4:Y:S04]  /*12e30*/  LDL.LU R3, [R1+0x3c] ;  /* 0x00003c0001037983 */ /* 0x000f280000300800 */
[----:B------:R-:W5:Y:S04]  /*12e40*/  LDL.LU R5, [R1+0x14] ;  /* 0x0000140001057983 */ /* 0x000f680000300800 */
[----:B------:R-:W5:Y:S01]  /*12e50*/  LDL.LU R4, [R1+0x40] ;  /* 0x0000400001047983 */ /* 0x000f620000300800 */
[----:B------:R-:W-:Y:S01]  /*12e60*/  BSSY B2, `(.L_x_1173) ;  /* 0x0000085000027945 */ /* 0x000fe20003800000 */
[----:B--2---:R-:W-:-:S04]  /*12e70*/  VIADD R2, R2, 0x1 ;  /* 0x0000000102027836 */ /* 0x004fc80000000000 */
[----:B---3--:R-:W-:Y:S01]  /*12e80*/  IMAD R2, R2, R6, RZ ;  /* 0x0000000602027224 */ /* 0x008fe200078e02ff */
[----:B----4-:R-:W-:-:S04]  /*12e90*/  LOP3.LUT R3, RZ, R3, RZ, 0x33, !PT ;  /* 0x00000003ff037212 */ /* 0x010fc800078e33ff */
[----:B------:R-:W-:-:S04]  /*12ea0*/  LOP3.LUT R2, RZ, R2, RZ, 0x33, !PT ;  /* 0x00000002ff027212 */ /* 0x000fc800078e33ff */
[----:B-----5:R-:W-:Y:S02]  /*12eb0*/  VIADDMNMX R2, R2, -R5, R3, !PT ;  /* 0x8000000502027246 */ /* 0x020fe40007800103 */
[----:B------:R-:W-:-:S04]  /*12ec0*/  LOP3.LUT R3, RZ, R4, RZ, 0x33, !PT ;  /* 0x00000004ff037212 */ /* 0x000fc800078e33ff */
[----:B------:R-:W-:Y:S02]  /*12ed0*/  VIMNMX R6, R2, R3, !PT ;  /* 0x0000000302067248 */ /* 0x000fe40007fe0100 */
[----:B------:R-:W-:-:S04]  /*12ee0*/  LOP3.LUT R3, RZ, R29, RZ, 0x33, !PT ;  /* 0x0000001dff037212 */ /* 0x000fc800078e33ff */
[----:B------:R-:W-:Y:S02]  /*12ef0*/  VIADDMNMX R10, R6, 0x2, R3, !PT ;  /* 0x00000002060a7846 */ /* 0x000fe40007800103 */
[----:B------:R-:W-:-:S05]  /*12f00*/  LOP3.LUT R3, RZ, R6, RZ, 0x33, !PT ;  /* 0x00000006ff037212 */ /* 0x000fca00078e33ff */
        /* <DEDUP_REMOVED lines=18> */
[----:B------:R-:W0:Y:S01]  /*13030*/  LDC R5, c[0x0][0x43c] ;  /* 0x00010f00ff057b82 */ /* 0x000e220000000800 */
[----:B------:R-:W-:Y:S01]  /*13040*/  ULDC.64 UR6, c[0x0][0x428] ;  /* 0x00010a0000067ab9 */ /* 0x000fe20000000a00 */
[----:B0-----:R-:W-:-:S13]  /*13050*/  ISETP.NE.AND P0, PT, R5, 0x1, PT ;  /* 0x000000010500780c */ /* 0x001fda0003f05270 */
[----:B------:R-:W0:Y:S02]  /*13060*/  @P0 LDC.64 R2, c[0x0][0x440] ;  /* 0x00011000ff020b82 */ /* 0x000e240000000a00 */
[----:B0-----:R-:W-:-:S04]  /*13070*/  @P0 IMAD.HI.U32 R4, R0, R2, RZ ;  /* 0x0000000200040227 */ /* 0x001fc800078e00ff */
[----:B------:R-:W-:Y:S01]  /*13080*/  IMAD.MOV.U32 R2, RZ, RZ, R0 ;  /* 0x000000ffff027224 */ /* 0x000fe200078e0000 */
[----:B------:R-:W-:Y:S01]  /*13090*/  @P0 SHF.R.U32.HI R2, RZ, R3, R4 ;  /* 0x00000003ff020219 */ /* 0x000fe20000011604 */
[----:B------:R-:W-:-:S04]  /*130a0*/  IMAD R4, R25, UR6, RZ ;  /* 0x0000000619047c24 */ /* 0x000fc8000f8e02ff */
[----:B------:R-:W-:Y:S02]  /*130b0*/  IMAD.MOV R3, RZ, RZ, -R2 ;  /* 0x000000ffff037224 */ /* 0x000fe400078e0a02 */
[----:B------:R-:W-:Y:S02]  /*130c0*/  IMAD R4, R23, UR7, R4 ;  /* 0x0000000717047c24 */ /* 0x000fe4000f8e0204 */
[----:B------:R-:W-:Y:S01]  /*130d0*/  IMAD R0, R5, R3, R0 ;  /* 0x0000000305007224 */ /* 0x000fe200078e0200 */
[----:B------:R-:W-:-:S03]  /*130e0*/  SHF.R.S32.HI R3, RZ, 0x1f, R2 ;  /* 0x0000001fff037819 */ /* 0x000fc60000011402 */
[----:B------:R-:W-:-:S04]  /*130f0*/  IMAD.WIDE.U32 R2, R23, UR6, R2 ;  /* 0x0000000617027c25 */ /* 0x000fc8000f8e0002 */
[----:B------:R-:W-:Y:S01]  /*13100*/  IMAD.IADD R3, R4, 0x1, R3 ;  /* 0x0000000104037824 */ /* 0x000fe200078e0203 */
[----:B------:R-:W-:-:S04]  /*13110*/  LEA R4, P0, R2, UR4, 0x2 ;  /* 0x0000000402047c11 */ /* 0x000fc8000f8010ff */
[----:B------:R-:W-:-:S05]  /*13120*/  LEA.HI.X R5, R2, UR5, R3, 0x2, P0 ;  /* 0x0000000502057c11 */ /* 0x000fca00080f1403 */
[----:B------:R0:W5:Y:S04]  /*13130*/  LDG.E R4, desc[UR52][R4.64] ;  /* 0x0000003404047981 */ /* 0x000168000c1e1900 */
.L_x_1177:
[----:B------:R-:W-:Y:S01]  /*13140*/  IMAD R2, R7, 0x8, R17 ;  /* 0x0000000807027824 */ /* 0x000fe200078e0211 */
[----:B------:R-:W-:Y:S01]  /*13150*/  SHF.L.U32 R3, R9, 0x1f, RZ ;  /* 0x0000001f09037819 */ /* 0x000fe200000006ff */
[----:B------:R-:W-:Y:S03]  /*13160*/  BSSY B3, `(.L_x_1178) ;  /* 0x0000003000037945 */ /* 0x000fe60003800000 */
[----:B------:R-:W1:Y:S02]  /*13170*/  SYNCS.PHASECHK.TRANS64.TRYWAIT P0, [R2+URZ+0x16840], R3 ;  /* 0x01684003020075a7 */ /* 0x000e64000800017f */
[----:B-1----:R-:W-:Y:S05]  /*13180*/  @!P0 BRA `(.L_x_1179) ;  /* 0x00000040000c8947 */ /* 0x002fea0003800000 */
.L_x_1284:
[----:B------:R-:W-:Y:S05]  /*13190*/  BSYNC B3 ;  /* 0x0000000000037941 */ /* 0x000fea0003800000 */
.L_x_1178:
        /* <DEDUP_REMOVED lines=12> */
.L_x_1181:
[----:B------:R-:W-:Y:S05]  /*13260*/  BSYNC B3 ;  /* 0x0000000000037941 */ /* 0x000fea0003800000 */
.L_x_1180:
        /* <DEDUP_REMOVED lines=11> */
.L_x_1182:
        /* <DEDUP_REMOVED lines=15> */
.L_x_1285:
[----:B------:R-:W-:Y:S05]  /*13410*/  BSYNC B3 ;  /* 0x0000000000037941 */ /* 0x000fea0003800000 */
.L_x_1183:
        /* <DEDUP_REMOVED lines=12> */
.L_x_1186:
[----:B------:R-:W-:Y:S05]  /*134e0*/  BSYNC B3 ;  /* 0x0000000000037941 */ /* 0x000fea0003800000 */
.L_x_1185:
        /* <DEDUP_REMOVED lines=11> */
.L_x_1187:
        /* <DEDUP_REMOVED lines=12> */
.L_x_1176:
[----:B------:R-:W-:Y:S05]  /*13660*/  BSYNC B1 ;  /* 0x0000000000017941 */ /* 0x000fea0003800000 */
.L_x_1175:
[----:B------:R-:W2:Y:S01]  /*13670*/  LDL.LU R0, [R1+0x1c] ;  /* 0x00001c0001007983 */ /* 0x000ea20000300800 */
[----:B------:R-:W-:Y:S02]  /*13680*/  IMAD.MOV.U32 R18, RZ, RZ, R7 ;  /* 0x000000ffff127224 */ /* 0x000fe400078e0007 */
[----:B------:R-:W-:Y:S02]  /*13690*/  IMAD.MOV.U32 R28, RZ, RZ, R9 ;  /* 0x000000ffff1c7224 */ /* 0x000fe400078e0009 */
[----:B--2---:R-:W-:-:S07]  /*136a0*/  VIADD R0, R0, 0xfffffffd ;  /* 0xfffffffd00007836 */ /* 0x004fce0000000000 */
.L_x_1174:
[----:B------:R-:W-:Y:S05]  /*136b0*/  BSYNC B2 ;  /* 0x0000000000027941 */ /* 0x000fea0003800000 */
.L_x_1173:
[----:B------:R-:W-:-:S05]  /*136c0*/  VIADD R3, R10, 0xfffffffe ;  /* 0xfffffffe0a037836 */ /* 0x000fca0000000000 */
[----:B------:R-:W-:-:S13]  /*136d0*/  ISETP.NE.AND P0, PT, R3, R6, PT ;  /* 0x000000060300720c */ /* 0x000fda0003f05270 */
[----:B------:R-:W-:Y:S05]  /*136e0*/  @!P0 BRA `(.L_x_1172) ;  /* 0x0000000c009c8947 */ /* 0x000fea0003800000 */
[----:B------:R-:W-:-:S07]  /*136f0*/  IMAD.MOV.U32 R4, RZ, RZ, R19 ;  /* 0x000000ffff047224 */ /* 0x000fce00078e0013 */
.L_x_1214:
        /* <DEDUP_REMOVED lines=32> */
.L_x_1190:
[----:B------:R-:W-:Y:S01]  /*13900*/  IMAD R2, R6, 0x8, R17 ;  /* 0x0000000806027824 */ /* 0x000fe200078e0211 */
[----:B------:R-:W-:Y:S01]  /*13910*/  SHF.L.U32 R3, R7, 0x1f, RZ ;  /* 0x0000001f07037819 */ /* 0x000fe200000006ff */
[----:B------:R-:W-:Y:S03]  /*13920*/  BSSY B2, `(.L_x_1191) ;  /* 0x0000003000027945 */ /* 0x000fe60003800000 */
[----:B------:R-:W1:Y:S02]  /*13930*/  SYNCS.PHASECHK.TRANS64.TRYWAIT P0, [R2+URZ+0x16840], R3 ;  /* 0x01684003020075a7 */ /* 0x000e64000800017f */
[----:B-1----:R-:W-:Y:S05]  /*13940*/  @!P0 BRA `(.L_x_1192) ;  /* 0x0000003800448947 */ /* 0x002fea0003800000 */
.L_x_1286:
[----:B------:R-:W-:Y:S05]  /*13950*/  BSYNC B2 ;  /* 0x0000000000027941 */ /* 0x000fea0003800000 */
.L_x_1191:
        /* <DEDUP_REMOVED lines=12> */
.L_x_1194:
[----:B------:R-:W-:Y:S05]  /*13a20*/  BSYNC B2 ;  /* 0x0000000000027941 */ /* 0x000fea0003800000 */
.L_x_1193:
        /* <DEDUP_REMOVED lines=11> */
.L_x_1195:
        /* <DEDUP_REMOVED lines=15> */
.L_x_1287:
[----:B------:R-:W-:Y:S05]  /*13bd0*/  BSYNC B2 ;  /* 0x0000000000027941 */ /* 0x000fea0003800000 */
.L_x_1196:
[----:B------:R-:W-:Y:S01]  /*13be0*/  BSSY B2, `(.L_x_1198) ;  /* 0x000000b000027945 */ /* 0x000fe20003800000 */
[----:B------:R-:W-:Y:S02]  /*13bf0*/  IMAD.MOV.U32 R2, RZ, RZ, 0x0 ;  /* 0x00000000ff027424 */ /* 0x000fe400078e00ff */
[----:B0-----:R-:W-:Y:S01]  /*13c00*/  IMAD.MOV.U32 R3, RZ, RZ, 0x14f00000 ;  /* 0x14f00000ff037424 */ /* 0x001fe200078e00ff */
        /* <DEDUP_REMOVED lines=8> */
.L_x_1199:
[----:B------:R-:W-:Y:S05]  /*13c90*/  BSYNC B2 ;  /* 0x0000000000027941 */ /* 0x000fea0003800000 */
.L_x_1198:
        /* <DEDUP_REMOVED lines=10> */
.L_x_1200:
        /* <DEDUP_REMOVED lines=12> */
.L_x_1189:
[----:B------:R-:W-:Y:S05]  /*13e00*/  BSYNC B1 ;  /* 0x0000000000017941 */ /* 0x000fea0003800000 */
.L_x_1188:
[----:B------:R-:W2:Y:S01]  /*13e10*/  LDL R2, [R1] ;  /* 0x0000000001027983 */ /* 0x000ea20000100800 */
[----:B------:R-:W-:Y:S01]  /*13e20*/  VIADD R18, R6, 0x1 ;  /* 0x0000000106127836 */ /* 0x000fe20000000000 */
[----:B------:R-:W-:Y:S01]  /*13e30*/  BSSY B1, `(.L_x_1201) ;  /* 0x000006f000017945 */ /* 0x000fe20003800000 */
[----:B------:R-:W-:-:S03]  /*13e40*/  VIADD R9, R0, 0xffffffff ;  /* 0xffffffff00097836 */ /* 0x000fc60000000000 */
        /* <DEDUP_REMOVED lines=28> */
.L_x_1203:
[----:B------:R-:W-:Y:S01]  /*14010*/  IMAD R2, R18, 0x8, R17 ;  /* 0x0000000812027824 */ /* 0x000fe200078e0211 */
[----:B------:R-:W-:Y:S01]  /*14020*/  SHF.L.U32 R3, R28, 0x1f, RZ ;  /* 0x0000001f1c037819 */ /* 0x000fe200000006ff */
[----:B------:R-:W-:Y:S03]  /*14030*/  BSSY B2, `(.L_x_1204) ;  /* 0x0000003000027945 */ /* 0x000fe60003800000 */
[----:B------:R-:W1:Y:S02]  /*14040*/  SYNCS.PHASECHK.TRANS64.TRYWAIT P0, [R2+URZ+0x16840], R3 ;  /* 0x01684003020075a7 */ /* 0x000e64000800017f */
[----:B-1----:R-:W-:Y:S05]  /*14050*/  @!P0 BRA `(.L_x_1205) ;  /* 0x0000003000a88947 */ /* 0x002fea0003800000 */
.L_x_1288:
[----:B------:R-:W-:Y:S05]  /*14060*/  BSYNC B2 ;  /* 0x0000000000027941 */ /* 0x000fea0003800000 */
.L_x_1204:
        /* <DEDUP_REMOVED lines=12> */
.L_x_1207:
[----:B------:R-:W-:Y:S05]  /*14130*/  BSYNC B2 ;  /* 0x0000000000027941 */ /* 0x000fea0003800000 */
.L_x_1206:
        /* <DEDUP_REMOVED lines=12> */
.L_x_1208:
        /* <DEDUP_REMOVED lines=15> */
.L_x_1289:
[----:B------:R-:W-:Y:S05]  /*142f0*/  BSYNC B2 ;  /* 0x0000000000027941 */ /* 0x000fea0003800000 */
.L_x_1209:
        /* <DEDUP_REMOVED lines=11> */
.L_x_1212:
[----:B------:R-:W-:Y:S05]  /*143b0*/  BSYNC B2 ;  /* 0x0000000000027941 */ /* 0x000fea0003800000 */
.L_x_1211:
        /* <DEDUP_REMOVED lines=10> */
.L_x_1213:
        /* <DEDUP_REMOVED lines=12> */
.L_x_1202:
[----:B------:R-:W-:Y:S05]  /*14520*/  BSYNC B1 ;  /* 0x0000000000017941 */ /* 0x000fea0003800000 */
.L_x_1201:
[----:B------:R-:W-:Y:S01]  /*14530*/  ISETP.GT.AND P0, PT, R9, R29, PT ;  /* 0x0000001d0900720c */ /* 0x000fe20003f04270 */
[----:B------:R-:W-:-:S12]  /*14540*/  VIADD R0, R0, 0xfffffffe ;  /* 0xfffffffe00007836 */ /* 0x000fd80000000000 */
[----:B------:R-:W-:Y:S05]  /*14550*/  @P0 BRA `(.L_x_1214) ;  /* 0xfffffff000680947 */ /* 0x000fea000383ffff */
.L_x_1172:
[----:B------:R-:W-:Y:S05]  /*14560*/  BSYNC B0 ;  /* 0x0000000000007941 */ /* 0x000fea0003800000 */
.L_x_1171:
        /* <DEDUP_REMOVED lines=17> */
.L_x_1216:
[----:B------:R-:W-:Y:S05]  /*14680*/  BSYNC B0 ;  /* 0x0000000000007941 */ /* 0x000fea0003800000 */
.L_x_1215:
        /* <DEDUP_REMOVED lines=10> */
.L_x_1290:
[----:B------:R-:W-:Y:S05]  /*14730*/  BSYNC B1 ;  /* 0x0000000000017941 */ /* 0x000fea0003800000 */
.L_x_1219:
        /* <DEDUP_REMOVED lines=9> */
.L_x_1222:
[----:B------:R-:W-:Y:S05]  /*147d0*/  BSYNC B1 ;  /* 0x0000000000017941 */ /* 0x000fea0003800000 */
.L_x_1221:
        /* <DEDUP_REMOVED lines=10> */
.L_x_1223:
        /* <DEDUP_REMOVED lines=10> */
.L_x_1218:
[----:B------:R-:W-:Y:S05]  /*14920*/  BSYNC B0 ;  /* 0x0000000000007941 */ /* 0x000fea0003800000 */
.L_x_1217:
[----:B------:R-:W-:-:S05]  /*14930*/  VIADD R18, R18, 0x1 ;  /* 0x0000000112127836 */ /* 0x000fca0000000000 */
[----:B------:R-:W-:-:S04]  /*14940*/  ISETP.NE.AND P0, PT, R18, 0x2, PT ;  /* 0x000000021200780c */ /* 0x000fc80003f05270 */
[----:B------:R-:W-:Y:S02]  /*14950*/  SEL R3, RZ, 0x1, P0 ;  /* 0x00000001ff037807 */ /* 0x000fe40000000000 */
[----:B------:R-:W-:Y:S02]  /*14960*/  SEL R18, R18, RZ, P0 ;  /* 0x000000ff12127207 */ /* 0x000fe40000000000 */
[----:B------:R-:W-:-:S07]  /*14970*/  LOP3.LUT R28, R28, R3, RZ, 0x3c, !PT ;  /* 0x000000031c1c7212 */ /* 0x000fce00078e3cff */
.L_x_1153:
[----:B------:R-:W-:Y:S05]  /*14980*/  BSYNC B7 ;  /* 0x0000000000077941 */ /* 0x000fea0003800000 */
.L_x_1151:
        /* <DEDUP_REMOVED lines=12> */
.L_x_1224:
[----:B------:R-:W3:Y:S01]  /*14a50*/  S2R R0, SR_TID.X ;  /* 0x0000000000007919 */ /* 0x000ee20000002100 */
[----:B------:R-:W-:Y:S01]  /*14a60*/  UMOV UR4, 0xffffffff ;  /* 0xffffffff00047882 */ /* 0x000fe20000000000 */
[----:B---3--:R-:W-:-:S04]  /*14a70*/  LOP3.LUT R9, R0, 0x1f, RZ, 0xc0, !PT ;  /* 0x0000001f00097812 */ /* 0x008fc800078ec0ff */
[----:B------:R-:W-:Y:S01]  /*14a80*/  ISETP.NE.AND P0, PT, R9, 0x1f, PT ;  /* 0x0000001f0900780c */ /* 0x000fe20003f05270 */
[----:B------:R-:W-:-:S12]  /*14a90*/  BRA.DIV UR4, `(.L_x_1226) ;  /* 0x0000002a04547947 */ /* 0x000fd8000b800000 */
[----:B------:R-:W-:Y:S01]  /*14aa0*/  IMAD.IADD R7, R27, 0x1, R9 ;  /* 0x000000011b077824 */ /* 0x000fe200078e0209 */
[----:B------:R-:W-:-:S04]  /*14ab0*/  ULDC UR4, c[0x0][0xc3c] ;  /* 0x00030f0000047ab9 */ /* 0x000fc80000000800 */
[----:B------:R-:W-:-:S13]  /*14ac0*/  ISETP.GE.OR P1, PT, R7, UR4, !P0 ;  /* 0x0000000407007c0c */ /* 0x000fda000c726670 */
[----:B01----:R-:W0:Y:S08]  /*14ad0*/  @!P1 LDC.64 R4, c[0x0][0xc80] ;  /* 0x00032000ff049b82 */ /* 0x003e300000000a00 */
[----:B------:R-:W1:Y:S01]  /*14ae0*/  @!P1 LDC.64 R2, c[0x0][0xc78] ;  /* 0x00031e00ff029b82 */ /* 0x000e620000000a00 */
[----:B0-----:R-:W-:-:S06]  /*14af0*/  @!P1 IMAD.WIDE R4, R7, 0x4, R4 ;  /* 0x0000000407049825 */ /* 0x001fcc00078e0204 */
[----:B------:R-:W3:Y:S01]  /*14b00*/  @!P1 LDG.E R4, desc[UR52][R4.64] ;  /* 0x0000003404049981 */ /* 0x000ee2000c1e1900 */
[----:B-1----:R-:W-:-:S06]  /*14b10*/  @!P1 IMAD.WIDE R2, R7, 0x4, R2 ;  /* 0x0000000407029825 */ /* 0x002fcc00078e0202 */
[----:B------:R-:W4:Y:S01]  /*14b20*/  @!P1 LDG.E R2, desc[UR52][R2.64] ;  /* 0x0000003402029981 */ /* 0x000f22000c1e1900 */
[----:B------:R-:W-:Y:S02]  /*14b30*/  IMAD.MOV.U32 R25, RZ, RZ, RZ ;  /* 0x000000ffff197224 */ /* 0x000fe400078e00ff */
[----:B------:R-:W-:Y:S01]  /*14b40*/  IMAD.MOV.U32 R8, RZ, RZ, RZ ;  /* 0x000000ffff087224 */ /* 0x000fe200078e00ff */
[C---:B------:R-:W-:Y:S02]  /*14b50*/  ISETP.GE.U32.AND P2, PT, R9.reuse, 0x2, PT ;  /* 0x000000020900780c */ /* 0x040fe40003f46070 */
[C---:B------:R-:W-:Y:S02]  /*14b60*/  ISETP.GE.U32.AND P3, PT, R9.reuse, 0x4, PT ;  /* 0x000000040900780c */ /* 0x040fe40003f66070 */
[C---:B------:R-:W-:Y:S02]  /*14b70*/  ISETP.GE.U32.AND P4, PT, R9.reuse, 0x8, PT ;  /* 0x000000080900780c */ /* 0x040fe40003f86070 */
[----:B------:R-:W-:Y:S01]  /*14b80*/  ISETP.GE.U32.AND P5, PT, R9, 0x10, PT ;  /* 0x000000100900780c */ /* 0x000fe20003fa6070 */
[----:B------:R-:W-:Y:S04]  /*14b90*/  SHFL.IDX PT, R0, R24, RZ, 0x1f ;  /* 0x00001fff18007589 */ /* 0x000fe800000e0000 */
[----:B------:R0:W-:Y:S02]  /*14ba0*/  SHFL.IDX PT, R6, R24, 0x1, 0x1f ;  /* 0x00201f0018067f89 */ /* 0x0001e400000e0000 */
[----:B0-----:R-:W-:-:S02]  /*14bb0*/  IMAD.MOV.U32 R24, RZ, RZ, RZ ;  /* 0x000000ffff187224 */ /* 0x001fc400078e00ff */
[----:B---3--:R-:W-:Y:S02]  /*14bc0*/  @!P1 IMAD.MOV.U32 R25, RZ, RZ, R4 ;  /* 0x000000ffff199224 */ /* 0x008fe400078e0004 */
[----:B----4-:R-:W-:-:S04]  /*14bd0*/  @!P1 IMAD.MOV.U32 R8, RZ, RZ, R2 ;  /* 0x000000ffff089224 */ /* 0x010fc800078e0002 */
[----:B------:R-:W-:-:S05]  /*14be0*/  IMAD R13, R8, R25, RZ ;  /* 0x00000019080d7224 */ /* 0x000fca00078e02ff */
[----:B------:R-:W0:Y:S01]  /*14bf0*/  SHFL.UP PT, R14, R13, 0x1, RZ ;  /* 0x042000000d0e7989 */ /* 0x000e2200000e00ff */
[----:B------:R-:W-:-:S04]  /*14c00*/  ISETP.NE.AND P1, PT, R9, RZ, PT ;  /* 0x000000ff0900720c */ /* 0x000fc80003f25270 */
        /* <DEDUP_REMOVED lines=15> */
.L_x_1300:
[----:B------:R-:W-:Y:S02]  /*14d00*/  ULDC UR4, c[0x0][0xc38] ;  /* 0x00030e0000047ab9 */ /* 0x000fe40000000800 */
[----:B------:R-:W-:-:S04]  /*14d10*/  IMAD.U32 R4, RZ, RZ, UR4 ;  /* 0x00000004ff047e24 */ /* 0x000fc8000f8e00ff */
[----:B-1----:R-:W-:-:S04]  /*14d20*/  IMAD R5, R14, R4, RZ ;  /* 0x000000040e057224 */ /* 0x002fc800078e02ff */
[----:B------:R-:W-:-:S05]  /*14d30*/  IMAD.IADD R6, R6, 0x1, R5 ;  /* 0x0000000106067824 */ /* 0x000fca00078e0205 */
[----:B------:R-:W-:-:S13]  /*14d40*/  ISETP.GT.AND P6, PT, R6, R0, PT ;  /* 0x000000000600720c */ /* 0x000fda0003fc4270 */
[----:B------:R-:W-:Y:S05]  /*14d50*/  @P6 BRA `(.L_x_1227) ;  /* 0x0000000000a46947 */ /* 0x000fea0003800000 */
.L_x_1230:
        /* <DEDUP_REMOVED lines=11> */
[----:B------:R-:W-:Y:S02]  /*14e10*/  IMAD.MOV.U32 R8, RZ, RZ, RZ ;  /* 0x000000ffff087224 */ /* 0x000fe400078e00ff */
[----:B0-----:R-:W-:-:S05]  /*14e20*/  @!P6 IMAD.WIDE R2, R7, 0x4, R2 ;  /* 0x000000040702e825 */ /* 0x001fca00078e0202 */
[----:B------:R1:W3:Y:S02]  /*14e30*/  @!P6 LDG.E R25, desc[UR52][R2.64] ;  /* 0x000000340219e981 */ /* 0x0002e4000c1e1900 */
[----:B-1----:R-:W-:-:S05]  /*14e40*/  @!P6 IMAD.WIDE R2, R7, 0x4, R4 ;  /* 0x000000040702e825 */ /* 0x002fca00078e0204 */
[----:B------:R-:W3:Y:S01]  /*14e50*/  @!P6 LDG.E R8, desc[UR52][R2.64] ;  /* 0x000000340208e981 */ /* 0x000ee2000c1e1900 */
[----:B------:R-:W-:Y:S01]  /*14e60*/  UMOV UR4, 0xffffffff ;  /* 0xffffffff00047882 */ /* 0x000fe20000000000 */
[----:B---3--:R-:W-:Y:S02]  /*14e70*/  IMAD R13, R8, R25, RZ ;  /* 0x00000019080d7224 */ /* 0x008fe400078e02ff */
        /* <DEDUP_REMOVED lines=17> */
.L_x_1308:
[----:B------:R-:W-:Y:S02]  /*14f90*/  ULDC UR4, c[0x0][0xc38] ;  /* 0x00030e0000047ab9 */ /* 0x000fe40000000800 */
[----:B------:R-:W-:-:S04]  /*14fa0*/  IMAD.U32 R4, RZ, RZ, UR4 ;  /* 0x00000004ff047e24 */ /* 0x000fc8000f8e00ff */
[----:B-1----:R-:W-:-:S04]  /*14fb0*/  IMAD R5, R14, R4, RZ ;  /* 0x000000040e057224 */ /* 0x002fc800078e02ff */
[----:B------:R-:W-:-:S05]  /*14fc0*/  IMAD.IADD R6, R5, 0x1, R6 ;  /* 0x0000000105067824 */ /* 0x000fca00078e0206 */
[----:B------:R-:W-:-:S13]  /*14fd0*/  ISETP.GT.AND P6, PT, R6, R0, PT ;  /* 0x000000000600720c */ /* 0x000fda0003fc4270 */
[----:B------:R-:W-:Y:S05]  /*14fe0*/  @!P6 BRA `(.L_x_1230) ;  /* 0xfffffffc005ce947 */ /* 0x000fea000383ffff */
.L_x_1227:
[----:B------:R-:W-:Y:S01]  /*14ff0*/  IMAD.IADD R5, R6, 0x1, -R5 ;  /* 0x0000000106057824 */ /* 0x000fe200078e0a05 */
[----:B------:R-:W-:-:S03]  /*15000*/  UMOV UR4, 0xffffffff ;  /* 0xffffffff00047882 */ /* 0x000fc60000000000 */
[----:B------:R-:W-:-:S05]  /*15010*/  IMAD R7, R3, R4, R5 ;  /* 0x0000000403077224 */ /* 0x000fca00078e0205 */
[----:B------:R-:W-:Y:S01]  /*15020*/  ISETP.GT.AND P6, PT, R7, R0, PT ;  /* 0x000000000700720c */ /* 0x000fe20003fc4270 */
[----:B------:R-:W-:-:S12]  /*15030*/  BRA.DIV UR4, `(.L_x_1231) ;  /* 0x0000002a04dc7947 */ /* 0x000fd8000b800000 */
[----:B------:R-:W-:-:S04]  /*15040*/  VOTE.ANY R2, PT, !P6 ;  /* 0x0000000000027806 */ /* 0x000fc800070e0100 */
[----:B--2---:R-:W1:Y:S02]  /*15050*/  POPC R12, R2 ;  /* 0x00000002000c7309 */ /* 0x004e640000000000 */
[----:B-1----:R1:W2:Y:S01]  /*15060*/  SHFL.IDX PT, R25, R25, R12, 0x1f ;  /* 0x00001f0c19197589 */ /* 0x0022a200000e0000 */
[----:B------:R-:W-:-:S03]  /*15070*/  IMAD.IADD R27, R12, 0x1, R27 ;  /* 0x000000010c1b7824 */ /* 0x000fc600078e021b */
[----:B------:R1:W3:Y:S04]  /*15080*/  SHFL.IDX PT, R8, R8, R12, 0x1f ;  /* 0x00001f0c08087589 */ /* 0x0002e800000e0000 */
.L_x_1313:
[----:B------:R-:W-:-:S13]  /*15090*/  ISETP.NE.AND P0, PT, R2, RZ, PT ;  /* 0x000000ff0200720c */ /* 0x000fda0003f05270 */
[----:B------:R-:W-:Y:S05]  /*150a0*/  @!P0 BRA `(.L_x_1232) ;  /* 0x0000000000108947 */ /* 0x000fea0003800000 */
[----:B------:R-:W-:Y:S01]  /*150b0*/  UMOV UR4, 0xffffffff ;  /* 0xffffffff00047882 */ /* 0x000fe20000000000 */
[----:B-1----:R-:W-:Y:S02]  /*150c0*/  VIADD R12, R12, 0xffffffff ;  /* 0xffffffff0c0c7836 */ /* 0x002fe40000000000 */
[----:B------:R-:W-:Y:S05]  /*150d0*/  BRA.DIV UR4, `(.L_x_1233) ;  /* 0x0000002e04107947 */ /* 0x000fea000b800000 */
[----:B------:R4:W1:Y:S02]  /*150e0*/  SHFL.IDX PT, R24, R3, R12, 0x1f ;  /* 0x00001f0c03187589 */ /* 0x00086400000e0000 */
.L_x_1232:
[----:B---3--:R-:W-:Y:S01]  /*150f0*/  ISETP.NE.AND P0, PT, R8, 0x1, PT ;  /* 0x000000010800780c */ /* 0x008fe20003f05270 */
[----:B-1----:R-:W-:-:S04]  /*15100*/  IMAD R24, R24, R4, R5 ;  /* 0x0000000418187224 */ /* 0x002fc800078e0205 */
[----:B------:R-:W-:-:S08]  /*15110*/  IMAD.IADD R0, R0, 0x1, -R24 ;  /* 0x0000000100007824 */ /* 0x000fd000078e0a18 */
[----:B------:R-:W-:Y:S05]  /*15120*/  @!P0 BRA `(.L_x_1234) ;  /* 0x0000000000dc8947 */ /* 0x000fea0003800000 */
[----:B--2---:R-:W-:Y:S02]  /*15130*/  IABS R4, R25 ;  /* 0x0000001900047213 */ /* 0x004fe40000000000 */
[----:B------:R-:W-:Y:S02]  /*15140*/  IABS R5, R8 ;  /* 0x0000000800057213 */ /* 0x000fe40000000000 */
[----:B------:R-:W1:Y:S08]  /*15150*/  I2F.RP R6, R4 ;  /* 0x0000000400067306 */ /* 0x000e700000209400 */
[----:B------:R-:W2:Y:S08]  /*15160*/  I2F.RP R9, R5 ;  /* 0x0000000500097306 */ /* 0x000eb00000209400 */
[----:B-1----:R-:W1:Y:S08]  /*15170*/  MUFU.RCP R6, R6 ;  /* 0x0000000600067308 */ /* 0x002e700000001000 */
[----:B--2---:R-:W-:Y:S01]  /*15180*/  MUFU.RCP R9, R9 ;  /* 0x0000000900097308 */ /* 0x004fe20000001000 */
[----:B-1----:R-:W-:-:S07]  /*15190*/  VIADD R2, R6, 0xffffffe ;  /* 0x0ffffffe06027836 */ /* 0x002fce0000000000 */
[----:B0---4-:R0:W1:Y:S02]  /*151a0*/  F2I.FTZ.U32.TRUNC.NTZ R3, R2 ;  /* 0x0000000200037305 */ /* 0x011064000021f000 */
[----:B0-----:R-:W-:Y:S02]  /*151b0*/  IMAD.MOV.U32 R2, RZ, RZ, RZ ;  /* 0x000000ffff027224 */ /* 0x001fe400078e00ff */
[----:B-1----:R-:W-:-:S04]  /*151c0*/  IMAD.MOV R7, RZ, RZ, -R3 ;  /* 0x000000ffff077224 */ /* 0x002fc800078e0a03 */
[----:B------:R-:W-:-:S04]  /*151d0*/  IMAD R7, R7, R4, RZ ;  /* 0x0000000407077224 */ /* 0x000fc800078e02ff */
[----:B------:R-:W-:Y:S01]  /*151e0*/  IMAD.HI.U32 R3, R3, R7, R2 ;  /* 0x0000000703037227 */ /* 0x000fe200078e0002 */
[----:B------:R-:W-:Y:S02]  /*151f0*/  IABS R7, R0 ;  /* 0x0000000000077213 */ /* 0x000fe40000000000 */
[----:B------:R-:W-:-:S03]  /*15200*/  IABS R2, R25 ;  /* 0x0000001900027213 */ /* 0x000fc60000000000 */
[----:B------:R-:W-:-:S04]  /*15210*/  IMAD.HI.U32 R6, R3, R7, RZ ;  /* 0x0000000703067227 */ /* 0x000fc800078e00ff */
[----:B------:R-:W-:Y:S02]  /*15220*/  IMAD.MOV R2, RZ, RZ, -R2 ;  /* 0x000000ffff027224 */ /* 0x000fe400078e0a02 */
[----:B------:R-:W-:Y:S02]  /*15230*/  VIADD R3, R9, 0xffffffe ;  /* 0x0ffffffe09037836 */ /* 0x000fe40000000000 */
[----:B------:R-:W-:-:S04]  /*15240*/  IMAD R7, R6, R2, R7 ;  /* 0x0000000206077224 */ /* 0x000fc800078e0207 */
[----:B------:R-:W0:Y:S01]  /*15250*/  F2I.FTZ.U32.TRUNC.NTZ R3, R3 ;  /* 0x0000000300037305 */ /* 0x000e22000021f000 */
[----:B------:R-:W-:-:S13]  /*15260*/  ISETP.GT.U32.AND P1, PT, R4, R7, PT ;  /* 0x000000070400720c */ /* 0x000fda0003f24070 */
[----:B------:R-:W-:Y:S02]  /*15270*/  @!P1 IMAD.IADD R7, R7, 0x1, -R4 ;  /* 0x0000000107079824 */ /* 0x000fe400078e0a04 */
[----:B0-----:R-:W-:Y:S02]  /*15280*/  IMAD.MOV R2, RZ, RZ, -R3 ;  /* 0x000000ffff027224 */ /* 0x001fe400078e0a03 */
[----:B------:R-:W-:Y:S01]  /*15290*/  @!P1 VIADD R6, R6, 0x1 ;  /* 0x0000000106069836 */ /* 0x000fe20000000000 */
[----:B------:R-:W-:Y:S01]  /*152a0*/  ISETP.GE.U32.AND P0, PT, R7, R4, PT ;  /* 0x000000040700720c */ /* 0x000fe20003f06070 */
[----:B------:R-:W-:Y:S01]  /*152b0*/  IMAD R7, R2, R5, RZ ;  /* 0x0000000502077224 */ /* 0x000fe200078e02ff */
[----:B------:R-:W-:Y:S01]  /*152c0*/  ISETP.NE.AND P1, PT, R25, RZ, PT ;  /* 0x000000ff1900720c */ /* 0x000fe20003f25270 */
[----:B------:R-:W-:-:S04]  /*152d0*/  IMAD.MOV.U32 R2, RZ, RZ, RZ ;  /* 0x000000ffff027224 */ /* 0x000fc800078e00ff */
[----:B------:R-:W-:Y:S01]  /*152e0*/  IMAD.HI.U32 R4, R3, R7, R2 ;  /* 0x0000000703047227 */ /* 0x000fe200078e0002 */
[----:B------:R-:W-:-:S04]  /*152f0*/  LOP3.LUT R2, R0, R25, RZ, 0x3c, !PT ;  /* 0x0000001900027212 */ /* 0x000fc800078e3cff */
[----:B------:R-:W-:Y:S01]  /*15300*/  ISETP.GE.AND P2, PT, R2, RZ, PT ;  /* 0x000000ff0200720c */ /* 0x000fe20003f46270 */
[----:B------:R-:W-:Y:S01]  /*15310*/  @P0 VIADD R6, R6, 0x1 ;  /* 0x0000000106060836 */ /* 0x000fe20000000000 */
[----:B------:R-:W-:-:S05]  /*15320*/  IABS R2, R8 ;  /* 0x0000000800027213 */ /* 0x000fca0000000000 */
[----:B------:R-:W-:-:S06]  /*15330*/  IMAD.MOV R2, RZ, RZ, -R2 ;  /* 0x000000ffff027224 */ /* 0x000fcc00078e0a02 */
[----:B------:R-:W-:Y:S01]  /*15340*/  @!P2 IMAD.MOV R6, RZ, RZ, -R6 ;  /* 0x000000ffff06a224 */ /* 0x000fe200078e0a06 */
[----:B------:R-:W-:-:S04]  /*15350*/  @!P1 LOP3.LUT R6, RZ, R25, RZ, 0x33, !PT ;  /* 0x00000019ff069212 */ /* 0x000fc800078e33ff */
[----:B------:R-:W-:-:S05]  /*15360*/  IABS R3, R6 ;  /* 0x0000000600037213 */ /* 0x000fca0000000000 */
        /* <DEDUP_REMOVED lines=14> */
[--C-:B------:R-:W-:Y:S02]  /*15450*/  IMAD R8, R8, R3, R6.reuse ;  /* 0x0000000308087224 */ /* 0x100fe400078e0206 */
[----:B------:R-:W-:Y:S02]  /*15460*/  IMAD.MOV R3, RZ, RZ, -R6 ;  /* 0x000000ffff037224 */ /* 0x000fe400078e0a06 */
[----:B------:R-:W-:Y:S02]  /*15470*/  IMAD R26, R8, 0x10000, R5 ;  /* 0x00010000081a7824 */ /* 0x000fe400078e0205 */
[----:B------:R-:W-:Y:S01]  /*15480*/  IMAD R3, R25, R3, R0 ;  /* 0x0000000319037224 */ /* 0x000fe200078e0200 */
[----:B------:R-:W-:Y:S06]  /*15490*/  BRA `(.L_x_1235) ;  /* 0x0000000000f07947 */ /* 0x000fec0003800000 */
.L_x_1234:
[----:B0---4-:R-:W0:Y:S02]  /*154a0*/  LDC.64 R2, c[0x0][0xc90] ;  /* 0x00032400ff027b82 */ /* 0x011e240000000a00 */
[----:B0-----:R-:W-:-:S05]  /*154b0*/  IMAD.WIDE R2, R27, 0x4, R2 ;  /* 0x000000041b027825 */ /* 0x001fca00078e0202 */
[----:B------:R0:W2:Y:S02]  /*154c0*/  LDG.E R6, desc[UR52][R2.64] ;  /* 0x0000003402067981 */ /* 0x0000a4000c1e1900 */
[----:B0-----:R-:W-:Y:S02]  /*154d0*/  IMAD.MOV.U32 R2, RZ, RZ, RZ ;  /* 0x000000ffff027224 */ /* 0x001fe400078e00ff */
[----:B--2---:R-:W-:-:S05]  /*154e0*/  IMAD R5, R25, R6, RZ ;  /* 0x0000000619057224 */ /* 0x004fca00078e02ff */
[----:B------:R-:W-:-:S04]  /*154f0*/  IABS R7, R5 ;  /* 0x0000000500077213 */ /* 0x000fc80000000000 */
[----:B------:R-:W0:Y:S08]  /*15500*/  I2F.RP R8, R7 ;  /* 0x0000000700087306 */ /* 0x000e300000209400 */
[----:B0-----:R-:W0:Y:S02]  /*15510*/  MUFU.RCP R8, R8 ;  /* 0x0000000800087308 */ /* 0x001e240000001000 */
[----:B0-----:R-:W-:-:S06]  /*15520*/  VIADD R9, R8, 0xffffffe ;  /* 0x0ffffffe08097836 */ /* 0x001fcc0000000000 */
[----:B------:R-:W0:Y:S02]  /*15530*/  F2I.FTZ.U32.TRUNC.NTZ R3, R9 ;  /* 0x0000000900037305 */ /* 0x000e24000021f000 */
[----:B0-----:R-:W-:-:S04]  /*15540*/  IMAD.MOV R10, RZ, RZ, -R3 ;  /* 0x000000ffff0a7224 */ /* 0x001fc800078e0a03 */
[----:B------:R-:W-:Y:S01]  /*15550*/  IMAD R11, R10, R7, RZ ;  /* 0x000000070a0b7224 */ /* 0x000fe200078e02ff */
[----:B------:R-:W-:-:S03]  /*15560*/  IABS R10, R5 ;  /* 0x00000005000a7213 */ /* 0x000fc60000000000 */
[----:B------:R-:W-:Y:S01]  /*15570*/  IMAD.HI.U32 R2, R3, R11, R2 ;  /* 0x0000000b03027227 */ /* 0x000fe200078e0002 */
[----:B------:R-:W-:-:S03]  /*15580*/  IABS R3, R0 ;  /* 0x0000000000037213 */ /* 0x000fc60000000000 */
        /* <DEDUP_REMOVED lines=16> */
[----:B------:R-:W-:-:S03]  /*15690*/  IMAD R0, R5, R9, R0 ;  /* 0x0000000905007224 */ /* 0x000fc600078e0200 */
[----:B------:R-:W-:-:S04]  /*156a0*/  VIADDMNMX R4, R3, R4, R6, PT ;  /* 0x0000000403047246 */ /* 0x000fc80003800106 */
[----:B------:R-:W-:-:S04]  /*156b0*/  IABS R6, R4 ;  /* 0x0000000400067213 */ /* 0x000fc80000000000 */
[----:B------:R-:W0:Y:S08]  /*156c0*/  I2F.RP R8, R6 ;  /* 0x0000000600087306 */ /* 0x000e300000209400 */
[----:B0-----:R-:W0:Y:S02]  /*156d0*/  MUFU.RCP R8, R8 ;  /* 0x0000000800087308 */ /* 0x001e240000001000 */
[----:B0-----:R-:W-:Y:S01]  /*156e0*/  VIADD R2, R8, 0xffffffe ;  /* 0x0ffffffe08027836 */ /* 0x001fe20000000000 */
[----:B------:R-:W-:-:S05]  /*156f0*/  IABS R8, R0 ;  /* 0x0000000000087213 */ /* 0x000fca0000000000 */
[----:B------:R0:W1:Y:S02]  /*15700*/  F2I.FTZ.U32.TRUNC.NTZ R3, R2 ;  /* 0x0000000200037305 */ /* 0x000064000021f000 */
[----:B0-----:R-:W-:Y:S02]  /*15710*/  IMAD.MOV.U32 R2, RZ, RZ, RZ ;  /* 0x000000ffff027224 */ /* 0x001fe400078e00ff */
[----:B-1----:R-:W-:-:S04]  /*15720*/  IMAD.MOV R5, RZ, RZ, -R3 ;  /* 0x000000ffff057224 */ /* 0x002fc800078e0a03 */
[----:B------:R-:W-:-:S04]  /*15730*/  IMAD R5, R5, R6, RZ ;  /* 0x0000000605057224 */ /* 0x000fc800078e02ff */
[----:B------:R-:W-:Y:S01]  /*15740*/  IMAD.HI.U32 R3, R3, R5, R2 ;  /* 0x0000000503037227 */ /* 0x000fe200078e0002 */
[-C--:B------:R-:W-:Y:S02]  /*15750*/  IABS R5, R4.reuse ;  /* 0x0000000400057213 */ /* 0x080fe40000000000 */
[----:B------:R-:W-:Y:S02]  /*15760*/  LOP3.LUT R2, R0, R4, RZ, 0x3c, !PT ;  /* 0x0000000400027212 */ /* 0x000fe400078e3cff */
[----:B------:R-:W-:Y:S01]  /*15770*/  IADD3 R0, R7, 0x1000000, R0 ;  /* 0x0100000007007810 */ /* 0x000fe20007ffe000 */
[----:B------:R-:W-:Y:S01]  /*15780*/  IMAD.MOV R5, RZ, RZ, -R5 ;  /* 0x000000ffff057224 */ /* 0x000fe200078e0a05 */
[----:B------:R-:W-:Y:S01]  /*15790*/  ISETP.GE.AND P2, PT, R2, RZ, PT ;  /* 0x000000ff0200720c */ /* 0x000fe20003f46270 */
        /* <DEDUP_REMOVED lines=9> */
[----:B------:R-:W-:Y:S01]  /*15830*/  @!P1 LOP3.LUT R3, RZ, R4, RZ, 0x33, !PT ;  /* 0x00000004ff039212 */ /* 0x000fe200078e33ff */
[----:B------:R-:W-:-:S04]  /*15840*/  IMAD.MOV R4, RZ, RZ, -R4 ;  /* 0x000000ffff047224 */ /* 0x000fc800078e0a04 */
[----:B------:R-:W-:-:S07]  /*15850*/  IMAD R26, R3, R4, R0 ;  /* 0x00000004031a7224 */ /* 0x000fce00078e0200 */
.L_x_1235:
[----:B------:R-:W-:-:S05]  /*15860*/  LOP3.LUT R0, RZ, R3, RZ, 0x33, !PT ;  /* 0x00000003ff007212 */ /* 0x000fca00078e33ff */
[----:B------:R-:W-:Y:S01]  /*15870*/  IMAD.IADD R25, R25, 0x1, R0 ;  /* 0x0000000119197824 */ /* 0x000fe200078e0200 */
[----:B------:R-:W-:Y:S06]  /*15880*/  BRA `(.L_x_1236) ;  /* 0x00000000001c7947 */ /* 0x000fec0003800000 */
.L_x_1228:
[----:B------:R-:W-:Y:S01]  /*15890*/  UMOV UR4, URZ ;  /* 0x0000003f00047c82 */ /* 0x000fe20008000000 */
[----:B------:R-:W-:Y:S01]  /*158a0*/  UMOV UR5, URZ ;  /* 0x0000003f00057c82 */ /* 0x000fe20008000000 */
[----:B------:R-:W-:Y:S01]  /*158b0*/  ULDC UR6, c[0x0][0xc3c] ;  /* 0x00030f0000067ab9 */ /* 0x000fe20000000800 */
[----:B------:R-:W-:Y:S02]  /*158c0*/  IMAD.MOV.U32 R24, RZ, RZ, R0 ;  /* 0x000000ffff187224 */ /* 0x000fe400078e0000 */
[----:B------:R-:W-:Y:S02]  /*158d0*/  IMAD.U32 R25, RZ, RZ, UR4 ;  /* 0x00000004ff197e24 */ /* 0x000fe4000f8e00ff */
[----:B------:R-:W-:Y:S02]  /*158e0*/  IMAD.U32 R26, RZ, RZ, UR5 ;  /* 0x00000005ff1a7e24 */ /* 0x000fe4000f8e00ff */
[----:B------:R-:W-:-:S07]  /*158f0*/  IMAD.U32 R27, RZ, RZ, UR6 ;  /* 0x00000006ff1b7e24 */ /* 0x000fce000f8e00ff */
.L_x_1236:
[----:B------:R-:W1:Y:S01]  /*15900*/  S2R R0, SR_TID.X ;  /* 0x0000000000007919 */ /* 0x000e620000002100 */
[----:B------:R-:W-:Y:S05]  /*15910*/  WARPSYNC.ALL ;  /* 0x0000000000007948 */ /* 0x000fea0003800000 */
[----:B------:R-:W-:Y:S01]  /*15920*/  BAR.SYNC.DEFER_BLOCKING 0x4, 0x200 ;  /* 0x0108000000007b1d */ /* 0x000fe20000010000 */
[----:B-1----:R-:W-:-:S04]  /*15930*/  LOP3.LUT R0, R0, 0x1f, RZ, 0xc0, !PT ;  /* 0x0000001f00007812 */ /* 0x002fc800078ec0ff */
[----:B------:R-:W-:-:S13]  /*15940*/  ISETP.NE.AND P0, PT, R0, RZ, PT ;  /* 0x000000ff0000720c */ /* 0x000fda0003f05270 */
[----:B0-----:R-:W0:Y:S01]  /*15950*/  @!P0 S2R R3, SR_CgaCtaId ;  /* 0x0000000000038919 */ /* 0x001e220000008800 */
[----:B------:R-:W-:-:S04]  /*15960*/  @!P0 MOV R0, 0x400 ;  /* 0x0000040000008802 */ /* 0x000fc80000000f00 */
[----:B0-----:R-:W-:-:S05]  /*15970*/  @!P0 LEA R17, R3, R0, 0x18 ;  /* 0x0000000003118211 */ /* 0x001fca00078ec0ff */
[----:B------:R0:W-:Y:S01]  /*15980*/  @!P0 STS.128 [R17+0x168d0], R24 ;  /* 0x0168d01811008388 */ /* 0x0001e20000000c00 */
[----:B------:R-:W-:Y:S06]  /*15990*/  BAR.ARV 0x5, 0x200 ;  /* 0x0148000000007b1d */ /* 0x000fec0000002000 */
.L_x_1225:
[----:B------:R-:W-:Y:S02]  /*159a0*/  ULDC UR4, c[0x0][0xc3c] ;  /* 0x00030f0000047ab9 */ /* 0x000fe40000000800 */
[----:B----4-:R-:W-:-:S13]  /*159b0*/  ISETP.GE.AND P0, PT, R27, UR4, PT ;  /* 0x000000041b007c0c */ /* 0x010fda000bf06270 */
[----:B------:R-:W-:Y:S05]  /*159c0*/  @!P0 BRA `(.L_x_1237) ;  /* 0xffffffac00c48947 */ /* 0x000fea000383ffff */
[----:B------:R-:W-:Y:S05]  /*159d0*/  BSYNC B8 ;  /* 0x0000000000087941 */ /* 0x000fea0003800000 */
.L_x_1137:
[----:B--2---:R-:W2:Y:S01]  /*159e0*/  LDL.LU R0, [R1+0x24] ;  /* 0x0000240001007983 */ /* 0x004ea20000300800 */
[----:B------:R-:W-:Y:S01]  /*159f0*/  BSSY B0, `(.L_x_1238) ;  /* 0x000000b000007945 */ /* 0x000fe20003800000 */
[----:B0-----:R-:W0:Y:S01]  /*15a00*/  S2R R5, SR_CgaCtaId ;  /* 0x0000000000057919 */ /* 0x001e220000008800 */
[----:B--2---:R-:W-:-:S05]  /*15a10*/  VIADD R0, R0, 0x1 ;  /* 0x0000000100007836 */ /* 0x004fca0000000000 */
        /* <DEDUP_REMOVED lines=8> */
.L_x_1316:
[----:B------:R-:W-:Y:S05]  /*15aa0*/  BSYNC B0 ;  /* 0x0000000000007941 */ /* 0x000fea0003800000 */
.L_x_1238:
[----:B------:R-:W-:-:S03]  /*15ab0*/  UMOV UR4, 0xffffffff ;  /* 0xffffffff00047882 */ /* 0x000fc60000000000 */
[----:B------:R-:W-:Y:S05]  /*15ac0*/  BRA.DIV UR4, `(.L_x_1240) ;  /* 0x0000002204d07947 */ /* 0x000fea000b800000 */
[----:B0-----:R-:W0:Y:S02]  /*15ad0*/  S2R R0, SR_TID.X ;  /* 0x0000000000007919 */ /* 0x001e240000002100 */
[----:B0-----:R-:W-:-:S04]  /*15ae0*/  SHF.R.U32.HI R0, RZ, 0x5, R0 ;  /* 0x00000005ff007819 */ /* 0x001fc80000011600 */
[----:B------:R-:W-:-:S05]  /*15af0*/  LOP3.LUT R0, R0, 0x3, RZ, 0xc0, !PT ;  /* 0x0000000300007812 */ /* 0x000fca00078ec0ff */
[----:B------:R0:W2:Y:S02]  /*15b00*/  SHFL.IDX PT, R14, R0, RZ, 0x1f ;  /* 0x00001fff000e7589 */ /* 0x0000a400000e0000 */
.L_x_1319:
[----:B--2---:R-:W-:Y:S01]  /*15b10*/  ISETP.NE.AND P0, PT, R14, RZ, PT ;  /* 0x000000ff0e00720c */ /* 0x004fe20003f05270 */
[----:B------:R-:W-:-:S12]  /*15b20*/  BSSY B0, `(.L_x_1241) ;  /* 0x0000024000007945 */ /* 0x000fd80003800000 */
[----:B------:R-:W-:Y:S05]  /*15b30*/  @P0 BRA `(.L_x_1242) ;  /* 0x0000000000880947 */ /* 0x000fea0003800000 */
[----:B------:R-:W-:-:S03]  /*15b40*/  UMOV UR4, 0xffffffff ;  /* 0xffffffff00047882 */ /* 0x000fc60000000000 */
[----:B------:R-:W-:Y:S05]  /*15b50*/  BRA.DIV UR4, `(.L_x_1243) ;  /* 0x0000002204e07947 */ /* 0x000fea000b800000 */
[----:B------:R-:W-:-:S13]  /*15b60*/  ELECT P6, URZ, PT ;  /* 0x00000000003f782f */ /* 0x000fda00038c0000 */
.L_x_1322:
[----:B------:R-:W-:Y:S05]  /*15b70*/  @!P6 BRA `(.L_x_1242) ;  /* 0x000000000078e947 */ /* 0x000fea0003800000 */
[----:B------:R-:W-:-:S06]  /*15b80*/  ULOP3.LUT UR4, UR36, 0x2, URZ, 0xfc, !UPT ;  /* 0x0000000224047892 */ /* 0x000fcc000f8efc3f */
[----:B0-----:R-:W-:-:S05]  /*15b90*/  IMAD.U32 R0, RZ, RZ, UR4 ;  /* 0x00000004ff007e24 */ /* 0x001fca000f8e00ff */
[----:B------:R-:W-:-:S13]  /*15ba0*/  ISETP.NE.AND P2, PT, R0, 0x3, PT ;  /* 0x000000030000780c */ /* 0x000fda0003f45270 */
[----:B------:R-:W-:Y:S05]  /*15bb0*/  @!P2 BRA `(.L_x_1244) ;  /* 0x000000000004a947 */ /* 0x000fea0003800000 */
[----:B------:R-:W-:Y:S01]  /*15bc0*/  BPT.TRAP 0x1 ;  /* 0x000000040000795c */ /* 0x000fe20000300000 */
.L_x_1244:
[----:B------:R-:W-:Y:S01]  /*15bd0*/  VIADD R3, R9, 0x16840 ;  /* 0x0001684009037836 */ /* 0x000fe20000000000 */
[----:B------:R-:W-:Y:S01]  /*15be0*/  SHF.L.U32 R2, R28, 0x1f, RZ ;  /* 0x0000001f1c027819 */ /* 0x000fe200000006ff */
[C---:B------:R-:W-:Y:S02]  /*15bf0*/  VIADD R0, R18.reuse, 0x1 ;  /* 0x0000000112007836 */ /* 0x040fe40000000000 */
[----:B------:R-:W-:-:S03]  /*15c00*/  IMAD R7, R18, 0x8, R3 ;  /* 0x0000000812077824 */ /* 0x000fc600078e0203 */
[C---:B------:R-:W-:Y:S01]  /*15c10*/  ISETP.NE.AND P1, PT, R0.reuse, 0x2, PT ;  /* 0x000000020000780c */ /* 0x040fe20003f25270 */
[----:B------:R-:W0:Y:S03]  /*15c20*/  SYNCS.PHASECHK.TRANS64.TRYWAIT P0, [R7+URZ], R2 ;  /* 0x00000002070075a7 */ /* 0x000e26000800017f */
[----:B------:R-:W-:Y:S02]  /*15c30*/  SEL R5, RZ, 0x1, P1 ;  /* 0x00000001ff057807 */ /* 0x000fe40000800000 */
[----:B-1----:R-:W-:Y:S02]  /*15c40*/  SEL R4, R0, RZ, P1 ;  /* 0x000000ff00047207 */ /* 0x002fe40000800000 */
[----:B------:R-:W-:-:S03]  /*15c50*/  LOP3.LUT R0, R28, R5, RZ, 0x3c, !PT ;  /* 0x000000051c007212 */ /* 0x000fc600078e3cff */
[----:B------:R-:W-:Y:S01]  /*15c60*/  IMAD R3, R4, 0x8, R3 ;  /* 0x0000000804037824 */ /* 0x000fe200078e0203 */
[----:B------:R-:W-:Y:S01]  /*15c70*/  SHF.L.U32 R0, R0, 0x1f, RZ ;  /* 0x0000001f00007819 */ /* 0x000fe200000006ff */
[----:B0-----:R-:W-:Y:S06]  /*15c80*/  @!P0 BRA `(.L_x_1245) ;  /* 0x0000002000b48947 */ /* 0x001fec0003800000 */
.L_x_1323:
[----:B------:R-:W1:Y:S02]  /*15c90*/  SYNCS.PHASECHK.TRANS64.TRYWAIT P0, [R3+URZ], R0 ;  /* 0x00000000030075a7 */ /* 0x000e64000800017f */
[----:B-1----:R-:W-:Y:S05]  /*15ca0*/  @!P0 BRA `(.L_x_1246) ;  /* 0x0000002000c08947 */ /* 0x002fea0003800000 */
.L_x_1324:
[----:B------:R-:W-:Y:S05]  /*15cb0*/  @!P2 BRA `(.L_x_1247) ;  /* 0x000000000004a947 */ /* 0x000fea0003800000 */
[----:B------:R-:W-:Y:S01]  /*15cc0*/  BPT.TRAP 0x1 ;  /* 0x000000040000795c */ /* 0x000fe20000300000 */
.L_x_1247:
[----:B-1----:R-:W-:-:S04]  /*15cd0*/  VIADD R3, R9, 0x16860 ;  /* 0x0001686009037836 */ /* 0x002fc80000000000 */
[----:B------:R-:W-:-:S04]  /*15ce0*/  IMAD R5, R18, 0x8, R3 ;  /* 0x0000000812057824 */ /* 0x000fc800078e0203 */
[----:B------:R-:W1:Y:S02]  /*15cf0*/  SYNCS.PHASECHK.TRANS64.TRYWAIT P0, [R5+URZ], R2 ;  /* 0x00000002050075a7 */ /* 0x000e64000800017f */
[----:B-1----:R-:W-:Y:S05]  /*15d00*/  @!P0 BRA `(.L_x_1248) ;  /* 0x0000002000bc8947 */ /* 0x002fea0003800000 */
.L_x_1325:
[----:B------:R-:W-:-:S07]  /*15d10*/  IMAD R3, R4, 0x8, R3 ;  /* 0x0000000804037824 */ /* 0x000fce00078e0203 */
.L_x_1249:
[----:B--2---:R2:W4:Y:S02]  /*15d20*/  SYNCS.PHASECHK.TRANS64.TRYWAIT P0, [R3+URZ], R0 ;  /* 0x00000000030075a7 */ /* 0x004524000800017f */
[----:B----4-:R-:W-:Y:S05]  /*15d30*/  @!P0 NANOSLEEP.SYNCS 0x989680 ;  /* 0x009896800000895d */ /* 0x010fea0003900000 */
[----:B------:R-:W4:Y:S02]  /*15d40*/  @!P0 SYNCS.PHASECHK.TRANS64 P0, [R3+URZ], R0 ;  /* 0x00000000030085a7 */ /* 0x000f24000800007f */
[----:B----4-:R-:W-:Y:S05]  /*15d50*/  @!P0 BRA `(.L_x_1249) ;  /* 0xfffffffc00f08947 */ /* 0x010fea000383ffff */
.L_x_1242:
[----:B------:R-:W-:Y:S05]  /*15d60*/  BSYNC B0 ;  /* 0x0000000000007941 */ /* 0x000fea0003800000 */
.L_x_1241:
[----:B------:R-:W-:Y:S05]  /*15d70*/  EXIT ;  /* 0x000000000000794d */ /* 0x000fea0003800000 */
.L_x_1048:
[----:B0-----:R-:W-:-:S04]  /*15d80*/  IMAD.U32 R3, RZ, RZ, UR45 ;  /* 0x0000002dff037e24 */ /* 0x001fc8000f8e00ff */
[----:B------:R0:W1:Y:S03]  /*15d90*/  SYNCS.PHASECHK.TRANS64.TRYWAIT P1, [R3+URZ+0x16800], R0 ;  /* 0x01680000030075a7 */ /* 0x000066000802017f */
[----:B-1----:R-:W-:Y:S05]  /*15da0*/  @!P1 NANOSLEEP.SYNCS 0x989680 ;  /* 0x009896800000995d */ /* 0x002fea0003900000 */
[----:B------:R-:W1:Y:S02]  /*15db0*/  @!P1 SYNCS.PHASECHK.TRANS64 P1, [R3+URZ+0x16800], R0 ;  /* 0x01680000030095a7 */ /* 0x000e64000802007f */
[----:B-1----:R-:W-:Y:S05]  /*15dc0*/  @!P1 BRA `(.L_x_1048) ;  /* 0xfffffffc00ec9947 */ /* 0x002fea000383ffff */
[----:B------:R-:W-:Y:S05]  /*15dd0*/  BRA `(.L_x_1250) ;  /* 0xfffffec0005c7947 */ /* 0x000fea000383ffff */
.L_x_1052:
[----:B-1----:R1:W2:Y:S02]  /*15de0*/  SYNCS.PHASECHK.TRANS64.TRYWAIT P2, [R3+URZ+0x16830], R0 ;  /* 0x01683000030075a7 */ /* 0x0022a4000804017f */
[----:B--2---:R-:W-:Y:S05]  /*15df0*/  @!P2 NANOSLEEP.SYNCS 0x989680 ;  /* 0x009896800000a95d */ /* 0x004fea0003900000 */
[----:B------:R-:W2:Y:S02]  /*15e00*/  @!P2 SYNCS.PHASECHK.TRANS64 P2, [R3+URZ+0x16830], R0 ;  /* 0x016830000300a5a7 */ /* 0x000ea4000804007f */
[----:B--2---:R-:W-:Y:S05]  /*15e10*/  @!P2 BRA `(.L_x_1052) ;  /* 0xfffffffc00f0a947 */ /* 0x004fea000383ffff */
[----:B------:R-:W-:Y:S05]  /*15e20*/  BRA `(.L_x_1051) ;  /* 0xfffffec000807947 */ /* 0x000fea000383ffff */
.L_x_1068:
[----:B-1----:R-:W-:-:S04]  /*15e30*/  IMAD.U32 R7, RZ, RZ, UR6 ;  /* 0x00000006ff077e24 */ /* 0x002fc8000f8e00ff */
[----:B------:R1:W2:Y:S03]  /*15e40*/  SYNCS.PHASECHK.TRANS64.TRYWAIT P2, [R7+URZ+0x16830], R6 ;  /* 0x01683006070075a7 */ /* 0x0002a6000804017f */
[----:B--2---:R-:W-:Y:S05]  /*15e50*/  @!P2 NANOSLEEP.SYNCS 0x989680 ;  /* 0x009896800000a95d */ /* 0x004fea0003900000 */
[----:B------:R-:W2:Y:S02]  /*15e60*/  @!P2 SYNCS.PHASECHK.TRANS64 P2, [R7+URZ+0x16830], R6 ;  /* 0x016830060700a5a7 */ /* 0x000ea4000804007f */
[----:B--2---:R-:W-:Y:S05]  /*15e70*/  @!P2 BRA `(.L_x_1068) ;  /* 0xfffffffc00eca947 */ /* 0x004fea000383ffff */
[----:B------:R-:W-:Y:S05]  /*15e80*/  BRA `(.L_x_1065) ;  /* 0xfffffef000e47947 */ /* 0x000fea000383ffff */
.L_x_1072:
[----:B-1----:R-:W-:-:S04]  /*15e90*/  IMAD.U32 R7, RZ, RZ, UR6 ;  /* 0x00000006ff077e24 */ /* 0x002fc8000f8e00ff */
[----:B------:R1:W2:Y:S03]  /*15ea0*/  SYNCS.PHASECHK.TRANS64.TRYWAIT P2, [R7+URZ+0x16850], R6 ;  /* 0x01685006070075a7 */ /* 0x0002a6000804017f */
[----:B--2---:R-:W-:Y:S05]  /*15eb0*/  @!P2 NANOSLEEP.SYNCS 0x989680 ;  /* 0x009896800000a95d */ /* 0x004fea0003900000 */
[----:B------:R-:W2:Y:S02]  /*15ec0*/  @!P2 SYNCS.PHASECHK.TRANS64 P2, [R7+URZ+0x16850], R6 ;  /* 0x016850060700a5a7 */ /* 0x000ea4000804007f */
[----:B--2---:R-:W-:Y:S05]  /*15ed0*/  @!P2 BRA `(.L_x_1072) ;  /* 0xfffffffc00eca947 */ /* 0x004fea000383ffff */
[----:B------:R-:W-:Y:S05]  /*15ee0*/  BRA `(.L_x_1069) ;  /* 0xfffffef4005c7947 */ /* 0x000fea000383ffff */
.L_x_1089:
[----:B-1----:R-:W-:-:S04]  /*15ef0*/  IMAD.U32 R9, RZ, RZ, UR6 ;  /* 0x00000006ff097e24 */ /* 0x002fc8000f8e00ff */
[----:B------:R1:W2:Y:S03]  /*15f00*/  SYNCS.PHASECHK.TRANS64.TRYWAIT P2, [R9+URZ+0x16830], R0 ;  /* 0x01683000090075a7 */ /* 0x0002a6000804017f */
[----:B--2---:R-:W-:Y:S05]  /*15f10*/  @!P2 NANOSLEEP.SYNCS 0x989680 ;  /* 0x009896800000a95d */ /* 0x004fea0003900000 */
[----:B------:R-:W2:Y:S02]  /*15f20*/  @!P2 SYNCS.PHASECHK.TRANS64 P2, [R9+URZ+0x16830], R0 ;  /* 0x016830000900a5a7 */ /* 0x000ea4000804007f */
[----:B--2---:R-:W-:Y:S05]  /*15f30*/  @!P2 BRA `(.L_x_1089) ;  /* 0xfffffffc00eca947 */ /* 0x004fea000383ffff */
[----:B------:R-:W-:Y:S05]  /*15f40*/  BRA `(.L_x_1086) ;  /* 0xffffff2000cc7947 */ /* 0x000fea000383ffff */
.L_x_1093:
[----:B-1----:R-:W-:-:S04]  /*15f50*/  IMAD.U32 R2, RZ, RZ, UR6 ;  /* 0x00000006ff027e24 */ /* 0x002fc8000f8e00ff */
[----:B------:R1:W2:Y:S03]  /*15f60*/  SYNCS.PHASECHK.TRANS64.TRYWAIT P2, [R2+URZ+0x16850], R0 ;  /* 0x01685000020075a7 */ /* 0x0002a6000804017f */
[----:B--2---:R-:W-:Y:S05]  /*15f70*/  @!P2 NANOSLEEP.SYNCS 0x989680 ;  /* 0x009896800000a95d */ /* 0x004fea0003900000 */
[----:B------:R-:W2:Y:S02]  /*15f80*/  @!P2 SYNCS.PHASECHK.TRANS64 P2, [R2+URZ+0x16850], R0 ;  /* 0x016850000200a5a7 */ /* 0x000ea4000804007f */
[----:B--2---:R-:W-:Y:S05]  /*15f90*/  @!P2 BRA `(.L_x_1093) ;  /* 0xfffffffc00eca947 */ /* 0x004fea000383ffff */
[----:B------:R-:W-:Y:S05]  /*15fa0*/  BRA `(.L_x_1090) ;  /* 0xffffff2400447947 */ /* 0x000fea000383ffff */
.L_x_1099:
[----:B-1----:R-:W-:-:S04]  /*15fb0*/  IMAD.U32 R9, RZ, RZ, UR6 ;  /* 0x00000006ff097e24 */ /* 0x002fc8000f8e00ff */
[----:B------:R1:W2:Y:S03]  /*15fc0*/  SYNCS.PHASECHK.TRANS64.TRYWAIT P2, [R9+URZ+0x16830], R0 ;  /* 0x01683000090075a7 */ /* 0x0002a6000804017f */
[----:B--2---:R-:W-:Y:S05]  /*15fd0*/  @!P2 NANOSLEEP.SYNCS 0x989680 ;  /* 0x009896800000a95d */ /* 0x004fea0003900000 */
[----:B------:R-:W2:Y:S02]  /*15fe0*/  @!P2 SYNCS.PHASECHK.TRANS64 P2, [R9+URZ+0x16830], R0 ;  /* 0x016830000900a5a7 */ /* 0x000ea4000804007f */
[----:B--2---:R-:W-:Y:S05]  /*15ff0*/  @!P2 BRA `(.L_x_1099) ;  /* 0xfffffffc00eca947 */ /* 0x004fea000383ffff */
[----:B------:R-:W-:Y:S05]  /*16000*/  BRA `(.L_x_1096) ;  /* 0xffffff3c00e87947 */ /* 0x000fea000383ffff */
.L_x_1103:
[----:B-1----:R-:W-:-:S04]  /*16010*/  IMAD.U32 R2, RZ, RZ, UR6 ;  /* 0x00000006ff027e24 */ /* 0x002fc8000f8e00ff */
[----:B------:R1:W2:Y:S03]  /*16020*/  SYNCS.PHASECHK.TRANS64.TRYWAIT P2, [R2+URZ+0x16850], R0 ;  /* 0x01685000020075a7 */ /* 0x0002a6000804017f */
[----:B--2---:R-:W-:Y:S05]  /*16030*/  @!P2 NANOSLEEP.SYNCS 0x989680 ;  /* 0x009896800000a95d */ /* 0x004fea0003900000 */
[----:B------:R-:W2:Y:S02]  /*16040*/  @!P2 SYNCS.PHASECHK.TRANS64 P2, [R2+URZ+0x16850], R0 ;  /* 0x016850000200a5a7 */ /* 0x000ea4000804007f */
[----:B--2---:R-:W-:Y:S05]  /*16050*/  @!P2 BRA `(.L_x_1103) ;  /* 0xfffffffc00eca947 */ /* 0x004fea000383ffff */
[----:B------:R-:W-:Y:S05]  /*16060*/  BRA `(.L_x_1100) ;  /* 0xffffff4000607947 */ /* 0x000fea000383ffff */
.L_x_1116:
[----:B-1----:R-:W-:-:S04]  /*16070*/  IMAD.U32 R6, RZ, RZ, UR5 ;  /* 0x00000005ff067e24 */ /* 0x002fc8000f8e00ff */
[----:B------:R1:W2:Y:S03]  /*16080*/  SYNCS.PHASECHK.TRANS64.TRYWAIT P0, [R6+URZ+0x16850], R3 ;  /* 0x01685003060075a7 */ /* 0x0002a6000800017f */
[----:B--2---:R-:W-:Y:S05]  /*16090*/  @!P0 NANOSLEEP.SYNCS 0x989680 ;  /* 0x009896800000895d */ /* 0x004fea0003900000 */
[----:B------:R-:W2:Y:S02]  /*160a0*/  @!P0 SYNCS.PHASECHK.TRANS64 P0, [R6+URZ+0x16850], R3 ;  /* 0x01685003060085a7 */ /* 0x000ea4000800007f */
[----:B--2---:R-:W-:Y:S05]  /*160b0*/  @!P0 BRA `(.L_x_1116) ;  /* 0xfffffffc00ec8947 */ /* 0x004fea000383ffff */
[----:B------:R-:W-:Y:S05]  /*160c0*/  BRA `(.L_x_1115) ;  /* 0xffffff6800ec7947 */ /* 0x000fea000383ffff */
.L_x_1159:
[----:B------:R-:W3:Y:S01]  /*160d0*/  S2R R20, SR_TID.X ;  /* 0x0000000000147919 */ /* 0x000ee20000002100 */
[----:B------:R-:W-:Y:S01]  /*160e0*/  BSSY B0, `(.L_x_1251) ;  /* 0x000000a000007945 */ /* 0x000fe20003800000 */
[----:B--2---:R-:W-:Y:S02]  /*160f0*/  IMAD.MOV.U32 R12, RZ, RZ, RZ ;  /* 0x000000ffff0c7224 */ /* 0x004fe400078e00ff */
[----:B0-----:R-:W-:Y:S02]  /*16100*/  IMAD.MOV.U32 R11, RZ, RZ, 0x1f ;  /* 0x0000001fff0b7424 */ /* 0x001fe400078e00ff */
[----:B------:R-:W-:Y:S01]  /*16110*/  IMAD.MOV.U32 R15, RZ, RZ, -0x1 ;  /* 0xffffffffff0f7424 */ /* 0x000fe200078e00ff */
[----:B---3--:R-:W-:-:S04]  /*16120*/  SHF.R.U32.HI R20, RZ, 0x5, R20 ;  /* 0x00000005ff147819 */ /* 0x008fc80000011614 */
[----:B------:R-:W-:-:S05]  /*16130*/  LOP3.LUT R20, R20, 0x3, RZ, 0xc0, !PT ;  /* 0x0000000314147812 */ /* 0x000fca00078ec0ff */
[----:B------:R-:W-:-:S07]  /*16140*/  IMAD.MOV.U32 R13, RZ, RZ, R20 ;  /* 0x000000ffff0d7224 */ /* 0x000fce00078e0014 */
[----:B-1----:R-:W-:Y:S05]  /*16150*/  WARPSYNC.COLLECTIVE R15, `(.L_x_1252) ;  /* 0x000000000f087348 */ /* 0x002fea0003c00000 */
[----:B------:R0:W2:Y:S02]  /*16160*/  SHFL.IDX P6, R14, R13, R12, R11 ;  /* 0x0000000c0d0e7389 */ /* 0x0000a400000c000b */
[----:B012---:R-:W-:Y:S01]  /*16170*/  ENDCOLLECTIVE ;  /* 0x000000000000791b */ /* 0x007fe20003800000 */
.L_x_1252:
[----:B------:R-:W-:Y:S05]  /*16180*/  BSYNC B0 ;  /* 0x0000000000007941 */ /* 0x000fea0003800000 */
.L_x_1251:
[----:B------:R-:W-:Y:S05]  /*16190*/  BRA `(.L_x_1253) ;  /* 0xffffffb800387947 */ /* 0x000fea000383ffff */
.L_x_1161:
[----:B------:R-:W-:Y:S01]  /*161a0*/  BSSY B0, `(.L_x_1254) ;  /* 0x0000006000007945 */ /* 0x000fe20003800000 */
[----:B------:R-:W-:-:S07]  /*161b0*/  IMAD.MOV.U32 R15, RZ, RZ, -0x1 ;  /* 0xffffffffff0f7424 */ /* 0x000fce00078e00ff */
[----:B0123--:R-:W-:Y:S05]  /*161c0*/  WARPSYNC.COLLECTIVE R15, `(.L_x_1255) ;  /* 0x000000000f0c7348 */ /* 0x00ffea0003c00000 */
[----:B------:R-:W-:Y:S02]  /*161d0*/  ELECT P6, UR62, PT ;  /* 0x00000000003e782f */ /* 0x000fe400038c0000 */
[----:B------:R-:W-:Y:S01]  /*161e0*/  MOV R14, UR62 ;  /* 0x0000003e000e7c02 */ /* 0x000fe20008000f00 */
[----:B0123--:R-:W-:Y:S10]  /*161f0*/  ENDCOLLECTIVE ;  /* 0x000000000000791b */ /* 0x00fff40003800000 */
.L_x_1255:
[----:B------:R-:W-:Y:S05]  /*16200*/  BSYNC B0 ;  /* 0x0000000000007941 */ /* 0x000fea0003800000 */
.L_x_1254:
[----:B------:R-:W-:Y:S05]  /*16210*/  BRA `(.L_x_1256) ;  /* 0xffffffb800407947 */ /* 0x000fea000383ffff */
.L_x_1163:
[----:B---3--:R3:W4:Y:S02]  /*16220*/  SYNCS.PHASECHK.TRANS64.TRYWAIT P0, [R0+URZ+0x16840], R2 ;  /* 0x01684002000075a7 */ /* 0x008724000800017f */
[----:B----4-:R-:W-:Y:S05]  /*16230*/  @!P0 NANOSLEEP.SYNCS 0x989680 ;  /* 0x009896800000895d */ /* 0x010fea0003900000 */
[----:B------:R-:W4:Y:S02]  /*16240*/  @!P0 SYNCS.PHASECHK.TRANS64 P0, [R0+URZ+0x16840], R2 ;  /* 0x01684002000085a7 */ /* 0x000f24000800007f */
[----:B----4-:R-:W-:Y:S05]  /*16250*/  @!P0 BRA `(.L_x_1163) ;  /* 0xfffffffc00f08947 */ /* 0x010fea000383ffff */
[----:B------:R-:W-:Y:S05]  /*16260*/  BRA `(.L_x_1257) ;  /* 0xffffffb800907947 */ /* 0x000fea000383ffff */
.L_x_1167:
[----:B------:R-:W2:Y:S01]  /*16270*/  LDL.LU R11, [R1+0xc] ;  /* 0x00000c00010b7983 */ /* 0x000ea20000300800 */
[----:B------:R-:W-:Y:S01]  /*16280*/  IMAD.MOV.U32 R6, RZ, RZ, R12 ;  /* 0x000000ffff067224 */ /* 0x000fe200078e000c */
[----:B------:R-:W-:Y:S01]  /*16290*/  LOP3.LUT R10, R10, 0x7f, RZ, 0xc0, !PT ;  /* 0x0000007f0a0a7812 */ /* 0x000fe200078ec0ff */
[----:B------:R-:W-:Y:S02]  /*162a0*/  IMAD.MOV.U32 R13, RZ, RZ, R4 ;  /* 0x000000ffff0d7224 */ /* 0x000fe400078e0004 */
[----:B------:R-:W-:Y:S01]  /*162b0*/  IMAD.MOV.U32 R12, RZ, RZ, RZ ;  /* 0x000000ffff0c7224 */ /* 0x000fe200078e00ff */
[----:B------:R-:W-:Y:S01]  /*162c0*/  SHF.R.U32.HI R10, RZ, 0x3, R10 ;  /* 0x00000003ff0a7819 */ /* 0x000fe2000001160a */
[----:B------:R-:W-:-:S04]  /*162d0*/  IMAD.MOV.U32 R15, RZ, RZ, -0x1 ;  /* 0xffffffffff0f7424 */ /* 0x000fc800078e00ff */
[----:B------:R-:W-:-:S04]  /*162e0*/  IMAD.IADD R6, R10, 0x1, R6 ;  /* 0x000000010a067824 */ /* 0x000fc800078e0206 */
[----:B------:R-:W-:Y:S02]  /*162f0*/  VIADD R10, R6, 0x10 ;  /* 0x00000010060a7836 */ /* 0x000fe40000000000 */
[----:B--2---:R-:W-:Y:S02]  /*16300*/  IMAD R3, R11, R9, RZ ;  /* 0x000000090b037224 */ /* 0x004fe400078e02ff */
[----:B------:R-:W-:-:S03]  /*16310*/  IMAD.MOV.U32 R11, RZ, RZ, 0x181f ;  /* 0x0000181fff0b7424 */ /* 0x000fc600078e00ff */
[----:B------:R-:W-:-:S13]  /*16320*/  ISETP.GE.AND P1, PT, R6, R3, PT ;  /* 0x000000030600720c */ /* 0x000fda0003f26270 */
[----:B-----5:R-:W-:Y:S05]  /*16330*/  WARPSYNC.COLLECTIVE R15, `(.L_x_1258) ;  /* 0x000000000f087348 */ /* 0x020fea0003c00000 */
[----:B------:R0:W1:Y:S02]  /*16340*/  SHFL.IDX P6, R14, R13, R12, R11 ;  /* 0x0000000c0d0e7389 */ /* 0x00006400000c000b */
[----:B01---5:R-:W-:Y:S01]  /*16350*/  ENDCOLLECTIVE ;  /* 0x000000000000791b */ /* 0x023fe20003800000 */
.L_x_1258:
[----:B------:R-:W-:Y:S02]  /*16360*/  IMAD.MOV.U32 R13, RZ, RZ, R0 ;  /* 0x000000ffff0d7224 */ /* 0x000fe400078e0000 */
[----:B------:R-:W-:-:S07]  /*16370*/  IMAD.MOV.U32 R7, RZ, RZ, R14 ;  /* 0x000000ffff077224 */ /* 0x000fce00078e000e */
[----:B------:R-:W-:Y:S05]  /*16380*/  WARPSYNC.COLLECTIVE R15, `(.L_x_1259) ;  /* 0x000000000f087348 */ /* 0x000fea0003c00000 */
[----:B------:R0:W1:Y:S02]  /*16390*/  SHFL.IDX P6, R14, R13, R12, R11 ;  /* 0x0000000c0d0e7389 */ /* 0x00006400000c000b */
[----:B01----:R-:W-:Y:S01]  /*163a0*/  ENDCOLLECTIVE ;  /* 0x000000000000791b */ /* 0x003fe20003800000 */
.L_x_1259:
[----:B------:R-:W-:Y:S02]  /*163b0*/  IMAD.MOV.U32 R13, RZ, RZ, R4 ;  /* 0x000000ffff0d7224 */ /* 0x000fe400078e0004 */
[----:B------:R-:W-:Y:S02]  /*163c0*/  IMAD.MOV.U32 R12, RZ, RZ, 0x1 ;  /* 0x00000001ff0c7424 */ /* 0x000fe400078e00ff */
[----:B------:R-:W-:-:S07]  /*163d0*/  IMAD.MOV.U32 R8, RZ, RZ, R14 ;  /* 0x000000ffff087224 */ /* 0x000fce00078e000e */
[----:B------:R-:W-:Y:S05]  /*163e0*/  WARPSYNC.COLLECTIVE R15, `(.L_x_1260) ;  /* 0x000000000f087348 */ /* 0x000fea0003c00000 */
[----:B------:R0:W1:Y:S02]  /*163f0*/  SHFL.IDX P6, R14, R13, R12, R11 ;  /* 0x0000000c0d0e7389 */ /* 0x00006400000c000b */
[----:B01----:R-:W-:Y:S01]  /*16400*/  ENDCOLLECTIVE ;  /* 0x000000000000791b */ /* 0x003fe20003800000 */
.L_x_1260:
        /* <DEDUP_REMOVED lines=13> */
.L_x_1261:
[----:B------:R-:W-:Y:S02]  /*164e0*/  IMAD.MOV.U32 R13, RZ, RZ, R4 ;  /* 0x000000ffff0d7224 */ /* 0x000fe400078e0004 */
[----:B------:R-:W-:Y:S02]  /*164f0*/  IMAD.MOV.U32 R12, RZ, RZ, 0x2 ;  /* 0x00000002ff0c7424 */ /* 0x000fe400078e00ff */
[----:B------:R-:W-:-:S07]  /*16500*/  IMAD.MOV.U32 R8, RZ, RZ, R14 ;  /* 0x000000ffff087224 */ /* 0x000fce00078e000e */
[----:B------:R-:W-:Y:S05]  /*16510*/  WARPSYNC.COLLECTIVE R15, `(.L_x_1262) ;  /* 0x000000000f087348 */ /* 0x000fea0003c00000 */
[----:B------:R0:W1:Y:S02]  /*16520*/  SHFL.IDX P6, R14, R13, R12, R11 ;  /* 0x0000000c0d0e7389 */ /* 0x00006400000c000b */
[----:B01----:R-:W-:Y:S01]  /*16530*/  ENDCOLLECTIVE ;  /* 0x000000000000791b */ /* 0x003fe20003800000 */
.L_x_1262:
        /* <DEDUP_REMOVED lines=14> */
.L_x_1263:
[----:B------:R-:W-:Y:S02]  /*16620*/  IMAD.MOV.U32 R13, RZ, RZ, R4 ;  /* 0x000000ffff0d7224 */ /* 0x000fe400078e0004 */
[----:B------:R-:W-:Y:S02]  /*16630*/  IMAD.MOV.U32 R12, RZ, RZ, 0x3 ;  /* 0x00000003ff0c7424 */ /* 0x000fe400078e00ff */
[----:B------:R-:W-:-:S07]  /*16640*/  IMAD.MOV.U32 R8, RZ, RZ, R14 ;  /* 0x000000ffff087224 */ /* 0x000fce00078e000e */
[----:B------:R-:W-:Y:S05]  /*16650*/  WARPSYNC.COLLECTIVE R15, `(.L_x_1264) ;  /* 0x000000000f087348 */ /* 0x000fea0003c00000 */
[----:B------:R0:W1:Y:S02]  /*16660*/  SHFL.IDX P6, R14, R13, R12, R11 ;  /* 0x0000000c0d0e7389 */ /* 0x00006400000c000b */
[----:B01----:R-:W-:Y:S01]  /*16670*/  ENDCOLLECTIVE ;  /* 0x000000000000791b */ /* 0x003fe20003800000 */
.L_x_1264:
        /* <DEDUP_REMOVED lines=14> */
.L_x_1265:
[----:B------:R-:W-:Y:S02]  /*16760*/  IMAD.MOV.U32 R13, RZ, RZ, R4 ;  /* 0x000000ffff0d7224 */ /* 0x000fe400078e0004 */
[----:B------:R-:W-:Y:S02]  /*16770*/  IMAD.MOV.U32 R12, RZ, RZ, 0x4 ;  /* 0x00000004ff0c7424 */ /* 0x000fe400078e00ff */
[----:B------:R-:W-:-:S07]  /*16780*/  IMAD.MOV.U32 R8, RZ, RZ, R14 ;  /* 0x000000ffff087224 */ /* 0x000fce00078e000e */
[----:B------:R-:W-:Y:S05]  /*16790*/  WARPSYNC.COLLECTIVE R15, `(.L_x_1266) ;  /* 0x000000000f087348 */ /* 0x000fea0003c00000 */
[----:B------:R0:W1:Y:S02]  /*167a0*/  SHFL.IDX P6, R14, R13, R12, R11 ;  /* 0x0000000c0d0e7389 */ /* 0x00006400000c000b */
[----:B01----:R-:W-:Y:S01]  /*167b0*/  ENDCOLLECTIVE ;  /* 0x000000000000791b */ /* 0x003fe20003800000 */
.L_x_1266:
        /* <DEDUP_REMOVED lines=14> */
.L_x_1267:
[----:B------:R-:W-:Y:S02]  /*168a0*/  IMAD.MOV.U32 R13, RZ, RZ, R4 ;  /* 0x000000ffff0d7224 */ /* 0x000fe400078e0004 */
[----:B------:R-:W-:Y:S02]  /*168b0*/  IMAD.MOV.U32 R12, RZ, RZ, 0x5 ;  /* 0x00000005ff0c7424 */ /* 0x000fe400078e00ff */
[----:B------:R-:W-:-:S07]  /*168c0*/  IMAD.MOV.U32 R8, RZ, RZ, R14 ;  /* 0x000000ffff087224 */ /* 0x000fce00078e000e */
[----:B------:R-:W-:Y:S05]  /*168d0*/  WARPSYNC.COLLECTIVE R15, `(.L_x_1268) ;  /* 0x000000000f087348 */ /* 0x000fea0003c00000 */
[----:B------:R0:W1:Y:S02]  /*168e0*/  SHFL.IDX P6, R14, R13, R12, R11 ;  /* 0x0000000c0d0e7389 */ /* 0x00006400000c000b */
[----:B01----:R-:W-:Y:S01]  /*168f0*/  ENDCOLLECTIVE ;  /* 0x000000000000791b */ /* 0x003fe20003800000 */
.L_x_1268:
        /* <DEDUP_REMOVED lines=14> */
.L_x_1269:
[----:B------:R-:W-:Y:S02]  /*169e0*/  IMAD.MOV.U32 R13, RZ, RZ, R4 ;  /* 0x000000ffff0d7224 */ /* 0x000fe400078e0004 */
[----:B------:R-:W-:Y:S02]  /*169f0*/  IMAD.MOV.U32 R12, RZ, RZ, 0x6 ;  /* 0x00000006ff0c7424 */ /* 0x000fe400078e00ff */
[----:B------:R-:W-:-:S07]  /*16a00*/  IMAD.MOV.U32 R8, RZ, RZ, R14 ;  /* 0x000000ffff087224 */ /* 0x000fce00078e000e */
[----:B------:R-:W-:Y:S05]  /*16a10*/  WARPSYNC.COLLECTIVE R15, `(.L_x_1270) ;  /* 0x000000000f087348 */ /* 0x000fea0003c00000 */
[----:B------:R0:W1:Y:S02]  /*16a20*/  SHFL.IDX P6, R14, R13, R12, R11 ;  /* 0x0000000c0d0e7389 */ /* 0x00006400000c000b */
[----:B01----:R-:W-:Y:S01]  /*16a30*/  ENDCOLLECTIVE ;  /* 0x000000000000791b */ /* 0x003fe20003800000 */
.L_x_1270:
        /* <DEDUP_REMOVED lines=14> */
.L_x_1271:
[----:B------:R-:W-:Y:S02]  /*16b20*/  IMAD.MOV.U32 R13, RZ, RZ, R4 ;  /* 0x000000ffff0d7224 */ /* 0x000fe400078e0004 */
[----:B------:R-:W-:Y:S02]  /*16b30*/  IMAD.MOV.U32 R12, RZ, RZ, 0x7 ;  /* 0x00000007ff0c7424 */ /* 0x000fe400078e00ff */
[----:B------:R-:W-:-:S07]  /*16b40*/  IMAD.MOV.U32 R8, RZ, RZ, R14 ;  /* 0x000000ffff087224 */ /* 0x000fce00078e000e */
[----:B------:R-:W-:Y:S05]  /*16b50*/  WARPSYNC.COLLECTIVE R15, `(.L_x_1272) ;  /* 0x000000000f087348 */ /* 0x000fea0003c00000 */
[----:B------:R0:W1:Y:S02]  /*16b60*/  SHFL.IDX P6, R14, R13, R12, R11 ;  /* 0x0000000c0d0e7389 */ /* 0x00006400000c000b */
[----:B01----:R-:W-:Y:S01]  /*16b70*/  ENDCOLLECTIVE ;  /* 0x000000000000791b */ /* 0x003fe20003800000 */
.L_x_1272:
        /* <DEDUP_REMOVED lines=8> */
[----:B------:R0:W-:Y:S04]  /*16c00*/  @!P1 LDGSTS.E.BYPASS.LTC128B.128 [R20+0xb400], desc[UR52][R8.64], !P0 ;  /* 0x0b40000008149fae */ /* 0x0001e8000c101d74 */
[----:B------:R-:W-:Y:S01]  /*16c10*/  ISETP.GE.AND P1, PT, R0, R3, PT ;  /* 0x000000030000720c */ /* 0x000fe20003f26270 */
[----:B------:R-:W-:-:S02]  /*16c20*/  VIADD R0, R6, 0x80 ;  /* 0x0000008006007836 */ /* 0x000fc40000000000 */
[----:B------:R-:W-:-:S10]  /*16c30*/  IMAD.MOV.U32 R4, RZ, RZ, R14 ;  /* 0x000000ffff047224 */ /* 0x000fd400078e000e */
[----:B0-----:R-:W-:Y:S05]  /*16c40*/  WARPSYNC.COLLECTIVE R15, `(.L_x_1273) ;  /* 0x000000000f087348 */ /* 0x001fea0003c00000 */
[----:B------:R1:W2:Y:S02]  /*16c50*/  SHFL.IDX P6, R14, R13, R12, R11 ;  /* 0x0000000c0d0e7389 */ /* 0x0002a400000c000b */
[----:B012---:R-:W-:Y:S01]  /*16c60*/  ENDCOLLECTIVE ;  /* 0x000000000000791b */ /* 0x007fe20003800000 */
.L_x_1273:
[----:B------:R-:W-:Y:S01]  /*16c70*/  ISETP.GE.AND P2, PT, R0, R3, PT ;  /* 0x000000030000720c */ /* 0x000fe20003f46270 */
[----:B------:R-:W-:Y:S02]  /*16c80*/  IMAD.MOV.U32 R13, RZ, RZ, R2 ;  /* 0x000000ffff0d7224 */ /* 0x000fe400078e0002 */
[----:B------:R-:W-:Y:S02]  /*16c90*/  IMAD.MOV.U32 R12, RZ, RZ, RZ ;  /* 0x000000ffff0c7224 */ /* 0x000fe400078e00ff */
[----:B------:R-:W-:-:S08]  /*16ca0*/  IMAD.MOV.U32 R8, RZ, RZ, R14 ;  /* 0x000000ffff087224 */ /* 0x000fd000078e000e */
[----:B------:R-:W-:Y:S05]  /*16cb0*/  WARPSYNC.COLLECTIVE R15, `(.L_x_1274) ;  /* 0x000000000f087348 */ /* 0x000fea0003c00000 */
[----:B------:R0:W1:Y:S02]  /*16cc0*/  SHFL.IDX P6, R14, R13, R12, R11 ;  /* 0x0000000c0d0e7389 */ /* 0x00006400000c000b */
[----:B01----:R-:W-:Y:S01]  /*16cd0*/  ENDCOLLECTIVE ;  /* 0x000000000000791b */ /* 0x003fe20003800000 */
.L_x_1274:
        /* <DEDUP_REMOVED lines=13> */
.L_x_1275:
[----:B------:R-:W-:Y:S02]  /*16db0*/  IMAD.MOV.U32 R13, RZ, RZ, R2 ;  /* 0x000000ffff0d7224 */ /* 0x000fe400078e0002 */
[----:B------:R-:W-:Y:S02]  /*16dc0*/  IMAD.MOV.U32 R12, RZ, RZ, 0x1 ;  /* 0x00000001ff0c7424 */ /* 0x000fe400078e00ff */
[----:B------:R-:W-:-:S07]  /*16dd0*/  IMAD.MOV.U32 R7, RZ, RZ, R14 ;  /* 0x000000ffff077224 */ /* 0x000fce00078e000e */
[----:B------:R-:W-:Y:S05]  /*16de0*/  WARPSYNC.COLLECTIVE R15, `(.L_x_1276) ;  /* 0x000000000f087348 */ /* 0x000fea0003c00000 */
[----:B------:R0:W1:Y:S02]  /*16df0*/  SHFL.IDX P6, R14, R13, R12, R11 ;  /* 0x0000000c0d0e7389 */ /* 0x00006400000c000b */
[----:B01----:R-:W-:Y:S01]  /*16e00*/  ENDCOLLECTIVE ;  /* 0x000000000000791b */ /* 0x003fe20003800000 */
.L_x_1276:
[----:B------:R-:W-:-:S05]  /*16e10*/  @!P2 LEA R7, P1, R21, R7, 0x1 ;  /* 0x000000071507a211 */ /* 0x000fca00078208ff */
[----:B------:R-:W-:Y:S02]  /*16e20*/  @!P2 IMAD.X R0, RZ, RZ, R0, P1 ;  /* 0x000000ffff00a224 */ /* 0x000fe400008e0600 */
        /* <DEDUP_REMOVED lines=13> */
.L_x_1277:
[----:B------:R-:W-:Y:S02]  /*16f00*/  IMAD.MOV.U32 R13, RZ, RZ, R2 ;  /* 0x000000ffff0d7224 */ /* 0x000fe400078e0002 */
[----:B------:R-:W-:Y:S02]  /*16f10*/  IMAD.MOV.U32 R12, RZ, RZ, 0x2 ;  /* 0x00000002ff0c7424 */ /* 0x000fe400078e00ff */
[----:B------:R-:W-:-:S07]  /*16f20*/  IMAD.MOV.U32 R8, RZ, RZ, R14 ;  /* 0x000000ffff087224 */ /* 0x000fce00078e000e */
[----:B------:R-:W-:Y:S05]  /*16f30*/  WARPSYNC.COLLECTIVE R15, `(.L_x_1278) ;  /* 0x000000000f087348 */ /* 0x000fea0003c00000 */
[----:B------:R0:W1:Y:S02]  /*16f40*/  SHFL.IDX P6, R14, R13, R12, R11 ;  /* 0x0000000c0d0e7389 */ /* 0x00006400000c000b */
[----:B01----:R-:W-:Y:S01]  /*16f50*/  ENDCOLLECTIVE ;  /* 0x000000000000791b */ /* 0x003fe20003800000 */
.L_x_1278:
        /* <DEDUP_REMOVED lines=13> */
.L_x_1279:
[----:B------:R-:W-:Y:S02]  /*17030*/  IMAD.MOV.U32 R13, RZ, RZ, R2 ;  /* 0x000000ffff0d7224 */ /* 0x000fe400078e0002 */
[----:B------:R-:W-:Y:S02]  /*17040*/  IMAD.MOV.U32 R12, RZ, RZ, 0x3 ;  /* 0x00000003ff0c7424 */ /* 0x000fe400078e00ff */
[----:B------:R-:W-:-:S07]  /*17050*/  IMAD.MOV.U32 R8, RZ, RZ, R14 ;  /* 0x000000ffff087224 */ /* 0x000fce00078e000e */
[----:B------:R-:W-:Y:S05]  /*17060*/  WARPSYNC.COLLECTIVE R15, `(.L_x_1280) ;  /* 0x000000000f087348 */ /* 0x000fea0003c00000 */
[----:B------:R0:W1:Y:S02]  /*17070*/  SHFL.IDX P6, R14, R13, R12, R11 ;  /* 0x0000000c0d0e7389 */ /* 0x00006400000c000b */
[----:B01----:R-:W-:Y:S01]  /*17080*/  ENDCOLLECTIVE ;  /* 0x000000000000791b */ /* 0x003fe20003800000 */
.L_x_1280:
        /* <DEDUP_REMOVED lines=12> */
.L_x_1281:
[----:B------:R-:W-:Y:S01]  /*17150*/  IMAD.MOV.U32 R2, RZ, RZ, R14 ;  /* 0x000000ffff027224 */ /* 0x000fe200078e000e */
[----:B------:R-:W-:Y:S06]  /*17160*/  BRA `(.L_x_1282) ;  /* 0xffffffb8009c7947 */ /* 0x000fec000383ffff */
.L_x_1170:
[----:B0-----:R0:W1:Y:S02]  /*17170*/  SYNCS.PHASECHK.TRANS64.TRYWAIT P0, [R17+URZ+0x16820], R0 ;  /* 0x01682000110075a7 */ /* 0x001064000800017f */
[----:B-1----:R-:W-:Y:S05]  /*17180*/  @!P0 NANOSLEEP.SYNCS 0x989680 ;  /* 0x009896800000895d */ /* 0x002fea0003900000 */
[----:B------:R-:W1:Y:S02]  /*17190*/  @!P0 SYNCS.PHASECHK.TRANS64 P0, [R17+URZ+0x16820], R0 ;  /* 0x01682000110085a7 */ /* 0x000e64000800007f */
[----:B-1----:R-:W-:Y:S05]  /*171a0*/  @!P0 BRA `(.L_x_1170) ;  /* 0xfffffffc00f08947 */ /* 0x002fea000383ffff */
[----:B------:R-:W-:Y:S05]  /*171b0*/  BRA `(.L_x_1283) ;  /* 0xffffffb800fc7947 */ /* 0x000fea000383ffff */
.L_x_1179:
[----:B-1----:R1:W2:Y:S02]  /*171c0*/  SYNCS.PHASECHK.TRANS64.TRYWAIT P0, [R2+URZ+0x16840], R3 ;  /* 0x01684003020075a7 */ /* 0x0022a4000800017f */
[----:B--2---:R-:W-:Y:S05]  /*171d0*/  @!P0 NANOSLEEP.SYNCS 0x989680 ;  /* 0x009896800000895d */ /* 0x004fea0003900000 */
[----:B------:R-:W2:Y:S02]  /*171e0*/  @!P0 SYNCS.PHASECHK.TRANS64 P0, [R2+URZ+0x16840], R3 ;  /* 0x01684003020085a7 */ /* 0x000ea4000800007f */
[----:B--2---:R-:W-:Y:S05]  /*171f0*/  @!P0 BRA `(.L_x_1179) ;  /* 0xfffffffc00f08947 */ /* 0x004fea000383ffff */
[----:B------:R-:W-:Y:S05]  /*17200*/  BRA `(.L_x_1284) ;  /* 0xffffffbc00e07947 */ /* 0x000fea000383ffff */
.L_x_1184:
[----:B0-----:R0:W1:Y:S02]  /*17210*/  SYNCS.PHASECHK.TRANS64.TRYWAIT P0, [R3+URZ+0x60], R2 ;  /* 0x00006002030075a7 */ /* 0x001064000800017f */
[----:B-1----:R-:W-:Y:S05]  /*17220*/  @!P0 NANOSLEEP.SYNCS 0x989680 ;  /* 0x009896800000895d */ /* 0x002fea0003900000 */
[----:B------:R-:W1:Y:S02]  /*17230*/  @!P0 SYNCS.PHASECHK.TRANS64 P0, [R3+URZ+0x60], R2 ;  /* 0x00006002030085a7 */ /* 0x000e64000800007f */
[----:B-1----:R-:W-:Y:S05]  /*17240*/  @!P0 BRA `(.L_x_1184) ;  /* 0xfffffffc00f08947 */ /* 0x002fea000383ffff */
[----:B------:R-:W-:Y:S05]  /*17250*/  BRA `(.L_x_1285) ;  /* 0xffffffc0006c7947 */ /* 0x000fea000383ffff */
.L_x_1192:
[----:B-1----:R1:W2:Y:S02]  /*17260*/  SYNCS.PHASECHK.TRANS64.TRYWAIT P0, [R2+URZ+0x16840], R3 ;  /* 0x01684003020075a7 */ /* 0x0022a4000800017f */
[----:B--2---:R-:W-:Y:S05]  /*17270*/  @!P0 NANOSLEEP.SYNCS 0x989680 ;  /* 0x009896800000895d */ /* 0x004fea0003900000 */
[----:B------:R-:W2:Y:S02]  /*17280*/  @!P0 SYNCS.PHASECHK.TRANS64 P0, [R2+URZ+0x16840], R3 ;  /* 0x01684003020085a7 */ /* 0x000ea4000800007f */
[----:B--2---:R-:W-:Y:S05]  /*17290*/  @!P0 BRA `(.L_x_1192) ;  /* 0xfffffffc00f08947 */ /* 0x004fea000383ffff */
[----:B------:R-:W-:Y:S05]  /*172a0*/  BRA `(.L_x_1286) ;  /* 0xffffffc400a87947 */ /* 0x000fea000383ffff */
.L_x_1197:
[----:B0-----:R0:W1:Y:S02]  /*172b0*/  SYNCS.PHASECHK.TRANS64.TRYWAIT P0, [R10+URZ+0x60], R3 ;  /* 0x000060030a0075a7 */ /* 0x001064000800017f */
[----:B-1----:R-:W-:Y:S05]  /*172c0*/  @!P0 NANOSLEEP.SYNCS 0x989680 ;  /* 0x009896800000895d */ /* 0x002fea0003900000 */
[----:B------:R-:W1:Y:S02]  /*172d0*/  @!P0 SYNCS.PHASECHK.TRANS64 P0, [R10+URZ+0x60], R3 ;  /* 0x000060030a0085a7 */ /* 0x000e64000800007f */
[----:B-1----:R-:W-:Y:S05]  /*172e0*/  @!P0 BRA `(.L_x_1197) ;  /* 0xfffffffc00f08947 */ /* 0x002fea000383ffff */
[----:B------:R-:W-:Y:S05]  /*172f0*/  BRA `(.L_x_1287) ;  /* 0xffffffc800347947 */ /* 0x000fea000383ffff */
.L_x_1205:
[----:B-1----:R1:W2:Y:S02]  /*17300*/  SYNCS.PHASECHK.TRANS64.TRYWAIT P0, [R2+URZ+0x16840], R3 ;  /* 0x01684003020075a7 */ /* 0x0022a4000800017f */
[----:B--2---:R-:W-:Y:S05]  /*17310*/  @!P0 NANOSLEEP.SYNCS 0x989680 ;  /* 0x009896800000895d */ /* 0x004fea0003900000 */
[----:B------:R-:W2:Y:S02]  /*17320*/  @!P0 SYNCS.PHASECHK.TRANS64 P0, [R2+URZ+0x16840], R3 ;  /* 0x01684003020085a7 */ /* 0x000ea4000800007f */
[----:B--2---:R-:W-:Y:S05]  /*17330*/  @!P0 BRA `(.L_x_1205) ;  /* 0xfffffffc00f08947 */ /* 0x004fea000383ffff */
[----:B------:R-:W-:Y:S05]  /*17340*/  BRA `(.L_x_1288) ;  /* 0xffffffcc00447947 */ /* 0x000fea000383ffff */
.L_x_1210:
[----:B0-----:R0:W1:Y:S02]  /*17350*/  SYNCS.PHASECHK.TRANS64.TRYWAIT P0, [R7+URZ+0x60], R2 ;  /* 0x00006002070075a7 */ /* 0x001064000800017f */
[----:B-1----:R-:W-:Y:S05]  /*17360*/  @!P0 NANOSLEEP.SYNCS 0x989680 ;  /* 0x009896800000895d */ /* 0x002fea0003900000 */
[----:B------:R-:W1:Y:S02]  /*17370*/  @!P0 SYNCS.PHASECHK.TRANS64 P0, [R7+URZ+0x60], R2 ;  /* 0x00006002070085a7 */ /* 0x000e64000800007f */
[----:B-1----:R-:W-:Y:S05]  /*17380*/  @!P0 BRA `(.L_x_1210) ;  /* 0xfffffffc00f08947 */ /* 0x002fea000383ffff */
[----:B------:R-:W-:Y:S05]  /*17390*/  BRA `(.L_x_1289) ;  /* 0xffffffcc00d47947 */ /* 0x000fea000383ffff */
.L_x_1220:
[----:B0-----:R0:W1:Y:S02]  /*173a0*/  SYNCS.PHASECHK.TRANS64.TRYWAIT P0, [R3+URZ+0x16860], R0 ;  /* 0x01686000030075a7 */ /* 0x001064000800017f */
[----:B-1----:R-:W-:Y:S05]  /*173b0*/  @!P0 NANOSLEEP.SYNCS 0x989680 ;  /* 0x009896800000895d */ /* 0x002fea0003900000 */
[----:B------:R-:W1:Y:S02]  /*173c0*/  @!P0 SYNCS.PHASECHK.TRANS64 P0, [R3+URZ+0x16860], R0 ;  /* 0x01686000030085a7 */ /* 0x000e64000800007f */
[----:B-1----:R-:W-:Y:S05]  /*173d0*/  @!P0 BRA `(.L_x_1220) ;  /* 0xfffffffc00f08947 */ /* 0x002fea000383ffff */
[----:B------:R-:W-:Y:S05]  /*173e0*/  BRA `(.L_x_1290) ;  /* 0xffffffd000d07947 */ /* 0x000fea000383ffff */
.L_x_1226:
[----:B------:R-:W-:Y:S01]  /*173f0*/  BSSY B0, `(.L_x_1291) ;  /* 0x0000008000007945 */ /* 0x000fe20003800000 */
[----:B------:R-:W-:Y:S02]  /*17400*/  IMAD.MOV.U32 R13, RZ, RZ, R24 ;  /* 0x000000ffff0d7224 */ /* 0x000fe400078e0018 */
[----:B--2---:R-:W-:Y:S02]  /*17410*/  IMAD.MOV.U32 R12, RZ, RZ, RZ ;  /* 0x000000ffff0c7224 */ /* 0x004fe400078e00ff */
[----:B0-----:R-:W-:Y:S02]  /*17420*/  IMAD.MOV.U32 R11, RZ, RZ, 0x1f ;  /* 0x0000001fff0b7424 */ /* 0x001fe400078e00ff */
[----:B------:R-:W-:-:S07]  /*17430*/  IMAD.MOV.U32 R15, RZ, RZ, -0x1 ;  /* 0xffffffffff0f7424 */ /* 0x000fce00078e00ff */
[----:B-1----:R-:W-:Y:S05]  /*17440*/  WARPSYNC.COLLECTIVE R15, `(.L_x_1292) ;  /* 0x000000000f087348 */ /* 0x002fea0003c00000 */
[----:B------:R0:W2:Y:S02]  /*17450*/  SHFL.IDX P6, R14, R13, R12, R11 ;  /* 0x0000000c0d0e7389 */ /* 0x0000a400000c000b */
[----:B012---:R-:W-:Y:S01]  /*17460*/  ENDCOLLECTIVE ;  /* 0x000000000000791b */ /* 0x007fe20003800000 */
.L_x_1292:
[----:B------:R-:W-:Y:S05]  /*17470*/  BSYNC B0 ;  /* 0x0000000000007941 */ /* 0x000fea0003800000 */
.L_x_1291:
        /* <DEDUP_REMOVED lines=9> */
.L_x_1293:
[----:B------:R-:W-:Y:S02]  /*17510*/  ULDC UR4, c[0x0][0xc3c] ;  /* 0x00030f0000047ab9 */ /* 0x000fe40000000800 */
[----:B------:R-:W-:-:S13]  /*17520*/  ISETP.GE.OR P1, PT, R7, UR4, !P0 ;  /* 0x0000000407007c0c */ /* 0x000fda000c726670 */
[----:B------:R-:W0:Y:S08]  /*17530*/  @!P1 LDC.64 R4, c[0x0][0xc80] ;  /* 0x00032000ff049b82 */ /* 0x000e300000000a00 */
[----:B------:R-:W1:Y:S01]  /*17540*/  @!P1 LDC.64 R2, c[0x0][0xc78] ;  /* 0x00031e00ff029b82 */ /* 0x000e620000000a00 */
[----:B------:R-:W-:Y:S01]  /*17550*/  CS2R R24, SRZ ;  /* 0x0000000000187805 */ /* 0x000fe2000001ff00 */
[----:B------:R-:W-:-:S02]  /*17560*/  IMAD.MOV.U32 R8, RZ, RZ, RZ ;  /* 0x000000ffff087224 */ /* 0x000fc400078e00ff */
[----:B------:R-:W-:Y:S02]  /*17570*/  IMAD.MOV.U32 R11, RZ, RZ, RZ ;  /* 0x000000ffff0b7224 */ /* 0x000fe400078e00ff */
[----:B------:R-:W-:Y:S02]  /*17580*/  IMAD.MOV.U32 R6, RZ, RZ, R14 ;  /* 0x000000ffff067224 */ /* 0x000fe400078e000e */
[----:B0-----:R-:W-:-:S06]  /*17590*/  @!P1 IMAD.WIDE R4, R7, 0x4, R4 ;  /* 0x0000000407049825 */ /* 0x001fcc00078e0204 */
[----:B------:R-:W2:Y:S01]  /*175a0*/  @!P1 LDG.E R4, desc[UR52][R4.64] ;  /* 0x0000003404049981 */ /* 0x000ea2000c1e1900 */
[----:B-1----:R-:W-:-:S06]  /*175b0*/  @!P1 IMAD.WIDE R2, R7, 0x4, R2 ;  /* 0x0000000407029825 */ /* 0x002fcc00078e0202 */
[----:B------:R-:W3:Y:S01]  /*175c0*/  @!P1 LDG.E R2, desc[UR52][R2.64] ;  /* 0x0000003402029981 */ /* 0x000ee2000c1e1900 */
[C---:B------:R-:W-:Y:S02]  /*175d0*/  ISETP.GE.U32.AND P2, PT, R9.reuse, 0x2, PT ;  /* 0x000000020900780c */ /* 0x040fe40003f46070 */
[C---:B------:R-:W-:Y:S02]  /*175e0*/  ISETP.GE.U32.AND P3, PT, R9.reuse, 0x4, PT ;  /* 0x000000040900780c */ /* 0x040fe40003f66070 */
        /* <DEDUP_REMOVED lines=9> */
.L_x_1294:
[----:B------:R-:W-:Y:S01]  /*17680*/  IMAD.MOV.U32 R12, RZ, RZ, 0x2 ;  /* 0x00000002ff0c7424 */ /* 0x000fe200078e00ff */
[----:B------:R-:W-:-:S05]  /*17690*/  SEL R14, R14, RZ, P1 ;  /* 0x000000ff0e0e7207 */ /* 0x000fca0000800000 */
[----:B------:R-:W-:-:S04]  /*176a0*/  IMAD.IADD R7, R13, 0x1, R14 ;  /* 0x000000010d077824 */ /* 0x000fc800078e020e */
[----:B------:R-:W-:-:S07]  /*176b0*/  IMAD.MOV.U32 R13, RZ, RZ, R7 ;  /* 0x000000ffff0d7224 */ /* 0x000fce00078e0007 */
[----:B------:R-:W-:Y:S05]  /*176c0*/  WARPSYNC.COLLECTIVE R15, `(.L_x_1295) ;  /* 0x000000000f087348 */ /* 0x000fea0003c00000 */
[----:B------:R0:W1:Y:S02]  /*176d0*/  SHFL.UP P6, R14, R13, R12, R11 ;  /* 0x0400000c0d0e7389 */ /* 0x00006400000c000b */
[----:B01----:R-:W-:Y:S01]  /*176e0*/  ENDCOLLECTIVE ;  /* 0x000000000000791b */ /* 0x003fe20003800000 */
.L_x_1295:
[----:B------:R-:W-:Y:S01]  /*176f0*/  IMAD.MOV.U32 R12, RZ, RZ, 0x4 ;  /* 0x00000004ff0c7424 */ /* 0x000fe200078e00ff */
[----:B------:R-:W-:-:S05]  /*17700*/  SEL R2, R14, RZ, P2 ;  /* 0x000000ff0e027207 */ /* 0x000fca0001000000 */
[----:B------:R-:W-:-:S04]  /*17710*/  IMAD.IADD R2, R7, 0x1, R2 ;  /* 0x0000000107027824 */ /* 0x000fc800078e0202 */
[----:B------:R-:W-:-:S07]  /*17720*/  IMAD.MOV.U32 R13, RZ, RZ, R2 ;  /* 0x000000ffff0d7224 */ /* 0x000fce00078e0002 */
[----:B------:R-:W-:Y:S05]  /*17730*/  WARPSYNC.COLLECTIVE R15, `(.L_x_1296) ;  /* 0x000000000f087348 */ /* 0x000fea0003c00000 */
[----:B------:R0:W1:Y:S02]  /*17740*/  SHFL.UP P6, R14, R13, R12, R11 ;  /* 0x0400000c0d0e7389 */ /* 0x00006400000c000b */
[----:B01----:R-:W-:Y:S01]  /*17750*/  ENDCOLLECTIVE ;  /* 0x000000000000791b */ /* 0x003fe20003800000 */
.L_x_1296:
[----:B------:R-:W-:Y:S01]  /*17760*/  IMAD.MOV.U32 R12, RZ, RZ, 0x8 ;  /* 0x00000008ff0c7424 */ /* 0x000fe200078e00ff */
[----:B------:R-:W-:-:S05]  /*17770*/  SEL R3, R14, RZ, P3 ;  /* 0x000000ff0e037207 */ /* 0x000fca0001800000 */
[----:B------:R-:W-:-:S04]  /*17780*/  IMAD.IADD R3, R2, 0x1, R3 ;  /* 0x0000000102037824 */ /* 0x000fc800078e0203 */
[----:B------:R-:W-:-:S07]  /*17790*/  IMAD.MOV.U32 R13, RZ, RZ, R3 ;  /* 0x000000ffff0d7224 */ /* 0x000fce00078e0003 */
[----:B------:R-:W-:Y:S05]  /*177a0*/  WARPSYNC.COLLECTIVE R15, `(.L_x_1297) ;  /* 0x000000000f087348 */ /* 0x000fea0003c00000 */
[----:B------:R0:W1:Y:S02]  /*177b0*/  SHFL.UP P6, R14, R13, R12, R11 ;  /* 0x0400000c0d0e7389 */ /* 0x00006400000c000b */
[----:B01----:R-:W-:Y:S01]  /*177c0*/  ENDCOLLECTIVE ;  /* 0x000000000000791b */ /* 0x003fe20003800000 */
.L_x_1297:
[----:B------:R-:W-:Y:S01]  /*177d0*/  IMAD.MOV.U32 R12, RZ, RZ, 0x10 ;  /* 0x00000010ff0c7424 */ /* 0x000fe200078e00ff */
[----:B------:R-:W-:-:S05]  /*177e0*/  SEL R4, R14, RZ, P4 ;  /* 0x000000ff0e047207 */ /* 0x000fca0002000000 */
[----:B------:R-:W-:-:S04]  /*177f0*/  IMAD.IADD R4, R3, 0x1, R4 ;  /* 0x0000000103047824 */ /* 0x000fc800078e0204 */
[----:B------:R-:W-:-:S07]  /*17800*/  IMAD.MOV.U32 R13, RZ, RZ, R4 ;  /* 0x000000ffff0d7224 */ /* 0x000fce00078e0004 */
[----:B------:R-:W-:Y:S05]  /*17810*/  WARPSYNC.COLLECTIVE R15, `(.L_x_1298) ;  /* 0x000000000f087348 */ /* 0x000fea0003c00000 */
[----:B------:R0:W1:Y:S02]  /*17820*/  SHFL.UP P6, R14, R13, R12, R11 ;  /* 0x0400000c0d0e7389 */ /* 0x00006400000c000b */
[----:B01----:R-:W-:Y:S01]  /*17830*/  ENDCOLLECTIVE ;  /* 0x000000000000791b */ /* 0x003fe20003800000 */
.L_x_1298:
        /* <DEDUP_REMOVED lines=8> */
.L_x_1299:
[----:B------:R-:W-:Y:S05]  /*178c0*/  BRA `(.L_x_1300) ;  /* 0xffffffd4000c7947 */ /* 0x000fea000383ffff */
.L_x_1229:
[----:B------:R-:W-:Y:S01]  /*178d0*/  BSSY B0, `(.L_x_1301) ;  /* 0x0000007000007945 */ /* 0x000fe20003800000 */
[----:B--2---:R-:W-:Y:S02]  /*178e0*/  IMAD.MOV.U32 R12, RZ, RZ, 0x1 ;  /* 0x00000001ff0c7424 */ /* 0x004fe400078e00ff */
[----:B------:R-:W-:Y:S02]  /*178f0*/  IMAD.MOV.U32 R11, RZ, RZ, RZ ;  /* 0x000000ffff0b7224 */ /* 0x000fe400078e00ff */
[----:B------:R-:W-:-:S07]  /*17900*/  IMAD.MOV.U32 R15, RZ, RZ, -0x1 ;  /* 0xffffffffff0f7424 */ /* 0x000fce00078e00ff */
[----:B------:R-:W-:Y:S05]  /*17910*/  WARPSYNC.COLLECTIVE R15, `(.L_x_1302) ;  /* 0x000000000f087348 */ /* 0x000fea0003c00000 */
[----:B------:R0:W1:Y:S02]  /*17920*/  SHFL.UP P6, R14, R13, R12, R11 ;  /* 0x0400000c0d0e7389 */ /* 0x00006400000c000b */
[----:B01----:R-:W-:Y:S01]  /*17930*/  ENDCOLLECTIVE ;  /* 0x000000000000791b */ /* 0x003fe20003800000 */
.L_x_1302:
[----:B------:R-:W-:Y:S05]  /*17940*/  BSYNC B0 ;  /* 0x0000000000007941 */ /* 0x000fea0003800000 */
.L_x_1301:
        /* <DEDUP_REMOVED lines=8> */
.L_x_1303:
[----:B------:R-:W-:Y:S01]  /*179d0*/  IMAD.MOV.U32 R12, RZ, RZ, 0x4 ;  /* 0x00000004ff0c7424 */ /* 0x000fe200078e00ff */
[----:B------:R-:W-:-:S05]  /*179e0*/  SEL R2, R14, RZ, P2 ;  /* 0x000000ff0e027207 */ /* 0x000fca0001000000 */
[----:B------:R-:W-:-:S04]  /*179f0*/  IMAD.IADD R2, R13, 0x1, R2 ;  /* 0x000000010d027824 */ /* 0x000fc800078e0202 */
[----:B------:R-:W-:-:S07]  /*17a00*/  IMAD.MOV.U32 R13, RZ, RZ, R2 ;  /* 0x000000ffff0d7224 */ /* 0x000fce00078e0002 */
[----:B------:R-:W-:Y:S05]  /*17a10*/  WARPSYNC.COLLECTIVE R15, `(.L_x_1304) ;  /* 0x000000000f087348 */ /* 0x000fea0003c00000 */
[----:B------:R0:W1:Y:S02]  /*17a20*/  SHFL.UP P6, R14, R13, R12, R11 ;  /* 0x0400000c0d0e7389 */ /* 0x00006400000c000b */
[----:B01----:R-:W-:Y:S01]  /*17a30*/  ENDCOLLECTIVE ;  /* 0x000000000000791b */ /* 0x003fe20003800000 */
.L_x_1304:
[----:B------:R-:W-:Y:S01]  /*17a40*/  IMAD.MOV.U32 R12, RZ, RZ, 0x8 ;  /* 0x00000008ff0c7424 */ /* 0x000fe200078e00ff */
[----:B------:R-:W-:-:S05]  /*17a50*/  SEL R3, R14, RZ, P3 ;  /* 0x000000ff0e037207 */ /* 0x000fca0001800000 */
[----:B------:R-:W-:-:S04]  /*17a60*/  IMAD.IADD R3, R2, 0x1, R3 ;  /* 0x0000000102037824 */ /* 0x000fc800078e0203 */
[----:B------:R-:W-:-:S07]  /*17a70*/  IMAD.MOV.U32 R13, RZ, RZ, R3 ;  /* 0x000000ffff0d7224 */ /* 0x000fce00078e0003 */
[----:B------:R-:W-:Y:S05]  /*17a80*/  WARPSYNC.COLLECTIVE R15, `(.L_x_1305) ;  /* 0x000000000f087348 */ /* 0x000fea0003c00000 */
[----:B------:R0:W1:Y:S02]  /*17a90*/  SHFL.UP P6, R14, R13, R12, R11 ;  /* 0x0400000c0d0e7389 */ /* 0x00006400000c000b */
[----:B01----:R-:W-:Y:S01]  /*17aa0*/  ENDCOLLECTIVE ;  /* 0x000000000000791b */ /* 0x003fe20003800000 */
.L_x_1305:
[----:B------:R-:W-:Y:S01]  /*17ab0*/  IMAD.MOV.U32 R12, RZ, RZ, 0x10 ;  /* 0x00000010ff0c7424 */ /* 0x000fe200078e00ff */
[----:B------:R-:W-:-:S05]  /*17ac0*/  SEL R4, R14, RZ, P4 ;  /* 0x000000ff0e047207 */ /* 0x000fca0002000000 */
[----:B------:R-:W-:-:S04]  /*17ad0*/  IMAD.IADD R4, R3, 0x1, R4 ;  /* 0x0000000103047824 */ /* 0x000fc800078e0204 */
[----:B------:R-:W-:-:S07]  /*17ae0*/  IMAD.MOV.U32 R13, RZ, RZ, R4 ;  /* 0x000000ffff0d7224 */ /* 0x000fce00078e0004 */
[----:B------:R-:W-:Y:S05]  /*17af0*/  WARPSYNC.COLLECTIVE R15, `(.L_x_1306) ;  /* 0x000000000f087348 */ /* 0x000fea0003c00000 */
[----:B------:R0:W1:Y:S02]  /*17b00*/  SHFL.UP P6, R14, R13, R12, R11 ;  /* 0x0400000c0d0e7389 */ /* 0x00006400000c000b */
[----:B01----:R-:W-:Y:S01]  /*17b10*/  ENDCOLLECTIVE ;  /* 0x000000000000791b */ /* 0x003fe20003800000 */
.L_x_1306:
        /* <DEDUP_REMOVED lines=8> */
.L_x_1307:
[----:B------:R-:W-:Y:S05]  /*17ba0*/  BRA `(.L_x_1308) ;  /* 0xffffffd000f87947 */ /* 0x000fea000383ffff */
.L_x_1231:
[----:B------:R-:W-:Y:S01]  /*17bb0*/  BSSY B0, `(.L_x_1309) ;  /* 0x0000006000007945 */ /* 0x000fe20003800000 */
[----:B------:R-:W-:Y:S01]  /*17bc0*/  PLOP3.LUT P6, PT, P6, PT, PT, 0x8, 0x0 ;  /* 0x000000000000781c */ /* 0x000fe200037ce170 */
[----:B------:R-:W-:-:S12]  /*17bd0*/  IMAD.MOV.U32 R15, RZ, RZ, -0x1 ;  /* 0xffffffffff0f7424 */ /* 0x000fd800078e00ff */
[----:B0-2---:R-:W-:Y:S05]  /*17be0*/  WARPSYNC.COLLECTIVE R15, `(.L_x_1310) ;  /* 0x000000000f087348 */ /* 0x005fea0003c00000 */
[----:B------:R-:W-:Y:S01]  /*17bf0*/  VOTE.ANY R14, PT, P6 ;  /* 0x00000000000e7806 */ /* 0x000fe200030e0100 */
[----:B0-2---:R-:W-:Y:S06]  /*17c00*/  ENDCOLLECTIVE ;  /* 0x000000000000791b */ /* 0x005fec0003800000 */
.L_x_1310:
[----:B------:R-:W-:Y:S05]  /*17c10*/  BSYNC B0 ;  /* 0x0000000000007941 */ /* 0x000fea0003800000 */
.L_x_1309:
[----:B------:R-:W-:Y:S02]  /*17c20*/  IMAD.MOV.U32 R2, RZ, RZ, R14 ;  /* 0x000000ffff027224 */ /* 0x000fe400078e000e */
[----:B------:R-:W-:Y:S02]  /*17c30*/  IMAD.MOV.U32 R13, RZ, RZ, R25 ;  /* 0x000000ffff0d7224 */ /* 0x000fe400078e0019 */
[----:B------:R0:W1:Y:S01]  /*17c40*/  POPC R12, R2 ;  /* 0x00000002000c7309 */ /* 0x0000620000000000 */
[----:B------:R-:W-:Y:S02]  /*17c50*/  IMAD.MOV.U32 R11, RZ, RZ, 0x1f ;  /* 0x0000001fff0b7424 */ /* 0x000fe400078e00ff */
[----:B------:R-:W-:-:S07]  /*17c60*/  IMAD.MOV.U32 R15, RZ, RZ, -0x1 ;  /* 0xffffffffff0f7424 */ /* 0x000fce00078e00ff */
[----:B01----:R-:W-:Y:S05]  /*17c70*/  WARPSYNC.COLLECTIVE R15, `(.L_x_1311) ;  /* 0x000000000f087348 */ /* 0x003fea0003c00000 */
[----:B-1----:R1:W2:Y:S02]  /*17c80*/  SHFL.IDX P6, R14, R13, R12, R11 ;  /* 0x0000000c0d0e7389 */ /* 0x0022a400000c000b */
[----:B012---:R-:W-:Y:S01]  /*17c90*/  ENDCOLLECTIVE ;  /* 0x000000000000791b */ /* 0x007fe20003800000 */
.L_x_1311:
[----:B------:R-:W-:Y:S02]  /*17ca0*/  IMAD.IADD R27, R12, 0x1, R27 ;  /* 0x000000010c1b7824 */ /* 0x000fe400078e021b */
[----:B------:R-:W-:Y:S02]  /*17cb0*/  IMAD.MOV.U32 R13, RZ, RZ, R8 ;  /* 0x000000ffff0d7224 */ /* 0x000fe400078e0008 */
[----:B------:R-:W-:-:S07]  /*17cc0*/  IMAD.MOV.U32 R25, RZ, RZ, R14 ;  /* 0x000000ffff197224 */ /* 0x000fce00078e000e */
[----:B------:R-:W-:Y:S05]  /*17cd0*/  WARPSYNC.COLLECTIVE R15, `(.L_x_1312) ;  /* 0x000000000f087348 */ /* 0x000fea0003c00000 */
[----:B------:R0:W1:Y:S02]  /*17ce0*/  SHFL.IDX P6, R14, R13, R12, R11 ;  /* 0x0000000c0d0e7389 */ /* 0x00006400000c000b */
[----:B01----:R-:W-:Y:S01]  /*17cf0*/  ENDCOLLECTIVE ;  /* 0x000000000000791b */ /* 0x003fe20003800000 */
.L_x_1312:
[----:B------:R-:W-:Y:S01]  /*17d00*/  IMAD.MOV.U32 R8, RZ, RZ, R14 ;  /* 0x000000ffff087224 */ /* 0x000fe200078e000e */
[----:B------:R-:W-:Y:S06]  /*17d10*/  BRA `(.L_x_1313) ;  /* 0xffffffd000dc7947 */ /* 0x000fec000383ffff */
.L_x_1233:
[----:B------:R-:W-:Y:S01]  /*17d20*/  BSSY B0, `(.L_x_1314) ;  /* 0x0000007000007945 */ /* 0x000fe20003800000 */
[----:B------:R-:W-:Y:S02]  /*17d30*/  IMAD.MOV.U32 R13, RZ, RZ, R3 ;  /* 0x000000ffff0d7224 */ /* 0x000fe400078e0003 */
[----:B------:R-:W-:Y:S02]  /*17d40*/  IMAD.MOV.U32 R11, RZ, RZ, 0x1f ;  /* 0x0000001fff0b7424 */ /* 0x000fe400078e00ff */
[----:B------:R-:W-:-:S07]  /*17d50*/  IMAD.MOV.U32 R15, RZ, RZ, -0x1 ;  /* 0xffffffffff0f7424 */ /* 0x000fce00078e00ff */
[----:B0-23--:R-:W-:Y:S05]  /*17d60*/  WARPSYNC.COLLECTIVE R15, `(.L_x_1315) ;  /* 0x000000000f087348 */ /* 0x00dfea0003c00000 */
[----:B------:R1:W4:Y:S02]  /*17d70*/  SHFL.IDX P6, R14, R13, R12, R11 ;  /* 0x0000000c0d0e7389 */ /* 0x00032400000c000b */
[----:B01234-:R-:W-:Y:S01]  /*17d80*/  ENDCOLLECTIVE ;  /* 0x000000000000791b */ /* 0x01ffe20003800000 */
.L_x_1315:
[----:B------:R-:W-:Y:S05]  /*17d90*/  BSYNC B0 ;  /* 0x0000000000007941 */ /* 0x000fea0003800000 */
.L_x_1314:
[----:B------:R-:W-:Y:S01]  /*17da0*/  IMAD.MOV.U32 R24, RZ, RZ, R14 ;  /* 0x000000ffff187224 */ /* 0x000fe200078e000e */
[----:B------:R-:W-:Y:S06]  /*17db0*/  BRA `(.L_x_1232) ;  /* 0xffffffd000cc7947 */ /* 0x000fec000383ffff */
.L_x_1239:
[----:B0-----:R0:W2:Y:S02]  /*17dc0*/  SYNCS.PHASECHK.TRANS64.TRYWAIT P0, [R9+URZ+0x16820], R0 ;  /* 0x01682000090075a7 */ /* 0x0010a4000800017f */
[----:B--2---:R-:W-:Y:S05]  /*17dd0*/  @!P0 NANOSLEEP.SYNCS 0x989680 ;  /* 0x009896800000895d */ /* 0x004fea0003900000 */
[----:B------:R-:W2:Y:S02]  /*17de0*/  @!P0 SYNCS.PHASECHK.TRANS64 P0, [R9+URZ+0x16820], R0 ;  /* 0x01682000090085a7 */ /* 0x000ea4000800007f */
[----:B--2---:R-:W-:Y:S05]  /*17df0*/  @!P0 BRA `(.L_x_1239) ;  /* 0xfffffffc00f08947 */ /* 0x004fea000383ffff */
[----:B------:R-:W-:Y:S05]  /*17e00*/  BRA `(.L_x_1316) ;  /* 0xffffffdc00247947 */ /* 0x000fea000383ffff */
.L_x_1240:
[----:B------:R-:W2:Y:S01]  /*17e10*/  S2R R2, SR_TID.X ;  /* 0x0000000000027919 */ /* 0x000ea20000002100 */
[----:B------:R-:W-:Y:S01]  /*17e20*/  BSSY B0, `(.L_x_1317) ;  /* 0x000000a000007945 */ /* 0x000fe20003800000 */
[----:B------:R-:W-:Y:S02]  /*17e30*/  IMAD.MOV.U32 R12, RZ, RZ, RZ ;  /* 0x000000ffff0c7224 */ /* 0x000fe400078e00ff */
[----:B------:R-:W-:Y:S02]  /*17e40*/  IMAD.MOV.U32 R11, RZ, RZ, 0x1f ;  /* 0x0000001fff0b7424 */ /* 0x000fe400078e00ff */
[----:B------:R-:W-:Y:S01]  /*17e50*/  IMAD.MOV.U32 R15, RZ, RZ, -0x1 ;  /* 0xffffffffff0f7424 */ /* 0x000fe200078e00ff */
[----:B--2---:R-:W-:-:S04]  /*17e60*/  SHF.R.U32.HI R2, RZ, 0x5, R2 ;  /* 0x00000005ff027819 */ /* 0x004fc80000011602 */
[----:B------:R-:W-:-:S05]  /*17e70*/  LOP3.LUT R2, R2, 0x3, RZ, 0xc0, !PT ;  /* 0x0000000302027812 */ /* 0x000fca00078ec0ff */
[----:B------:R-:W-:-:S07]  /*17e80*/  IMAD.MOV.U32 R13, RZ, RZ, R2 ;  /* 0x000000ffff0d7224 */ /* 0x000fce00078e0002 */
[----:B01-3--:R-:W-:Y:S05]  /*17e90*/  WARPSYNC.COLLECTIVE R15, `(.L_x_1318) ;  /* 0x000000000f087348 */ /* 0x00bfea0003c00000 */
[----:B------:R2:W4:Y:S02]  /*17ea0*/  SHFL.IDX P6, R14, R13, R12, R11 ;  /* 0x0000000c0d0e7389 */ /* 0x00052400000c000b */
[----:B01234-:R-:W-:Y:S01]  /*17eb0*/  ENDCOLLECTIVE ;  /* 0x000000000000791b */ /* 0x01ffe20003800000 */
.L_x_1318:
[----:B------:R-:W-:Y:S05]  /*17ec0*/  BSYNC B0 ;  /* 0x0000000000007941 */ /* 0x000fea0003800000 */
.L_x_1317:
[----:B------:R-:W-:Y:S05]  /*17ed0*/  BRA `(.L_x_1319) ;  /* 0xffffffdc000c7947 */ /* 0x000fea000383ffff */
.L_x_1243:
[----:B------:R-:W-:Y:S01]  /*17ee0*/  BSSY B1, `(.L_x_1320) ;  /* 0x0000006000017945 */ /* 0x000fe20003800000 */
[----:B------:R-:W-:-:S07]  /*17ef0*/  IMAD.MOV.U32 R15, RZ, RZ, -0x1 ;  /* 0xffffffffff0f7424 */ /* 0x000fce00078e00ff */
[----:B01-3--:R-:W-:Y:S05]  /*17f00*/  WARPSYNC.COLLECTIVE R15, `(.L_x_1321) ;  /* 0x000000000f0c7348 */ /* 0x00bfea0003c00000 */
[----:B------:R-:W-:Y:S02]  /*17f10*/  ELECT P6, UR62, PT ;  /* 0x00000000003e782f */ /* 0x000fe400038c0000 */
[----:B------:R-:W-:Y:S01]  /*17f20*/  MOV R14, UR62 ;  /* 0x0000003e000e7c02 */ /* 0x000fe20008000f00 */
[----:B01-3--:R-:W-:Y:S10]  /*17f30*/  ENDCOLLECTIVE ;  /* 0x000000000000791b */ /* 0x00bff40003800000 */
.L_x_1321:
[----:B------:R-:W-:Y:S05]  /*17f40*/  BSYNC B1 ;  /* 0x0000000000017941 */ /* 0x000fea0003800000 */
.L_x_1320:
[----:B------:R-:W-:Y:S05]  /*17f50*/  BRA `(.L_x_1322) ;  /* 0xffffffdc00047947 */ /* 0x000fea000383ffff */
.L_x_1245:
[----:B0-----:R0:W1:Y:S02]  /*17f60*/  SYNCS.PHASECHK.TRANS64.TRYWAIT P0, [R7+URZ], R2 ;  /* 0x00000002070075a7 */ /* 0x001064000800017f */
[----:B-1----:R-:W-:Y:S05]  /*17f70*/  @!P0 NANOSLEEP.SYNCS 0x989680 ;  /* 0x009896800000895d */ /* 0x002fea0003900000 */
[----:B------:R-:W1:Y:S02]  /*17f80*/  @!P0 SYNCS.PHASECHK.TRANS64 P0, [R7+URZ], R2 ;  /* 0x00000002070085a7 */ /* 0x000e64000800007f */
[----:B-1----:R-:W-:Y:S05]  /*17f90*/  @!P0 BRA `(.L_x_1245) ;  /* 0xfffffffc00f08947 */ /* 0x002fea000383ffff */
[----:B------:R-:W-:Y:S05]  /*17fa0*/  BRA `(.L_x_1323) ;  /* 0xffffffdc00387947 */ /* 0x000fea000383ffff */
.L_x_1246:
[----:B-1----:R1:W2:Y:S02]  /*17fb0*/  SYNCS.PHASECHK.TRANS64.TRYWAIT P0, [R3+URZ], R0 ;  /* 0x00000000030075a7 */ /* 0x0022a4000800017f */
[----:B--2---:R-:W-:Y:S05]  /*17fc0*/  @!P0 NANOSLEEP.SYNCS 0x989680 ;  /* 0x009896800000895d */ /* 0x004fea0003900000 */
[----:B------:R-:W2:Y:S02]  /*17fd0*/  @!P0 SYNCS.PHASECHK.TRANS64 P0, [R3+URZ], R0 ;  /* 0x00000000030085a7 */ /* 0x000ea4000800007f */
[----:B--2---:R-:W-:Y:S05]  /*17fe0*/  @!P0 BRA `(.L_x_1246) ;  /* 0xfffffffc00f08947 */ /* 0x004fea000383ffff */
[----:B------:R-:W-:Y:S05]  /*17ff0*/  BRA `(.L_x_1324) ;  /* 0xffffffdc002c7947 */ /* 0x000fea000383ffff */
.L_x_1248:
[----:B-1----:R1:W2:Y:S02]  /*18000*/  SYNCS.PHASECHK.TRANS64.TRYWAIT P0, [R5+URZ], R2 ;  /* 0x00000002050075a7 */ /* 0x0022a4000800017f */
[----:B--2---:R-:W-:Y:S05]  /*18010*/  @!P0 NANOSLEEP.SYNCS 0x989680 ;  /* 0x009896800000895d */ /* 0x004fea0003900000 */
[----:B------:R-:W2:Y:S02]  /*18020*/  @!P0 SYNCS.PHASECHK.TRANS64 P0, [R5+URZ], R2 ;  /* 0x00000002050085a7 */ /* 0x000ea4000800007f */
[----:B--2---:R-:W-:Y:S05]  /*18030*/  @!P0 BRA `(.L_x_1248) ;  /* 0xfffffffc00f08947 */ /* 0x004fea000383ffff */
[----:B------:R-:W-:Y:S05]  /*18040*/  BRA `(.L_x_1325) ;  /* 0xffffffdc00307947 */ /* 0x000fea000383ffff */
.L_x_1326:
        /* <DEDUP_REMOVED lines=11> */
.L_x_2706:


//--------------------- .text._ZN7cutlass13device_kernelIN5flash11enable_sm90INS1_16FlashAttnFwdSm90INS1_25CollectiveMainloopFwdSm90ILi2EN4cute5tupleIJNS5_1CILi1EEES8_S8_EEENS6_IJNS7_ILi192EEENS7_ILi128EEENS7_ILi64EEEEEELi64ENS_6half_tEfNS_4arch4Sm90ELb0ELb1ELb0ELb1ELb0ELb1ELb0ELb1ELb1ELb1ELb1ELb0EEENS1_21CollectiveEpilogueFwdINS6_IJSA_SC_SB_EEES9_SE_SG_Li384ELb1ELb1ELb1ELb0EEENS1_36VarlenDynamicPersistentTileSchedulerILi192ELi128ELi384ELi128ELb1ELb1ELb1ELb1ELb0ELb1EEEEEEEEEvNT_6ParamsE --------------------------
	.section	.text._ZN7cutlass13device_kernelIN5flash11enable_sm90INS1_16FlashAttnFwdSm90INS1_25CollectiveMainloopFwdSm90ILi2EN4cute5tupleIJNS5_1CILi1EEES8_S8_EEENS6_IJNS7_ILi192EEENS7_ILi128EEENS7_ILi64EEEEEELi64ENS_6half_tEfNS_4arch4Sm90ELb0ELb1ELb0ELb1ELb0ELb1ELb0ELb1ELb1ELb1ELb1ELb0EEENS1_21CollectiveEpilogueFwdINS6_IJSA_SC_SB_EEES9_SE_SG_Li384ELb1ELb1ELb1ELb0EEENS1_36VarlenDynamicPersistentTileSchedulerILi192ELi128ELi384ELi128ELb1ELb1ELb1ELb1ELb0ELb1EEEEEEEEEvNT_6ParamsE,"ax",@progbits
	.align	128
.text._ZN7cutlass13device_kernelIN5flash11enable_sm90INS1_16FlashAttnFwdSm90INS1_25CollectiveMainloopFwdSm90ILi2EN4cute5tupleIJNS5_1CILi1EEES8_S8_EEENS6_IJNS7_ILi192EEENS7_ILi128EEENS7_ILi64EEEEEELi64ENS_6half_tEfNS_4arch4Sm90ELb0ELb1ELb0ELb1ELb0ELb1ELb0ELb1ELb1ELb1ELb1ELb0EEENS1_21CollectiveEpilogueFwdINS6_IJSA_SC_SB_EEES9_SE_SG_Li384ELb1ELb1ELb1ELb0EEENS1_36VarlenDynamicPersistentTileSchedulerILi192ELi128ELi384ELi128ELb1ELb1ELb1ELb1ELb0ELb1EEEEEEEEEvNT_6ParamsE:
        .type           _ZN7cutlass13device_kernelIN5flash11enable_sm90INS1_16FlashAttnFwdSm90INS1_25CollectiveMainloopFwdSm90ILi2EN4cute5tupleIJNS5_1CILi1EEES8_S8_EEENS6_IJNS7_ILi192EEENS7_ILi128EEENS7_ILi64EEEEEELi64ENS_6half_tEfNS_4arch4Sm90ELb0ELb1ELb0ELb1ELb0ELb1ELb0ELb1ELb1ELb1ELb1ELb0EEENS1_21CollectiveEpilogueFwdINS6_IJSA_SC_SB_EEES9_SE_SG_Li384ELb1ELb1ELb1ELb0EEENS1_36VarlenDynamicPersistentTileSchedulerILi192ELi128ELi384ELi128ELb1ELb1ELb1ELb1ELb0ELb1EEEEEEEEEvNT_6ParamsE,@function
        .size           _ZN7cutlass13device_kernelIN5flash11enable_sm90INS1_16FlashAttnFwdSm90INS1_25CollectiveMainloopFwdSm90ILi2EN4cute5tupleIJNS5_1CILi1EEES8_S8_EEENS6_IJNS7_ILi192EEENS7_ILi128EEENS7_ILi64EEEEEELi64ENS_6half_tEfNS_4arch4Sm90ELb0ELb1ELb0ELb1ELb0ELb1ELb0ELb1ELb1ELb1ELb1ELb0EEENS1_21CollectiveEpilogueFwdINS6_IJSA_SC_SB_EEES9_SE_SG_Li384ELb1ELb1ELb1ELb0EEENS1_36VarlenDynamicPersistentTileSchedulerILi192ELi128ELi384ELi128ELb1ELb1ELb1ELb1ELb0ELb1EEEEEEEEEvNT_6ParamsE,(.L_x_2707 - _ZN7cutlass13device_kernelIN5flash11enable_sm90INS1_16FlashAttnFwdSm90INS1_25CollectiveMainloopFwdSm90ILi2EN4cute5tupleIJNS5_1CILi1EEES8_S8_EEENS6_IJNS7_ILi192EEENS7_ILi128EEENS7_ILi64EEEEEELi64ENS_6half_tEfNS_4arch4Sm90ELb0ELb1ELb0ELb1ELb0ELb1ELb0ELb1ELb1ELb1ELb1ELb0EEENS1_21CollectiveEpilogueFwdINS6_IJSA_SC_SB_EEES9_SE_SG_Li384ELb1ELb1ELb1ELb0EEENS1_36VarlenDynamicPersistentTileSchedulerILi192ELi128ELi384ELi128ELb1ELb1ELb1ELb1ELb0ELb1EEEEEEEEEvNT_6ParamsE)
        .other          _ZN7cutlass13device_kernelIN5flash11enable_sm90INS1_16FlashAttnFwdSm90INS1_25CollectiveMainloopFwdSm90ILi2EN4cute5tupleIJNS5_1CILi1EEES8_S8_EEENS6_IJNS7_ILi192EEENS7_ILi128EEENS7_ILi64EEEEEELi64ENS_6half_tEfNS_4arch4Sm90ELb0ELb1ELb0ELb1ELb0ELb1ELb0ELb1ELb1ELb1ELb1ELb0EEENS1_21CollectiveEpilogueFwdINS6_IJSA_SC_SB_EEES9_SE_SG_Li384ELb1ELb1ELb1ELb0EEENS1_36VarlenDynamicPersistentTileSchedulerILi192ELi128ELi384ELi128ELb1ELb1ELb1ELb1ELb0ELb1EEEEEEEEEvNT_6ParamsE,@"STO_CUDA_ENTRY STV_DEFAULT"
_ZN7cutlass13device_kernelIN5flash11enable_sm90INS1_16FlashAttnFwdSm90INS1_25CollectiveMainloopFwdSm90ILi2EN4cute5tupleIJNS5_1CILi1EEES8_S8_EEENS6_IJNS7_ILi192EEENS7_ILi128EEENS7_ILi64EEEEEELi64ENS_6half_tEfNS_4arch4Sm90ELb0ELb1ELb0ELb1ELb0ELb1ELb0ELb1ELb1ELb1ELb1ELb0EEENS1_21CollectiveEpilogueFwdINS6_IJSA_SC_SB_EEES9_SE_SG_Li384ELb1ELb1ELb1ELb0EEENS1_36VarlenDynamicPersistentTileSchedulerILi192ELi128ELi384ELi128ELb1ELb1ELb1ELb1ELb0ELb1EEEEEEEEEvNT_6ParamsE:
        /* <DEDUP_REMOVED lines=23> */
.L_x_1328:
[----:B------:R-:W-:Y:S05]  /*0170*/  BSYNC B0 ;  /* 0x0000000000007941 */ /* 0x000fea0003800000 */
.L_x_1327:
        /* <DEDUP_REMOVED lines=40> */
.L_x_1329:
        /* <DEDUP_REMOVED lines=22> */
.L_x_1330:
        /* <DEDUP_REMOVED lines=18> */
.L_x_1331:
        /* <DEDUP_REMOVED lines=22> */
.L_x_1332:
        /* <DEDUP_REMOVED lines=22> */
.L_x_1333:
        /* <DEDUP_REMOVED lines=9> */
.L_x_1336:
[----:B------:R-:W-:-:S08]  /*09d0*/  NOP ;  /* 0x0000000000007918 */ /* 0x000fd00000000000 */
[----:B------:R-:W0:Y:S02]  /*09e0*/  USETMAXREG.TRY_ALLOC.CTAPOOL UP0, 0xa0 ;  /* 0x000000a0000079c8 */ /* 0x000e240008000600 */
[----:B0-----:R-:W-:-:S13]  /*09f0*/  PLOP3.LUT P0, PT, PT, PT, UP0, 0x80, 0x0 ;  /* 0x000000000000781c */ /* 0x001fda0003f0f008 */
[----:B------:R-:W-:Y:S05]  /*0a00*/  @!P0 BRA `(.L_x_1336) ;  /* 0xfffffffc00f08947 */ /* 0x000fea000383ffff */
[----:B------:R-:W0:Y:S01]  /*0a10*/  S2R R0, SR_TID.X ;  /* 0x0000000000007919 */ /* 0x000e220000002100 */
[----:B------:R-:W1:Y:S01]  /*0a20*/  S2UR UR5, SR_CgaCtaId ;  /* 0x00000000000579c3 */ /* 0x000e620000008800 */
[----:B------:R-:W-:Y:S01]  /*0a30*/  UMOV UR4, 0x400 ;  /* 0x0000040000047882 */ /* 0x000fe20000000000 */
[----:B------:R-:W-:-:S06]  /*0a40*/  LOP3.LUT R22, R22, 0xbfffffff, RZ, 0xc0, !PT ;  /* 0xbfffffff16167812 */ /* 0x000fcc00078ec0ff */
[----:B------:R-:W-:Y:S06]  /*0a50*/  BAR.ARV 0x8, 0x200 ;  /* 0x0208000000007b1d */ /* 0x000fec0000002000 */
[----:B-1----:R-:W-:-:S06]  /*0a60*/  ULEA UR4, UR5, UR4, 0x18 ;  /* 0x0000000405047291 */ /* 0x002fcc000f8ec03f */
[----:B------:R-:W-:Y:S01]  /*0a70*/  IMAD.U32 R16, RZ, RZ, UR4 ;  /* 0x00000004ff107e24 */ /* 0x000fe2000f8e00ff */
[----:B0-----:R-:W-:Y:S01]  /*0a80*/  SHF.R.U32.HI R0, RZ, 0x7, R0 ;  /* 0x00000007ff007819 */ /* 0x001fe20000011600 */
[----:B------:R-:W-:-:S03]  /*0a90*/  ULDC UR4, c[0x0][0xc3c] ;  /* 0x00030f0000047ab9 */ /* 0x000fc60000000800 */
[----:B------:R-:W-:-:S13]  /*0aa0*/  ISETP.NE.AND P0, PT, R0, 0x1, PT ;  /* 0x000000010000780c */ /* 0x000fda0003f05270 */
[----:B------:R-:W-:Y:S01]  /*0ab0*/  @P0 LOP3.LUT R22, R22, 0x40000000, RZ, 0xfc, !PT ;  /* 0x4000000016160812 */ /* 0x000fe200078efcff */
[----:B------:R-:W-:Y:S08]  /*0ac0*/  @!P0 BAR.ARV 0x9, 0x100 ;  /* 0x0244000000008b1d */ /* 0x000ff00000002000 */
[----:B------:R-:W-:Y:S06]  /*0ad0*/  BAR.SYNC.DEFER_BLOCKING 0x5, 0x200 ;  /* 0x0148000000007b1d */ /* 0x000fec0000010000 */
[----:B------:R-:W0:Y:S02]  /*0ae0*/  LDS.128 R28, [R16+0x168d0] ;  /* 0x0168d000101c7984 */ /* 0x000e240000000c00 */
[----:B------:R-:W-:Y:S06]  /*0af0*/  BAR.ARV 0x4, 0x200 ;  /* 0x0108000000007b1d */ /* 0x000fec0000002000 */
[----:B0-----:R-:W-:-:S13]  /*0b00*/  ISETP.GE.AND P0, PT, R31, UR4, PT ;  /* 0x000000041f007c0c */ /* 0x001fda000bf06270 */
[----:B------:R-:W-:Y:S05]  /*0b10*/  @P0 BRA `(.L_x_1337) ;  /* 0x000001e400900947 */ /* 0x000fea0003800000 */
[----:B------:R-:W3:Y:S01]  /*0b20*/  LDL R12, [R1+0x54] ;  /* 0x00005400010c7983 */ /* 0x000ee20000100800 */
[----:B------:R-:W0:Y:S02]  /*0b30*/  S2R R0, SR_TID.X ;  /* 0x0000000000007919 */ /* 0x000e240000002100 */
[----:B0-----:R-:W-:-:S05]  /*0b40*/  VIADD R11, R0, 0xffffff80 ;  /* 0xffffff80000b7836 */ /* 0x001fca0000000000 */
[----:B------:R-:W-:-:S04]  /*0b50*/  SHF.R.S32.HI R0, RZ, 0x1f, R11 ;  /* 0x0000001fff007819 */ /* 0x000fc8000001140b */
[----:B--2---:R-:W-:-:S04]  /*0b60*/  LEA.HI R2, R0, R11, RZ, 0x7 ;  /* 0x0000000b00027211 */ /* 0x004fc800078f38ff */
[----:B------:R-:W-:-:S05]  /*0b70*/  LOP3.LUT R3, R2, 0xffffff80, RZ, 0xc0, !PT ;  /* 0xffffff8002037812 */ /* 0x000fca00078ec0ff */
[----:B------:R-:W-:-:S05]  /*0b80*/  IMAD.IADD R10, R11, 0x1, -R3 ;  /* 0x000000010b0a7824 */ /* 0x000fca00078e0a03 */
[----:B------:R-:W-:-:S04]  /*0b90*/  SHF.R.S32.HI R6, RZ, 0x1f, R10 ;  /* 0x0000001fff067819 */ /* 0x000fc8000001140a */
[----:B------:R-:W-:Y:S02]  /*0ba0*/  LEA.HI R7, R6, R10, RZ, 0x2 ;  /* 0x0000000a06077211 */ /* 0x000fe400078f10ff */
[CC--:B------:R-:W-:Y:S02]  /*0bb0*/  LEA.HI R3, R0.reuse, R11.reuse, RZ, 0x5 ;  /* 0x0000000b00037211 */ /* 0x0c0fe400078f28ff */
[--C-:B------:R-:W-:Y:S02]  /*0bc0*/  SHF.R.S32.HI R8, RZ, 0x2, R7.reuse ;  /* 0x00000002ff087819 */ /* 0x100fe40000011407 */
[----:B------:R-:W-:Y:S02]  /*0bd0*/  SHF.R.S32.HI R9, RZ, 0x1f, R7 ;  /* 0x0000001fff097819 */ /* 0x000fe40000011407 */
[----:B------:R-:W-:Y:S02]  /*0be0*/  SHF.R.S32.HI R13, RZ, 0x7, R2 ;  /* 0x00000007ff0d7819 */ /* 0x000fe40000011402 */
[----:B------:R-:W-:-:S02]  /*0bf0*/  LEA.HI R4, R0, R11, RZ, 0x4 ;  /* 0x0000000b00047211 */ /* 0x000fc400078f20ff */
[----:B------:R-:W-:Y:S02]  /*0c00*/  LEA.HI R9, R9, R8, RZ, 0x3 ;  /* 0x0000000809097211 */ /* 0x000fe400078f18ff */
[----:B------:R-:W-:Y:S01]  /*0c10*/  SHF.R.S32.HI R14, RZ, 0x5, R3 ;  /* 0x00000005ff0e7819 */ /* 0x000fe20000011403 */
[----:B------:R-:W-:Y:S01]  /*0c20*/  IMAD.HI R3, R13, 0x55555556, RZ ;  /* 0x555555560d037827 */ /* 0x000fe200078e02ff */
[----:B------:R-:W-:Y:S02]  /*0c30*/  SHF.R.S32.HI R5, RZ, 0x4, R4 ;  /* 0x00000004ff057819 */ /* 0x000fe40000011404 */
[----:B------:R-:W-:Y:S02]  /*0c40*/  LOP3.LUT R9, R9, 0xfffffff8, RZ, 0xc0, !PT ;  /* 0xfffffff809097812 */ /* 0x000fe400078ec0ff */
[----:B------:R-:W-:Y:S02]  /*0c50*/  LEA.HI R6, R6, R10, RZ, 0x5 ;  /* 0x0000000a06067211 */ /* 0x000fe400078f28ff */
[----:B------:R-:W-:-:S02]  /*0c60*/  LOP3.LUT R2, R4, 0x3fffff0, RZ, 0xc0, !PT ;  /* 0x03fffff004027812 */ /* 0x000fc400078ec0ff */
[----:B------:R-:W-:Y:S01]  /*0c70*/  LEA.HI R4, R4, R5, RZ, 0x1 ;  /* 0x0000000504047211 */ /* 0x000fe200078f08ff */
[----:B------:R-:W-:Y:S01]  /*0c80*/  IMAD.IADD R9, R8, 0x1, -R9 ;  /* 0x0000000108097824 */ /* 0x000fe200078e0a09 */
[----:B------:R-:W-:Y:S02]  /*0c90*/  LEA.HI R3, R3, R3, RZ, 0x1 ;  /* 0x0000000303037211 */ /* 0x000fe400078f08ff */
[----:B------:R-:W-:Y:S02]  /*0ca0*/  SHF.R.S32.HI R6, RZ, 0x5, R6 ;  /* 0x00000005ff067819 */ /* 0x000fe40000011406 */
[----:B------:R-:W-:Y:S01]  /*0cb0*/  LOP3.LUT R4, R4, 0x1ffffffe, RZ, 0xc0, !PT ;  /* 0x1ffffffe04047812 */ /* 0x000fe200078ec0ff */
[----:B------:R-:W-:Y:S02]  /*0cc0*/  IMAD.IADD R2, R11, 0x1, -R2 ;  /* 0x000000010b027824 */ /* 0x000fe400078e0a02 */
[----:B------:R-:W-:Y:S02]  /*0cd0*/  IMAD R3, R3, -0x3, R13 ;  /* 0xfffffffd03037824 */ /* 0x000fe400078e020d */
[----:B------:R-:W-:-:S02]  /*0ce0*/  IMAD R6, R6, 0x10, R9 ;  /* 0x0000001006067824 */ /* 0x000fc400078e0209 */
[----:B------:R-:W-:Y:S02]  /*0cf0*/  IMAD.IADD R4, R5, 0x1, -R4 ;  /* 0x0000000105047824 */ /* 0x000fe400078e0a04 */
[----:B------:R-:W-:Y:S02]  /*0d00*/  IMAD R5, R14, 0x10, R2 ;  /* 0x000000100e057824 */ /* 0x000fe400078e0202 */
[----:B------:R-:W-:-:S05]  /*0d10*/  IMAD R8, R3, 0x40, R6 ;  /* 0x0000004003087824 */ /* 0x000fca00078e0206 */
[----:B------:R-:W-:Y:S01]  /*0d20*/  STL [R1+0x64], R8 ;  /* 0x0000640801007387 */ /* 0x000fe20000100800 */
[----:B------:R-:W-:Y:S01]  /*0d30*/  LEA.HI R3, R0, R11, RZ, 0x3 ;  /* 0x0000000b00037211 */ /* 0x000fe200078f18ff */
[----:B------:R-:W-:-:S03]  /*0d40*/  IMAD R5, R5, 0x8, R4 ;  /* 0x0000000805057824 */ /* 0x000fc600078e0204 */
[----:B------:R-:W-:Y:S02]  /*0d50*/  SHF.R.S32.HI R4, RZ, 0x3, R3 ;  /* 0x00000003ff047819 */ /* 0x000fe40000011403 */
[----:B------:R-:W-:-:S05]  /*0d60*/  LOP3.LUT R3, R3, 0xfffffff8, RZ, 0xc0, !PT ;  /* 0xfffffff803037812 */ /* 0x000fca00078ec0ff */
[----:B------:R-:W-:Y:S01]  /*0d70*/  IMAD.IADD R3, R11, 0x1, -R3 ;  /* 0x000000010b037824 */ /* 0x000fe200078e0a03 */
[----:B------:R-:W-:Y:S02]  /*0d80*/  LOP3.LUT R7, R7, 0x7ffffffc, RZ, 0xc0, !PT ;  /* 0x7ffffffc07077812 */ /* 0x000fe400078ec0ff */
[----:B------:R-:W-:-:S03]  /*0d90*/  CS2R R152, SRZ ;  /* 0x0000000000987805 */ /* 0x000fc6000001ff00 */
[----:B------:R-:W-:Y:S02]  /*0da0*/  IMAD.IADD R7, R10, 0x1, -R7 ;  /* 0x000000010a077824 */ /* 0x000fe400078e0a07 */
[----:B------:R-:W-:Y:S02]  /*0db0*/  IMAD.MOV.U32 R17, RZ, RZ, RZ ;  /* 0x000000ffff117224 */ /* 0x000fe400078e00ff */
[----:B------:R-:W-:Y:S01]  /*0dc0*/  IMAD.SHL.U32 R156, R7, 0x2, RZ ;  /* 0x00000002079c7824 */ /* 0x000fe200078e00ff */
[----:B---3--:R-:W-:-:S05]  /*0dd0*/  LOP3.LUT R2, R12, 0x1, RZ, 0xfc, !PT ;  /* 0x000000010c027812 */ /* 0x008fca00078efcff */
[----:B------:R0:W-:Y:S02]  /*0de0*/  STL [R1+0x14], R2 ;  /* 0x0000140201007387 */ /* 0x0001e40000100800 */
[----:B0-----:R-:W-:-:S04]  /*0df0*/  LEA.HI R2, R0, R11, RZ, 0x2 ;  /* 0x0000000b00027211 */ /* 0x001fc800078f10ff */
[--C-:B------:R-:W-:Y:S02]  /*0e00*/  SHF.R.S32.HI R23, RZ, 0x2, R2.reuse ;  /* 0x00000002ff177819 */ /* 0x100fe40000011402 */
[----:B------:R-:W-:Y:S02]  /*0e10*/  LOP3.LUT R0, R2, 0xfffffffc, RZ, 0xc0, !PT ;  /* 0xfffffffc02007812 */ /* 0x000fe400078ec0ff */
[----:B------:R-:W-:Y:S01]  /*0e20*/  SHF.R.S32.HI R2, RZ, 0x1f, R2 ;  /* 0x0000001fff027819 */ /* 0x000fe20000011402 */
[----:B------:R-:W-:-:S03]  /*0e30*/  VIADD R9, R23, 0x60 ;  /* 0x0000006017097836 */ /* 0x000fc60000000000 */
[----:B------:R-:W-:Y:S02]  /*0e40*/  LEA.HI R2, R2, R23, RZ, 0x3 ;  /* 0x0000001702027211 */ /* 0x000fe400078f18ff */
[----:B------:R-:W-:Y:S02]  /*0e50*/  SHF.R.S32.HI R4, RZ, 0x1f, R9 ;  /* 0x0000001fff047819 */ /* 0x000fe40000011409 */
[----:B------:R-:W-:Y:S01]  /*0e60*/  LOP3.LUT R2, R2, 0xfffffff8, RZ, 0xc0, !PT ;  /* 0xfffffff802027812 */ /* 0x000fe200078ec0ff */
[----:B------:R-:W-:Y:S01]  /*0e70*/  IMAD.IADD R6, R11, 0x1, -R0 ;  /* 0x000000010b067824 */ /* 0x000fe200078e0a00 */
[----:B------:R-:W-:Y:S01]  /*0e80*/  LEA.HI R4, R4, R9, RZ, 0x3 ;  /* 0x0000000904047211 */ /* 0x000fe200078f18ff */
[----:B------:R-:W-:Y:S02]  /*0e90*/  IMAD.SHL.U32 R3, R9, 0x40, RZ ;  /* 0x0000004009037824 */ /* 0x000fe400078e00ff */
[----:B------:R-:W-:Y:S02]  /*0ea0*/  IMAD.IADD R2, R23, 0x1, -R2 ;  /* 0x0000000117027824 */ /* 0x000fe400078e0a02 */
[----:B------:R-:W-:Y:S01]  /*0eb0*/  IMAD.SHL.U32 R18, R6, 0x8, RZ ;  /* 0x0000000806127824 */ /* 0x000fe200078e00ff */
[----:B------:R-:W-:Y:S01]  /*0ec0*/  LOP3.LUT R3, R3, 0x1c0, RZ, 0xc0, !PT ;  /* 0x000001c003037812 */ /* 0x000fe200078ec0ff */
[----:B------:R-:W-:Y:S01]  /*0ed0*/  IMAD.SHL.U32 R4, R4, 0x40, RZ ;  /* 0x0000004004047824 */ /* 0x000fe200078e00ff */
[----:B------:R-:W-:Y:S01]  /*0ee0*/  STL [R1+0x58], RZ ;  /* 0x000058ff01007387 */ /* 0x000fe20000100800 */
[----:B------:R-:W-:-:S02]  /*0ef0*/  SHF.R.S32.HI R0, RZ, 0x1f, R23 ;  /* 0x0000001fff007819 */ /* 0x000fc40000011417 */
[C---:B------:R-:W-:Y:S01]  /*0f00*/  LEA.HI R0, R6.reuse, R6, RZ, 0x1 ;  /* 0x0000000606007211 */ /* 0x040fe200078f08ff */
[----:B------:R-:W-:Y:S01]  /*0f10*/  STL [R1+0x18], RZ ;  /* 0x000018ff01007387 */ /* 0x000fe20000100800 */
[----:B------:R-:W-:Y:S01]  /*0f20*/  IMAD.SHL.U32 R154, R6, 0x4, RZ ;  /* 0x00000004069a7824 */ /* 0x000fe200078e00ff */
[----:B------:R-:W-:Y:S02]  /*0f30*/  SHF.R.U32.HI R9, RZ, 0x3, R3 ;  /* 0x00000003ff097819 */ /* 0x000fe40000011603 */
[----:B------:R0:W-:Y:S01]  /*0f40*/  STL [R1+0x40], R2 ;  /* 0x0000400201007387 */ /* 0x0001e20000100800 */
[----:B------:R-:W-:Y:S02]  /*0f50*/  LOP3.LUT R0, R0, 0x1ffffffe, RZ, 0xc0, !PT ;  /* 0x1ffffffe00007812 */ /* 0x000fe400078ec0ff */
[----:B0-----:R-:W-:Y:S02]  /*0f60*/  LOP3.LUT R2, R3, 0x38, R18, 0xf8, !PT ;  /* 0x0000003803027812 */ /* 0x001fe400078ef812 */
[----:B------:R-:W-:Y:S01]  /*0f70*/  LOP3.LUT R3, R4, 0xfffffe00, RZ, 0xc0, !PT ;  /* 0xfffffe0004037812 */ /* 0x000fe200078ec0ff */
[----:B------:R-:W-:-:S02]  /*0f80*/  VIADD R4, R154, 0x10 ;  /* 0x000000109a047836 */ /* 0x000fc40000000000 */
[----:B------:R-:W-:Y:S02]  /*0f90*/  IMAD.IADD R0, R6, 0x1, -R0 ;  /* 0x0000000106007824 */ /* 0x000fe400078e0a00 */
[----:B------:R0:W-:Y:S02]  /*0fa0*/  STL [R1+0x44], R3 ;  /* 0x0000440301007387 */ /* 0x0001e40000100800 */
[----:B------:R-:W-:Y:S02]  /*0fb0*/  IMAD R0, R0, 0x8, R8 ;  /* 0x0000000800007824 */ /* 0x000fe400078e0208 */
[----:B------:R1:W-:Y:S01]  /*0fc0*/  STL [R1+0x1c], R4 ;  /* 0x00001c0401007387 */ /* 0x0003e20000100800 */
[----:B0-----:R-:W-:Y:S01]  /*0fd0*/  LOP3.LUT R3, R3, R2, R9, 0xf6, !PT ;  /* 0x0000000203037212 */ /* 0x001fe200078ef609 */
[----:B-1----:R-:W-:-:S04]  /*0fe0*/  IMAD.SHL.U32 R4, R5, 0x8, RZ ;  /* 0x0000000805047824 */ /* 0x002fc800078e00ff */
[----:B------:R-:W-:Y:S01]  /*0ff0*/  IMAD R2, R3, 0x2, R16 ;  /* 0x0000000203027824 */ /* 0x000fe200078e0210 */
[----:B------:R0:W-:Y:S04]  /*1000*/  STL [R1+0x68], R4 ;  /* 0x0000680401007387 */ /* 0x0001e80000100800 */
[----:B------:R0:W-:Y:S04]  /*1010*/  STL [R1+0x30], R0 ;  /* 0x0000300001007387 */ /* 0x0001e80000100800 */
[----:B------:R0:W-:Y:S02]  /*1020*/  STL [R1+0x60], R2 ;  /* 0x0000600201007387 */ /* 0x0001e40000100800 */
.L_x_1539:
[----:B------:R-:W-:Y:S05]  /*1030*/  YIELD ;  /* 0x0000000000007946 */ /* 0x000fea0003800000 */
[----:B------:R-:W-:Y:S01]  /*1040*/  ULDC.64 UR4, c[0x0][0xa28] ;  /* 0x00028a0000047ab9 */ /* 0x000fe20000000a00 */
[----:B0-23--:R-:W0:Y:S01]  /*1050*/  LDC.64 R4, c[0x0][0xa08] ;  /* 0x00028200ff047b82 */ /* 0x00de220000000a00 */
[----:B------:R-:W-:Y:S01]  /*1060*/  ISETP.NE.U32.AND P1, PT, RZ, UR4, PT ;  /* 0x00000004ff007c0c */ /* 0x000fe2000bf25070 */
[----:B------:R-:W-:Y:S02]  /*1070*/  IMAD.MOV.U32 R10, RZ, RZ, RZ ;  /* 0x000000ffff0a7224 */ /* 0x000fe400078e00ff */
[----:B------:R-:W-:Y:S01]  /*1080*/  IMAD.MOV.U32 R28, RZ, RZ, RZ ;  /* 0x000000ffff1c7224 */ /* 0x000fe200078e00ff */
[----:B------:R-:W-:Y:S01]  /*1090*/  ISETP.NE.AND.EX P1, PT, RZ, UR5, PT, P1 ;  /* 0x00000005ff007c0c */ /* 0x000fe2000bf25310 */
[----:B------:R-:W-:-:S02]  /*10a0*/  ULDC.64 UR4, c[0x0][0xa18] ;  /* 0x0002860000047ab9 */ /* 0x000fc40000000a00 */
[----:B------:R-:W-:-:S04]  /*10b0*/  ISETP.NE.U32.AND P2, PT, RZ, UR4, PT ;  /* 0x00000004ff007c0c */ /* 0x000fc8000bf45070 */
[----:B------:R-:W-:Y:S01]  /*10c0*/  ISETP.NE.AND.EX P2, PT, RZ, UR5, PT, P2 ;  /* 0x00000005ff007c0c */ /* 0x000fe2000bf45320 */
[----:B------:R-:W-:Y:S02]  /*10d0*/  ULDC.64 UR4, c[0x0][0xa08] ;  /* 0x0002820000047ab9 */ /* 0x000fe40000000a00 */
[----:B------:R-:W-:-:S03]  /*10e0*/  ISETP.NE.U32.AND P0, PT, RZ, UR4, PT ;  /* 0x00000004ff007c0c */ /* 0x000fc6000bf05070 */
[----:B----4-:R-:W1:Y:S01]  /*10f0*/  @P1 LDC.64 R2, c[0x0][0xa28] ;  /* 0x00028a00ff021b82 */ /* 0x010e620000000a00 */
[----:B------:R-:W-:Y:S01]  /*1100*/  ISETP.NE.AND.EX P0, PT, RZ, UR5, PT, P0 ;  /* 0x00000005ff007c0c */ /* 0x000fe2000bf05300 */
[----:B0-----:R-:W-:-:S06]  /*1110*/  IMAD.WIDE R8, R31, 0x4, R4 ;  /* 0x000000041f087825 */ /* 0x001fcc00078e0204 */
[----:B------:R-:W0:Y:S01]  /*1120*/  @P2 LDC.64 R6, c[0x0][0xa18] ;  /* 0x00028600ff062b82 */ /* 0x000e220000000a00 */
[----:B------:R-:W-:Y:S02]  /*1130*/  ULDC UR4, c[0x0][0x288] ;  /* 0x0000a20000047ab9 */ /* 0x000fe40000000800 */
[----:B------:R-:W-:Y:S01]  /*1140*/  IMAD.U32 R157, RZ, RZ, UR4 ;  /* 0x00000004ff9d7e24 */ /* 0x000fe2000f8e00ff */
[----:B------:R-:W-:Y:S02]  /*1150*/  ULDC.64 UR4, c[0x0][0x418] ;  /* 0x0001060000047ab9 */ /* 0x000fe40000000a00 */
[----:B------:R2:W5:Y:S01]  /*1160*/  @P0 LDG.E R28, desc[UR40][R8.64] ;  /* 0x00000028081c0981 */ /* 0x000562000c1e1900 */
[----:B-1----:R-:W-:-:S05]  /*1170*/  @P1 IMAD.WIDE R2, R31, 0x4, R2 ;  /* 0x000000041f021825 */ /* 0x002fca00078e0202 */
[----:B------:R2:W5:Y:S01]  /*1180*/  @P1 LDG.E R10, desc[UR40][R2.64] ;  /* 0x00000028020a1981 */ /* 0x000562000c1e1900 */
[----:B0-----:R-:W-:-:S05]  /*1190*/  @P2 IMAD.WIDE R4, R31, 0x4, R6 ;  /* 0x000000041f042825 */ /* 0x001fca00078e0206 */
        /* <DEDUP_REMOVED lines=8> */
[----:B------:R-:W-:Y:S02]  /*1220*/  IMAD.U32 R24, RZ, RZ, UR5 ;  /* 0x00000005ff187e24 */ /* 0x000fe4000f8e00ff */
[----:B------:R-:W-:Y:S01]  /*1230*/  IMAD.U32 R33, RZ, RZ, UR4 ;  /* 0x00000004ff217e24 */ /* 0x000fe2000f8e00ff */
[----:B--2---:R-:W-:Y:S06]  /*1240*/  @P2 BRA `(.L_x_1338) ;  /* 0x0000000000242947 */ /* 0x004fec0003800000 */
        /* <DEDUP_REMOVED lines=9> */
.L_x_1338:
        /* <DEDUP_REMOVED lines=11> */
[----:B------:R-:W0:Y:S02]  /*1390*/  LDC.64 R2, c[0x0][0xa20] ;  /* 0x00028800ff027b82 */ /* 0x000e240000000a00 */
[----:B0-----:R-:W-:-:S05]  /*13a0*/  IMAD.WIDE R2, R31, 0x4, R2 ;  /* 0x000000041f027825 */ /* 0x001fca00078e0202 */
[----:B------:R0:W5:Y:S01]  /*13b0*/  LDG.E R33, desc[UR40][R2.64] ;  /* 0x0000002802217981 */ /* 0x000162000c1e1900 */
[----:B------:R-:W-:Y:S05]  /*13c0*/  BRA `(.L_x_1340) ;  /* 0x0000000000107947 */ /* 0x000fea0003800000 */
.L_x_1339:
[----:B------:R-:W-:Y:S05]  /*13d0*/  @!P0 BRA `(.L_x_1340) ;  /* 0x00000000000c8947 */ /* 0x000fea0003800000 */
[----:B------:R-:W2:Y:S04]  /*13e0*/  LDG.E R0, desc[UR40][R8.64] ;  /* 0x0000002808007981 */ /* 0x000ea8000c1e1900 */
[----:B------:R-:W2:Y:S02]  /*13f0*/  LDG.E R33, desc[UR40][R8.64+0x4] ;  /* 0x0000042808217981 */ /* 0x000ea4000c1e1900 */
[----:B--2---:R-:W-:-:S07]  /*1400*/  IMAD.IADD R33, R33, 0x1, -R0 ;  /* 0x0000000121217824 */ /* 0x004fce00078e0a00 */
.L_x_1340:
[----:B------:R-:W-:Y:S01]  /*1410*/  ULDC.64 UR4, c[0x0][0xa10] ;  /* 0x0002840000047ab9 */ /* 0x000fe20000000a00 */
[----:B------:R-:W1:Y:S01]  /*1420*/  LDC R4, c[0x0][0x448] ;  /* 0x00011200ff047b82 */ /* 0x000e620000000800 */
[----:B------:R-:W-:-:S04]  /*1430*/  ISETP.NE.U32.AND P0, PT, RZ, UR4, PT ;  /* 0x00000004ff007c0c */ /* 0x000fc8000bf05070 */
[----:B------:R-:W-:Y:S01]  /*1440*/  ISETP.NE.AND.EX P0, PT, RZ, UR5, PT, P0 ;  /* 0x00000005ff007c0c */ /* 0x000fe2000bf05300 */
[----:B------:R-:W-:Y:S02]  /*1450*/  ULDC.64 UR4, c[0x0][0xa30] ;  /* 0x00028c0000047ab9 */ /* 0x000fe40000000a00 */
[----:B------:R-:W-:-:S04]  /*1460*/  ISETP.NE.U32.AND P1, PT, RZ, UR4, PT ;  /* 0x00000004ff007c0c */ /* 0x000fc8000bf25070 */
[----:B------:R-:W-:-:S06]  /*1470*/  ISETP.NE.AND.EX P1, PT, RZ, UR5, PT, P1 ;  /* 0x00000005ff007c0c */ /* 0x000fcc000bf25310 */
[----:B------:R-:W2:Y:S08]  /*1480*/  @P0 LDC.64 R6, c[0x0][0xa10] ;  /* 0x00028400ff060b82 */ /* 0x000eb00000000a00 */
[----:B------:R-:W3:Y:S01]  /*1490*/  @P1 LDC.64 R8, c[0x0][0xa30] ;  /* 0x00028c00ff081b82 */ /* 0x000ee20000000a00 */
[----:B--2---:R-:W-:-:S05]  /*14a0*/  @P0 IMAD.WIDE R6, R31, 0x4, R6 ;  /* 0x000000041f060825 */ /* 0x004fca00078e0206 */
[----:B------:R-:W2:Y:S04]  /*14b0*/  @P0 LDG.E R0, desc[UR40][R6.64] ;  /* 0x0000002806000981 */ /* 0x000ea8000c1e1900 */
[----:B0-----:R-:W2:Y:S01]  /*14c0*/  @P0 LDG.E R3, desc[UR40][R6.64+0x4] ;  /* 0x0000042806030981 */ /* 0x001ea2000c1e1900 */
[----:B-----5:R-:W-:Y:S02]  /*14d0*/  IMAD.MOV.U32 R2, RZ, RZ, R33 ;  /* 0x000000ffff027224 */ /* 0x020fe400078e0021 */
[----:B---3--:R-:W-:-:S05]  /*14e0*/  @P1 IMAD.WIDE R8, R31, 0x4, R8 ;  /* 0x000000041f081825 */ /* 0x008fca00078e0208 */
[----:B------:R0:W5:Y:S01]  /*14f0*/  @P1 LDG.E R2, desc[UR40][R8.64] ;  /* 0x0000002808021981 */ /* 0x000162000c1e1900 */
[----:B-1----:R-:W-:Y:S01]  /*1500*/  ISETP.NE.AND P1, PT, R4, 0x1, PT ;  /* 0x000000010400780c */ /* 0x002fe20003f25270 */
[----:B------:R-:W-:Y:S01]  /*1510*/  IMAD.IADD R15, R33, 0x1, -R10 ;  /* 0x00000001210f7824 */ /* 0x000fe200078e0a0a */
[----:B------:R-:W1:Y:S01]  /*1520*/  LDC.64 R4, c[0x0][0x9e0] ;  /* 0x00027800ff047b82 */ /* 0x000e620000000a00 */
[----:B------:R-:W-:-:S05]  /*1530*/  IMAD R20, R29, 0xc0, RZ ;  /* 0x000000c01d147824 */ /* 0x000fca00078e02ff */
[----:B------:R3:W-:Y:S05]  /*1540*/  STL [R1+0x20], R20 ;  /* 0x0000201401007387 */ /* 0x0007ea0000100800 */
[----:B------:R-:W4:Y:S08]  /*1550*/  @P1 LDC R11, c[0x0][0x44c] ;  /* 0x00011300ff0b1b82 */ /* 0x000f300000000800 */
[----:B------:R-:W0:Y:S01]  /*1560*/  @P1 LDC R12, c[0x0][0x450] ;  /* 0x00011400ff0c1b82 */ /* 0x000e220000000800 */
[----:B-1----:R-:W-:Y:S01]  /*1570*/  ISETP.GE.AND P2, PT, R5, 0x1, PT ;  /* 0x000000010500780c */ /* 0x002fe20003f46270 */
[----:B--2---:R-:W-:-:S02]  /*1580*/  @P0 IMAD.IADD R24, R3, 0x1, -R0 ;  /* 0x0000000103180824 */ /* 0x004fc400078e0a00 */
[----:B------:R-:W-:Y:S02]  /*1590*/  VIADD R0, R20, 0xbf ;  /* 0x000000bf14007836 */ /* 0x000fe40000000000 */
[----:B------:R-:W-:Y:S02]  /*15a0*/  IMAD.IADD R14, R15, 0x1, R24 ;  /* 0x000000010f0e7824 */ /* 0x000fe400078e0218 */
[----:B----4-:R-:W-:-:S03]  /*15b0*/  @P1 IMAD.HI.U32 R3, R0, R11, RZ ;  /* 0x0000000b00031227 */ /* 0x010fc600078e00ff */
[----:B------:R3:W-:Y:S01]  /*15c0*/  STL [R1+0x10], R14 ;  /* 0x0000100e01007387 */ /* 0x0007e20000100800 */
[----:B------:R-:W-:Y:S01]  /*15d0*/  IMAD.MOV.U32 R7, RZ, RZ, R0 ;  /* 0x000000ffff077224 */ /* 0x000fe200078e0000 */
[----:B0-----:R-:W-:Y:S01]  /*15e0*/  @P1 SHF.R.U32.HI R7, RZ, R12, R3 ;  /* 0x0000000cff071219 */ /* 0x001fe20000011603 */
[C---:B------:R-:W-:Y:S01]  /*15f0*/  VIADD R0, R14.reuse, 0x7f ;  /* 0x0000007f0e007836 */ /* 0x040fe20000000000 */
[----:B------:R-:W-:-:S04]  /*1600*/  IADD3 R90, R14, 0x1, -R157 ;  /* 0x000000010e5a7810 */ /* 0x000fc80007ffe89d */
[----:B------:R-:W-:Y:S01]  /*1610*/  SHF.R.S32.HI R3, RZ, 0x1f, R0 ;  /* 0x0000001fff037819 */ /* 0x000fe20000011400 */
[----:B------:R-:W-:-:S03]  /*1620*/  IMAD.IADD R9, R90, 0x1, R7 ;  /* 0x000000015a097824 */ /* 0x000fc600078e0207 */
[----:B------:R-:W-:Y:S01]  /*1630*/  LEA.HI R3, R3, R0, RZ, 0x7 ;  /* 0x0000000003037211 */ /* 0x000fe200078f38ff */
[----:B------:R-:W-:-:S03]  /*1640*/  IMAD.IADD R4, R9, 0x1, R4 ;  /* 0x0000000109047824 */ /* 0x000fc600078e0204 */
[----:B------:R-:W-:Y:S01]  /*1650*/  SHF.R.S32.HI R91, RZ, 0x7, R3 ;  /* 0x00000007ff5b7819 */ /* 0x000fe20000011403 */
[----:B---3--:R-:W-:Y:S06]  /*1660*/  @!P2 BRA `(.L_x_1341) ;  /* 0x000000000048a947 */ /* 0x008fec0003800000 */
        /* <DEDUP_REMOVED lines=11> */
.L_x_1343:
[----:B------:R-:W-:-:S13]  /*1720*/  ISETP.NE.AND P0, PT, R5, 0x1, PT ;  /* 0x000000010500780c */ /* 0x000fda0003f05270 */
[----:B------:R-:W0:Y:S02]  /*1730*/  @P0 LDC.64 R6, c[0x0][0x9e8] ;  /* 0x00027a00ff060b82 */ /* 0x000e240000000a00 */
[----:B0-----:R-:W-:-:S05]  /*1740*/  @P0 IMAD.HI.U32 R6, R0, R6, RZ ;  /* 0x0000000600060227 */ /* 0x001fca00078e00ff */
[----:B------:R-:W-:-:S07]  /*1750*/  @P0 SHF.R.U32.HI R0, RZ, R7, R6 ;  /* 0x00000007ff000219 */ /* 0x000fce0000011606 */
.L_x_1344:
[----:B------:R-:W-:Y:S05]  /*1760*/  BSYNC B0 ;  /* 0x0000000000007941 */ /* 0x000fea0003800000 */
.L_x_1342:
[----:B------:R-:W-:-:S05]  /*1770*/  IMAD R3, R0, R5, R5 ;  /* 0x0000000500037224 */ /* 0x000fca00078e0205 */
[----:B------:R-:W-:-:S07]  /*1780*/  VIMNMX R4, R4, R3, PT ;  /* 0x0000000304047248 */ /* 0x000fce0003fe0100 */
.L_x_1341:
[----:B------:R-:W0:Y:S01]  /*1790*/  @P1 LDC R0, c[0x0][0x44c] ;  /* 0x00011300ff001b82 */ /* 0x000e220000000800 */
[----:B------:R-:W-:Y:S01]  /*17a0*/  VIADD R4, R4, 0x7f ;  /* 0x0000007f04047836 */ /* 0x000fe20000000000 */
[----:B------:R-:W-:Y:S01]  /*17b0*/  ULDC UR4, c[0x0][0x9dc] ;  /* 0x0002770000047ab9 */ /* 0x000fe20000000800 */
[----:B------:R-:W-:Y:S02]  /*17c0*/  IMAD.MOV.U32 R7, RZ, RZ, R20 ;  /* 0x000000ffff077224 */ /* 0x000fe400078e0014 */
[----:B------:R-:W-:Y:S01]  /*17d0*/  IMAD.IADD R92, R14, 0x1, -R157 ;  /* 0x000000010e5c7824 */ /* 0x000fe200078e0a9d */
[----:B------:R-:W-:Y:S02]  /*17e0*/  SHF.R.S32.HI R3, RZ, 0x1f, R4 ;  /* 0x0000001fff037819 */ /* 0x000fe40000011404 */
[----:B------:R-:W1:Y:S02]  /*17f0*/  @P1 LDC R9, c[0x0][0x450] ;  /* 0x00011400ff091b82 */ /* 0x000e640000000800 */
[----:B------:R-:W-:Y:S01]  /*1800*/  LEA.HI R3, R3, R4, RZ, 0x7 ;  /* 0x0000000403037211 */ /* 0x000fe200078f38ff */
[----:B0-----:R-:W-:-:S05]  /*1810*/  @P1 IMAD.HI.U32 R0, R20, R0, RZ ;  /* 0x0000000014001227 */ /* 0x001fca00078e00ff */
[----:B-1----:R-:W-:Y:S02]  /*1820*/  @P1 SHF.R.U32.HI R7, RZ, R9, R0 ;  /* 0x00000009ff071219 */ /* 0x002fe40000011600 */
[----:B------:R-:W-:-:S03]  /*1830*/  SHF.R.S32.HI R0, RZ, 0x7, R3 ;  /* 0x00000007ff007819 */ /* 0x000fc60000011403 */
[----:B------:R-:W-:Y:S01]  /*1840*/  IMAD.IADD R3, R92, 0x1, R7 ;  /* 0x000000015c037824 */ /* 0x000fe200078e0207 */
[----:B------:R-:W-:-:S03]  /*1850*/  VIMNMX R8, R91, R0, PT ;  /* 0x000000005b087248 */ /* 0x000fc60003fe0100 */
[----:B------:R-:W-:Y:S01]  /*1860*/  VIADD R0, R3, -UR4 ;  /* 0x8000000403007c36 */ /* 0x000fe20008000000 */
[----:B------:R-:W-:Y:S06]  /*1870*/  @!P2 BRA `(.L_x_1345) ;  /* 0x000000000044a947 */ /* 0x000fec0003800000 */
[----:B------:R-:W-:Y:S01]  /*1880*/  ISETP.GT.AND P0, PT, R3, -0x1, PT ;  /* 0xffffffff0300780c */ /* 0x000fe20003f04270 */
[----:B------:R-:W-:-:S12]  /*1890*/  BSSY B0, `(.L_x_1346) ;  /* 0x000000d000007945 */ /* 0x000fd80003800000 */
        /* <DEDUP_REMOVED lines=8> */
.L_x_1347:
[----:B------:R-:W-:-:S13]  /*1920*/  ISETP.NE.AND P0, PT, R5, 0x1, PT ;  /* 0x000000010500780c */ /* 0x000fda0003f05270 */
[----:B------:R-:W0:Y:S02]  /*1930*/  @P0 LDC.64 R6, c[0x0][0x9e8] ;  /* 0x00027a00ff060b82 */ /* 0x000e240000000a00 */
[----:B0-----:R-:W-:-:S05]  /*1940*/  @P0 IMAD.HI.U32 R4, R3, R6, RZ ;  /* 0x0000000603040227 */ /* 0x001fca00078e00ff */
[----:B------:R-:W-:-:S07]  /*1950*/  @P0 SHF.R.U32.HI R3, RZ, R7, R4 ;  /* 0x00000007ff030219 */ /* 0x000fce0000011604 */
.L_x_1348:
[----:B------:R-:W-:Y:S05]  /*1960*/  BSYNC B0 ;  /* 0x0000000000007941 */ /* 0x000fea0003800000 */
.L_x_1346:
[----:B------:R-:W-:-:S05]  /*1970*/  IMAD R3, R3, R5, RZ ;  /* 0x0000000503037224 */ /* 0x000fca00078e02ff */
[----:B------:R-:W-:-:S07]  /*1980*/  VIMNMX R0, R0, R3, !PT ;  /* 0x0000000300007248 */ /* 0x000fce0007fe0100 */
.L_x_1345:
[----:B------:R-:W-:Y:S01]  /*1990*/  SHF.R.S32.HI R3, RZ, 0x1f, R0 ;  /* 0x0000001fff037819 */ /* 0x000fe20000011400 */
[----:B------:R-:W-:Y:S01]  /*19a0*/  BSSY B0, `(.L_x_1349) ;  /* 0x000002a000007945 */ /* 0x000fe20003800000 */
[----:B------:R-:W-:Y:S02]  /*19b0*/  LOP3.LUT R14, R13, 0xff, RZ, 0xc0, !PT ;  /* 0x000000ff0d0e7812 */ /* 0x000fe400078ec0ff */
[----:B------:R-:W-:Y:S01]  /*19c0*/  LEA.HI R3, R3, R0, RZ, 0x7 ;  /* 0x0000000003037211 */ /* 0x000fe200078f38ff */
[----:B------:R-:W-:Y:S01]  /*19d0*/  IMAD.MOV.U32 R0, RZ, RZ, RZ ;  /* 0x000000ffff007224 */ /* 0x000fe200078e00ff */
[----:B------:R-:W-:Y:S01]  /*19e0*/  SHF.R.U32.HI R4, RZ, 0x10, R13 ;  /* 0x00000010ff047819 */ /* 0x000fe2000001160d */
[----:B------:R0:W-:Y:S01]  /*19f0*/  STL [R1+0x5c], R14 ;  /* 0x00005c0e01007387 */ /* 0x0001e20000100800 */
[----:B------:R-:W-:-:S03]  /*1a00*/  SHF.R.S32.HI R3, RZ, 0x7, R3 ;  /* 0x00000007ff037819 */ /* 0x000fc60000011403 */
[----:B------:R0:W-:Y:S01]  /*1a10*/  STL [R1+0x4c], R4 ;  /* 0x00004c0401007387 */ /* 0x0001e20000100800 */
[----:B------:R-:W-:-:S04]  /*1a20*/  VIMNMX R9, RZ, R3, !PT ;  /* 0x00000003ff097248 */ /* 0x000fc80007fe0100 */
[----:B------:R-:W-:-:S13]  /*1a30*/  ISETP.GT.AND P0, PT, R8, R9, PT ;  /* 0x000000090800720c */ /* 0x000fda0003f04270 */
[----:B0-----:R-:W-:Y:S05]  /*1a40*/  @!P0 BRA `(.L_x_1350) ;  /* 0x00000000007c8947 */ /* 0x001fea0003800000 */
[----:B------:R-:W-:Y:S01]  /*1a50*/  ISETP.NE.AND P0, PT, R4, RZ, PT ;  /* 0x000000ff0400720c */ /* 0x000fe20003f05270 */
[----:B------:R-:W-:-:S03]  /*1a60*/  ULDC UR4, c[0x0][0x9f0] ;  /* 0x00027c0000047ab9 */ /* 0x000fc60000000800 */
[----:B------:R-:W-:-:S04]  /*1a70*/  SEL R11, R4, UR4, P0 ;  /* 0x00000004040b7c07 */ /* 0x000fc80008000000 */
[-C--:B------:R-:W-:Y:S02]  /*1a80*/  IABS R6, R11.reuse ;  /* 0x0000000b00067213 */ /* 0x080fe40000000000 */
[----:B------:R-:W-:Y:S02]  /*1a90*/  IADD3 R0, R11, -0x1, R8 ;  /* 0xffffffff0b007810 */ /* 0x000fe40007ffe008 */
[----:B------:R-:W0:Y:S01]  /*1aa0*/  I2F.RP R3, R6 ;  /* 0x0000000600037306 */ /* 0x000e220000209400 */
[----:B------:R-:W-:Y:S02]  /*1ab0*/  IABS R12, R11 ;  /* 0x0000000b000c7213 */ /* 0x000fe40000000000 */
[----:B------:R-:W-:-:S05]  /*1ac0*/  IMAD.IADD R0, R0, 0x1, -R9 ;  /* 0x0000000100007824 */ /* 0x000fca00078e0a09 */
        /* <DEDUP_REMOVED lines=10> */
[----:B------:R-:W-:-:S04]  /*1b70*/  IMAD.HI.U32 R5, R5, R7, R4 ;  /* 0x0000000705057227 */ /* 0x000fc800078e0004 */
[----:B------:R-:W-:-:S04]  /*1b80*/  IMAD.MOV.U32 R4, RZ, RZ, R10 ;  /* 0x000000ffff047224 */ /* 0x000fc800078e000a */
        /* <DEDUP_REMOVED lines=8> */
[----:B------:R-:W-:-:S04]  /*1c10*/  IMAD.MOV.U32 R0, RZ, RZ, R5 ;  /* 0x000000ffff007224 */ /* 0x000fc800078e0005 */
[----:B------:R-:W-:Y:S01]  /*1c20*/  @!P2 IMAD.MOV R0, RZ, RZ, -R0 ;  /* 0x000000ffff00a224 */ /* 0x000fe200078e0a00 */
[----:B------:R-:W-:-:S07]  /*1c30*/  @!P1 LOP3.LUT R0, RZ, R11, RZ, 0x33, !PT ;  /* 0x0000000bff009212 */ /* 0x000fce00078e33ff */
.L_x_1350:
[----:B------:R-:W-:Y:S05]  /*1c40*/  BSYNC B0 ;  /* 0x0000000000007941 */ /* 0x000fea0003800000 */
.L_x_1349:
[----:B------:R-:W-:-:S05]  /*1c50*/  IMAD R3, R14, R0, R9 ;  /* 0x000000000e037224 */ /* 0x000fca00078e0209 */
[C---:B------:R-:W-:Y:S01]  /*1c60*/  VIADDMNMX R0, R3.reuse, R0, R8, PT ;  /* 0x0000000003007246 */ /* 0x040fe20003800108 */
[----:B------:R-:W-:-:S04]  /*1c70*/  IMAD R3, R3, 0x80, -R15 ;  /* 0x0000008003037824 */ /* 0x000fc800078e0a0f */
[----:B------:R-:W-:Y:S01]  /*1c80*/  IMAD R5, R0, 0x80, -R15 ;  /* 0x0000008000057824 */ /* 0x000fe200078e0a0f */
[----:B------:R-:W-:-:S04]  /*1c90*/  VIMNMX R3, RZ, R3, !PT ;  /* 0x00000003ff037248 */ /* 0x000fc80007fe0100 */
[----:B------:R-:W-:Y:S02]  /*1ca0*/  VIMNMX R0, R5, R24, PT ;  /* 0x0000001805007248 */ /* 0x000fe40003fe0100 */
[----:B------:R-:W-:Y:S02]  /*1cb0*/  SHF.R.U32.HI R27, RZ, 0x7, R3 ;  /* 0x00000007ff1b7819 */ /* 0x000fe40000011603 */
[----:B------:R-:W-:-:S03]  /*1cc0*/  ISETP.GT.AND P0, PT, R0, R3, PT ;  /* 0x000000030000720c */ /* 0x000fc60003f04270 */
[----:B------:R-:W-:-:S10]  /*1cd0*/  IMAD.MOV.U32 R26, RZ, RZ, R27 ;  /* 0x000000ffff1a7224 */ /* 0x000fd400078e001b */
[----:B------:R-:W-:-:S05]  /*1ce0*/  @P0 VIADD R0, R0, 0x7f ;  /* 0x0000007f00000836 */ /* 0x000fca0000000000 */
[----:B------:R-:W-:-:S04]  /*1cf0*/  @P0 SHF.R.S32.HI R3, RZ, 0x1f, R0 ;  /* 0x0000001fff030819 */ /* 0x000fc80000011400 */
[----:B------:R-:W-:-:S04]  /*1d00*/  @P0 LEA.HI R3, R3, R0, RZ, 0x7 ;  /* 0x0000000003030211 */ /* 0x000fc800078f38ff */
[----:B------:R-:W-:Y:S02]  /*1d10*/  @P0 SHF.R.S32.HI R26, RZ, 0x7, R3 ;  /* 0x00000007ff1a0819 */ /* 0x000fe40000011403 */
[----:B------:R-:W-:Y:S02]  /*1d20*/  PLOP3.LUT P0, PT, PT, PT, PT, 0x80, 0x0 ;  /* 0x000000000000781c */ /* 0x000fe40003f0f070 */
[----:B------:R-:W-:-:S13]  /*1d30*/  ISETP.GT.AND P1, PT, R26, R27, PT ;  /* 0x0000001b1a00720c */ /* 0x000fda0003f24270 */
[----:B------:R-:W-:Y:S05]  /*1d40*/  @!P1 BRA `(.L_x_1351) ;  /* 0x0000003c007c9947 */ /* 0x000fea0003800000 */
        /* <DEDUP_REMOVED lines=19> */
[----:B-1---5:R-:W-:Y:S05]  /*1e80*/  CALL.ABS.NOINC R14 ;  /* 0x000000000e007343 */ /* 0x022fea0003c00000 */
.L_x_1353:
[----:B------:R-:W-:Y:S05]  /*1e90*/  BSYNC B6 ;  /* 0x0000000000067941 */ /* 0x000fea0003800000 */
.L_x_1352:
        /* <DEDUP_REMOVED lines=20> */
.L_x_1355:
[----:B------:R-:W-:Y:S05]  /*1fe0*/  BSYNC B6 ;  /* 0x0000000000067941 */ /* 0x000fea0003800000 */
.L_x_1354:
[----:B------:R-:W-:Y:S01]  /*1ff0*/  ULDC.64 UR4, c[0x0][0x9f8] ;  /* 0x00027e0000047ab9 */ /* 0x000fe20000000a00 */
[----:B------:R-:W2:Y:S01]  /*2000*/  LDL R12, [R1+0x40] ;  /* 0x00004000010c7983 */ /* 0x000ea20000100800 */
[----:B------:R-:W-:Y:S01]  /*2010*/  ISETP.NE.U32.AND P0, PT, RZ, UR4, PT ;  /* 0x00000004ff007c0c */ /* 0x000fe2000bf05070 */
[----:B------:R-:W0:Y:S02]  /*2020*/  LDC.64 R72, c[0x0][0x300] ;  /* 0x0000c000ff487b82 */ /* 0x000e240000000a00 */
[----:B------:R-:W3:Y:S01]  /*2030*/  LDL R14, [R1+0x44] ;  /* 0x00004400010e7983 */ /* 0x000ee20000100800 */
[----:B------:R-:W-:Y:S01]  /*2040*/  ISETP.NE.AND.EX P0, PT, RZ, UR5, PT, P0 ;  /* 0x00000005ff007c0c */ /* 0x000fe2000bf05300 */
[----:B------:R-:W-:Y:S01]  /*2050*/  IMAD.IADD R28, R28, 0x1, R33 ;  /* 0x000000011c1c7824 */ /* 0x000fe200078e0221 */
[----:B------:R-:W-:Y:S01]  /*2060*/  ULDC.64 UR4, c[0x0][0xa08] ;  /* 0x0002820000047ab9 */ /* 0x000fe20000000a00 */
[----:B------:R-:W1:Y:S01]  /*2070*/  S2R R20, SR_TID.X ;  /* 0x0000000000147919 */ /* 0x000e620000002100 */
[----:B------:R-:W-:Y:S01]  /*2080*/  SHF.R.S32.HI R19, RZ, 0x1f, R18 ;  /* 0x0000001fff137819 */ /* 0x000fe20000011412 */
[----:B------:R-:W4:Y:S08]  /*2090*/  LDC R15, c[0x0][0x3f4] ;  /* 0x0000fd00ff0f7b82 */ /* 0x000f300000000800 */
[----:B------:R-:W1:Y:S08]  /*20a0*/  @P0 LDC.64 R4, c[0x0][0x9f8] ;  /* 0x00027e00ff040b82 */ /* 0x000e700000000a00 */
[----:B------:R-:W4:Y:S01]  /*20b0*/  LDC.64 R70, c[0x0][0x3f8] ;  /* 0x0000fe00ff467b82 */ /* 0x000f220000000a00 */
[----:B-1----:R-:W-:-:S05]  /*20c0*/  @P0 IMAD.WIDE R4, R31, 0x4, R4 ;  /* 0x000000041f040825 */ /* 0x002fca00078e0204 */
[----:B------:R1:W3:Y:S01]  /*20d0*/  @P0 LDG.E R31, desc[UR40][R4.64] ;  /* 0x00000028041f0981 */ /* 0x0002e2000c1e1900 */
[----:B------:R-:W-:Y:S01]  /*20e0*/  SHF.R.S32.HI R33, RZ, 0x1f, R28 ;  /* 0x0000001fff217819 */ /* 0x000fe2000001141c */
[CC--:B0-----:R-:W-:Y:S01]  /*20f0*/  IMAD.WIDE.U32 R6, R28.reuse, R72.reuse, RZ ;  /* 0x000000481c067225 */ /* 0x0c1fe200078e00ff */
[----:B------:R-:W-:Y:S02]  /*2100*/  ISETP.NE.U32.AND P0, PT, RZ, UR4, PT ;  /* 0x00000004ff007c0c */ /* 0x000fe4000bf05070 */
[----:B------:R-:W-:Y:S01]  /*2110*/  SHF.R.U32.HI R35, RZ, 0x7, R20 ;  /* 0x00000007ff237819 */ /* 0x000fe20000011614 */
[----:B------:R-:W-:Y:S01]  /*2120*/  IMAD R0, R33, R72, RZ ;  /* 0x0000004821007224 */ /* 0x000fe200078e02ff */
[----:B------:R-:W-:Y:S01]  /*2130*/  ISETP.NE.AND.EX P0, PT, RZ, UR5, PT, P0 ;  /* 0x00000005ff007c0c */ /* 0x000fe2000bf05300 */
[----:B------:R-:W-:Y:S01]  /*2140*/  ULDC.64 UR4, c[0x0][0x308] ;  /* 0x0000c20000047ab9 */ /* 0x000fe20000000a00 */
[----:B------:R-:W-:Y:S01]  /*2150*/  ISETP.NE.AND P6, PT, R35, 0x1, PT ;  /* 0x000000012300780c */ /* 0x000fe20003fc5270 */
[----:B------:R-:W-:Y:S01]  /*2160*/  IMAD R3, R28, R73, R0 ;  /* 0x000000491c037224 */ /* 0x000fe200078e0200 */
[----:B------:R-:W-:-:S03]  /*2170*/  SHF.R.S32.HI R34, RZ, 0x1f, R23 ;  /* 0x0000001fff227819 */ /* 0x000fc60000011417 */
[----:B------:R-:W-:Y:S02]  /*2180*/  IMAD.IADD R7, R7, 0x1, R3 ;  /* 0x0000000107077824 */ /* 0x000fe400078e0203 */
[----:B-1----:R-:W-:-:S04]  /*2190*/  IMAD.WIDE.U32 R4, R32, UR4, R6 ;  /* 0x0000000420047c25 */ /* 0x002fc8000f8e0006 */
[----:B------:R-:W-:Y:S01]  /*21a0*/  IMAD R5, R32, UR5, R5 ;  /* 0x0000000520057c24 */ /* 0x000fe2000f8e0205 */
[----:B------:R-:W-:Y:S01]  /*21b0*/  ULDC.64 UR4, c[0x0][0x310] ;  /* 0x0000c40000047ab9 */ /* 0x000fe20000000a00 */
[----:B------:R-:W-:Y:S01]  /*21c0*/  IMAD.WIDE.U32 R6, R23, R72, R18 ;  /* 0x0000004817067225 */ /* 0x000fe200078e0012 */
[----:B------:R-:W-:-:S03]  /*21d0*/  SHF.R.S32.HI R155, RZ, 0x1f, R154 ;  /* 0x0000001fff9b7819 */ /* 0x000fc6000001149a */
[----:B----4-:R-:W-:Y:S01]  /*21e0*/  IMAD.WIDE.U32 R52, R23, R70, R154 ;  /* 0x0000004617347225 */ /* 0x010fe200078e009a */
[----:B------:R-:W-:-:S03]  /*21f0*/  LOP3.LUT R22, R22, 0xfffffffb, RZ, 0xc0, !PT ;  /* 0xfffffffb16167812 */ /* 0x000fc600078ec0ff */
[----:B------:R-:W-:Y:S02]  /*2200*/  VIADD R65, R18, 0x20 ;  /* 0x0000002012417836 */ /* 0x000fe40000000000 */
[----:B------:R-:W-:Y:S02]  /*2210*/  VIADD R63, R35, 0x8 ;  /* 0x00000008233f7836 */ /* 0x000fe40000000000 */
[----:B------:R-:W-:Y:S02]  /*2220*/  IMAD.SHL.U32 R62, R15, 0x2, RZ ;  /* 0x000000020f3e7824 */ /* 0x000fe400078e00ff */
[C---:B--2---:R-:W-:Y:S01]  /*2230*/  IMAD.SHL.U32 R69, R12.reuse, 0x40, RZ ;  /* 0x000000400c457824 */ /* 0x044fe200078e00ff */
[----:B------:R-:W-:Y:S01]  /*2240*/  LOP3.LUT P1, RZ, R12, 0x4, RZ, 0xc0, !PT ;  /* 0x000000040cff7812 */ /* 0x000fe2000782c0ff */
[----:B------:R-:W-:Y:S01]  /*2250*/  VIADD R12, R23, 0x60 ;  /* 0x00000060170c7836 */ /* 0x000fe20000000000 */
[----:B---3--:R-:W-:Y:S02]  /*2260*/  SHF.R.S32.HI R0, RZ, 0x1f, R31 ;  /* 0x0000001fff007819 */ /* 0x008fe4000001141f */
[----:B------:R-:W-:-:S02]  /*2270*/  SEL R31, R31, RZ, !P0 ;  /* 0x000000ff1f1f7207 */ /* 0x000fc40004000000 */
[----:B------:R-:W-:-:S03]  /*2280*/  SEL R10, R0, RZ, !P0 ;  /* 0x000000ff000a7207 */ /* 0x000fc60004000000 */
[----:B------:R-:W-:Y:S02]  /*2290*/  IMAD.WIDE.U32 R56, R31, UR4, R4 ;  /* 0x000000041f387c25 */ /* 0x000fe4000f8e0004 */
[----:B------:R-:W0:Y:S02]  /*22a0*/  LDC.64 R4, c[0x0][0x408] ;  /* 0x00010200ff047b82 */ /* 0x000e240000000a00 */
[----:B------:R-:W-:Y:S01]  /*22b0*/  IMAD R0, R10, UR4, RZ ;  /* 0x000000040a007c24 */ /* 0x000fe2000f8e02ff */
[----:B------:R-:W-:-:S03]  /*22c0*/  IADD3 R75, P0, R56, R6, RZ ;  /* 0x00000006384b7210 */ /* 0x000fc60007f1e0ff */
[----:B------:R-:W-:Y:S01]  /*22d0*/  IMAD R3, R31, UR5, R0 ;  /* 0x000000051f037c24 */ /* 0x000fe2000f8e0200 */
[----:B------:R-:W-:Y:S05]  /*22e0*/  @!P6 WARPSYNC.ALL ;  /* 0x000000000000e948 */ /* 0x000fea0003800000 */
[----:B------:R-:W-:Y:S01]  /*22f0*/  ULDC.64 UR4, c[0x0][0x330] ;  /* 0x0000cc0000047ab9 */ /* 0x000fe20000000a00 */
[----:B------:R-:W-:Y:S02]  /*2300*/  IMAD R0, R34, R72, RZ ;  /* 0x0000004822007224 */ /* 0x000fe400078e02ff */
[----:B------:R-:W-:-:S04]  /*2310*/  IMAD.WIDE.U32 R8, R32, UR4, R18 ;  /* 0x0000000420087c25 */ /* 0x000fc8000f8e0012 */
[----:B------:R-:W-:Y:S01]  /*2320*/  IMAD R9, R32, UR5, R9 ;  /* 0x0000000520097c24 */ /* 0x000fe2000f8e0209 */
[----:B------:R-:W-:Y:S01]  /*2330*/  ULDC.64 UR4, c[0x0][0x338] ;  /* 0x0000ce0000047ab9 */ /* 0x000fe20000000a00 */
[----:B------:R-:W1:Y:S01]  /*2340*/  S2R R32, SR_TID.X ;  /* 0x0000000000207919 */ /* 0x000e620000002100 */
[----:B------:R-:W-:Y:S02]  /*2350*/  IMAD R11, R23, R73, R0 ;  /* 0x00000049170b7224 */ /* 0x000fe400078e0200 */
[----:B------:R-:W-:Y:S02]  /*2360*/  IMAD.IADD R76, R57, 0x1, R3 ;  /* 0x00000001394c7824 */ /* 0x000fe400078e0203 */
[----:B------:R-:W-:-:S03]  /*2370*/  IMAD R3, R10, UR4, RZ ;  /* 0x000000040a037c24 */ /* 0x000fc6000f8e02ff */
[----:B------:R-:W-:Y:S02]  /*2380*/  IADD3.X R74, R76, R7, R11, P0, !PT ;  /* 0x000000074c4a7210 */ /* 0x000fe400007fe40b */
[----:B------:R-:W-:Y:S01]  /*2390*/  ISETP.GE.AND P0, PT, R18, R15, PT ;  /* 0x0000000f1200720c */ /* 0x000fe20003f06270 */
[----:B------:R-:W-:Y:S02]  /*23a0*/  IMAD R13, R31, UR5, R3 ;  /* 0x000000051f0d7c24 */ /* 0x000fe4000f8e0203 */
[----:B------:R-:W-:Y:S01]  /*23b0*/  IMAD R0, R34, R70, RZ ;  /* 0x0000004622007224 */ /* 0x000fe200078e02ff */
[----:B------:R-:W-:Y:S01]  /*23c0*/  SEL R3, R15, RZ, P0 ;  /* 0x000000ff0f037207 */ /* 0x000fe20000000000 */
[----:B------:R-:W-:Y:S01]  /*23d0*/  IMAD.WIDE.U32 R54, R31, UR4, R8 ;  /* 0x000000041f367c25 */ /* 0x000fe2000f8e0008 */
[----:B------:R-:W-:Y:S01]  /*23e0*/  SHF.R.S32.HI R64, RZ, 0x1f, R12 ;  /* 0x0000001fff407819 */ /* 0x000fe2000001140c */
[----:B------:R-:W-:Y:S02]  /*23f0*/  ULDC UR4, c[0x0][0x2f4] ;  /* 0x0000bd0000047ab9 */ /* 0x000fe40000000800 */
[----:B------:R-:W-:-:S02]  /*2400*/  IMAD R7, R23, R71, R0 ;  /* 0x0000004717077224 */ /* 0x000fc400078e0200 */
[----:B0-----:R-:W-:Y:S02]  /*2410*/  IMAD R0, R34, R4, RZ ;  /* 0x0000000422007224 */ /* 0x001fe400078e02ff */
[----:B------:R-:W-:Y:S02]  /*2420*/  IMAD.IADD R3, R18, 0x1, R3 ;  /* 0x0000000112037824 */ /* 0x000fe400078e0203 */
[----:B------:R-:W-:-:S04]  /*2430*/  IMAD.WIDE.U32 R30, R23, R70, R18 ;  /* 0x00000046171e7225 */ /* 0x000fc800078e0012 */
[----:B------:R-:W-:-:S04]  /*2440*/  IMAD.WIDE.U32 R20, R23, R4, R154 ;  /* 0x0000000417147225 */ /* 0x000fc800078e009a */
[C---:B------:R-:W-:Y:S01]  /*2450*/  IMAD R9, R23.reuse, R5, R0 ;  /* 0x0000000517097224 */ /* 0x040fe200078e0200 */
[----:B------:R-:W-:Y:S01]  /*2460*/  SHF.R.S32.HI R0, RZ, 0x1f, R3 ;  /* 0x0000001fff007819 */ /* 0x000fe20000011403 */
[----:B------:R-:W-:-:S04]  /*2470*/  IMAD.WIDE.U32 R10, R23, R4, R18 ;  /* 0x00000004170a7225 */ /* 0x000fc800078e0012 */
[----:B------:R-:W-:Y:S02]  /*2480*/  IMAD.SHL.U32 R12, R12, 0x40, RZ ;  /* 0x000000400c0c7824 */ /* 0x000fe400078e00ff */
[----:B------:R-:W-:Y:S02]  /*2490*/  IMAD.IADD R53, R53, 0x1, R7 ;  /* 0x0000000135357824 */ /* 0x000fe400078e0207 */
[----:B------:R-:W-:Y:S01]  /*24a0*/  IMAD.IADD R31, R7, 0x1, R31 ;  /* 0x00000001071f7824 */ /* 0x000fe200078e021f */
[----:B-----5:R-:W-:Y:S01]  /*24b0*/  SHF.R.S32.HI R7, RZ, 0x1f, R2 ;  /* 0x0000001fff077819 */ /* 0x020fe20000011402 */
[----:B-1----:R-:W-:Y:S01]  /*24c0*/  VIADD R36, R32, 0xffffff80 ;  /* 0xffffff8020247836 */ /* 0x002fe20000000000 */
[----:B------:R-:W-:Y:S01]  /*24d0*/  LEA.HI R0, R0, R3, RZ, 0x3 ;  /* 0x0000000300007211 */ /* 0x000fe200078f18ff */
[----:B------:R-:W-:Y:S01]  /*24e0*/  IMAD.IADD R21, R21, 0x1, R9 ;  /* 0x0000000115157824 */ /* 0x000fe200078e0209 */
[----:B------:R-:W-:Y:S01]  /*24f0*/  LOP3.LUT R12, R12, 0x1c0, RZ, 0xc0, !PT ;  /* 0x000001c00c0c7812 */ /* 0x000fe200078ec0ff */
[----:B------:R-:W-:Y:S01]  /*2500*/  IMAD.IADD R11, R9, 0x1, R11 ;  /* 0x00000001090b7824 */ /* 0x000fe200078e020b */
[----:B------:R-:W-:Y:S01]  /*2510*/  LOP3.LUT R69, R69, 0x1c0, RZ, 0xc0, !PT ;  /* 0x000001c045457812 */ /* 0x000fe200078ec0ff */
[C---:B------:R-:W-:Y:S01]  /*2520*/  IMAD R3, R7.reuse, R70, RZ ;  /* 0x0000004607037224 */ /* 0x040fe200078e02ff */
[----:B------:R-:W-:Y:S01]  /*2530*/  SHF.L.U64.HI R68, R4, 0x7, R5 ;  /* 0x0000000704447819 */ /* 0x000fe20000010205 */
[-C--:B------:R-:W-:Y:S01]  /*2540*/  IMAD R7, R7, R4.reuse, RZ ;  /* 0x0000000407077224 */ /* 0x080fe200078e02ff */
[----:B------:R-:W-:Y:S01]  /*2550*/  SHF.R.S32.HI R32, RZ, 0x1f, R36 ;  /* 0x0000001fff207819 */ /* 0x000fe20000011424 */
[----:B------:R-:W-:-:S04]  /*2560*/  IMAD.WIDE.U32 R20, R2, R4, R20 ;  /* 0x0000000402147225 */ /* 0x000fc800078e0014 */
[----:B------:R-:W-:-:S04]  /*2570*/  IMAD.WIDE.U32 R10, R2, R4, R10 ;  /* 0x00000004020a7225 */ /* 0x000fc800078e000a */
[----:B------:R-:W-:Y:S01]  /*2580*/  IMAD.SHL.U32 R67, R4, 0x80, RZ ;  /* 0x0000008004437824 */ /* 0x000fe200078e00ff */
[----:B------:R-:W-:Y:S01]  /*2590*/  LOP3.LUT R4, R12, 0x38, R0, 0xf8, !PT ;  /* 0x000000380c047812 */ /* 0x000fe200078ef800 */
[----:B------:R-:W-:Y:S01]  /*25a0*/  VIADD R12, R23, 0x60 ;  /* 0x00000060170c7836 */ /* 0x000fe20000000000 */
[----:B------:R-:W-:Y:S01]  /*25b0*/  SHF.R.U32.HI R66, RZ, 0x3, R69 ;  /* 0x00000003ff427819 */ /* 0x000fe20000011645 */
[----:B------:R-:W-:Y:S01]  /*25c0*/  IMAD R59, R2, R71, R3 ;  /* 0x00000047023b7224 */ /* 0x000fe200078e0203 */
[----:B------:R-:W-:Y:S02]  /*25d0*/  LOP3.LUT R3, R69, 0x18, R18, 0xf8, !PT ;  /* 0x0000001845037812 */ /* 0x000fe400078ef812 */
[----:B------:R-:W-:Y:S01]  /*25e0*/  LEA.HI R32, R32, R36, RZ, 0x5 ;  /* 0x0000002420207211 */ /* 0x000fe200078f28ff */
[----:B------:R-:W-:Y:S01]  /*25f0*/  IMAD.SHL.U32 R12, R12, 0x40, RZ ;  /* 0x000000400c0c7824 */ /* 0x000fe200078e00ff */
[----:B------:R-:W-:Y:S02]  /*2600*/  LOP3.LUT R3, R3, R66, RZ, 0x3c, !PT ;  /* 0x0000004203037212 */ /* 0x000fe400078e3cff */
[----:B------:R-:W-:-:S02]  /*2610*/  SHF.R.S32.HI R32, RZ, 0x5, R32 ;  /* 0x00000005ff207819 */ /* 0x000fc40000011420 */
[----:B------:R-:W-:Y:S01]  /*2620*/  LOP3.LUT R12, R12, 0x1c0, RZ, 0xc0, !PT ;  /* 0x000001c00c0c7812 */ /* 0x000fe200078ec0ff */
[----:B------:R-:W-:Y:S02]  /*2630*/  IMAD R7, R2, R5, R7 ;  /* 0x0000000502077224 */ /* 0x000fe400078e0207 */
[----:B------:R-:W-:Y:S01]  /*2640*/  IMAD R61, R32, 0x200, R3 ;  /* 0x00000200203d7824 */ /* 0x000fe200078e0203 */
[----:B------:R-:W-:Y:S02]  /*2650*/  LOP3.LUT R3, R69, 0x38, R0, 0xf8, !PT ;  /* 0x0000003845037812 */ /* 0x000fe400078ef800 */
[----:B------:R-:W-:Y:S02]  /*2660*/  SHF.R.U32.HI R12, RZ, 0x3, R12 ;  /* 0x00000003ff0c7819 */ /* 0x000fe4000001160c */
[----:B------:R-:W-:Y:S01]  /*2670*/  @P1 LOP3.LUT R22, R22, 0x4, RZ, 0xfc, !PT ;  /* 0x0000000416161812 */ /* 0x000fe200078efcff */
[----:B------:R-:W-:Y:S01]  /*2680*/  IMAD.WIDE.U32 R52, R2, R70, R52 ;  /* 0x0000004602347225 */ /* 0x000fe200078e0034 */
[----:B------:R-:W-:-:S02]  /*2690*/  IADD3 R8, P1, R23, R28, RZ ;  /* 0x0000001c17087210 */ /* 0x000fc40007f3e0ff */
[----:B------:R-:W-:Y:S01]  /*26a0*/  LOP3.LUT R3, R3, R66, RZ, 0x3c, !PT ;  /* 0x0000004203037212 */ /* 0x000fe200078e3cff */
[----:B------:R-:W-:Y:S01]  /*26b0*/  IMAD.IADD R58, R21, 0x1, R7 ;  /* 0x00000001153a7824 */ /* 0x000fe200078e0207 */
[----:B------:R-:W-:Y:S01]  /*26c0*/  LOP3.LUT R12, R4, R12, RZ, 0x3c, !PT ;  /* 0x0000000c040c7212 */ /* 0x000fe200078e3cff */
[----:B------:R-:W-:Y:S01]  /*26d0*/  IMAD.IADD R28, R7, 0x1, R11 ;  /* 0x00000001071c7824 */ /* 0x000fe200078e020b */
[----:B------:R-:W-:Y:S01]  /*26e0*/  LOP3.LUT R7, R0, 0xfffffff8, RZ, 0xc0, !PT ;  /* 0xfffffff800077812 */ /* 0x000fe200078ec0ff */
[----:B------:R-:W-:Y:S01]  /*26f0*/  IMAD.WIDE.U32 R30, R2, R70, R30 ;  /* 0x00000046021e7225 */ /* 0x000fe200078e001e */
[----:B------:R-:W-:Y:S02]  /*2700*/  SHF.L.U64.HI R73, R72, 0x7, R73 ;  /* 0x0000000748497819 */ /* 0x000fe40000010249 */
[----:B------:R-:W-:Y:S01]  /*2710*/  SHF.L.U64.HI R71, R70, 0x7, R71 ;  /* 0x0000000746477819 */ /* 0x000fe20000010247 */
[----:B------:R-:W-:Y:S01]  /*2720*/  IMAD.X R9, R34, 0x1, R33, P1 ;  /* 0x0000000122097824 */ /* 0x000fe200008e0621 */
[----:B------:R-:W-:Y:S01]  /*2730*/  SHF.R.S32.HI R6, RZ, 0x3, R0 ;  /* 0x00000003ff067819 */ /* 0x000fe20000011400 */
[----:B------:R-:W-:Y:S01]  /*2740*/  IMAD.IADD R60, R53, 0x1, R59 ;  /* 0x00000001353c7824 */ /* 0x000fe200078e023b */
[----:B------:R-:W-:Y:S01]  /*2750*/  ISETP.GE.AND P1, PT, R18, UR4, PT ;  /* 0x0000000412007c0c */ /* 0x000fe2000bf26270 */
[----:B------:R-:W-:Y:S01]  /*2760*/  IMAD R4, R32, 0x200, R3 ;  /* 0x0000020020047824 */ /* 0x000fe200078e0203 */
[----:B------:R-:W-:Y:S01]  /*2770*/  @!P6 BAR.SYNC.DEFER_BLOCKING 0x9, 0x100 ;  /* 0x024400000000eb1d */ /* 0x000fe20000010000 */
[----:B------:R-:W-:Y:S01]  /*2780*/  IMAD.SHL.U32 R72, R72, 0x80, RZ ;  /* 0x0000008048487824 */ /* 0x000fe200078e00ff */
[----:B------:R-:W-:Y:S01]  /*2790*/  ISETP.GE.AND P2, PT, R65, UR4, PT ;  /* 0x0000000441007c0c */ /* 0x000fe2000bf46270 */
[----:B------:R-:W-:Y:S01]  /*27a0*/  IMAD.SHL.U32 R70, R70, 0x80, RZ ;  /* 0x0000008046467824 */ /* 0x000fe200078e00ff */
[----:B------:R-:W-:Y:S01]  /*27b0*/  SHF.R.S32.HI R5, RZ, 0x1f, R7 ;  /* 0x0000001fff057819 */ /* 0x000fe20000011407 */
[----:B------:R-:W-:-:S02]  /*27c0*/  IMAD.IADD R59, R59, 0x1, R31 ;  /* 0x000000013b3b7824 */ /* 0x000fc400078e021f */
[----:B------:R-:W-:Y:S02]  /*27d0*/  IMAD.IADD R3, R14, 0x1, R12 ;  /* 0x000000010e037824 */ /* 0x000fe400078e020c */
[----:B------:R-:W-:-:S07]  /*27e0*/  IMAD.IADD R0, R55, 0x1, R13 ;  /* 0x0000000137007824 */ /* 0x000fce00078e020d */
.L_x_1405:
[----:B------:R-:W2:Y:S01]  /*27f0*/  LDL R34, [R1+0x40] ;  /* 0x0000400001227983 */ /* 0x000ea20000100800 */
[----:B0-----:R-:W0:Y:S01]  /*2800*/  LDC.64 R84, c[0x0][0x300] ;  /* 0x0000c000ff547b82 */ /* 0x001e220000000a00 */
[----:B------:R-:W-:Y:S01]  /*2810*/  VIADD R32, R26, 0xffffffff ;  /* 0xffffffff1a207836 */ /* 0x000fe20000000000 */
[----:B------:R-:W-:Y:S01]  /*2820*/  LOP3.LUT R22, R22, 0xfffffffd, RZ, 0xc0, !PT ;  /* 0xfffffffd16167812 */ /* 0x000fe200078ec0ff */
[----:B------:R-:W-:Y:S05]  /*2830*/  YIELD ;  /* 0x0000000000007946 */ /* 0x000fea0003800000 */
[----:B------:R-:W-:Y:S01]  /*2840*/  SHF.R.S32.HI R77, RZ, 0x1f, R32 ;  /* 0x0000001fff4d7819 */ /* 0x000fe20000011420 */
[----:B------:R-:W1:Y:S01]  /*2850*/  LDC.64 R78, c[0x0][0x2e8] ;  /* 0x0000ba00ff4e7b82 */ /* 0x000e620000000a00 */
[-C--:B------:R-:W-:Y:S01]  /*2860*/  IMAD R13, R73, R32.reuse, RZ ;  /* 0x00000020490d7224 */ /* 0x080fe200078e02ff */
[----:B------:R-:W-:Y:S01]  /*2870*/  BSSY B0, `(.L_x_1356) ;  /* 0x00002d3000007945 */ /* 0x000fe20003800000 */
[----:B------:R-:W-:-:S04]  /*2880*/  IMAD.WIDE.U32 R14, R72, R32, RZ ;  /* 0x00000020480e7225 */ /* 0x000fc800078e00ff */
[----:B------:R-:W-:Y:S01]  /*2890*/  IMAD R13, R77, R72, R13 ;  /* 0x000000484d0d7224 */ /* 0x000fe200078e020d */
[----:B------:R-:W3:Y:S01]  /*28a0*/  LDC R86, c[0x0][0x3f4] ;  /* 0x0000fd00ff567b82 */ /* 0x000ee20000000800 */
[----:B------:R-:W-:Y:S01]  /*28b0*/  IMAD.MOV.U32 R82, RZ, RZ, R14 ;  /* 0x000000ffff527224 */ /* 0x000fe200078e000e */
[----:B------:R-:W-:Y:S01]  /*28c0*/  IADD3 R26, P3, R75, R14, RZ ;  /* 0x0000000e4b1a7210 */ /* 0x000fe20007f7e0ff */
[----:B------:R-:W-:Y:S02]  /*28d0*/  IMAD.IADD R83, R15, 0x1, R13 ;  /* 0x000000010f537824 */ /* 0x000fe400078e020d */
[----:B0-----:R-:W-:-:S04]  /*28e0*/  IMAD.WIDE.U32 R12, R84, 0x60, R82 ;  /* 0x00000060540c7825 */ /* 0x001fc800078e0052 */
[----:B------:R-:W-:Y:S01]  /*28f0*/  IMAD R33, R85, 0x60, RZ ;  /* 0x0000006055217824 */ /* 0x000fe200078e02ff */
[----:B------:R-:W-:Y:S01]  /*2900*/  IADD3 R15, P4, R75, R12, RZ ;  /* 0x0000000c4b0f7210 */ /* 0x000fe20007f9e0ff */
[----:B------:R-:W-:-:S03]  /*2910*/  IMAD R12, R152, 0x2000, R61 ;  /* 0x00002000980c7824 */ /* 0x000fc600078e023d */
[----:B------:R-:W-:Y:S01]  /*2920*/  IADD3.X R14, R74, R13, R33, P4, !PT ;  /* 0x0000000d4a0e7210 */ /* 0x000fe200027fe421 */
[----:B------:R-:W-:Y:S01]  /*2930*/  IMAD.X R13, R83, 0x1, R74, P3 ;  /* 0x00000001530d7824 */ /* 0x000fe200018e064a */
[-C--:B-1----:R-:W-:Y:S01]  /*2940*/  LEA R38, P3, R26, R78.reuse, 0x1 ;  /* 0x0000004e1a267211 */ /* 0x082fe200078608ff */
[C---:B------:R-:W-:Y:S01]  /*2950*/  VIADD R80, R12.reuse, 0x20 ;  /* 0x000000200c507836 */ /* 0x040fe20000000000 */
[C---:B------:R-:W-:Y:S01]  /*2960*/  LEA R36, P4, R15.reuse, R78, 0x1 ;  /* 0x0000004e0f247211 */ /* 0x040fe200078808ff */
[----:B------:R-:W-:Y:S01]  /*2970*/  IMAD R81, R12, 0x2, R25 ;  /* 0x000000020c517824 */ /* 0x000fe200078e0219 */
[-C--:B------:R-:W-:Y:S01]  /*2980*/  LEA.HI.X R39, R26, R79.reuse, R13, 0x1, P3 ;  /* 0x0000004f1a277211 */ /* 0x080fe200018f0c0d */
[----:B------:R-:W-:Y:S01]  /*2990*/  IMAD.MOV.U32 R26, RZ, RZ, R32 ;  /* 0x000000ffff1a7224 */ /* 0x000fe200078e0020 */
[----:B---3--:R-:W-:Y:S02]  /*29a0*/  ISETP.GE.AND P3, PT, R86, 0x1, PT ;  /* 0x000000015600780c */ /* 0x008fe40003f66270 */
[----:B------:R-:W-:-:S02]  /*29b0*/  LEA.HI.X R37, R15, R79, R14, 0x1, P4 ;  /* 0x0000004f0f257211 */ /* 0x000fc400020f0c0e */
[----:B------:R-:W-:-:S13]  /*29c0*/  ISETP.GT.AND P4, PT, R32, R27, PT ;  /* 0x0000001b2000720c */ /* 0x000fda0003f84270 */
[----:B------:R-:W-:Y:S02]  /*29d0*/  @P4 LOP3.LUT R22, R22, 0x2, RZ, 0xfc, !PT ;  /* 0x0000000216164812 */ /* 0x000fe400078efcff */
[----:B--2---:R-:W-:-:S13]  /*29e0*/  LOP3.LUT P5, RZ, R34, 0x4, RZ, 0xc0, !PT ;  /* 0x0000000422ff7812 */ /* 0x004fda00078ac0ff */
[----:B------:R-:W-:-:S04]  /*29f0*/  @P5 VIADD R80, R12, 0xffffffe0 ;  /* 0xffffffe00c505836 */ /* 0x000fc80000000000 */
[----:B------:R-:W-:Y:S01]  /*2a00*/  IMAD R80, R80, 0x2, R25 ;  /* 0x0000000250507824 */ /* 0x000fe200078e0219 */
[----:B------:R-:W-:Y:S06]  /*2a10*/  @!P3 BRA `(.L_x_1357) ;  /* 0x000000280070b947 */ /* 0x000fec0003800000 */
[----:B------:R-:W-:Y:S01]  /*2a20*/  ULDC.U8 UR4, c[0x0][0x410] ;  /* 0x0001040000047ab9 */ /* 0x000fe20000000000 */
[-C--:B------:R-:W-:Y:S01]  /*2a30*/  IMAD R13, R71, R32.reuse, RZ ;  /* 0x00000020470d7224 */ /* 0x080fe200078e02ff */
[----:B------:R-:W-:Y:S01]  /*2a40*/  ISETP.NE.AND P3, PT, RZ, UR4, PT ;  /* 0x00000004ff007c0c */ /* 0x000fe2000bf65270 */
[----:B------:R-:W-:Y:S02]  /*2a50*/  IMAD R12, R68, R32, RZ ;  /* 0x00000020440c7224 */ /* 0x000fe400078e02ff */
[C---:B------:R-:W-:Y:S02]  /*2a60*/  IMAD R13, R77.reuse, R70, R13 ;  /* 0x000000464d0d7224 */ /* 0x040fe400078e020d */
[----:B------:R-:W-:Y:S02]  /*2a70*/  IMAD R88, R26, -0x80, R24 ;  /* 0xffffff801a587824 */ /* 0x000fe400078e0218 */
[----:B------:R-:W-:Y:S02]  /*2a80*/  IMAD R77, R77, R67, R12 ;  /* 0x000000434d4d7224 */ /* 0x000fe400078e020c */
[----:B------:R-:W-:Y:S01]  /*2a90*/  IMAD.WIDE.U32 R46, R70, R32, RZ ;  /* 0x00000020462e7225 */ /* 0x000fe200078e00ff */
[----:B------:R-:W-:-:S03]  /*2aa0*/  VIMNMX R88, R88, 0x80, PT ;  /* 0x0000008058587848 */ /* 0x000fc60003fe0100 */
[----:B------:R-:W-:-:S04]  /*2ab0*/  IMAD.WIDE.U32 R44, R67, R32, RZ ;  /* 0x00000020432c7225 */ /* 0x000fc800078e00ff */
[----:B------:R-:W-:Y:S02]  /*2ac0*/  IMAD.IADD R87, R47, 0x1, R13 ;  /* 0x000000012f577824 */ /* 0x000fe400078e020d */
[----:B------:R-:W-:Y:S01]  /*2ad0*/  IMAD.IADD R77, R45, 0x1, R77 ;  /* 0x000000012d4d7824 */ /* 0x000fe200078e024d */
[----:B------:R-:W-:Y:S06]  /*2ae0*/  @!P3 BRA `(.L_x_1358) ;  /* 0x0000001000c8b947 */ /* 0x000fec0003800000 */
[----:B------:R0:W5:Y:S01]  /*2af0*/  LDL R89, [R1+0x1c] ;  /* 0x00001c0001597983 */ /* 0x0001620000100800 */
        /* <DEDUP_REMOVED lines=10> */
[----:B0-----:R-:W-:Y:S06]  /*2ba0*/  @P4 BRA `(.L_x_1360) ;  /* 0x0000000000504947 */ /* 0x001fec0003800000 */
[----:B------:R-:W-:Y:S01]  /*2bb0*/  IADD3 R13, P3, R52, R46, RZ ;  /* 0x0000002e340d7210 */ /* 0x000fe20007f7e0ff */
[----:B------:R-:W-:Y:S01]  /*2bc0*/  ULDC.64 UR4, c[0x0][0x3e8] ;  /* 0x0000fa0000047ab9 */ /* 0x000fe20000000a00 */
[----:B------:R-:W-:Y:S02]  /*2bd0*/  CS2R R78, SRZ ;  /* 0x00000000004e7805 */ /* 0x000fe4000001ff00 */
[----:B------:R-:W-:Y:S01]  /*2be0*/  CS2R R82, SRZ ;  /* 0x0000000000527805 */ /* 0x000fe2000001ff00 */
[----:B------:R-:W-:Y:S01]  /*2bf0*/  IMAD.X R14, R87, 0x1, R60, P3 ;  /* 0x00000001570e7824 */ /* 0x000fe200018e063c */
[----:B------:R-:W-:-:S05]  /*2c00*/  IADD3 R15, P3, R20, R44, RZ ;  /* 0x0000002c140f7210 */ /* 0x000fca0007f7e0ff */
[----:B------:R-:W-:Y:S01]  /*2c10*/  IMAD.X R48, R77, 0x1, R58, P3 ;  /* 0x000000014d307824 */ /* 0x000fe200018e063a */
        /* <DEDUP_REMOVED lines=9> */
[----:B------:R0:W5:Y:S02]  /*2cb0*/  @!P3 LDG.E.64 R82, desc[UR40][R14.64] ;  /* 0x000000280e52b981 */ /* 0x000164000c1e1b00 */
[----:B-----5:R-:W-:-:S13]  /*2cc0*/  ISETP.GE.AND P3, PT, R89, R86, PT ;  /* 0x000000565900720c */ /* 0x020fda0003f66270 */
[----:B------:R0:W5:Y:S04]  /*2cd0*/  @!P3 LDG.E.64 R48, desc[UR40][R12.64+0x20] ;  /* 0x000020280c30b981 */ /* 0x000168000c1e1b00 */
[----:B------:R0:W5:Y:S02]  /*2ce0*/  @!P3 LDG.E.64 R50, desc[UR40][R14.64+0x20] ;  /* 0x000020280e32b981 */ /* 0x000164000c1e1b00 */
.L_x_1360:
[----:B------:R-:W-:Y:S05]  /*2cf0*/  BSYNC B1 ;  /* 0x0000000000017941 */ /* 0x000fea0003800000 */
.L_x_1359:
        /* <DEDUP_REMOVED lines=34> */
.L_x_1362:
[----:B------:R-:W-:Y:S05]  /*2f20*/  BSYNC B1 ;  /* 0x0000000000017941 */ /* 0x000fea0003800000 */
.L_x_1361:
[----:B------:R-:W2:Y:S01]  /*2f30*/  LDL R77, [R1+0x14] ;  /* 0x00001400014d7983 */ /* 0x000ea20000100800 */
[----:B0-----:R-:W-:Y:S01]  /*2f40*/  IMAD.MOV.U32 R12, RZ, RZ, R78 ;  /* 0x000000ffff0c7224 */ /* 0x001fe200078e004e */
[----:B------:R-:W-:Y:S01]  /*2f50*/  PRMT R85, R85, 0x5410, R84 ;  /* 0x0000541055557816 */ /* 0x000fe20000000054 */
[----:B------:R-:W-:Y:S02]  /*2f60*/  IMAD.MOV.U32 R13, RZ, RZ, R79 ;  /* 0x000000ffff0d7224 */ /* 0x000fe400078e004f */
[----:B------:R-:W-:Y:S01]  /*2f70*/  IMAD.MOV.U32 R14, RZ, RZ, R82 ;  /* 0x000000ffff0e7224 */ /* 0x000fe200078e0052 */
[----:B------:R-:W-:Y:S01]  /*2f80*/  PRMT R84, R85, 0x7610, R84 ;  /* 0x0000761055547816 */ /* 0x000fe20000000054 */
[----:B------:R-:W-:Y:S01]  /*2f90*/  IMAD.MOV.U32 R15, RZ, RZ, R83 ;  /* 0x000000ffff0f7224 */ /* 0x000fe200078e0053 */
[----:B------:R-:W-:Y:S01]  /*2fa0*/  PRMT R99, R12, 0x5410, R13 ;  /* 0x000054100c637816 */ /* 0x000fe2000000000d */
[----:B------:R-:W-:Y:S02]  /*2fb0*/  IMAD.MOV.U32 R12, RZ, RZ, R50 ;  /* 0x000000ffff0c7224 */ /* 0x000fe400078e0032 */
[----:B------:R-:W-:Y:S01]  /*2fc0*/  IMAD.MOV.U32 R13, RZ, RZ, R51 ;  /* 0x000000ffff0d7224 */ /* 0x000fe200078e0033 */
[----:B------:R-:W-:Y:S01]  /*2fd0*/  PRMT R100, R14, 0x5410, R15 ;  /* 0x000054100e647816 */ /* 0x000fe2000000000f */
[----:B-----5:R-:W-:Y:S01]  /*2fe0*/  IMAD.MOV.U32 R14, RZ, RZ, R40 ;  /* 0x000000ffff0e7224 */ /* 0x020fe200078e0028 */
[----:B------:R-:W-:Y:S01]  /*2ff0*/  PRMT R85, R12, 0x7610, R85 ;  /* 0x000076100c557816 */ /* 0x000fe20000000055 */
[----:B------:R-:W-:Y:S01]  /*3000*/  IMAD.MOV.U32 R12, RZ, RZ, R32 ;  /* 0x000000ffff0c7224 */ /* 0x000fe200078e0020 */
[----:B------:R-:W-:Y:S01]  /*3010*/  PRMT R84, R84, 0x5410, R13 ;  /* 0x0000541054547816 */ /* 0x000fe2000000000d */
[----:B------:R-:W-:-:S02]  /*3020*/  IMAD.MOV.U32 R13, RZ, RZ, R33 ;  /* 0x000000ffff0d7224 */ /* 0x000fc400078e0021 */
[----:B------:R-:W-:-:S03]  /*3030*/  IMAD.MOV.U32 R15, RZ, RZ, R41 ;  /* 0x000000ffff0f7224 */ /* 0x000fc600078e0029 */
[----:B------:R-:W-:Y:S01]  /*3040*/  PRMT R44, R12, 0x5410, R13 ;  /* 0x000054100c2c7816 */ /* 0x000fe2000000000d */
[----:B------:R-:W-:Y:S01]  /*3050*/  IMAD.MOV.U32 R12, RZ, RZ, R34 ;  /* 0x000000ffff0c7224 */ /* 0x000fe200078e0022 */
[----:B------:R-:W-:Y:S01]  /*3060*/  PRMT R46, R14, 0x5410, R15 ;  /* 0x000054100e2e7816 */ /* 0x000fe2000000000f */
[----:B------:R-:W-:Y:S02]  /*3070*/  IMAD.MOV.U32 R13, RZ, RZ, R35 ;  /* 0x000000ffff0d7224 */ /* 0x000fe400078e0023 */
[----:B------:R-:W-:Y:S02]  /*3080*/  IMAD.MOV.U32 R14, RZ, RZ, R42 ;  /* 0x000000ffff0e7224 */ /* 0x000fe400078e002a */
[----:B------:R-:W-:Y:S01]  /*3090*/  IMAD.MOV.U32 R15, RZ, RZ, R43 ;  /* 0x000000ffff0f7224 */ /* 0x000fe200078e002b */
[----:B------:R-:W-:-:S04]  /*30a0*/  PRMT R45, R12, 0x5410, R13 ;  /* 0x000054100c2d7816 */ /* 0x000fc8000000000d */
[----:B------:R-:W-:Y:S02]  /*30b0*/  PRMT R47, R14, 0x5410, R15 ;  /* 0x000054100e2f7816 */ /* 0x000fe4000000000f */
[----:B--2---:R-:W-:-:S13]  /*30c0*/  ISETP.NE.AND P3, PT, R77, 0x3, PT ;  /* 0x000000034d00780c */ /* 0x004fda0003f65270 */
[----:B------:R-:W-:Y:S05]  /*30d0*/  @!P3 BRA `(.L_x_1363) ;  /* 0x000000000004b947 */ /* 0x000fea0003800000 */
[----:B------:R-:W-:Y:S01]  /*30e0*/  BPT.TRAP 0x1 ;  /* 0x000000040000795c */ /* 0x000fe20000300000 */
.L_x_1363:
[----:B------:R-:W2:Y:S01]  /*30f0*/  LDL R12, [R1+0x18] ;  /* 0x00001800010c7983 */ /* 0x000ea20000100800 */
[----:B------:R-:W-:Y:S01]  /*3100*/  IMAD R77, R152, 0x8, R16 ;  /* 0x00000008984d7824 */ /* 0x000fe200078e0210 */
[----:B------:R-:W-:Y:S01]  /*3110*/  BSSY B1, `(.L_x_1364) ;  /* 0x0000004000017945 */ /* 0x000fe20003800000 */
[----:B--2---:R-:W-:-:S04]  /*3120*/  SHF.L.U32 R89, R12, 0x1f, RZ ;  /* 0x0000001f0c597819 */ /* 0x004fc800000006ff */
[----:B------:R-:W0:Y:S02]  /*3130*/  SYNCS.PHASECHK.TRANS64.TRYWAIT P6, [R77+URZ+0x16890], R89 ;  /* 0x016890594d0075a7 */ /* 0x000e2400080c017f */
[----:B0-----:R-:W-:Y:S05]  /*3140*/  @!P6 BRA `(.L_x_1365) ;  /* 0x000001c0000ce947 */ /* 0x001fea0003800000 */
.L_x_1702:
[----:B------:R-:W-:Y:S05]  /*3150*/  BSYNC B1 ;  /* 0x0000000000017941 */ /* 0x000fea0003800000 */
.L_x_1364:
        /* <DEDUP_REMOVED lines=8> */
[----:B------:R-:W-:Y:S01]  /*31e0*/  SHF.R.U64 R95, R78, 0x10, R79 ;  /* 0x000000104e5f7819 */ /* 0x000fe2000000124f */
[----:B--2---:R-:W-:Y:S01]  /*31f0*/  IMAD.MOV.U32 R78, RZ, RZ, R15 ;  /* 0x000000ffff4e7224 */ /* 0x004fe200078e000f */
[--C-:B------:R-:W-:Y:S01]  /*3200*/  SHF.R.U64 R94, R82, 0x10, R83.reuse ;  /* 0x00000010525e7819 */ /* 0x100fe20000001253 */
[--C-:B------:R-:W-:Y:S01]  /*3210*/  HADD2.F32 R15, -RZ, R13.reuse.H1_H1 ;  /* 0x3000000dff0f7230 */ /* 0x100fe20000004100 */
[----:B------:R-:W-:Y:S01]  /*3220*/  SHF.R.U32.HI R87, RZ, 0x10, R83 ;  /* 0x00000010ff577819 */ /* 0x000fe20000011653 */
[----:B------:R-:W-:Y:S01]  /*3230*/  HADD2.F32 R13, -RZ, R13.H0_H0 ;  /* 0x2000000dff0d7230 */ /* 0x000fe20000004100 */
[----:B------:R-:W-:Y:S01]  /*3240*/  SHF.R.U32.HI R93, RZ, 0x10, R79 ;  /* 0x00000010ff5d7819 */ /* 0x000fe2000001164f */
[----:B------:R-:W-:Y:S02]  /*3250*/  HADD2.F32 R94, -RZ, R94.H0_H0 ;  /* 0x2000005eff5e7230 */ /* 0x000fe40000004100 */
[----:B------:R-:W-:Y:S02]  /*3260*/  HADD2.F32 R87, -RZ, R87.H0_H0 ;  /* 0x20000057ff577230 */ /* 0x000fe40000004100 */
[----:B------:R-:W-:-:S02]  /*3270*/  HADD2.F32 R79, -RZ, R78.H1_H1 ;  /* 0x3000004eff4f7230 */ /* 0x000fc40000004100 */
[-C--:B------:R-:W-:Y:S01]  /*3280*/  FMUL.FTZ R96, R15, R94.reuse ;  /* 0x0000005e0f607220 */ /* 0x080fe20000410000 */
[----:B------:R-:W-:Y:S02]  /*3290*/  HADD2.F32 R82, -RZ, R95.H0_H0 ;  /* 0x2000005fff527230 */ /* 0x000fe40000004100 */
[----:B------:R-:W-:Y:S01]  /*32a0*/  FMUL.FTZ R94, R13, R94 ;  /* 0x0000005e0d5e7220 */ /* 0x000fe20000410000 */
[----:B------:R-:W-:Y:S02]  /*32b0*/  HADD2.F32 R78, -RZ, R78.H0_H0 ;  /* 0x2000004eff4e7230 */ /* 0x000fe40000004100 */
[----:B------:R-:W-:Y:S02]  /*32c0*/  HADD2.F32 R83, -RZ, R93.H0_H0 ;  /* 0x2000005dff537230 */ /* 0x000fe40000004100 */
[-C--:B------:R-:W-:Y:S01]  /*32d0*/  FMUL.FTZ R93, R79, R87.reuse ;  /* 0x000000574f5d7220 */ /* 0x080fe20000410000 */
[-C--:B------:R-:W-:Y:S01]  /*32e0*/  FFMA.FTZ R13, R13, R82.reuse, -R96 ;  /* 0x000000520d0d7223 */ /* 0x080fe20000010860 */
[C---:B------:R-:W-:Y:S01]  /*32f0*/  FMUL.FTZ R98, R78.reuse, R87 ;  /* 0x000000574e627220 */ /* 0x040fe20000410000 */
[----:B------:R-:W-:Y:S01]  /*3300*/  FFMA.FTZ R94, R15, R82, R94 ;  /* 0x000000520f5e7223 */ /* 0x000fe2000001005e */
[----:B------:R-:W-:Y:S01]  /*3310*/  FFMA.FTZ R96, R78, R83, -R93 ;  /* 0x000000534e607223 */ /* 0x000fe2000001085d */
[----:B------:R-:W-:-:S02]  /*3320*/  HADD2.F32 R82, -RZ, R100.H0_H0 ;  /* 0x20000064ff527230 */ /* 0x000fc40000004100 */
[----:B------:R-:W-:Y:S01]  /*3330*/  FFMA.FTZ R97, R79, R83, R98 ;  /* 0x000000534f617223 */ /* 0x000fe20000010062 */
[----:B------:R-:W-:Y:S01]  /*3340*/  HADD2.F32 R87, -RZ, R100.H1_H1 ;  /* 0x30000064ff577230 */ /* 0x000fe20000004100 */
[----:B------:R-:W-:Y:S01]  /*3350*/  F2FP.F16.F32.PACK_AB R13, R94, R13 ;  /* 0x0000000d5e0d723e */ /* 0x000fe200000000ff */
[----:B------:R-:W-:Y:S02]  /*3360*/  HADD2.F32 R15, -RZ, R12.H1_H1 ;  /* 0x3000000cff0f7230 */ /* 0x000fe40000004100 */
        /* <DEDUP_REMOVED lines=15> */
[----:B------:R-:W-:-:S07]  /*3460*/  F2FP.F16.F32.PACK_AB R14, R78, R95 ;  /* 0x0000005f4e0e723e */ /* 0x000fce00000000ff */
.L_x_1371:
[----:B------:R-:W-:Y:S05]  /*3470*/  BSYNC B3 ;  /* 0x0000000000037941 */ /* 0x000fea0003800000 */
.L_x_1370:
[----:B--2---:R1:W-:Y:S02]  /*3480*/  STG.E.128 desc[UR40][R38.64], R12 ;  /* 0x0000000c26007986 */ /* 0x0043e4000c101d28 */
.L_x_1369:
[----:B------:R-:W-:Y:S05]  /*3490*/  BSYNC B2 ;  /* 0x0000000000027941 */ /* 0x000fea0003800000 */
.L_x_1368:
[----:B------:R-:W-:Y:S05]  /*34a0*/  @P2 BRA `(.L_x_1367) ;  /* 0x0000000000c02947 */ /* 0x000fea0003800000 */
[----:B------:R-:W2:Y:S01]  /*34b0*/  LDL R78, [R1+0x1c] ;  /* 0x00001c00014e7983 */ /* 0x000ea20000100800 */
[----:B------:R-:W-:Y:S03]  /*34c0*/  BSSY B2, `(.L_x_1372) ;  /* 0x000002d000027945 */ /* 0x000fe60003800000 */
[----:B-1----:R1:W3:Y:S01]  /*34d0*/  LDS.128 R12, [R80+0xe000] ;  /* 0x00e00000500c7984 */ /* 0x0022e20000000c00 */
[----:B--2---:R-:W-:-:S13]  /*34e0*/  ISETP.GE.AND P4, PT, R78, R86, PT ;  /* 0x000000564e00720c */ /* 0x004fda0003f86270 */
[----:B-1-3--:R-:W-:Y:S05]  /*34f0*/  @P4 BRA `(.L_x_1373) ;  /* 0x0000000000a44947 */ /* 0x00afea0003800000 */
[--C-:B------:R-:W-:Y:S01]  /*3500*/  SHF.R.U64 R79, R48, 0x10, R49.reuse ;  /* 0x00000010304f7819 */ /* 0x100fe20000001231 */
[----:B------:R-:W-:Y:S01]  /*3510*/  IMAD.MOV.U32 R48, RZ, RZ, R14 ;  /* 0x000000ffff307224 */ /* 0x000fe200078e000e */
        /* <DEDUP_REMOVED lines=9> */
[-C--:B------:R-:W-:Y:S01]  /*35b0*/  FMUL.FTZ R94, R14, R51.reuse ;  /* 0x000000330e5e7220 */ /* 0x080fe20000410000 */
[----:B------:R-:W-:Y:S02]  /*35c0*/  HADD2.F32 R15, -RZ, R15.H0_H0 ;  /* 0x2000000fff0f7230 */ /* 0x000fe40000004100 */
[----:B------:R-:W-:Y:S01]  /*35d0*/  FMUL.FTZ R51, R13, R51 ;  /* 0x000000330d337220 */ /* 0x000fe20000410000 */
[----:B------:R-:W-:Y:S02]  /*35e0*/  HADD2.F32 R78, -RZ, R78.H0_H0 ;  /* 0x2000004eff4e7230 */ /* 0x000fe40000004100 */
[----:B------:R-:W-:Y:S01]  /*35f0*/  FMUL.FTZ R96, R49, R82 ;  /* 0x0000005231607220 */ /* 0x000fe20000410000 */
[----:B------:R-:W-:Y:S01]  /*3600*/  FFMA.FTZ R94, R13, R50, -R94 ;  /* 0x000000320d5e7223 */ /* 0x000fe2000001085e */
[----:B------:R-:W-:Y:S01]  /*3610*/  FMUL.FTZ R82, R15, R82 ;  /* 0x000000520f527220 */ /* 0x000fe20000410000 */
[----:B------:R-:W-:-:S02]  /*3620*/  HADD2.F32 R13, -RZ, R12.H1_H1 ;  /* 0x3000000cff0d7230 */ /* 0x000fc40000004100 */
[----:B------:R-:W-:Y:S01]  /*3630*/  FFMA.FTZ R96, R15, R78, -R96 ;  /* 0x0000004e0f607223 */ /* 0x000fe20000010860 */
[--C-:B------:R-:W-:Y:S02]  /*3640*/  HADD2.F32 R15, -RZ, R85.reuse.H1_H1 ;  /* 0x30000055ff0f7230 */ /* 0x100fe40000004100 */
[----:B------:R-:W-:Y:S01]  /*3650*/  FFMA.FTZ R83, R14, R50, R51 ;  /* 0x000000320e537223 */ /* 0x000fe20000010033 */
[----:B------:R-:W-:Y:S02]  /*3660*/  HADD2.F32 R85, -RZ, R85.H0_H0 ;  /* 0x20000055ff557230 */ /* 0x000fe40000004100 */
[----:B------:R-:W-:Y:S01]  /*3670*/  FFMA.FTZ R87, R49, R78, R82 ;  /* 0x0000004e31577223 */ /* 0x000fe20000010052 */
        /* <DEDUP_REMOVED lines=17> */
.L_x_1373:
[----:B------:R-:W-:Y:S05]  /*3790*/  BSYNC B2 ;  /* 0x0000000000027941 */ /* 0x000fea0003800000 */
.L_x_1372:
[----:B------:R2:W-:Y:S02]  /*37a0*/  STG.E.128 desc[UR40][R38.64+0x40], R12 ;  /* 0x0000400c26007986 */ /* 0x0005e4000c101d28 */
.L_x_1367:
[----:B------:R-:W-:Y:S05]  /*37b0*/  BSYNC B1 ;  /* 0x0000000000017941 */ /* 0x000fea0003800000 */
.L_x_1366:
        /* <DEDUP_REMOVED lines=48> */
.L_x_1378:
[----:B------:R-:W-:Y:S05]  /*3ac0*/  BSYNC B2 ;  /* 0x0000000000027941 */ /* 0x000fea0003800000 */
.L_x_1377:
[----:B--2---:R3:W-:Y:S02]  /*3ad0*/  STG.E.128 desc[UR40][R36.64], R12 ;  /* 0x0000000c24007986 */ /* 0x0047e4000c101d28 */
.L_x_1376:
[----:B------:R-:W-:Y:S05]  /*3ae0*/  BSYNC B1 ;  /* 0x0000000000017941 */ /* 0x000fea0003800000 */
.L_x_1375:
[----:B------:R-:W-:Y:S05]  /*3af0*/  @P2 BRA `(.L_x_1374) ;  /* 0x0000001800a82947 */ /* 0x000fea0003800000 */
[----:B-12---:R-:W2:Y:S01]  /*3b00*/  LDL R38, [R1+0x1c] ;  /* 0x00001c0001267983 */ /* 0x006ea20000100800 */
[----:B------:R-:W-:Y:S03]  /*3b10*/  BSSY B1, `(.L_x_1379) ;  /* 0x000002d000017945 */ /* 0x000fe60003800000 */
[----:B---3--:R1:W3:Y:S01]  /*3b20*/  LDS.128 R12, [R80+0x11000] ;  /* 0x01100000500c7984 */ /* 0x0082e20000000c00 */
        /* <DEDUP_REMOVED lines=43> */
.L_x_1380:
[----:B------:R-:W-:Y:S05]  /*3de0*/  BSYNC B1 ;  /* 0x0000000000017941 */ /* 0x000fea0003800000 */
.L_x_1379:
[----:B------:R1:W-:Y:S01]  /*3df0*/  STG.E.128 desc[UR40][R36.64+0x40], R12 ;  /* 0x0000400c24007986 */ /* 0x0003e2000c101d28 */
[----:B------:R-:W-:Y:S05]  /*3e00*/  BRA `(.L_x_1374) ;  /* 0x0000001400e47947 */ /* 0x000fea0003800000 */
.L_x_1358:
        /* <DEDUP_REMOVED lines=20> */
[CC--:B------:R-:W-:Y:S01]  /*3f50*/  ISETP.GE.OR P3, PT, R18.reuse, R86.reuse, P3 ;  /* 0x000000561200720c */ /* 0x0c0fe20001f66670 */
[----:B------:R-:W-:Y:S01]  /*3f60*/  BSSY B1, `(.L_x_1381) ;  /* 0x000001b000017945 */ /* 0x000fe20003800000 */
[----:B0-----:R-:W-:Y:S02]  /*3f70*/  CS2R R38, SRZ ;  /* 0x0000000000267805 */ /* 0x001fe4000001ff00 */
[----:B------:R-:W-:Y:S02]  /*3f80*/  CS2R R42, SRZ ;  /* 0x00000000002a7805 */ /* 0x000fe4000001ff00 */
[----:B------:R-:W-:Y:S02]  /*3f90*/  CS2R R40, SRZ ;  /* 0x0000000000287805 */ /* 0x000fe4000001ff00 */
[----:B-1----:R-:W-:Y:S02]  /*3fa0*/  CS2R R36, SRZ ;  /* 0x0000000000247805 */ /* 0x002fe4000001ff00 */
[----:B------:R-:W-:-:S03]  /*3fb0*/  ISETP.GE.AND P4, PT, R18, R86, PT ;  /* 0x000000561200720c */ /* 0x000fc60003f86270 */
[----:B------:R-:W-:Y:S10]  /*3fc0*/  @P3 BRA `(.L_x_1382) ;  /* 0x0000000000503947 */ /* 0x000ff40003800000 */
[----:B------:R-:W0:Y:S01]  /*3fd0*/  LDC.64 R36, c[0x0][0x3f8] ;  /* 0x0000fe00ff247b82 */ /* 0x000e220000000a00 */
[----:B------:R-:W-:Y:S01]  /*3fe0*/  IMAD.MOV.U32 R47, RZ, RZ, R87 ;  /* 0x000000ffff2f7224 */ /* 0x000fe200078e0057 */
[----:B------:R-:W-:Y:S01]  /*3ff0*/  ULDC.64 UR4, c[0x0][0x3e8] ;  /* 0x0000fa0000047ab9 */ /* 0x000fe20000000a00 */
[----:B------:R-:W-:Y:S02]  /*4000*/  IMAD.MOV.U32 R45, RZ, RZ, R77 ;  /* 0x000000ffff2d7224 */ /* 0x000fe400078e004d */
        /* <DEDUP_REMOVED lines=16> */
.L_x_1382:
[----:B------:R-:W-:Y:S05]  /*4110*/  BSYNC B1 ;  /* 0x0000000000017941 */ /* 0x000fea0003800000 */
.L_x_1381:
[----:B------:R-:W2:Y:S01]  /*4120*/  LDL R48, [R1+0x14] ;  /* 0x0000140001307983 */ /* 0x000ea20000100800 */
[----:B-----5:R-:W-:Y:S02]  /*4130*/  IMAD.MOV.U32 R44, RZ, RZ, R38 ;  /* 0x000000ffff2c7224 */ /* 0x020fe400078e0026 */
[----:B------:R-:W-:Y:S02]  /*4140*/  IMAD.MOV.U32 R45, RZ, RZ, R39 ;  /* 0x000000ffff2d7224 */ /* 0x000fe400078e0027 */
[----:B------:R-:W-:Y:S02]  /*4150*/  IMAD.MOV.U32 R46, RZ, RZ, R36 ;  /* 0x000000ffff2e7224 */ /* 0x000fe400078e0024 */
[----:B------:R-:W-:Y:S01]  /*4160*/  IMAD.MOV.U32 R47, RZ, RZ, R37 ;  /* 0x000000ffff2f7224 */ /* 0x000fe200078e0025 */
[----:B------:R-:W-:Y:S01]  /*4170*/  PRMT R100, R44, 0x5410, R45 ;  /* 0x000054102c647816 */ /* 0x000fe2000000002d */
[----:B------:R-:W-:Y:S02]  /*4180*/  IMAD.MOV.U32 R44, RZ, RZ, R42 ;  /* 0x000000ffff2c7224 */ /* 0x000fe400078e002a */
[----:B------:R-:W-:Y:S01]  /*4190*/  IMAD.MOV.U32 R45, RZ, RZ, R43 ;  /* 0x000000ffff2d7224 */ /* 0x000fe200078e002b */
[----:B------:R-:W-:Y:S01]  /*41a0*/  PRMT R101, R46, 0x5410, R47 ;  /* 0x000054102e657816 */ /* 0x000fe2000000002f */
[----:B------:R-:W-:-:S02]  /*41b0*/  IMAD.MOV.U32 R46, RZ, RZ, R40 ;  /* 0x000000ffff2e7224 */ /* 0x000fc400078e0028 */
        /* <DEDUP_REMOVED lines=16> */
[----:B------:R-:W-:-:S02]  /*42c0*/  PRMT R109, R45, 0x7610, R109 ;  /* 0x000076102d6d7816 */ /* 0x000fc4000000006d */
[----:B------:R-:W-:Y:S02]  /*42d0*/  PRMT R107, R46, 0x7610, R107 ;  /* 0x000076102e6b7816 */ /* 0x000fe4000000006b */
[----:B------:R-:W-:Y:S02]  /*42e0*/  PRMT R110, R47, 0x7610, R110 ;  /* 0x000076102f6e7816 */ /* 0x000fe4000000006e */
[----:B--2---:R-:W-:-:S13]  /*42f0*/  ISETP.NE.AND P3, PT, R48, 0x3, PT ;  /* 0x000000033000780c */ /* 0x004fda0003f65270 */
[----:B------:R-:W-:Y:S05]  /*4300*/  @!P3 BRA `(.L_x_1383) ;  /* 0x000000000004b947 */ /* 0x000fea0003800000 */
[----:B------:R-:W-:Y:S01]  /*4310*/  BPT.TRAP 0x1 ;  /* 0x000000040000795c */ /* 0x000fe20000300000 */
.L_x_1383:
[----:B------:R-:W2:Y:S01]  /*4320*/  LDL R44, [R1+0x18] ;  /* 0x00001800012c7983 */ /* 0x000ea20000100800 */
[----:B------:R-:W-:Y:S01]  /*4330*/  IMAD R77, R152, 0x8, R16 ;  /* 0x00000008984d7824 */ /* 0x000fe200078e0210 */
[----:B------:R-:W0:Y:S01]  /*4340*/  LDC R93, c[0x0][0x2f4] ;  /* 0x0000bd00ff5d7b82 */ /* 0x000e220000000800 */
[----:B------:R-:W-:Y:S01]  /*4350*/  BSSY B1, `(.L_x_1384) ;  /* 0x0000005000017945 */ /* 0x000fe20003800000 */
[----:B0-----:R-:W-:Y:S01]  /*4360*/  IMAD.IADD R95, R93, 0x1, -R62 ;  /* 0x000000015d5f7824 */ /* 0x001fe200078e0a3e */
[----:B--2---:R-:W-:-:S04]  /*4370*/  SHF.L.U32 R89, R44, 0x1f, RZ ;  /* 0x0000001f2c597819 */ /* 0x004fc800000006ff */
[----:B------:R-:W0:Y:S02]  /*4380*/  SYNCS.PHASECHK.TRANS64.TRYWAIT P5, [R77+URZ+0x16890], R89 ;  /* 0x016890594d0075a7 */ /* 0x000e2400080a017f */
[----:B0-----:R-:W-:Y:S05]  /*4390*/  @!P5 BRA `(.L_x_1385) ;  /* 0x000001ac008cd947 */ /* 0x001fea0003800000 */
.L_x_1703:
[----:B------:R-:W-:Y:S05]  /*43a0*/  BSYNC B1 ;  /* 0x0000000000017941 */ /* 0x000fea0003800000 */
.L_x_1384:
        /* <DEDUP_REMOVED lines=18> */
[----:B------:R-:W-:-:S03]  /*44d0*/  LEA.HI R46, R46, R47, RZ, 0x5 ;  /* 0x0000002f2e2e7211 */ /* 0x000fc600078f28ff */
[----:B------:R-:W-:Y:S01]  /*44e0*/  IMAD.SHL.U32 R98, R45, 0x8, RZ ;  /* 0x000000082d627824 */ /* 0x000fe200078e00ff */
[----:B------:R-:W-:-:S04]  /*44f0*/  SHF.R.S32.HI R46, RZ, 0x5, R46 ;  /* 0x00000005ff2e7819 */ /* 0x000fc8000001142e */
[----:B------:R-:W-:-:S04]  /*4500*/  LOP3.LUT R45, R69, 0x38, R98, 0xf8, !PT ;  /* 0x00000038452d7812 */ /* 0x000fc800078ef862 */
[----:B------:R-:W-:-:S05]  /*4510*/  LOP3.LUT R45, R45, R66, RZ, 0x3c, !PT ;  /* 0x000000422d2d7212 */ /* 0x000fca00078e3cff */
[----:B------:R-:W-:Y:S02]  /*4520*/  IMAD R47, R46, 0x200, R45 ;  /* 0x000002002e2f7824 */ /* 0x000fe400078e022d */
[C---:B------:R-:W-:Y:S02]  /*4530*/  IMAD R45, R152.reuse, 0x2000, R4 ;  /* 0x00002000982d7824 */ /* 0x040fe400078e0204 */
[----:B------:R-:W-:Y:S02]  /*4540*/  IMAD R47, R152, 0x2000, R47 ;  /* 0x00002000982f7824 */ /* 0x000fe400078e022f */
[--C-:B------:R-:W-:Y:S02]  /*4550*/  IMAD R45, R45, 0x2, R16.reuse ;  /* 0x000000022d2d7824 */ /* 0x100fe400078e0210 */
[----:B------:R-:W-:-:S04]  /*4560*/  IMAD R48, R47, 0x2, R16 ;  /* 0x000000022f307824 */ /* 0x000fc800078e0210 */
[----:B------:R-:W1:Y:S04]  /*4570*/  LDS.128 R44, [R45+0xe400] ;  /* 0x00e400002d2c7984 */ /* 0x000e680000000c00 */
[----:B------:R-:W2:Y:S01]  /*4580*/  LDS.128 R48, [R48+0xe400] ;  /* 0x00e4000030307984 */ /* 0x000ea20000000c00 */
[----:B------:R-:W-:Y:S05]  /*4590*/  @P4 BRA `(.L_x_1389) ;  /* 0x0000000400504947 */ /* 0x000fea0003800000 */
[--C-:B------:R-:W-:Y:S01]  /*45a0*/  SHF.R.U64 R12, R12, 0x10, R13.reuse ;  /* 0x000000100c0c7819 */ /* 0x100fe2000000120d */
[----:B------:R-:W-:Y:S01]  /*45b0*/  HADD2.F32 R110, -RZ, R110.H0_H0 ;  /* 0x2000006eff6e7230 */ /* 0x000fe20000004100 */
[----:B------:R-:W-:Y:S01]  /*45c0*/  SHF.R.U32.HI R99, RZ, 0x10, R13 ;  /* 0x00000010ff637819 */ /* 0x000fe2000001160d */
[----:B--2---:R-:W-:Y:S01]  /*45d0*/  HADD2.F32 R106, -RZ, R49.H1_H1 ;  /* 0x30000031ff6a7230 */ /* 0x004fe20000004100 */
[--C-:B------:R-:W-:Y:S01]  /*45e0*/  SHF.R.U64 R13, R32, 0x10, R33.reuse ;  /* 0x00000010200d7819 */ /* 0x100fe20000001221 */
[----:B-1----:R-:W-:Y:S01]  /*45f0*/  HADD2.F32 R108, -RZ, R45.H1_H1 ;  /* 0x3000002dff6c7230 */ /* 0x002fe20000004100 */
[----:B------:R-:W-:Y:S01]  /*4600*/  SHF.R.U32.HI R33, RZ, 0x10, R33 ;  /* 0x00000010ff217819 */ /* 0x000fe20000011621 */
[----:B------:R-:W-:Y:S01]  /*4610*/  HADD2.F32 R104, -RZ, R104.H0_H0 ;  /* 0x20000068ff687230 */ /* 0x000fe20000004100 */
[--C-:B------:R-:W-:Y:S01]  /*4620*/  SHF.R.U64 R14, R14, 0x10, R15.reuse ;  /* 0x000000100e0e7819 */ /* 0x100fe2000000120f */
[----:B------:R-:W-:Y:S01]  /*4630*/  HADD2.F32 R99, -RZ, R99.H0_H0 ;  /* 0x20000063ff637230 */ /* 0x000fe20000004100 */
[----:B------:R-:W-:Y:S01]  /*4640*/  SHF.R.U32.HI R32, RZ, 0x10, R15 ;  /* 0x00000010ff207819 */ /* 0x000fe2000001160f */
[----:B------:R-:W-:Y:S01]  /*4650*/  HADD2.F32 R33, -RZ, R33.H0_H0 ;  /* 0x20000021ff217230 */ /* 0x000fe20000004100 */
[----:B------:R-:W-:-:S02]  /*4660*/  SHF.R.U64 R15, R34, 0x10, R35 ;  /* 0x00000010220f7819 */ /* 0x000fc40000001223 */
[----:B------:R-:W-:Y:S01]  /*4670*/  SHF.R.U32.HI R34, RZ, 0x10, R35 ;  /* 0x00000010ff227819 */ /* 0x000fe20000011623 */
[----:B------:R-:W-:Y:S02]  /*4680*/  HADD2.F32 R35, -RZ, R49.H0_H0 ;  /* 0x20000031ff237230 */ /* 0x000fe40000004100 */
[-C--:B------:R-:W-:Y:S01]  /*4690*/  FMUL.FTZ R111, R108, R33.reuse ;  /* 0x000000216c6f7220 */ /* 0x080fe20000410000 */
[----:B------:R-:W-:Y:S02]  /*46a0*/  HADD2.F32 R49, -RZ, R45.H0_H0 ;  /* 0x2000002dff317230 */ /* 0x000fe40000004100 */
[C---:B------:R-:W-:Y:S01]  /*46b0*/  FMUL.FTZ R45, R106.reuse, R33 ;  /* 0x000000216a2d7220 */ /* 0x040fe20000410000 */
[----:B------:R-:W-:Y:S02]  /*46c0*/  HADD2.F32 R34, -RZ, R34.H0_H0 ;  /* 0x20000022ff227230 */ /* 0x000fe40000004100 */
[-C--:B------:R-:W-:Y:S01]  /*46d0*/  FMUL.FTZ R112, R35, R110.reuse ;  /* 0x0000006e23707220 */ /* 0x080fe20000410000 */
[----:B------:R-:W-:Y:S01]  /*46e0*/  FFMA.FTZ R106, R106, R99, R111 ;  /* 0x000000636a6a7223 */ /* 0x000fe2000001006f */
[----:B------:R-:W-:-:S02]  /*46f0*/  FMUL.FTZ R110, R49, R110 ;  /* 0x0000006e316e7220 */ /* 0x000fc40000410000 */
[-C--:B------:R-:W-:Y:S01]  /*4700*/  FFMA.FTZ R33, R49, R104.reuse, -R112 ;  /* 0x0000006831217223 */ /* 0x080fe20000010870 */
[----:B------:R-:W-:Y:S02]  /*4710*/  HADD2.F32 R112, -RZ, R32.H0_H0 ;  /* 0x20000020ff707230 */ /* 0x000fe40000004100 */
[----:B------:R-:W-:Y:S01]  /*4720*/  FFMA.FTZ R35, R35, R104, R110 ;  /* 0x0000006823237223 */ /* 0x000fe2000001006e */
[----:B------:R-:W-:Y:S01]  /*4730*/  FFMA.FTZ R104, R108, R99, -R45 ;  /* 0x000000636c687223 */ /* 0x000fe2000001082d */
[--C-:B------:R-:W-:Y:S02]  /*4740*/  HADD2.F32 R45, -RZ, R109.reuse.H1_H1 ;  /* 0x3000006dff2d7230 */ /* 0x100fe40000004100 */
[----:B------:R-:W-:Y:S01]  /*4750*/  HADD2.F32 R109, -RZ, R109.H0_H0 ;  /* 0x2000006dff6d7230 */ /* 0x000fe20000004100 */
[----:B------:R-:W-:Y:S01]  /*4760*/  F2FP.F16.F32.PACK_AB R35, R106, R35 ;  /* 0x000000236a23723e */ /* 0x000fe200000000ff */
[----:B------:R-:W-:Y:S01]  /*4770*/  HADD2.F32 R108, -RZ, R51.H0_H0 ;  /* 0x20000033ff6c7230 */ /* 0x000fe20000004100 */
[----:B------:R-:W-:Y:S01]  /*4780*/  F2FP.F16.F32.PACK_AB R33, R104, R33 ;  /* 0x000000216821723e */ /* 0x000fe200000000ff */
[----:B------:R-:W-:-:S02]  /*4790*/  HADD2.F32 R110, -RZ, R47.H0_H0 ;  /* 0x2000002fff6e7230 */ /* 0x000fc40000004100 */
[----:B------:R-:W-:Y:S02]  /*47a0*/  HADD2.F32 R51, -RZ, R51.H1_H1 ;  /* 0x30000033ff337230 */ /* 0x000fe40000004100 */
[-C--:B------:R-:W-:Y:S01]  /*47b0*/  FMUL.FTZ R49, R108, R109.reuse ;  /* 0x0000006d6c317220 */ /* 0x080fe20000410000 */
[----:B------:R-:W-:Y:S02]  /*47c0*/  HADD2.F32 R47, -RZ, R47.H1_H1 ;  /* 0x3000002fff2f7230 */ /* 0x000fe40000004100 */
[C---:B------:R-:W-:Y:S01]  /*47d0*/  FMUL.FTZ R109, R110.reuse, R109 ;  /* 0x0000006d6e6d7220 */ /* 0x040fe20000410000 */
[-C--:B------:R-:W-:Y:S01]  /*47e0*/  FMUL.FTZ R114, R51, R34.reuse ;  /* 0x0000002233727220 */ /* 0x080fe20000410000 */
[-C--:B------:R-:W-:Y:S01]  /*47f0*/  FFMA.FTZ R32, R110, R45.reuse, -R49 ;  /* 0x0000002d6e207223 */ /* 0x080fe20000010831 */
[C---:B------:R-:W-:Y:S01]  /*4800*/  FMUL.FTZ R116, R47.reuse, R34 ;  /* 0x000000222f747220 */ /* 0x040fe20000410000 */
[----:B------:R-:W-:Y:S01]  /*4810*/  FFMA.FTZ R34, R108, R45, R109 ;  /* 0x0000002d6c227223 */ /* 0x000fe2000001006d */
[----:B------:R-:W-:Y:S01]  /*4820*/  FFMA.FTZ R45, R47, R112, -R114 ;  /* 0x000000702f2d7223 */ /* 0x000fe20000010872 */
[----:B------:R-:W-:-:S02]  /*4830*/  HADD2.F32 R110, -RZ, R48.H0_H0 ;  /* 0x20000030ff6e7230 */ /* 0x000fc40000004100 */
[----:B------:R-:W-:Y:S01]  /*4840*/  FFMA.FTZ R47, R51, R112, R116 ;  /* 0x00000070332f7223 */ /* 0x000fe20000010074 */
[----:B------:R-:W-:Y:S02]  /*4850*/  HADD2.F32 R49, -RZ, R107.H1_H1 ;  /* 0x3000006bff317230 */ /* 0x000fe40000004100 */
[----:B------:R-:W-:Y:S02]  /*4860*/  HADD2.F32 R51, -RZ, R13.H0_H0 ;  /* 0x2000000dff337230 */ /* 0x000fe40000004100 */
[----:B------:R-:W-:Y:S02]  /*4870*/  HADD2.F32 R48, -RZ, R48.H1_H1 ;  /* 0x30000030ff307230 */ /* 0x000fe40000004100 */
[----:B------:R-:W-:Y:S02]  /*4880*/  HADD2.F32 R107, -RZ, R107.H0_H0 ;  /* 0x2000006bff6b7230 */ /* 0x000fe40000004100 */
[--C-:B------:R-:W-:Y:S02]  /*4890*/  HADD2.F32 R13, -RZ, R44.reuse.H1_H1 ;  /* 0x3000002cff0d7230 */ /* 0x100fe40000004100 */
[----:B------:R-:W-:Y:S01]  /*48a0*/  FMUL.FTZ R112, R48, R51 ;  /* 0x0000003330707220 */ /* 0x000fe20000410000 */
[----:B------:R-:W-:-:S02]  /*48b0*/  HADD2.F32 R108, -RZ, R44.H0_H0 ;  /* 0x2000002cff6c7230 */ /* 0x000fc40000004100 */
[----:B------:R-:W-:Y:S01]  /*48c0*/  FMUL.FTZ R99, R110, R107 ;  /* 0x0000006b6e637220 */ /* 0x000fe20000410000 */
[----:B------:R-:W-:Y:S02]  /*48d0*/  HADD2.F32 R44, -RZ, R12.H0_H0 ;  /* 0x2000000cff2c7230 */ /* 0x000fe40000004100 */
[C---:B------:R-:W-:Y:S01]  /*48e0*/  FMUL.FTZ R51, R13.reuse, R51 ;  /* 0x000000330d337220 */ /* 0x040fe20000410000 */
[C---:B------:R-:W-:Y:S01]  /*48f0*/  FMUL.FTZ R107, R108.reuse, R107 ;  /* 0x0000006b6c6b7220 */ /* 0x040fe20000410000 */
[-C--:B------:R-:W-:Y:S01]  /*4900*/  FFMA.FTZ R12, R108, R49.reuse, -R99 ;  /* 0x000000316c0c7223 */ /* 0x080fe20000010863 */
[-C--:B------:R-:W-:Y:S01]  /*4910*/  FFMA.FTZ R13, R13, R44.reuse, -R112 ;  /* 0x0000002c0d0d7223 */ /* 0x080fe20000010870 */
[----:B------:R-:W-:Y:S01]  /*4920*/  FFMA.FTZ R44, R48, R44, R51 ;  /* 0x0000002c302c7223 */ /* 0x000fe20000010033 */
[----:B------:R-:W-:Y:S01]  /*4930*/  FFMA.FTZ R49, R110, R49, R107 ;  /* 0x000000316e317223 */ /* 0x000fe2000001006b */
[--C-:B------:R-:W-:Y:S02]  /*4940*/  HADD2.F32 R51, -RZ, R105.reuse.H0_H0 ;  /* 0x20000069ff337230 */ /* 0x100fe40000004100 */
[----:B------:R-:W-:-:S02]  /*4950*/  HADD2.F32 R105, -RZ, R105.H1_H1 ;  /* 0x30000069ff697230 */ /* 0x000fc40000004100 */
[----:B------:R-:W-:Y:S02]  /*4960*/  HADD2.F32 R107, -RZ, R15.H0_H0 ;  /* 0x2000000fff6b7230 */ /* 0x000fe40000004100 */
[----:B------:R-:W-:Y:S02]  /*4970*/  HADD2.F32 R48, -RZ, R50.H0_H0 ;  /* 0x20000032ff307230 */ /* 0x000fe40000004100 */
[----:B------:R-:W-:Y:S02]  /*4980*/  HADD2.F32 R15, -RZ, R46.H0_H0 ;  /* 0x2000002eff0f7230 */ /* 0x000fe40000004100 */
[----:B------:R-:W-:Y:S02]  /*4990*/  HADD2.F32 R50, -RZ, R50.H1_H1 ;  /* 0x30000032ff327230 */ /* 0x000fe40000004100 */
[----:B------:R-:W-:Y:S02]  /*49a0*/  HADD2.F32 R46, -RZ, R46.H1_H1 ;  /* 0x3000002eff2e7230 */ /* 0x000fe40000004100 */
[----:B------:R-:W-:-:S02]  /*49b0*/  HADD2.F32 R99, -RZ, R14.H0_H0 ;  /* 0x2000000eff637230 */ /* 0x000fc40000004100 */
[----:B------:R-:W-:Y:S01]  /*49c0*/  FMUL.FTZ R14, R48, R105 ;  /* 0x00000069300e7220 */ /* 0x000fe20000410000 */
[----:B------:R-:W-:Y:S01]  /*49d0*/  FMUL.FTZ R109, R50, R107 ;  /* 0x0000006b326d7220 */ /* 0x000fe20000410000 */
[C---:B------:R-:W-:Y:S01]  /*49e0*/  FMUL.FTZ R105, R15.reuse, R105 ;  /* 0x000000690f697220 */ /* 0x040fe20000410000 */
[----:B------:R-:W-:Y:S01]  /*49f0*/  FMUL.FTZ R107, R46, R107 ;  /* 0x0000006b2e6b7220 */ /* 0x000fe20000410000 */
[-C--:B------:R-:W-:Y:S01]  /*4a00*/  FFMA.FTZ R14, R15, R51.reuse, -R14 ;  /* 0x000000330f0e7223 */ /* 0x080fe2000001080e */
[----:B------:R-:W-:Y:S01]  /*4a10*/  F2FP.F16.F32.PACK_AB R15, R45, R32 ;  /* 0x000000202d0f723e */ /* 0x000fe200000000ff */
[----:B------:R-:W-:Y:S01]  /*4a20*/  FFMA.FTZ R105, R48, R51, R105 ;  /* 0x0000003330697223 */ /* 0x000fe20000010069 */
[-C--:B------:R-:W-:Y:S01]  /*4a30*/  FFMA.FTZ R109, R46, R99.reuse, -R109 ;  /* 0x000000632e6d7223 */ /* 0x080fe2000001086d */
[----:B------:R-:W-:Y:S01]  /*4a40*/  FFMA.FTZ R50, R50, R99, R107 ;  /* 0x0000006332327223 */ /* 0x000fe2000001006b */
[----:B------:R-:W-:Y:S01]  /*4a50*/  F2FP.F16.F32.PACK_AB R32, R13, R12 ;  /* 0x0000000c0d20723e */ /* 0x000fe200000000ff */
[----:B------:R-:W-:Y:S01]  /*4a60*/  IMAD.MOV.U32 R45, RZ, RZ, R33 ;  /* 0x000000ffff2d7224 */ /* 0x000fe200078e0021 */
[----:B------:R-:W-:Y:S01]  /*4a70*/  F2FP.F16.F32.PACK_AB R51, R47, R34 ;  /* 0x000000222f33723e */ /* 0x000fe200000000ff */
[----:B------:R-:W-:Y:S01]  /*4a80*/  IMAD.MOV.U32 R47, RZ, RZ, R15 ;  /* 0x000000ffff2f7224 */ /* 0x000fe200078e000f */
[----:B------:R-:W-:Y:S01]  /*4a90*/  F2FP.F16.F32.PACK_AB R48, R44, R49 ;  /* 0x000000312c30723e */ /* 0x000fe200000000ff */
[----:B------:R-:W-:Y:S01]  /*4aa0*/  IMAD.MOV.U32 R44, RZ, RZ, R32 ;  /* 0x000000ffff2c7224 */ /* 0x000fe200078e0020 */
[----:B------:R-:W-:Y:S01]  /*4ab0*/  F2FP.F16.F32.PACK_AB R46, R109, R14 ;  /* 0x0000000e6d2e723e */ /* 0x000fe200000000ff */
[----:B------:R-:W-:Y:S01]  /*4ac0*/  IMAD.MOV.U32 R49, RZ, RZ, R35 ;  /* 0x000000ffff317224 */ /* 0x000fe200078e0023 */
[----:B------:R-:W-:-:S07]  /*4ad0*/  F2FP.F16.F32.PACK_AB R50, R50, R105 ;  /* 0x000000693232723e */ /* 0x000fce00000000ff */
.L_x_1389:
[----:B------:R-:W-:Y:S05]  /*4ae0*/  BSYNC B2 ;  /* 0x0000000000027941 */ /* 0x000fea0003800000 */
.L_x_1388:
        /* <DEDUP_REMOVED lines=12> */
.L_x_1387:
[----:B------:R-:W-:Y:S05]  /*4bb0*/  BSYNC B1 ;  /* 0x0000000000017941 */ /* 0x000fea0003800000 */
.L_x_1386:
[----:B-1----:R-:W-:Y:S02]  /*4bc0*/  VIADD R13, R23, 0x60 ;  /* 0x00000060170d7836 */ /* 0x002fe40000000000 */
[-C--:B------:R-:W-:Y:S02]  /*4bd0*/  IMAD R12, R64, R84.reuse, RZ ;  /* 0x00000054400c7224 */ /* 0x080fe400078e02ff */
[C---:B------:R-:W-:Y:S01]  /*4be0*/  IMAD.WIDE.U32 R82, R13.reuse, R84, R82 ;  /* 0x000000540d527225 */ /* 0x040fe200078e0052 */
[----:B------:R-:W-:-:S03]  /*4bf0*/  ISETP.GE.OR P5, PT, R13, R88, P1 ;  /* 0x000000580d00720c */ /* 0x000fc60000fa6670 */
[----:B------:R-:W-:-:S10]  /*4c00*/  IMAD R47, R13, R85, R12 ;  /* 0x000000550d2f7224 */ /* 0x000fd400078e020c */
[----:B------:R-:W-:Y:S05]  /*4c10*/  @P5 BRA `(.L_x_1374) ;  /* 0x0000000800605947 */ /* 0x000fea0003800000 */
[----:B------:R-:W2:Y:S01]  /*4c20*/  LDL R14, [R1+0x44] ;  /* 0x00004400010e7983 */ /* 0x000ea20000100800 */
[----:B------:R-:W-:Y:S01]  /*4c30*/  IMAD.IADD R47, R83, 0x1, R47 ;  /* 0x00000001532f7824 */ /* 0x000fe200078e022f */
[----:B------:R-:W-:Y:S01]  /*4c40*/  IADD3 R12, P5, P6, R56, R82, R7 ;  /* 0x00000052380c7210 */ /* 0x000fe20007ebe007 */
[C---:B------:R-:W-:Y:S01]  /*4c50*/  VIADD R15, R23.reuse, 0x60 ;  /* 0x00000060170f7836 */ /* 0x040fe20000000000 */
        /* <DEDUP_REMOVED lines=18> */
[----:B------:R-:W-:-:S05]  /*4d80*/  LOP3.LUT R12, R12, R15, RZ, 0x3c, !PT ;  /* 0x0000000f0c0c7212 */ /* 0x000fca00078e3cff */
[----:B--2---:R-:W-:-:S04]  /*4d90*/  IMAD.IADD R15, R14, 0x1, R12 ;  /* 0x000000010e0f7824 */ /* 0x004fc800078e020c */
        /* <DEDUP_REMOVED lines=37> */
[----:B------:R-:W-:-:S02]  /*4ff0*/  HADD2.F32 R86, -RZ, R102.H1_H1 ;  /* 0x30000066ff567230 */ /* 0x000fc40000004100 */
[-C--:B------:R-:W-:Y:S01]  /*5000*/  FMUL.FTZ R51, R50, R43.reuse ;  /* 0x0000002b32337220 */ /* 0x080fe20000410000 */
[----:B------:R-:W-:Y:S02]  /*5010*/  HADD2.F32 R39, -RZ, R39.H0_H0 ;  /* 0x20000027ff277230 */ /* 0x000fe40000004100 */
[----:B------:R-:W-:Y:S01]  /*5020*/  FMUL.FTZ R43, R48, R43 ;  /* 0x0000002b302b7220 */ /* 0x000fe20000410000 */
[----:B------:R-:W-:Y:S02]  /*5030*/  HADD2.F32 R35, -RZ, R33.H0_H0 ;  /* 0x20000021ff237230 */ /* 0x000fe40000004100 */
[----:B------:R-:W-:Y:S01]  /*5040*/  FMUL.FTZ R94, R41, R86 ;  /* 0x00000056295e7220 */ /* 0x000fe20000410000 */
[----:B------:R-:W-:Y:S02]  /*5050*/  HADD2.F32 R84, -RZ, R100.H1_H1 ;  /* 0x30000064ff547230 */ /* 0x000fe40000004100 */
[----:B------:R-:W-:Y:S01]  /*5060*/  FFMA.FTZ R50, R50, R39, R43 ;  /* 0x0000002732327223 */ /* 0x000fe2000001002b */
[----:B------:R-:W-:-:S02]  /*5070*/  HADD2.F32 R43, -RZ, R40.H0_H0 ;  /* 0x20000028ff2b7230 */ /* 0x000fc40000004100 */
[C---:B------:R-:W-:Y:S01]  /*5080*/  FMUL.FTZ R86, R35.reuse, R86 ;  /* 0x0000005623567220 */ /* 0x040fe20000410000 */
[----:B------:R-:W-:Y:S01]  /*5090*/  FFMA.FTZ R48, R48, R39, -R51 ;  /* 0x0000002730307223 */ /* 0x000fe20000010833 */
[----:B------:R-:W-:Y:S02]  /*50a0*/  HADD2.F32 R103, -RZ, R103.H0_H0 ;  /* 0x20000067ff677230 */ /* 0x000fe40000004100 */
[-C--:B------:R-:W-:Y:S01]  /*50b0*/  FFMA.FTZ R33, R35, R84.reuse, -R94 ;  /* 0x0000005423217223 */ /* 0x080fe2000001085e */
[----:B------:R-:W-:Y:S02]  /*50c0*/  HADD2.F32 R40, -RZ, R32.H0_H0 ;  /* 0x20000020ff287230 */ /* 0x000fe40000004100 */
[----:B------:R-:W-:Y:S01]  /*50d0*/  FFMA.FTZ R35, R41, R84, R86 ;  /* 0x0000005429237223 */ /* 0x000fe20000010056 */
[----:B------:R-:W-:Y:S02]  /*50e0*/  HADD2.F32 R39, -RZ, R12.H0_H0 ;  /* 0x2000000cff277230 */ /* 0x000fe40000004100 */
[----:B------:R-:W-:Y:S01]  /*50f0*/  HADD2.F32 R32, -RZ, R32.H1_H1 ;  /* 0x30000020ff207230 */ /* 0x000fe20000004100 */
[----:B------:R-:W-:Y:S01]  /*5100*/  F2FP.F16.F32.PACK_AB R48, R48, R33 ;  /* 0x000000213030723e */ /* 0x000fe200000000ff */
[----:B------:R-:W-:Y:S01]  /*5110*/  HADD2.F32 R12, -RZ, R12.H1_H1 ;  /* 0x3000000cff0c7230 */ /* 0x000fe20000004100 */
[----:B------:R-:W-:Y:S01]  /*5120*/  F2FP.F16.F32.PACK_AB R33, R46, R15 ;  /* 0x0000000f2e21723e */ /* 0x000fe200000000ff */
[----:B------:R-:W-:-:S02]  /*5130*/  HADD2.F32 R41, -RZ, R36.H0_H0 ;  /* 0x20000024ff297230 */ /* 0x000fc40000004100 */
[-C--:B------:R-:W-:Y:S01]  /*5140*/  FMUL.FTZ R36, R40, R103.reuse ;  /* 0x0000006728247220 */ /* 0x080fe20000410000 */
[----:B------:R-:W-:Y:S02]  /*5150*/  HADD2.F32 R101, -RZ, R101.H0_H0 ;  /* 0x20000065ff657230 */ /* 0x000fe40000004100 */
[----:B------:R-:W-:Y:S01]  /*5160*/  FMUL.FTZ R103, R39, R103 ;  /* 0x0000006727677220 */ /* 0x000fe20000410000 */
[-C--:B------:R-:W-:Y:S01]  /*5170*/  FMUL.FTZ R51, R32, R43.reuse ;  /* 0x0000002b20337220 */ /* 0x080fe20000410000 */
[----:B------:R-:W-:Y:S01]  /*5180*/  FMUL.FTZ R43, R12, R43 ;  /* 0x0000002b0c2b7220 */ /* 0x000fe20000410000 */
[----:B------:R-:W-:Y:S02]  /*5190*/  HADD2.F32 R37, -RZ, R37.H0_H0 ;  /* 0x20000025ff257230 */ /* 0x000fe40000004100 */
[----:B------:R-:W-:Y:S01]  /*51a0*/  FFMA.FTZ R103, R40, R101, R103 ;  /* 0x0000006528677223 */ /* 0x000fe20000010067 */
[-C--:B------:R-:W-:Y:S01]  /*51b0*/  FFMA.FTZ R51, R12, R41.reuse, -R51 ;  /* 0x000000290c337223 */ /* 0x080fe20000010833 */
[----:B------:R-:W-:Y:S01]  /*51c0*/  FFMA.FTZ R40, R32, R41, R43 ;  /* 0x0000002920287223 */ /* 0x000fe2000001002b */
[----:B------:R-:W-:-:S02]  /*51d0*/  HADD2.F32 R32, -RZ, R34.H0_H0 ;  /* 0x20000022ff207230 */ /* 0x000fc40000004100 */
[----:B------:R-:W-:Y:S01]  /*51e0*/  FFMA.FTZ R36, R39, R101, -R36 ;  /* 0x0000006527247223 */ /* 0x000fe20000010824 */
[----:B------:R-:W-:Y:S01]  /*51f0*/  HADD2.F32 R41, -RZ, R102.H0_H0 ;  /* 0x20000066ff297230 */ /* 0x000fe20000004100 */
[----:B------:R-:W-:Y:S01]  /*5200*/  F2FP.F16.F32.PACK_AB R35, R50, R35 ;  /* 0x000000233223723e */ /* 0x000fe200000000ff */
[----:B------:R-:W-:Y:S02]  /*5210*/  HADD2.F32 R43, -RZ, R38.H0_H0 ;  /* 0x20000026ff2b7230 */ /* 0x000fe40000004100 */
[----:B------:R-:W-:Y:S02]  /*5220*/  HADD2.F32 R12, -RZ, R14.H0_H0 ;  /* 0x2000000eff0c7230 */ /* 0x000fe40000004100 */
[----:B------:R-:W-:Y:S01]  /*5230*/  FMUL.FTZ R85, R32, R41 ;  /* 0x0000002920557220 */ /* 0x000fe20000410000 */
[----:B------:R-:W-:Y:S02]  /*5240*/  HADD2.F32 R34, -RZ, R34.H1_H1 ;  /* 0x30000022ff227230 */ /* 0x000fe40000004100 */
[----:B------:R-:W-:-:S02]  /*5250*/  HADD2.F32 R14, -RZ, R14.H1_H1 ;  /* 0x3000000eff0e7230 */ /* 0x000fc40000004100 */
[----:B------:R-:W-:Y:S01]  /*5260*/  FMUL.FTZ R41, R12, R41 ;  /* 0x000000290c297220 */ /* 0x000fe20000410000 */
[----:B------:R-:W-:Y:S02]  /*5270*/  HADD2.F32 R39, -RZ, R100.H0_H0 ;  /* 0x20000064ff277230 */ /* 0x000fe40000004100 */
[-C--:B------:R-:W-:Y:S01]  /*5280*/  FMUL.FTZ R87, R34, R43.reuse ;  /* 0x0000002b22577220 */ /* 0x080fe20000410000 */
[----:B------:R-:W-:Y:S02]  /*5290*/  IMAD.MOV.U32 R15, RZ, RZ, R48 ;  /* 0x000000ffff0f7224 */ /* 0x000fe400078e0030 */
        /* <DEDUP_REMOVED lines=9> */
.L_x_1391:
[----:B------:R-:W-:Y:S05]  /*5330*/  BSYNC B1 ;  /* 0x0000000000017941 */ /* 0x000fea0003800000 */
.L_x_1390:
[----:B-1----:R3:W-:Y:S01]  /*5340*/  STG.E.128 desc[UR40][R44.64], R12 ;  /* 0x0000000c2c007986 */ /* 0x0027e2000c101d28 */
[----:B------:R-:W-:-:S13]  /*5350*/  ISETP.GE.AND P4, PT, R49, R93, PT ;  /* 0x0000005d3100720c */ /* 0x000fda0003f86270 */
[----:B------:R-:W-:Y:S05]  /*5360*/  @P4 BRA `(.L_x_1374) ;  /* 0x00000000008c4947 */ /* 0x000fea0003800000 */
[--C-:B---3--:R-:W-:Y:S02]  /*5370*/  SHF.R.S32.HI R12, RZ, 0x1f, R49.reuse ;  /* 0x0000001fff0c7819 */ /* 0x108fe40000011431 */
[----:B------:R-:W-:-:S04]  /*5380*/  IADD3 R49, P4, P5, R56, R82, R49 ;  /* 0x0000005238317210 */ /* 0x000fc80007d9e031 */
[----:B------:R-:W-:Y:S02]  /*5390*/  IADD3.X R12, R76, R47, R12, P4, P5 ;  /* 0x0000002f4c0c7210 */ /* 0x000fe400027ea40c */
[----:B------:R-:W-:-:S04]  /*53a0*/  LEA R78, P4, R49, R78, 0x1 ;  /* 0x0000004e314e7211 */ /* 0x000fc800078808ff */
[----:B------:R-:W-:-:S05]  /*53b0*/  LEA.HI.X R79, R49, R79, R12, 0x1, P4 ;  /* 0x0000004f314f7211 */ /* 0x000fca00020f0c0c */
[----:B--2---:R4:W-:Y:S01]  /*53c0*/  STG.E.128 desc[UR40][R78.64], R32 ;  /* 0x000000204e007986 */ /* 0x0049e2000c101d28 */
[----:B------:R-:W-:Y:S05]  /*53d0*/  BRA `(.L_x_1374) ;  /* 0x0000000000707947 */ /* 0x000fea0003800000 */
.L_x_1357:
[----:B------:R-:W2:Y:S02]  /*53e0*/  LDL R12, [R1+0x14] ;  /* 0x00001400010c7983 */ /* 0x000ea40000100800 */
[----:B--2---:R-:W-:-:S13]  /*53f0*/  ISETP.NE.AND P3, PT, R12, 0x3, PT ;  /* 0x000000030c00780c */ /* 0x004fda0003f65270 */
[----:B------:R-:W-:Y:S05]  /*5400*/  @!P3 BRA `(.L_x_1392) ;  /* 0x000000000004b947 */ /* 0x000fea0003800000 */
[----:B------:R-:W-:Y:S01]  /*5410*/  BPT.TRAP 0x1 ;  /* 0x000000040000795c */ /* 0x000fe20000300000 */
.L_x_1392:
[----:B------:R-:W2:Y:S01]  /*5420*/  LDL R12, [R1+0x18] ;  /* 0x00001800010c7983 */ /* 0x000ea20000100800 */
[----:B------:R-:W-:Y:S01]  /*5430*/  IMAD R77, R152, 0x8, R16 ;  /* 0x00000008984d7824 */ /* 0x000fe200078e0210 */
[----:B------:R-:W-:Y:S01]  /*5440*/  BSSY B1, `(.L_x_1393) ;  /* 0x0000006000017945 */ /* 0x000fe20003800000 */
[----:B------:R-:W-:-:S05]  /*5450*/  IMAD R88, R26, -0x80, R24 ;  /* 0xffffff801a587824 */ /* 0x000fca00078e0218 */
[----:B------:R-:W-:Y:S02]  /*5460*/  VIMNMX R88, R88, 0x80, PT ;  /* 0x0000008058587848 */ /* 0x000fe40003fe0100 */
[----:B--2---:R-:W-:-:S04]  /*5470*/  SHF.L.U32 R89, R12, 0x1f, RZ ;  /* 0x0000001f0c597819 */ /* 0x004fc800000006ff */
[----:B------:R-:W0:Y:S02]  /*5480*/  SYNCS.PHASECHK.TRANS64.TRYWAIT P4, [R77+URZ+0x16890], R89 ;  /* 0x016890594d0075a7 */ /* 0x000e24000808017f */
[----:B0-----:R-:W-:Y:S05]  /*5490*/  @!P4 BRA `(.L_x_1394) ;  /* 0x0000019c0060c947 */ /* 0x001fea0003800000 */
.L_x_1704:
[----:B------:R-:W-:Y:S05]  /*54a0*/  BSYNC B1 ;  /* 0x0000000000017941 */ /* 0x000fea0003800000 */
.L_x_1393:
[----:B------:R-:W-:Y:S01]  /*54b0*/  ISETP.GE.AND P4, PT, R23, R88, PT ;  /* 0x000000581700720c */ /* 0x000fe20003f86270 */
[----:B------:R-:W-:-:S12]  /*54c0*/  BSSY B1, `(.L_x_1395) ;  /* 0x0000006000017945 */ /* 0x000fd80003800000 */
[----:B------:R-:W-:Y:S05]  /*54d0*/  @P4 BRA `(.L_x_1396) ;  /* 0x0000000000104947 */ /* 0x000fea0003800000 */
[----:B------:R-:W1:Y:S04]  /*54e0*/  @!P1 LDS.128 R12, [R81+0xe000] ;  /* 0x00e00000510c9984 */ /* 0x000e680000000c00 */
[----:B------:R-:W2:Y:S04]  /*54f0*/  @!P2 LDS.128 R32, [R80+0xe000] ;  /* 0x00e000005020a984 */ /* 0x000ea80000000c00 */
[----:B-1----:R1:W-:Y:S04]  /*5500*/  @!P1 STG.E.128 desc[UR40][R38.64], R12 ;  /* 0x0000000c26009986 */ /* 0x0023e8000c101d28 */
[----:B--2---:R1:W-:Y:S02]  /*5510*/  @!P2 STG.E.128 desc[UR40][R38.64+0x40], R32 ;  /* 0x000040202600a986 */ /* 0x0043e4000c101d28 */
.L_x_1396:
[----:B------:R-:W-:Y:S05]  /*5520*/  BSYNC B1 ;  /* 0x0000000000017941 */ /* 0x000fea0003800000 */
.L_x_1395:
[----:B-1----:R-:W-:-:S05]  /*5530*/  VIADD R12, R23, 0x60 ;  /* 0x00000060170c7836 */ /* 0x002fca0000000000 */
[----:B------:R-:W-:-:S13]  /*5540*/  ISETP.GE.AND P4, PT, R12, R88, PT ;  /* 0x000000580c00720c */ /* 0x000fda0003f86270 */
[----:B------:R-:W-:Y:S05]  /*5550*/  @P4 BRA `(.L_x_1374) ;  /* 0x0000000000104947 */ /* 0x000fea0003800000 */
[----:B------:R-:W1:Y:S04]  /*5560*/  @!P1 LDS.128 R12, [R81+0x11000] ;  /* 0x01100000510c9984 */ /* 0x000e680000000c00 */
[----:B------:R-:W2:Y:S04]  /*5570*/  @!P2 LDS.128 R32, [R80+0x11000] ;  /* 0x011000005020a984 */ /* 0x000ea80000000c00 */
[----:B-1----:R1:W-:Y:S04]  /*5580*/  @!P1 STG.E.128 desc[UR40][R36.64], R12 ;  /* 0x0000000c24009986 */ /* 0x0023e8000c101d28 */
[----:B--2---:R1:W-:Y:S02]  /*5590*/  @!P2 STG.E.128 desc[UR40][R36.64+0x40], R32 ;  /* 0x000040202400a986 */ /* 0x0043e4000c101d28 */
.L_x_1374:
[----:B------:R-:W-:Y:S05]  /*55a0*/  BSYNC B0 ;  /* 0x0000000000007941 */ /* 0x000fea0003800000 */
.L_x_1356:
[----:B-123--:R-:W1:Y:S01]  /*55b0*/  S2R R12, SR_TID.X ;  /* 0x00000000000c7919 */ /* 0x00ee620000002100 */
        /* <DEDUP_REMOVED lines=16> */
.L_x_1398:
[----:B------:R-:W-:Y:S05]  /*56c0*/  BSYNC B0 ;  /* 0x0000000000007941 */ /* 0x000fea0003800000 */
.L_x_1397:
[----:B------:R-:W2:Y:S01]  /*56d0*/  SYNCS.PHASECHK.TRANS64.TRYWAIT P3, [R77+URZ+0x168b0], R89 ;  /* 0x0168b0594d0075a7 */ /* 0x000ea2000806017f */
[----:B------:R-:W-:Y:S01]  /*56e0*/  ULDC UR42, c[0x0][0x2f4] ;  /* 0x0000bd00002a7ab9 */ /* 0x000fe20000000800 */
[----:B------:R-:W-:Y:S01]  /*56f0*/  ULDC.64 UR36, c[0x0][0x328] ;  /* 0x0000ca0000247ab9 */ /* 0x000fe20000000a00 */
[----:B------:R-:W-:Y:S01]  /*5700*/  ULDC.64 UR38, c[0x0][0x318] ;  /* 0x0000c60000267ab9 */ /* 0x000fe20000000a00 */
[----:B------:R-:W-:Y:S01]  /*5710*/  BSSY B0, `(.L_x_1399) ;  /* 0x0000003000007945 */ /* 0x000fe20003800000 */
[----:B----4-:R-:W-:-:S03]  /*5720*/  IMAD.WIDE R32, R26, 0x80, R8 ;  /* 0x000000801a207825 */ /* 0x010fc600078e0208 */
[----:B--2---:R-:W-:Y:S05]  /*5730*/  @!P3 BRA `(.L_x_1400) ;  /* 0x0000019800ccb947 */ /* 0x004fea0003800000 */
.L_x_1705:
[----:B------:R-:W-:Y:S05]  /*5740*/  BSYNC B0 ;  /* 0x0000000000007941 */ /* 0x000fea0003800000 */
.L_x_1399:
        /* <DEDUP_REMOVED lines=17> */
.L_x_1402:
[----:B------:R-:W-:Y:S05]  /*5860*/  BSYNC B0 ;  /* 0x0000000000007941 */ /* 0x000fea0003800000 */
.L_x_1401:
[----:B-1-3--:R-:W-:Y:S01]  /*5870*/  VIADD R12, R23, 0x60 ;  /* 0x00000060170c7836 */ /* 0x00afe20000000000 */
[----:B------:R-:W-:Y:S04]  /*5880*/  BSSY B0, `(.L_x_1403) ;  /* 0x0000013000007945 */ /* 0x000fe80003800000 */
[----:B------:R-:W-:-:S13]  /*5890*/  ISETP.GE.AND P3, PT, R12, R88, PT ;  /* 0x000000580c00720c */ /* 0x000fda0003f66270 */
[----:B------:R-:W-:Y:S05]  /*58a0*/  @P3 BRA `(.L_x_1404) ;  /* 0x0000000000403947 */ /* 0x000fea0003800000 */
[----:B------:R-:W-:Y:S01]  /*58b0*/  IADD3 R15, P3, R32, 0x60, RZ ;  /* 0x00000060200f7810 */ /* 0x000fe20007f7e0ff */
[----:B------:R-:W-:Y:S02]  /*58c0*/  IMAD.MOV.U32 R12, RZ, RZ, R54 ;  /* 0x000000ffff0c7224 */ /* 0x000fe400078e0036 */
[----:B------:R-:W-:Y:S02]  /*58d0*/  IMAD.MOV.U32 R13, RZ, RZ, R0 ;  /* 0x000000ffff0d7224 */ /* 0x000fe400078e0000 */
[----:B------:R-:W-:Y:S02]  /*58e0*/  IMAD.X R32, RZ, RZ, R33, P3 ;  /* 0x000000ffff207224 */ /* 0x000fe400018e0621 */
        /* <DEDUP_REMOVED lines=12> */
.L_x_1404:
[----:B------:R-:W-:Y:S05]  /*59b0*/  BSYNC B0 ;  /* 0x0000000000007941 */ /* 0x000fea0003800000 */
.L_x_1403:
[----:B-1----:R-:W3:Y:S01]  /*59c0*/  LDL.LU R13, [R1+0x18] ;  /* 0x00001800010d7983 */ /* 0x002ee20000300800 */
[----:B------:R-:W-:Y:S01]  /*59d0*/  VIADD R152, R152, 0x1 ;  /* 0x0000000198987836 */ /* 0x000fe20000000000 */
[----:B------:R-:W-:Y:S01]  /*59e0*/  LOP3.LUT P5, RZ, R22, 0x2, RZ, 0xc0, !PT ;  /* 0x0000000216ff7812 */ /* 0x000fe200078ac0ff */
        /* <DEDUP_REMOVED lines=10> */
[----:B------:R-:W-:Y:S02]  /*5a90*/  SEL R12, RZ, 0x1, P3 ;  /* 0x00000001ff0c7807 */ /* 0x000fe40001800000 */
[----:B------:R-:W-:Y:S01]  /*5aa0*/  SEL R152, R152, RZ, P3 ;  /* 0x000000ff98987207 */ /* 0x000fe20001800000 */
[----:B------:R0:W-:Y:S01]  /*5ab0*/  @!P4 SYNCS.ARRIVE.TRANS64.RED.A1T0 RZ, [R77+URZ], RZ ;  /* 0x000000ff4dffc9a7 */ /* 0x0001e2000810043f */
[----:B---3--:R-:W-:-:S05]  /*5ac0*/  LOP3.LUT R13, R13, R12, RZ, 0x3c, !PT ;  /* 0x0000000c0d0d7212 */ /* 0x008fca00078e3cff */
[----:B------:R0:W-:Y:S01]  /*5ad0*/  STL [R1+0x18], R13 ;  /* 0x0000180d01007387 */ /* 0x0001e20000100800 */
[----:B------:R-:W-:Y:S05]  /*5ae0*/  @P5 BRA `(.L_x_1405) ;  /* 0xffffffcc00405947 */ /* 0x000fea000383ffff */
[----:B0-----:R-:W0:Y:S01]  /*5af0*/  S2R R13, SR_TID.X ;  /* 0x00000000000d7919 */ /* 0x001e220000002100 */
[----:B------:R-:W-:Y:S02]  /*5b00*/  PLOP3.LUT P0, PT, PT, PT, PT, 0x8, 0x0 ;  /* 0x000000000000781c */ /* 0x000fe40003f0e170 */
[----:B0-----:R-:W-:-:S04]  /*5b10*/  SHF.R.U32.HI R13, RZ, 0x7, R13 ;  /* 0x00000007ff0d7819 */ /* 0x001fc8000001160d */
[----:B------:R-:W-:-:S13]  /*5b20*/  ISETP.NE.AND P5, PT, R13, 0x1, PT ;  /* 0x000000010d00780c */ /* 0x000fda0003fa5270 */
[----:B------:R-:W-:Y:S06]  /*5b30*/  @!P5 BAR.ARV 0x9, 0x100 ;  /* 0x024400000000db1d */ /* 0x000fec0000002000 */
.L_x_1351:
[----:B------:R-:W2:Y:S01]  /*5b40*/  LDL R10, [R1+0x20] ;  /* 0x00002000010a7983 */ /* 0x000ea20000100800 */
[----:B------:R-:W0:Y:S08]  /*5b50*/  LDC R0, c[0x0][0x448] ;  /* 0x00011200ff007b82 */ /* 0x000e300000000800 */
[----:B------:R-:W1:Y:S01]  /*5b60*/  LDC.64 R6, c[0x0][0x9e0] ;  /* 0x00027800ff067b82 */ /* 0x000e620000000a00 */
[----:B0-----:R-:W-:-:S02]  /*5b70*/  ISETP.NE.AND P1, PT, R0, 0x1, PT ;  /* 0x000000010000780c */ /* 0x001fc40003f25270 */
[----:B-1----:R-:W-:-:S11]  /*5b80*/  ISETP.GE.AND P2, PT, R7, 0x1, PT ;  /* 0x000000010700780c */ /* 0x002fd60003f46270 */
[----:B------:R-:W0:Y:S08]  /*5b90*/  @P1 LDC R0, c[0x0][0x44c] ;  /* 0x00011300ff001b82 */ /* 0x000e300000000800 */
[----:B------:R-:W1:Y:S01]  /*5ba0*/  @P1 LDC R5, c[0x0][0x450] ;  /* 0x00011400ff051b82 */ /* 0x000e620000000800 */
[----:B--2---:R-:W-:-:S04]  /*5bb0*/  VIADD R3, R10, 0xbf ;  /* 0x000000bf0a037836 */ /* 0x004fc80000000000 */
[----:B0-----:R-:W-:-:S05]  /*5bc0*/  @P1 IMAD.HI.U32 R0, R3, R0, RZ ;  /* 0x0000000003001227 */ /* 0x001fca00078e00ff */
[----:B-1----:R-:W-:-:S05]  /*5bd0*/  @P1 SHF.R.U32.HI R3, RZ, R5, R0 ;  /* 0x00000005ff031219 */ /* 0x002fca0000011600 */
[----:B------:R-:W-:Y:S01]  /*5be0*/  IMAD.IADD R5, R90, 0x1, R3 ;  /* 0x000000015a057824 */ /* 0x000fe200078e0203 */
[----:B------:R-:W-:Y:S06]  /*5bf0*/  @P0 BRA `(.L_x_1406) ;  /* 0x00000000000c0947 */ /* 0x000fec0003800000 */
[----:B------:R-:W0:Y:S01]  /*5c00*/  FENCE.VIEW.ASYNC.G ;  /* 0x00000000000073c6 */ /* 0x000e220000000100 */
[----:B------:R-:W-:Y:S05]  /*5c10*/  WARPSYNC.ALL ;  /* 0x0000000000007948 */ /* 0x000fea0003800000 */
[----:B0-----:R-:W-:Y:S06]  /*5c20*/  BAR.ARV 0xc, 0x200 ;  /* 0x0308000000007b1d */ /* 0x001fec0000002000 */
.L_x_1406:
[----:B------:R-:W-:Y:S01]  /*5c30*/  IMAD.IADD R0, R5, 0x1, R6 ;  /* 0x0000000105007824 */ /* 0x000fe200078e0206 */
[----:B------:R-:W-:Y:S06]  /*5c40*/  @!P2 BRA `(.L_x_1407) ;  /* 0x000000000048a947 */ /* 0x000fec0003800000 */
        /* <DEDUP_REMOVED lines=11> */
.L_x_1409:
[----:B------:R-:W-:-:S13]  /*5d00*/  ISETP.NE.AND P0, PT, R7, 0x1, PT ;  /* 0x000000010700780c */ /* 0x000fda0003f05270 */
[----:B------:R-:W0:Y:S02]  /*5d10*/  @P0 LDC.64 R4, c[0x0][0x9e8] ;  /* 0x00027a00ff040b82 */ /* 0x000e240000000a00 */
[----:B0-----:R-:W-:-:S05]  /*5d20*/  @P0 IMAD.HI.U32 R4, R3, R4, RZ ;  /* 0x0000000403040227 */ /* 0x001fca00078e00ff */
[----:B------:R-:W-:-:S07]  /*5d30*/  @P0 SHF.R.U32.HI R3, RZ, R5, R4 ;  /* 0x00000005ff030219 */ /* 0x000fce0000011604 */
.L_x_1410:
[----:B------:R-:W-:Y:S05]  /*5d40*/  BSYNC B0 ;  /* 0x0000000000007941 */ /* 0x000fea0003800000 */
.L_x_1408:
[----:B------:R-:W-:-:S05]  /*5d50*/  IMAD R3, R3, R7, R7 ;  /* 0x0000000703037224 */ /* 0x000fca00078e0207 */
[----:B------:R-:W-:-:S07]  /*5d60*/  VIMNMX R0, R0, R3, PT ;  /* 0x0000000300007248 */ /* 0x000fce0003fe0100 */
.L_x_1407:
[----:B------:R-:W0:Y:S01]  /*5d70*/  @P1 LDC R4, c[0x0][0x44c] ;  /* 0x00011300ff041b82 */ /* 0x000e220000000800 */
[----:B------:R-:W-:Y:S01]  /*5d80*/  VIADD R0, R0, 0x7f ;  /* 0x0000007f00007836 */ /* 0x000fe20000000000 */
[----:B------:R-:W-:Y:S01]  /*5d90*/  ULDC UR4, c[0x0][0x9dc] ;  /* 0x0002770000047ab9 */ /* 0x000fe20000000800 */
[----:B------:R-:W-:-:S03]  /*5da0*/  IMAD.MOV.U32 R5, RZ, RZ, R10 ;  /* 0x000000ffff057224 */ /* 0x000fc600078e000a */
[----:B------:R-:W-:Y:S02]  /*5db0*/  SHF.R.S32.HI R3, RZ, 0x1f, R0 ;  /* 0x0000001fff037819 */ /* 0x000fe40000011400 */
[----:B------:R-:W1:Y:S02]  /*5dc0*/  @P1 LDC R9, c[0x0][0x450] ;  /* 0x00011400ff091b82 */ /* 0x000e640000000800 */
[----:B------:R-:W-:-:S04]  /*5dd0*/  LEA.HI R3, R3, R0, RZ, 0x7 ;  /* 0x0000000003037211 */ /* 0x000fc800078f38ff */
[----:B------:R-:W-:-:S04]  /*5de0*/  SHF.R.S32.HI R0, RZ, 0x7, R3 ;  /* 0x00000007ff007819 */ /* 0x000fc80000011403 */
[----:B------:R-:W-:Y:S01]  /*5df0*/  VIMNMX R91, R91, R0, PT ;  /* 0x000000005b5b7248 */ /* 0x000fe20003fe0100 */
[----:B0-----:R-:W-:-:S05]  /*5e00*/  @P1 IMAD.HI.U32 R4, R10, R4, RZ ;  /* 0x000000040a041227 */ /* 0x001fca00078e00ff */
[----:B-1----:R-:W-:-:S05]  /*5e10*/  @P1 SHF.R.U32.HI R5, RZ, R9, R4 ;  /* 0x00000009ff051219 */ /* 0x002fca0000011604 */
[----:B------:R-:W-:-:S04]  /*5e20*/  IMAD.IADD R3, R92, 0x1, R5 ;  /* 0x000000015c037824 */ /* 0x000fc800078e0205 */
        /* <DEDUP_REMOVED lines=12> */
.L_x_1413:
[----:B------:R-:W-:-:S13]  /*5ef0*/  ISETP.NE.AND P0, PT, R7, 0x1, PT ;  /* 0x000000010700780c */ /* 0x000fda0003f05270 */
[----:B------:R-:W0:Y:S02]  /*5f00*/  @P0 LDC.64 R4, c[0x0][0x9e8] ;  /* 0x00027a00ff040b82 */ /* 0x000e240000000a00 */
[----:B0-----:R-:W-:-:S05]  /*5f10*/  @P0 IMAD.HI.U32 R4, R3, R4, RZ ;  /* 0x0000000403040227 */ /* 0x001fca00078e00ff */
[----:B------:R-:W-:-:S07]  /*5f20*/  @P0 SHF.R.U32.HI R3, RZ, R5, R4 ;  /* 0x00000005ff030219 */ /* 0x000fce0000011604 */
.L_x_1414:
[----:B------:R-:W-:Y:S05]  /*5f30*/  BSYNC B0 ;  /* 0x0000000000007941 */ /* 0x000fea0003800000 */
.L_x_1412:
[----:B------:R-:W-:-:S05]  /*5f40*/  IMAD R3, R3, R7, RZ ;  /* 0x0000000703037224 */ /* 0x000fca00078e02ff */
[----:B------:R-:W-:-:S07]  /*5f50*/  VIMNMX R0, R0, R3, !PT ;  /* 0x0000000300007248 */ /* 0x000fce0007fe0100 */
.L_x_1411:
[----:B------:R-:W-:Y:S01]  /*5f60*/  SHF.R.S32.HI R3, RZ, 0x1f, R0 ;  /* 0x0000001fff037819 */ /* 0x000fe20000011400 */
[----:B------:R-:W-:Y:S01]  /*5f70*/  BSSY B0, `(.L_x_1415) ;  /* 0x0000027000007945 */ /* 0x000fe20003800000 */
[----:B------:R-:W-:Y:S02]  /*5f80*/  IMAD.MOV.U32 R88, RZ, RZ, RZ ;  /* 0x000000ffff587224 */ /* 0x000fe400078e00ff */
[----:B------:R-:W-:-:S04]  /*5f90*/  LEA.HI R3, R3, R0, RZ, 0x7 ;  /* 0x0000000003037211 */ /* 0x000fc800078f38ff */
[----:B------:R-:W-:-:S04]  /*5fa0*/  SHF.R.S32.HI R3, RZ, 0x7, R3 ;  /* 0x00000007ff037819 */ /* 0x000fc80000011403 */
[----:B------:R-:W-:-:S04]  /*5fb0*/  VIMNMX R9, RZ, R3, !PT ;  /* 0x00000003ff097248 */ /* 0x000fc80007fe0100 */
[----:B------:R-:W-:-:S13]  /*5fc0*/  ISETP.GT.AND P0, PT, R91, R9, PT ;  /* 0x000000095b00720c */ /* 0x000fda0003f04270 */
[----:B------:R-:W-:Y:S05]  /*5fd0*/  @!P0 BRA `(.L_x_1416) ;  /* 0x0000000000808947 */ /* 0x000fea0003800000 */
[----:B------:R-:W2:Y:S01]  /*5fe0*/  LDL R4, [R1+0x4c] ;  /* 0x00004c0001047983 */ /* 0x000ea20000100800 */
[----:B------:R-:W-:Y:S01]  /*5ff0*/  ULDC UR4, c[0x0][0x9f0] ;  /* 0x00027c0000047ab9 */ /* 0x000fe20000000800 */
[----:B--2---:R-:W-:-:S04]  /*6000*/  ISETP.NE.AND P0, PT, R4, RZ, PT ;  /* 0x000000ff0400720c */ /* 0x004fc80003f05270 */
        /* <DEDUP_REMOVED lines=29> */
.L_x_1416:
[----:B------:R-:W-:Y:S05]  /*61e0*/  BSYNC B0 ;  /* 0x0000000000007941 */ /* 0x000fea0003800000 */
.L_x_1415:
        /* <DEDUP_REMOVED lines=18> */
[----:B--2---:R-:W-:-:S05]  /*6310*/  IMAD R0, R0, R88, R9 ;  /* 0x0000005800007224 */ /* 0x004fca00078e0209 */
[----:B------:R0:W-:Y:S01]  /*6320*/  STL [R1+0x38], R0 ;  /* 0x0000380001007387 */ /* 0x0001e20000100800 */
[----:B------:R-:W-:Y:S02]  /*6330*/  VIADDMNMX R88, R0, R88, R91, PT ;  /* 0x0000005800587246 */ /* 0x000fe4000380015b */
[----:B------:R-:W-:Y:S02]  /*6340*/  CS2R R90, SRZ ;  /* 0x00000000005a7805 */ /* 0x000fe4000001ff00 */
[----:B------:R-:W-:-:S13]  /*6350*/  ISETP.GT.AND P1, PT, R88, R0, PT ;  /* 0x000000005800720c */ /* 0x000fda0003f24270 */
[----:B0-----:R-:W-:Y:S05]  /*6360*/  @!P1 BRA `(.L_x_1417) ;  /* 0x000000ec009c9947 */ /* 0x001fea0003800000 */
[----:B------:R-:W-:-:S03]  /*6370*/  UMOV UR4, 0xffffffff ;  /* 0xffffffff00047882 */ /* 0x000fc60000000000 */
[----:B------:R-:W-:Y:S05]  /*6380*/  BRA.DIV UR4, `(.L_x_1418) ;  /* 0x0000018e04cc7947 */ /* 0x000fea000b800000 */
[----:B------:R-:W0:Y:S02]  /*6390*/  S2R R0, SR_TID.X ;  /* 0x0000000000007919 */ /* 0x000e240000002100 */
[----:B0-----:R-:W-:-:S05]  /*63a0*/  VIADD R3, R0, 0xffffff80 ;  /* 0xffffff8000037836 */ /* 0x001fca0000000000 */
[----:B------:R-:W-:-:S04]  /*63b0*/  SHF.R.S32.HI R0, RZ, 0x1f, R3 ;  /* 0x0000001fff007819 */ /* 0x000fc80000011403 */
[----:B------:R-:W-:-:S04]  /*63c0*/  LEA.HI R0, R0, R3, RZ, 0x7 ;  /* 0x0000000300007211 */ /* 0x000fc800078f38ff */
[----:B------:R-:W-:-:S06]  /*63d0*/  SHF.R.S32.HI R0, RZ, 0x7, R0 ;  /* 0x00000007ff007819 */ /* 0x000fcc0000011400 */
[----:B------:R-:W0:Y:S04]  /*63e0*/  SHFL.IDX PT, R0, R0, RZ, 0x1f ;  /* 0x00001fff00007589 */ /* 0x000e2800000e0000 */
[----:B0-----:R1:W-:Y:S02]  /*63f0*/  STL [R1+0x24], R0 ;  /* 0x0000240001007387 */ /* 0x0013e40000100800 */
.L_x_1708:
[----:B------:R-:W1:Y:S01]  /*6400*/  LDL R3, [R1+0x24] ;  /* 0x0000240001037983 */ /* 0x000e620000100800 */
[----:B------:R-:W-:Y:S01]  /*6410*/  BSSY B6, `(.L_x_1419) ;  /* 0x000001b000067945 */ /* 0x000fe20003800000 */
[----:B-1----:R-:W-:-:S05]  /*6420*/  IMAD.HI R0, R3, 0x55555556, RZ ;  /* 0x5555555603007827 */ /* 0x002fca00078e02ff */
[----:B------:R-:W-:-:S05]  /*6430*/  LEA.HI R0, R0, R0, RZ, 0x1 ;  /* 0x0000000000007211 */ /* 0x000fca00078f08ff */
[----:B------:R-:W-:Y:S02]  /*6440*/  IMAD R0, R0, -0x3, R3 ;  /* 0xfffffffd00007824 */ /* 0x000fe400078e0203 */
[----:B------:R-:W-:-:S04]  /*6450*/  VIADD R3, R16, 0x8400 ;  /* 0x0000840010037836 */ /* 0x000fc80000000000 */
[----:B------:R-:W-:Y:S01]  /*6460*/  IMAD R0, R0, 0x2000, R3 ;  /* 0x0000200000007824 */ /* 0x000fe200078e0203 */
[----:B------:R-:W-:-:S04]  /*6470*/  LOP3.LUT P0, RZ, R3, 0x3ff, RZ, 0xc0, !PT ;  /* 0x000003ff03ff7812 */ /* 0x000fc8000780c0ff */
[----:B------:R-:W-:Y:S02]  /*6480*/  SHF.R.U32.HI R0, RZ, 0x4, R0 ;  /* 0x00000004ff007819 */ /* 0x000fe40000011600 */
[----:B------:R-:W-:Y:S02]  /*6490*/  P2R R24, PR, RZ, 0x1 ;  /* 0x00000001ff187803 */ /* 0x000fe40000000000 */
[----:B------:R-:W-:-:S05]  /*64a0*/  LOP3.LUT R28, R0, 0x3fff, RZ, 0xc0, !PT ;  /* 0x00003fff001c7812 */ /* 0x000fca00078ec0ff */
[----:B------:R-:W-:Y:S05]  /*64b0*/  @!P0 BRA `(.L_x_1420) ;  /* 0x0000000000408947 */ /* 0x000fea0003800000 */
        /* <DEDUP_REMOVED lines=16> */
.L_x_1420:
[----:B------:R-:W-:Y:S05]  /*65c0*/  BSYNC B6 ;  /* 0x0000000000067941 */ /* 0x000fea0003800000 */
.L_x_1419:
        /* <DEDUP_REMOVED lines=13> */
.L_x_1424:
[----:B--2---:R2:W3:Y:S02]  /*66a0*/  SYNCS.PHASECHK.TRANS64.TRYWAIT P0, [R16+URZ+0x16800], R3 ;  /* 0x01680003100075a7 */ /* 0x0044e4000800017f */
[----:B---3--:R-:W-:Y:S05]  /*66b0*/  @!P0 NANOSLEEP.SYNCS 0x989680 ;  /* 0x009896800000895d */ /* 0x008fea0003900000 */
[----:B------:R-:W3:Y:S02]  /*66c0*/  @!P0 SYNCS.PHASECHK.TRANS64 P0, [R16+URZ+0x16800], R3 ;  /* 0x01680003100085a7 */ /* 0x000ee4000800007f */
[----:B---3--:R-:W-:Y:S05]  /*66d0*/  @!P0 BRA `(.L_x_1424) ;  /* 0xfffffffc00f08947 */ /* 0x008fea000383ffff */
.L_x_1423:
[----:B------:R-:W-:Y:S05]  /*66e0*/  BSYNC B0 ;  /* 0x0000000000007941 */ /* 0x000fea0003800000 */
.L_x_1422:
[----:B------:R-:W-:Y:S05]  /*66f0*/  BRA `(.L_x_1425) ;  /* 0x0000002c00887947 */ /* 0x000fea0003800000 */
.L_x_1421:
[----:B------:R-:W-:Y:S01]  /*6700*/  ISETP.NE.AND P0, PT, R24, RZ, PT ;  /* 0x000000ff1800720c */ /* 0x000fe20003f05270 */
[----:B------:R-:W-:Y:S01]  /*6710*/  ULDC.64 UR4, c[0x0][0x3f8] ;  /* 0x0000fe0000047ab9 */ /* 0x000fe20000000a00 */
[----:B-----5:R-:W-:Y:S01]  /*6720*/  SHF.R.S32.HI R0, RZ, 0x1f, R2 ;  /* 0x0000001fff007819 */ /* 0x020fe20000011402 */
[----:B------:R-:W-:Y:S01]  /*6730*/  ULDC.64 UR6, c[0x0][0x408] ;  /* 0x0001020000067ab9 */ /* 0x000fe20000000a00 */
[----:B------:R-:W-:Y:S01]  /*6740*/  IMAD.WIDE.U32 R26, R2, UR4, RZ ;  /* 0x00000004021a7c25 */ /* 0x000fe2000f8e00ff */
[----:B------:R-:W-:Y:S03]  /*6750*/  BSSY B6, `(.L_x_1426) ;  /* 0x0000019000067945 */ /* 0x000fe60003800000 */
[C---:B------:R-:W-:Y:S02]  /*6760*/  IMAD R3, R0.reuse, UR4, RZ ;  /* 0x0000000400037c24 */ /* 0x040fe4000f8e02ff */
[----:B------:R-:W-:-:S02]  /*6770*/  IMAD R5, R0, UR6, RZ ;  /* 0x0000000600057c24 */ /* 0x000fc4000f8e02ff */
[C---:B------:R-:W-:Y:S02]  /*6780*/  IMAD R3, R2.reuse, UR5, R3 ;  /* 0x0000000502037c24 */ /* 0x040fe4000f8e0203 */
[C---:B------:R-:W-:Y:S02]  /*6790*/  IMAD R5, R2.reuse, UR7, R5 ;  /* 0x0000000702057c24 */ /* 0x040fe4000f8e0205 */
[----:B------:R-:W-:-:S04]  /*67a0*/  IMAD.WIDE.U32 R24, R2, UR6, RZ ;  /* 0x0000000602187c25 */ /* 0x000fc8000f8e00ff */
[----:B------:R-:W-:Y:S02]  /*67b0*/  IMAD.IADD R31, R3, 0x1, R27 ;  /* 0x00000001031f7824 */ /* 0x000fe400078e021b */
[----:B------:R-:W-:Y:S01]  /*67c0*/  IMAD.IADD R33, R5, 0x1, R25 ;  /* 0x0000000105217824 */ /* 0x000fe200078e0219 */
[----:B------:R-:W-:Y:S06]  /*67d0*/  @!P0 BRA `(.L_x_1427) ;  /* 0x0000000000408947 */ /* 0x000fec0003800000 */
[----:B------:R-:W-:Y:S01]  /*67e0*/  MOV R0, 0x0 ;  /* 0x0000000000007802 */ /* 0x000fe20000000f00 */
[----:B------:R-:W-:Y:S01]  /*67f0*/  ULDC.64 UR4, c[0x4][0xa8] ;  /* 0x01002a0000047ab9 */ /* 0x000fe20000000a00 */
[----:B------:R-:W-:Y:S01]  /*6800*/  ULDC.64 UR6, c[0x4][0xb0] ;  /* 0x01002c0000067ab9 */ /* 0x000fe20000000a00 */
[----:B------:R-:W-:Y:S01]  /*6810*/  IMAD.U32 R4, RZ, RZ, UR4 ;  /* 0x00000004ff047e24 */ /* 0x000fe2000f8e00ff */
[----:B------:R1:W2:Y:S01]  /*6820*/  LDC.64 R2, c[0x4][R0] ;  /* 0x0100000000027b82 */ /* 0x0002a20000000a00 */
        /* <DEDUP_REMOVED lines=8> */
[----:B-1----:R-:W-:-:S07]  /*68b0*/  IMAD.MOV.U32 R13, RZ, RZ, RZ ;  /* 0x000000ffff0d7224 */ /* 0x002fce00078e00ff */
[----:B------:R-:W-:-:S07]  /*68c0*/  LEPC R20, `(.L_x_1427) ;  /* 0x000000001014794e */ /* 0x000fce0000000000 */
[----:B0-2---:R-:W-:Y:S05]  /*68d0*/  CALL.ABS.NOINC R2 ;  /* 0x0000000002007343 */ /* 0x005fea0003c00000 */
.L_x_1427:
[----:B------:R-:W-:Y:S05]  /*68e0*/  BSYNC B6 ;  /* 0x0000000000067941 */ /* 0x000fea0003800000 */
.L_x_1426:
[----:B------:R-:W2:Y:S01]  /*68f0*/  LDL R2, [R1+0x20] ;  /* 0x0000200001027983 */ /* 0x000ea20000100800 */
[----:B------:R-:W-:Y:S01]  /*6900*/  ULDC.U8 UR4, c[0x0][0x410] ;  /* 0x0001040000047ab9 */ /* 0x000fe20000000000 */
[----:B------:R-:W-:Y:S01]  /*6910*/  BSSY B0, `(.L_x_1428) ;  /* 0x00002b8000007945 */ /* 0x000fe20003800000 */
[----:B------:R-:W-:Y:S01]  /*6920*/  ISETP.NE.AND P0, PT, RZ, UR4, PT ;  /* 0x00000004ff007c0c */ /* 0x000fe2000bf05270 */
[----:B--2---:R-:W-:-:S12]  /*6930*/  IMAD.IADD R37, R23, 0x1, R2 ;  /* 0x0000000117257824 */ /* 0x004fd800078e0202 */
[----:B------:R-:W-:Y:S05]  /*6940*/  @!P0 BRA `(.L_x_1429) ;  /* 0x0000001400908947 */ /* 0x000fea0003800000 */
[----:B------:R-:W2:Y:S01]  /*6950*/  LDL R42, [R1+0x1c] ;  /* 0x00001c00012a7983 */ /* 0x000ea20000100800 */
[----:B------:R-:W1:Y:S01]  /*6960*/  LDC R34, c[0x0][0x448] ;  /* 0x00011200ff227b82 */ /* 0x000e620000000800 */
[----:B------:R-:W-:Y:S01]  /*6970*/  ULDC.64 UR4, c[0x0][0x3f8] ;  /* 0x0000fe0000047ab9 */ /* 0x000fe20000000a00 */
[----:B------:R-:W-:Y:S01]  /*6980*/  ULDC.64 UR6, c[0x0][0x408] ;  /* 0x0001020000067ab9 */ /* 0x000fe20000000a00 */
[----:B------:R-:W3:Y:S01]  /*6990*/  S2R R2, SR_TID.X ;  /* 0x0000000000027919 */ /* 0x000ee20000002100 */
[----:B-1----:R-:W-:Y:S01]  /*69a0*/  ISETP.NE.AND P0, PT, R34, 0x1, PT ;  /* 0x000000012200780c */ /* 0x002fe20003f05270 */
[----:B---3--:R-:W-:-:S12]  /*69b0*/  VIADD R20, R2, 0xffffff80 ;  /* 0xffffff8002147836 */ /* 0x008fd80000000000 */
[----:B------:R-:W1:Y:S01]  /*69c0*/  @P0 LDC R0, c[0x0][0x44c] ;  /* 0x00011300ff000b82 */ /* 0x000e620000000800 */
[----:B------:R-:W-:-:S07]  /*69d0*/  SHF.R.S32.HI R2, RZ, 0x1f, R20 ;  /* 0x0000001fff027819 */ /* 0x000fce0000011414 */
[----:B------:R-:W3:Y:S01]  /*69e0*/  @P0 LDC R3, c[0x0][0x450] ;  /* 0x00011400ff030b82 */ /* 0x000ee20000000800 */
[----:B------:R-:W-:-:S04]  /*69f0*/  LEA.HI R2, R2, R20, RZ, 0x2 ;  /* 0x0000001402027211 */ /* 0x000fc800078f10ff */
[----:B------:R-:W-:-:S05]  /*6a00*/  LOP3.LUT R2, R2, 0xfffffffc, RZ, 0xc0, !PT ;  /* 0xfffffffc02027812 */ /* 0x000fca00078ec0ff */
[----:B------:R-:W-:-:S04]  /*6a10*/  IMAD.IADD R2, R20, 0x1, -R2 ;  /* 0x0000000114027824 */ /* 0x000fc800078e0a02 */
[----:B------:R-:W-:-:S04]  /*6a20*/  IMAD R7, R2, 0x60, R37 ;  /* 0x0000006002077824 */ /* 0x000fc800078e0225 */
[----:B-1----:R-:W-:-:S05]  /*6a30*/  @P0 IMAD.HI.U32 R0, R7, R0, RZ ;  /* 0x0000000007000227 */ /* 0x002fca00078e00ff */
[----:B---3--:R-:W-:-:S04]  /*6a40*/  @P0 SHF.R.U32.HI R7, RZ, R3, R0 ;  /* 0x00000003ff070219 */ /* 0x008fc80000011600 */
[----:B------:R-:W-:Y:S01]  /*6a50*/  SHF.R.S32.HI R0, RZ, 0x1f, R7 ;  /* 0x0000001fff007819 */ /* 0x000fe20000011407 */
[----:B------:R-:W-:Y:S02]  /*6a60*/  IMAD.MOV.U32 R4, RZ, RZ, R26 ;  /* 0x000000ffff047224 */ /* 0x000fe400078e001a */
[----:B------:R-:W-:Y:S02]  /*6a70*/  IMAD.MOV.U32 R5, RZ, RZ, R31 ;  /* 0x000000ffff057224 */ /* 0x000fe400078e001f */
[C---:B------:R-:W-:Y:S02]  /*6a80*/  IMAD R6, R0.reuse, UR4, RZ ;  /* 0x0000000400067c24 */ /* 0x040fe4000f8e02ff */
[----:B------:R-:W-:Y:S02]  /*6a90*/  IMAD.MOV.U32 R2, RZ, RZ, R24 ;  /* 0x000000ffff027224 */ /* 0x000fe400078e0018 */
[----:B------:R-:W-:Y:S02]  /*6aa0*/  IMAD.MOV.U32 R3, RZ, RZ, R33 ;  /* 0x000000ffff037224 */ /* 0x000fe400078e0021 */
[----:B------:R-:W-:-:S02]  /*6ab0*/  IMAD R0, R0, UR6, RZ ;  /* 0x0000000600007c24 */ /* 0x000fc4000f8e02ff */
[----:B------:R-:W-:-:S04]  /*6ac0*/  IMAD.WIDE.U32 R4, R7, UR4, R4 ;  /* 0x0000000407047c25 */ /* 0x000fc8000f8e0004 */
[C---:B------:R-:W-:Y:S01]  /*6ad0*/  IMAD R9, R7.reuse, UR5, R6 ;  /* 0x0000000507097c24 */ /* 0x040fe2000f8e0206 */
[----:B------:R-:W-:Y:S01]  /*6ae0*/  ULDC.64 UR4, c[0x0][0x3e8] ;  /* 0x0000fa0000047ab9 */ /* 0x000fe20000000a00 */
[----:B------:R-:W-:-:S04]  /*6af0*/  IMAD.WIDE.U32 R2, R7, UR6, R2 ;  /* 0x0000000607027c25 */ /* 0x000fc8000f8e0002 */
[----:B------:R-:W-:Y:S01]  /*6b00*/  IMAD R7, R7, UR7, R0 ;  /* 0x0000000707077c24 */ /* 0x000fe2000f8e0200 */
[----:B------:R-:W-:Y:S01]  /*6b10*/  ULDC.64 UR6, c[0x0][0x400] ;  /* 0x0001000000067ab9 */ /* 0x000fe20000000a00 */
[----:B------:R-:W-:Y:S01]  /*6b20*/  IMAD.IADD R5, R5, 0x1, R9 ;  /* 0x0000000105057824 */ /* 0x000fe200078e0209 */
[----:B------:R-:W-:Y:S01]  /*6b30*/  LEA R0, P0, R4, UR4, 0x1 ;  /* 0x0000000404007c11 */ /* 0x000fe2000f8008ff */
[----:B------:R-:W-:Y:S01]  /*6b40*/  IMAD.IADD R7, R3, 0x1, R7 ;  /* 0x0000000103077824 */ /* 0x000fe200078e0207 */
[----:B------:R-:W-:Y:S01]  /*6b50*/  LEA R6, P1, R2, UR6, 0x1 ;  /* 0x0000000602067c11 */ /* 0x000fe2000f8208ff */
[----:B------:R-:W-:Y:S01]  /*6b60*/  UMOV UR4, 0xffffffff ;  /* 0xffffffff00047882 */ /* 0x000fe20000000000 */
[----:B------:R-:W-:Y:S02]  /*6b70*/  LEA.HI.X R4, R4, UR5, R5, 0x1, P0 ;  /* 0x0000000504047c11 */ /* 0x000fe400080f0c05 */
[----:B------:R-:W-:Y:S02]  /*6b80*/  LEA.HI.X R7, R2, UR7, R7, 0x1, P1 ;  /* 0x0000000702077c11 */ /* 0x000fe400088f0c07 */
[----:B--2---:R-:W-:Y:S01]  /*6b90*/  SHF.R.S32.HI R39, RZ, 0x1f, R42 ;  /* 0x0000001fff277819 */ /* 0x004fe2000001142a */
[----:B------:R-:W-:Y:S06]  /*6ba0*/  BRA.DIV UR4, `(.L_x_1430) ;  /* 0x0000018a04047947 */ /* 0x000fec000b800000 */
[----:B------:R1:W2:Y:S04]  /*6bb0*/  SHFL.IDX PT, R3, R4, RZ, 0x1c1f ;  /* 0x001c1fff04037589 */ /* 0x0002a800000e0000 */
[----:B------:R1:W3:Y:S04]  /*6bc0*/  SHFL.IDX PT, R2, R0, RZ, 0x1c1f ;  /* 0x001c1fff00027589 */ /* 0x0002e800000e0000 */
[----:B------:R1:W4:Y:S04]  /*6bd0*/  SHFL.IDX PT, R5, R7, RZ, 0x1c1f ;  /* 0x001c1fff07057589 */ /* 0x00032800000e0000 */
[----:B0-----:R1:W0:Y:S02]  /*6be0*/  SHFL.IDX PT, R14, R6, RZ, 0x1c1f ;  /* 0x001c1fff060e7589 */ /* 0x00122400000e0000 */
.L_x_1714:
[----:B------:R-:W-:Y:S01]  /*6bf0*/  IMAD R34, R157, R34, RZ ;  /* 0x000000229d227224 */ /* 0x000fe200078e02ff */
[----:B------:R-:W-:Y:S01]  /*6c00*/  BSSY B1, `(.L_x_1431) ;  /* 0x000001b000017945 */ /* 0x000fe20003800000 */
[----:B------:R-:W-:Y:S02]  /*6c10*/  CS2R R30, SRZ ;  /* 0x00000000001e7805 */ /* 0x000fe4000001ff00 */
[----:B------:R-:W-:Y:S02]  /*6c20*/  CS2R R24, SRZ ;  /* 0x0000000000187805 */ /* 0x000fe4000001ff00 */
[----:B------:R-:W-:Y:S02]  /*6c30*/  CS2R R26, SRZ ;  /* 0x00000000001a7805 */ /* 0x000fe4000001ff00 */
[----:B------:R-:W-:Y:S02]  /*6c40*/  ISETP.GE.AND P0, PT, R37, R34, PT ;  /* 0x000000222500720c */ /* 0x000fe40003f06270 */
[----:B------:R-:W-:-:S11]  /*6c50*/  CS2R R20, SRZ ;  /* 0x0000000000147805 */ /* 0x000fd6000001ff00 */
[----:B------:R-:W-:Y:S05]  /*6c60*/  @P0 BRA `(.L_x_1432) ;  /* 0x0000000000500947 */ /* 0x000fea0003800000 */
[----:B------:R-:W-:Y:S01]  /*6c70*/  ULDC UR4, c[0x0][0x3f4] ;  /* 0x0000fd0000047ab9 */ /* 0x000fe20000000800 */
[----:B------:R-:W-:Y:S02]  /*6c80*/  CS2R R26, SRZ ;  /* 0x00000000001a7805 */ /* 0x000fe4000001ff00 */
[----:B------:R-:W-:Y:S02]  /*6c90*/  ISETP.GE.AND P3, PT, R42, UR4, PT ;  /* 0x000000042a007c0c */ /* 0x000fe4000bf66270 */
[----:B------:R-:W-:Y:S01]  /*6ca0*/  ISETP.GE.AND P2, PT, R154, UR4, PT ;  /* 0x000000049a007c0c */ /* 0x000fe2000bf46270 */
[----:B----4-:R-:W-:-:S10]  /*6cb0*/  IMAD.MOV.U32 R15, RZ, RZ, R5 ;  /* 0x000000ffff0f7224 */ /* 0x010fd400078e0005 */
[C---:B------:R-:W-:Y:S01]  /*6cc0*/  @!P3 IMAD.SHL.U32 R13, R42.reuse, 0x2, RZ ;  /* 0x000000022a0db824 */ /* 0x040fe200078e00ff */
[----:B------:R-:W-:Y:S01]  /*6cd0*/  @!P3 SHF.L.U64.HI R24, R42, 0x1, R39 ;  /* 0x000000012a18b819 */ /* 0x000fe20000010227 */
[----:B--23--:R-:W-:-:S03]  /*6ce0*/  @!P2 IMAD.WIDE R8, R154, 0x2, R2 ;  /* 0x000000029a08a825 */ /* 0x00cfc600078e0202 */
[-C--:B------:R-:W-:Y:S02]  /*6cf0*/  @!P3 IADD3 R2, P0, R2, R13.reuse, RZ ;  /* 0x0000000d0202b210 */ /* 0x080fe40007f1e0ff */
[----:B0-----:R-:W-:Y:S02]  /*6d00*/  @!P3 IADD3 R12, P1, R14, R13, RZ ;  /* 0x0000000d0e0cb210 */ /* 0x001fe40007f3e0ff */
[----:B------:R-:W-:Y:S02]  /*6d10*/  CS2R R30, SRZ ;  /* 0x00000000001e7805 */ /* 0x000fe4000001ff00 */
[----:B------:R-:W-:Y:S01]  /*6d20*/  CS2R R20, SRZ ;  /* 0x0000000000147805 */ /* 0x000fe2000001ff00 */
[--C-:B------:R-:W-:Y:S01]  /*6d30*/  @!P3 IMAD.X R3, R3, 0x1, R24.reuse, P0 ;  /* 0x000000010303b824 */ /* 0x100fe200000e0618 */
[----:B------:R0:W5:Y:S01]  /*6d40*/  @!P2 LD.E.64 R26, desc[UR40][R8.64] ;  /* 0x00000028081aa980 */ /* 0x000162000c101b00 */
[----:B------:R-:W-:Y:S01]  /*6d50*/  @!P3 IMAD.X R13, R5, 0x1, R24, P1 ;  /* 0x00000001050db824 */ /* 0x000fe200008e0618 */
[----:B------:R-:W-:Y:S01]  /*6d60*/  CS2R R24, SRZ ;  /* 0x0000000000187805 */ /* 0x000fe2000001ff00 */
[----:B------:R-:W-:Y:S01]  /*6d70*/  @!P2 IMAD.WIDE R10, R154, 0x2, R14 ;  /* 0x000000029a0aa825 */ /* 0x000fe200078e020e */
[----:B------:R0:W5:Y:S04]  /*6d80*/  @!P3 LD.E.64 R20, desc[UR40][R2.64] ;  /* 0x000000280214b980 */ /* 0x000168000c101b00 */
[----:B------:R0:W5:Y:S04]  /*6d90*/  @!P2 LD.E.64 R30, desc[UR40][R10.64] ;  /* 0x000000280a1ea980 */ /* 0x000168000c101b00 */
[----:B------:R0:W5:Y:S02]  /*6da0*/  @!P3 LD.E.64 R24, desc[UR40][R12.64] ;  /* 0x000000280c18b980 */ /* 0x000164000c101b00 */
.L_x_1432:
[----:B------:R-:W-:Y:S05]  /*6db0*/  BSYNC B1 ;  /* 0x0000000000017941 */ /* 0x000fea0003800000 */
.L_x_1431:
[----:B0----5:R-:W-:Y:S01]  /*6dc0*/  IMAD.MOV.U32 R8, RZ, RZ, R25 ;  /* 0x000000ffff087224 */ /* 0x021fe200078e0019 */
[----:B------:R-:W-:Y:S01]  /*6dd0*/  UMOV UR4, 0xffffffff ;  /* 0xffffffff00047882 */ /* 0x000fe20000000000 */
[----:B---3--:R-:W-:Y:S02]  /*6de0*/  IMAD.MOV.U32 R2, RZ, RZ, R30 ;  /* 0x000000ffff027224 */ /* 0x008fe400078e001e */
[----:B--2---:R-:W-:Y:S01]  /*6df0*/  IMAD.MOV.U32 R3, RZ, RZ, R31 ;  /* 0x000000ffff037224 */ /* 0x004fe200078e001f */
[----:B------:R-:W-:Y:S01]  /*6e00*/  PRMT R35, R35, 0x5410, R8 ;  /* 0x0000541023237816 */ /* 0x000fe20000000008 */
[----:B----4-:R-:W-:Y:S02]  /*6e10*/  IMAD.MOV.U32 R5, RZ, RZ, R24 ;  /* 0x000000ffff057224 */ /* 0x010fe400078e0018 */
        /* <DEDUP_REMOVED lines=8> */
[----:B------:R-:W-:Y:S02]  /*6ea0*/  CS2R R8, SRZ ;  /* 0x0000000000087805 */ /* 0x000fe4000001ff00 */
[----:B------:R-:W-:Y:S02]  /*6eb0*/  PRMT R41, R2, 0x7610, R41 ;  /* 0x0000761002297816 */ /* 0x000fe40000000029 */
[----:B------:R-:W-:Y:S01]  /*6ec0*/  PRMT R48, R5, 0x7610, R48 ;  /* 0x0000761005307816 */ /* 0x000fe20000000030 */
[----:B------:R-:W-:Y:S06]  /*6ed0*/  BRA.DIV UR4, `(.L_x_1433) ;  /* 0x0000018604a87947 */ /* 0x000fec000b800000 */
[----:B------:R0:W2:Y:S04]  /*6ee0*/  SHFL.IDX PT, R3, R4, 0x1, 0x1c1f ;  /* 0x003c1f0004037f89 */ /* 0x0000a800000e0000 */
[----:B------:R0:W3:Y:S04]  /*6ef0*/  SHFL.IDX PT, R2, R0, 0x1, 0x1c1f ;  /* 0x003c1f0000027f89 */ /* 0x0000e800000e0000 */
[----:B------:R0:W4:Y:S04]  /*6f00*/  SHFL.IDX PT, R5, R7, 0x1, 0x1c1f ;  /* 0x003c1f0007057f89 */ /* 0x00012800000e0000 */
[----:B------:R0:W0:Y:S02]  /*6f10*/  SHFL.IDX PT, R14, R6, 0x1, 0x1c1f ;  /* 0x003c1f00060e7f89 */ /* 0x00002400000e0000 */
.L_x_1720:
[----:B01----:R-:W5:Y:S04]  /*6f20*/  LDL R4, [R1+0x58] ;  /* 0x0000580001047983 */ /* 0x003f680000100800 */
[----:B------:R-:W2:Y:S01]  /*6f30*/  LDL R40, [R1+0x40] ;  /* 0x0000400001287983 */ /* 0x000ea20000100800 */
[----:B------:R-:W-:Y:S01]  /*6f40*/  VIADD R37, R37, 0x60 ;  /* 0x0000006025257836 */ /* 0x000fe20000000000 */
[----:B------:R-:W-:Y:S01]  /*6f50*/  BSSY B1, `(.L_x_1434) ;  /* 0x000001f000017945 */ /* 0x000fe20003800000 */
[----:B------:R-:W-:Y:S02]  /*6f60*/  CS2R R12, SRZ ;  /* 0x00000000000c7805 */ /* 0x000fe4000001ff00 */
[----:B------:R-:W-:Y:S02]  /*6f70*/  CS2R R32, SRZ ;  /* 0x0000000000207805 */ /* 0x000fe4000001ff00 */
[----:B------:R-:W-:-:S02]  /*6f80*/  CS2R R10, SRZ ;  /* 0x00000000000a7805 */ /* 0x000fc4000001ff00 */
[----:B------:R-:W-:Y:S02]  /*6f90*/  ISETP.GE.AND P0, PT, R37, R34, PT ;  /* 0x000000222500720c */ /* 0x000fe40003f06270 */
[----:B-----5:R-:W-:-:S04]  /*6fa0*/  LEA.HI R0, R4, R4, RZ, 0x1 ;  /* 0x0000000404007211 */ /* 0x020fc800078f08ff */
[----:B------:R-:W-:Y:S01]  /*6fb0*/  LOP3.LUT R0, R0, 0xfffffffe, RZ, 0xc0, !PT ;  /* 0xfffffffe00007812 */ /* 0x000fe200078ec0ff */
[----:B--2---:R-:W-:-:S04]  /*6fc0*/  IMAD.SHL.U32 R38, R40, 0x40, RZ ;  /* 0x0000004028267824 */ /* 0x004fc800078e00ff */
[----:B------:R-:W-:-:S05]  /*6fd0*/  IMAD.IADD R0, R4, 0x1, -R0 ;  /* 0x0000000104007824 */ /* 0x000fca00078e0a00 */
[----:B------:R-:W-:Y:S01]  /*6fe0*/  SHF.L.U32 R37, R0, 0x1f, RZ ;  /* 0x0000001f00257819 */ /* 0x000fe200000006ff */
[----:B------:R-:W-:Y:S06]  /*6ff0*/  @P0 BRA `(.L_x_1435) ;  /* 0x0000000000500947 */ /* 0x000fec0003800000 */
[----:B------:R-:W-:Y:S01]  /*7000*/  ULDC UR4, c[0x0][0x3f4] ;  /* 0x0000fd0000047ab9 */ /* 0x000fe20000000800 */
[----:B------:R-:W-:Y:S02]  /*7010*/  CS2R R32, SRZ ;  /* 0x0000000000207805 */ /* 0x000fe4000001ff00 */
[----:B------:R-:W-:Y:S02]  /*7020*/  ISETP.GE.AND P3, PT, R42, UR4, PT ;  /* 0x000000042a007c0c */ /* 0x000fe4000bf66270 */
[----:B------:R-:W-:Y:S01]  /*7030*/  ISETP.GE.AND P2, PT, R154, UR4, PT ;  /* 0x000000049a007c0c */ /* 0x000fe2000bf46270 */
[----:B----4-:R-:W-:Y:S01]  /*7040*/  IMAD.MOV.U32 R15, RZ, RZ, R5 ;  /* 0x000000ffff0f7224 */ /* 0x010fe200078e0005 */
[----:B------:R-:W-:-:S09]  /*7050*/  CS2R R10, SRZ ;  /* 0x00000000000a7805 */ /* 0x000fd2000001ff00 */
[C---:B------:R-:W-:Y:S01]  /*7060*/  @!P3 IMAD.SHL.U32 R9, R42.reuse, 0x2, RZ ;  /* 0x000000022a09b824 */ /* 0x040fe200078e00ff */
[----:B------:R-:W-:Y:S01]  /*7070*/  @!P3 SHF.L.U64.HI R0, R42, 0x1, R39 ;  /* 0x000000012a00b819 */ /* 0x000fe20000010227 */
[----:B---3--:R-:W-:-:S03]  /*7080*/  @!P2 IMAD.WIDE R6, R154, 0x2, R2 ;  /* 0x000000029a06a825 */ /* 0x008fc600078e0202 */
[-C--:B------:R-:W-:Y:S02]  /*7090*/  @!P3 IADD3 R2, P0, R2, R9.reuse, RZ ;  /* 0x000000090202b210 */ /* 0x080fe40007f1e0ff */
[----:B------:R-:W-:Y:S02]  /*70a0*/  @!P3 IADD3 R4, P1, R14, R9, RZ ;  /* 0x000000090e04b210 */ /* 0x000fe40007f3e0ff */
[----:B------:R-:W-:Y:S02]  /*70b0*/  CS2R R8, SRZ ;  /* 0x0000000000087805 */ /* 0x000fe4000001ff00 */
[----:B------:R-:W-:Y:S01]  /*70c0*/  CS2R R12, SRZ ;  /* 0x00000000000c7805 */ /* 0x000fe2000001ff00 */
[----:B------:R-:W-:Y:S01]  /*70d0*/  @!P2 IMAD.WIDE R14, R154, 0x2, R14 ;  /* 0x000000029a0ea825 */ /* 0x000fe200078e020e */
[----:B------:R0:W5:Y:S03]  /*70e0*/  @!P2 LD.E.64 R32, desc[UR40][R6.64] ;  /* 0x000000280620a980 */ /* 0x000166000c101b00 */
[--C-:B------:R-:W-:Y:S01]  /*70f0*/  @!P3 IMAD.X R3, R3, 0x1, R0.reuse, P0 ;  /* 0x000000010303b824 */ /* 0x100fe200000e0600 */
[----:B------:R0:W5:Y:S01]  /*7100*/  @!P2 LD.E.64 R8, desc[UR40][R14.64] ;  /* 0x000000280e08a980 */ /* 0x000162000c101b00 */
[----:B------:R-:W-:-:S03]  /*7110*/  @!P3 IMAD.X R5, R5, 0x1, R0, P1 ;  /* 0x000000010505b824 */ /* 0x000fc600008e0600 */
[----:B------:R0:W5:Y:S04]  /*7120*/  @!P3 LD.E.64 R10, desc[UR40][R2.64] ;  /* 0x00000028020ab980 */ /* 0x000168000c101b00 */
[----:B------:R0:W5:Y:S02]  /*7130*/  @!P3 LD.E.64 R12, desc[UR40][R4.64] ;  /* 0x00000028040cb980 */ /* 0x000164000c101b00 */
.L_x_1435:
[----:B------:R-:W-:Y:S05]  /*7140*/  BSYNC B1 ;  /* 0x0000000000017941 */ /* 0x000fea0003800000 */
.L_x_1434:
[----:B0-----:R-:W0:Y:S01]  /*7150*/  S2R R6, SR_TID.X ;  /* 0x0000000000067919 */ /* 0x001e220000002100 */
[----:B------:R-:W1:Y:S01]  /*7160*/  SYNCS.PHASECHK.TRANS64.TRYWAIT P0, [R16+URZ+0x16800], R37 ;  /* 0x01680025100075a7 */ /* 0x000e62000800017f */
[----:B------:R-:W-:Y:S01]  /*7170*/  LOP3.LUT R3, R38, 0x1c0, RZ, 0xc0, !PT ;  /* 0x000001c026037812 */ /* 0x000fe200078ec0ff */
[----:B---3-5:R-:W-:Y:S01]  /*7180*/  IMAD.MOV.U32 R2, RZ, RZ, R8 ;  /* 0x000000ffff027224 */ /* 0x028fe200078e0008 */
[----:B------:R-:W-:Y:S01]  /*7190*/  BSSY B1, `(.L_x_1436) ;  /* 0x000001e000017945 */ /* 0x000fe20003800000 */
[----:B------:R-:W-:Y:S01]  /*71a0*/  IMAD R34, R29, -0xc0, R34 ;  /* 0xffffff401d227824 */ /* 0x000fe200078e0222 */
[----:B------:R-:W-:Y:S01]  /*71b0*/  LOP3.LUT R0, R3, 0x18, R18, 0xf8, !PT ;  /* 0x0000001803007812 */ /* 0x000fe200078ef812 */
[----:B----4-:R-:W-:Y:S01]  /*71c0*/  IMAD.MOV.U32 R5, RZ, RZ, R32 ;  /* 0x000000ffff057224 */ /* 0x010fe200078e0020 */
[----:B------:R-:W-:Y:S01]  /*71d0*/  SHF.R.U32.HI R3, RZ, 0x3, R3 ;  /* 0x00000003ff037819 */ /* 0x000fe20000011603 */
[----:B------:R-:W-:Y:S01]  /*71e0*/  IMAD.MOV.U32 R4, RZ, RZ, R13 ;  /* 0x000000ffff047224 */ /* 0x000fe200078e000d */
[----:B------:R-:W-:Y:S01]  /*71f0*/  PRMT R29, R2, 0x7610, R29 ;  /* 0x00007610021d7816 */ /* 0x000fe2000000001d */
[----:B------:R-:W-:Y:S01]  /*7200*/  IMAD.MOV.U32 R2, RZ, RZ, R9 ;  /* 0x000000ffff027224 */ /* 0x000fe200078e0009 */
[----:B------:R-:W-:Y:S01]  /*7210*/  LOP3.LUT R0, R0, R3, RZ, 0x3c, !PT ;  /* 0x0000000300007212 */ /* 0x000fe200078e3cff */
[----:B------:R-:W-:Y:S01]  /*7220*/  IMAD.MOV.U32 R3, RZ, RZ, R12 ;  /* 0x000000ffff037224 */ /* 0x000fe200078e000c */
[----:B------:R-:W-:-:S02]  /*7230*/  PRMT R29, R29, 0x5410, R5 ;  /* 0x000054101d1d7816 */ /* 0x000fc40000000005 */
[----:B------:R-:W-:Y:S02]  /*7240*/  PRMT R15, R2, 0x7610, R15 ;  /* 0x00007610020f7816 */ /* 0x000fe4000000000f */
[----:B------:R-:W-:Y:S01]  /*7250*/  PRMT R3, R3, 0x5410, R4 ;  /* 0x0000541003037816 */ /* 0x000fe20000000004 */
[----:B------:R-:W-:Y:S01]  /*7260*/  IMAD.MOV.U32 R4, RZ, RZ, R10 ;  /* 0x000000ffff047224 */ /* 0x000fe200078e000a */
[----:B------:R-:W-:Y:S02]  /*7270*/  VIMNMX R34, R34, 0xc0, PT ;  /* 0x000000c022227848 */ /* 0x000fe40003fe0100 */
[----:B------:R-:W-:Y:S02]  /*7280*/  LOP3.LUT P2, RZ, R40, 0x4, RZ, 0xc0, !PT ;  /* 0x0000000428ff7812 */ /* 0x000fe4000784c0ff */
[----:B------:R-:W-:Y:S02]  /*7290*/  PRMT R14, R4, 0x7610, R14 ;  /* 0x00007610040e7816 */ /* 0x000fe4000000000e */
[----:B------:R-:W-:Y:S01]  /*72a0*/  ISETP.GE.AND P1, PT, R23, R34, PT ;  /* 0x000000221700720c */ /* 0x000fe20003f26270 */
[----:B0-----:R-:W-:-:S05]  /*72b0*/  VIADD R7, R6, 0xffffff80 ;  /* 0xffffff8006077836 */ /* 0x001fca0000000000 */
[----:B------:R-:W-:-:S04]  /*72c0*/  SHF.R.S32.HI R6, RZ, 0x1f, R7 ;  /* 0x0000001fff067819 */ /* 0x000fc80000011407 */
[----:B------:R-:W-:-:S04]  /*72d0*/  LEA.HI R6, R6, R7, RZ, 0x5 ;  /* 0x0000000706067211 */ /* 0x000fc800078f28ff */
[----:B------:R-:W-:-:S05]  /*72e0*/  SHF.R.S32.HI R6, RZ, 0x5, R6 ;  /* 0x00000005ff067819 */ /* 0x000fca0000011406 */
[----:B------:R-:W-:Y:S02]  /*72f0*/  IMAD R5, R6, 0x200, R0 ;  /* 0x0000020006057824 */ /* 0x000fe400078e0200 */
[----:B------:R-:W-:Y:S02]  /*7300*/  IMAD.MOV.U32 R0, RZ, RZ, R33 ;  /* 0x000000ffff007224 */ /* 0x000fe400078e0021 */
[----:B------:R-:W-:Y:S02]  /*7310*/  IMAD R2, R5, 0x2, R16 ;  /* 0x0000000205027824 */ /* 0x000fe400078e0210 */
[----:B------:R-:W-:Y:S01]  /*7320*/  IMAD.MOV.U32 R5, RZ, RZ, R11 ;  /* 0x000000ffff057224 */ /* 0x000fe200078e000b */
[----:B------:R-:W-:Y:S01]  /*7330*/  PRMT R15, R15, 0x5410, R0 ;  /* 0x000054100f0f7816 */ /* 0x000fe20000000000 */
[C---:B------:R-:W-:Y:S02]  /*7340*/  VIADD R4, R2.reuse, 0x8400 ;  /* 0x0000840002047836 */ /* 0x040fe40000000000 */
[----:B------:R-:W-:Y:S01]  /*7350*/  VIADD R0, R2, 0x8440 ;  /* 0x0000844002007836 */ /* 0x000fe20000000000 */
[----:B-1----:R-:W-:Y:S06]  /*7360*/  @!P0 BRA `(.L_x_1437) ;  /* 0x0000018000f48947 */ /* 0x002fec0003800000 */
.L_x_1721:
[----:B------:R-:W-:Y:S05]  /*7370*/  BSYNC B1 ;  /* 0x0000000000017941 */ /* 0x000fea0003800000 */
.L_x_1436:
[----:B------:R-:W-:Y:S01]  /*7380*/  BSSY B1, `(.L_x_1438) ;  /* 0x0000060000017945 */ /* 0x000fe20003800000 */
[----:B------:R-:W-:Y:S01]  /*7390*/  PRMT R14, R14, 0x5410, R5 ;  /* 0x000054100e0e7816 */ /* 0x000fe20000000005 */
[----:B------:R-:W-:Y:S02]  /*73a0*/  @P2 VIADD R0, R4, 0xffffffc0 ;  /* 0xffffffc004002836 */ /* 0x000fe40000000000 */
[----:B------:R-:W-:Y:S05]  /*73b0*/  @P1 BRA `(.L_x_1439) ;  /* 0x0000000400701947 */ /* 0x000fea0003800000 */
[----:B------:R-:W2:Y:S01]  /*73c0*/  LDL R6, [R1+0x1c] ;  /* 0x00001c0001067983 */ /* 0x000ea20000100800 */
[----:B------:R-:W1:Y:S01]  /*73d0*/  LDC R5, c[0x0][0x3f4] ;  /* 0x0000fd00ff057b82 */ /* 0x000e620000000800 */
[----:B------:R-:W-:Y:S01]  /*73e0*/  BSSY B2, `(.L_x_1440) ;  /* 0x000002e000027945 */ /* 0x000fe20003800000 */
[-C--:B-1----:R-:W-:Y:S02]  /*73f0*/  ISETP.GE.AND P0, PT, R154, R5.reuse, PT ;  /* 0x000000059a00720c */ /* 0x082fe40003f06270 */
[----:B--2---:R-:W-:-:S11]  /*7400*/  ISETP.GE.AND P1, PT, R6, R5, PT ;  /* 0x000000050600720c */ /* 0x004fd60003f26270 */
[----:B------:R-:W-:Y:S05]  /*7410*/  @P0 BRA `(.L_x_1441) ;  /* 0x0000000000a80947 */ /* 0x000fea0003800000 */
[----:B------:R-:W1:Y:S01]  /*7420*/  LDS.128 R4, [R2+0x8400] ;  /* 0x0084000002047984 */ /* 0x000e620000000c00 */
[----:B------:R-:W-:Y:S01]  /*7430*/  SHF.R.U32.HI R40, RZ, 0x10, R31 ;  /* 0x00000010ff287819 */ /* 0x000fe2000001161f */
[----:B------:R-:W-:Y:S01]  /*7440*/  HADD2.F32 R39, -RZ, R36.H1_H1 ;  /* 0x30000024ff277230 */ /* 0x000fe20000004100 */
[----:B------:R-:W-:Y:S01]  /*7450*/  SHF.R.U32.HI R38, RZ, 0x10, R27 ;  /* 0x00000010ff267819 */ /* 0x000fe2000001161b */
[----:B0-----:R-:W-:Y:S01]  /*7460*/  HADD2.F32 R37, -RZ, R41.H0_H0 ;  /* 0x20000029ff257230 */ /* 0x001fe20000004100 */
[----:B------:R-:W-:Y:S01]  /*7470*/  SHF.R.U64 R45, R30, 0x10, R31 ;  /* 0x000000101e2d7819 */ /* 0x000fe2000000121f */
[----:B------:R-:W-:Y:S01]  /*7480*/  HADD2.F32 R40, -RZ, R40.H0_H0 ;  /* 0x20000028ff287230 */ /* 0x000fe20000004100 */
[----:B------:R-:W-:Y:S01]  /*7490*/  SHF.R.U64 R46, R26, 0x10, R27 ;  /* 0x000000101a2e7819 */ /* 0x000fe2000000121b */
[----:B------:R-:W-:Y:S02]  /*74a0*/  HADD2.F32 R38, -RZ, R38.H0_H0 ;  /* 0x20000026ff267230 */ /* 0x000fe40000004100 */
[----:B-1----:R-:W-:-:S02]  /*74b0*/  HADD2.F32 R30, -RZ, R7.H0_H0 ;  /* 0x20000007ff1e7230 */ /* 0x002fc40000004100 */
[----:B------:R-:W-:Y:S02]  /*74c0*/  HADD2.F32 R31, -RZ, R7.H1_H1 ;  /* 0x30000007ff1f7230 */ /* 0x000fe40000004100 */
[--C-:B------:R-:W-:Y:S02]  /*74d0*/  HADD2.F32 R7, -RZ, R4.reuse.H0_H0 ;  /* 0x20000004ff077230 */ /* 0x100fe40000004100 */
[----:B------:R-:W-:Y:S02]  /*74e0*/  HADD2.F32 R4, -RZ, R4.H1_H1 ;  /* 0x30000004ff047230 */ /* 0x000fe40000004100 */
[C---:B------:R-:W-:Y:S01]  /*74f0*/  FMUL.FTZ R41, R31.reuse, R40 ;  /* 0x000000281f297220 */ /* 0x040fe20000410000 */
[----:B------:R-:W-:Y:S01]  /*7500*/  FMUL.FTZ R31, R31, R38 ;  /* 0x000000261f1f7220 */ /* 0x000fe20000410000 */
[--C-:B------:R-:W-:Y:S02]  /*7510*/  HADD2.F32 R26, -RZ, R6.reuse.H0_H0 ;  /* 0x20000006ff1a7230 */ /* 0x100fe40000004100 */
[----:B------:R-:W-:Y:S01]  /*7520*/  FMUL.FTZ R42, R4, R39 ;  /* 0x00000027042a7220 */ /* 0x000fe20000410000 */
[----:B------:R-:W-:-:S02]  /*7530*/  HADD2.F32 R27, -RZ, R6.H1_H1 ;  /* 0x30000006ff1b7230 */ /* 0x000fc40000004100 */
[C---:B------:R-:W-:Y:S01]  /*7540*/  FFMA.FTZ R43, R30.reuse, R38, -R41 ;  /* 0x000000261e2b7223 */ /* 0x040fe20000010829 */
[--C-:B------:R-:W-:Y:S02]  /*7550*/  HADD2.F32 R6, -RZ, R5.reuse.H0_H0 ;  /* 0x20000005ff067230 */ /* 0x100fe40000004100 */
[----:B------:R-:W-:Y:S01]  /*7560*/  FFMA.FTZ R44, R30, R40, R31 ;  /* 0x000000281e2c7223 */ /* 0x000fe2000001001f */
[-C--:B------:R-:W-:Y:S01]  /*7570*/  FMUL.FTZ R38, R4, R37.reuse ;  /* 0x0000002504267220 */ /* 0x080fe20000410000 */
[C---:B------:R-:W-:Y:S01]  /*7580*/  FFMA.FTZ R42, R7.reuse, R37, -R42 ;  /* 0x00000025072a7223 */ /* 0x040fe2000001082a */
[----:B------:R-:W-:Y:S02]  /*7590*/  HADD2.F32 R5, -RZ, R5.H1_H1 ;  /* 0x30000005ff057230 */ /* 0x000fe40000004100 */
[--C-:B------:R-:W-:Y:S02]  /*75a0*/  HADD2.F32 R37, -RZ, R47.reuse.H0_H0 ;  /* 0x2000002fff257230 */ /* 0x100fe40000004100 */
[----:B------:R-:W-:Y:S01]  /*75b0*/  FFMA.FTZ R39, R7, R39, R38 ;  /* 0x0000002707277223 */ /* 0x000fe20000010026 */
[----:B------:R-:W-:-:S02]  /*75c0*/  HADD2.F32 R30, -RZ, R47.H1_H1 ;  /* 0x3000002fff1e7230 */ /* 0x000fc40000004100 */
[----:B------:R-:W-:Y:S02]  /*75d0*/  HADD2.F32 R31, -RZ, R45.H0_H0 ;  /* 0x2000002dff1f7230 */ /* 0x000fe40000004100 */
[C---:B------:R-:W-:Y:S01]  /*75e0*/  FMUL.FTZ R41, R27.reuse, R37 ;  /* 0x000000251b297220 */ /* 0x040fe20000410000 */
[----:B------:R-:W-:Y:S02]  /*75f0*/  HADD2.F32 R4, -RZ, R46.H0_H0 ;  /* 0x2000002eff047230 */ /* 0x000fe40000004100 */
[-C--:B------:R-:W-:Y:S01]  /*7600*/  FMUL.FTZ R40, R27, R30.reuse ;  /* 0x0000001e1b287220 */ /* 0x080fe20000410000 */
[C---:B------:R-:W-:Y:S01]  /*7610*/  FMUL.FTZ R7, R5.reuse, R31 ;  /* 0x0000001f05077220 */ /* 0x040fe20000410000 */
[C---:B------:R-:W-:Y:S01]  /*7620*/  FFMA.FTZ R41, R26.reuse, R30, -R41 ;  /* 0x0000001e1a297223 */ /* 0x040fe20000010829 */
[-C--:B------:R-:W-:Y:S01]  /*7630*/  FMUL.FTZ R38, R5, R4.reuse ;  /* 0x0000000405267220 */ /* 0x080fe20000410000 */
[----:B------:R-:W-:Y:S01]  /*7640*/  FFMA.FTZ R40, R26, R37, R40 ;  /* 0x000000251a287223 */ /* 0x000fe20000010028 */
[----:B------:R-:W-:Y:S01]  /*7650*/  FFMA.FTZ R5, R6, R4, -R7 ;  /* 0x0000000406057223 */ /* 0x000fe20000010807 */
[----:B------:R-:W-:Y:S01]  /*7660*/  F2FP.F16.F32.PACK_AB R7, R44, R43 ;  /* 0x0000002b2c07723e */ /* 0x000fe200000000ff */
[----:B------:R-:W-:Y:S01]  /*7670*/  FFMA.FTZ R38, R6, R31, R38 ;  /* 0x0000001f06267223 */ /* 0x000fe20000010026 */
[----:B------:R-:W-:-:S02]  /*7680*/  F2FP.F16.F32.PACK_AB R4, R39, R42 ;  /* 0x0000002a2704723e */ /* 0x000fc400000000ff */
[----:B------:R-:W-:Y:S02]  /*7690*/  F2FP.F16.F32.PACK_AB R6, R40, R41 ;  /* 0x000000292806723e */ /* 0x000fe400000000ff */
[----:B------:R-:W-:-:S05]  /*76a0*/  F2FP.F16.F32.PACK_AB R5, R38, R5 ;  /* 0x000000052605723e */ /* 0x000fca00000000ff */
[----:B------:R1:W-:Y:S02]  /*76b0*/  STS.128 [R2+0x8400], R4 ;  /* 0x0084000402007388 */ /* 0x0003e40000000c00 */
.L_x_1441:
[----:B------:R-:W-:Y:S05]  /*76c0*/  BSYNC B2 ;  /* 0x0000000000027941 */ /* 0x000fea0003800000 */
.L_x_1440:
[----:B------:R-:W-:Y:S05]  /*76d0*/  @P1 BRA `(.L_x_1439) ;  /* 0x0000000000a81947 */ /* 0x000fea0003800000 */
[----:B-1----:R-:W1:Y:S01]  /*76e0*/  LDS.128 R4, [R0] ;  /* 0x0000000000047984 */ /* 0x002e620000000c00 */
[----:B------:R-:W-:Y:S01]  /*76f0*/  SHF.R.U32.HI R30, RZ, 0x10, R25 ;  /* 0x00000010ff1e7819 */ /* 0x000fe20000011619 */
[----:B------:R-:W-:Y:S01]  /*7700*/  HADD2.F32 R26, -RZ, R48.H0_H0 ;  /* 0x20000030ff1a7230 */ /* 0x000fe20000004100 */
[----:B------:R-:W-:Y:S01]  /*7710*/  SHF.R.U32.HI R27, RZ, 0x10, R21 ;  /* 0x00000010ff1b7819 */ /* 0x000fe20000011615 */
[----:B------:R-:W-:Y:S01]  /*7720*/  HADD2.F32 R36, -RZ, R36.H0_H0 ;  /* 0x20000024ff247230 */ /* 0x000fe20000004100 */
[----:B------:R-:W-:Y:S01]  /*7730*/  SHF.R.U64 R39, R24, 0x10, R25 ;  /* 0x0000001018277819 */ /* 0x000fe20000001219 */
[----:B------:R-:W-:Y:S01]  /*7740*/  HADD2.F32 R30, -RZ, R30.H0_H0 ;  /* 0x2000001eff1e7230 */ /* 0x000fe20000004100 */
[----:B------:R-:W-:Y:S01]  /*7750*/  SHF.R.U64 R41, R20, 0x10, R21 ;  /* 0x0000001014297819 */ /* 0x000fe20000001215 */
[----:B------:R-:W-:Y:S02]  /*7760*/  HADD2.F32 R27, -RZ, R27.H0_H0 ;  /* 0x2000001bff1b7230 */ /* 0x000fe40000004100 */
[----:B-1----:R-:W-:-:S02]  /*7770*/  HADD2.F32 R25, -RZ, R7.H1_H1 ;  /* 0x30000007ff197230 */ /* 0x002fc40000004100 */
[----:B------:R-:W-:Y:S02]  /*7780*/  HADD2.F32 R24, -RZ, R7.H0_H0 ;  /* 0x20000007ff187230 */ /* 0x000fe40000004100 */
[--C-:B------:R-:W-:Y:S02]  /*7790*/  HADD2.F32 R7, -RZ, R4.reuse.H0_H0 ;  /* 0x20000004ff077230 */ /* 0x100fe40000004100 */
[CC--:B------:R-:W-:Y:S01]  /*77a0*/  FMUL.FTZ R31, R25.reuse, R30.reuse ;  /* 0x0000001e191f7220 */ /* 0x0c0fe20000410000 */
[----:B------:R-:W-:Y:S01]  /*77b0*/  FMUL.FTZ R25, R25, R27 ;  /* 0x0000001b19197220 */ /* 0x000fe20000410000 */
[----:B------:R-:W-:Y:S02]  /*77c0*/  HADD2.F32 R4, -RZ, R4.H1_H1 ;  /* 0x30000004ff047230 */ /* 0x000fe40000004100 */
[--C-:B------:R-:W-:Y:S02]  /*77d0*/  HADD2.F32 R20, -RZ, R6.reuse.H0_H0 ;  /* 0x20000006ff147230 */ /* 0x100fe40000004100 */
[----:B------:R-:W-:Y:S01]  /*77e0*/  FFMA.FTZ R40, R24, R30, R25 ;  /* 0x0000001e18287223 */ /* 0x000fe20000010019 */
[----:B------:R-:W-:-:S02]  /*77f0*/  HADD2.F32 R21, -RZ, R6.H1_H1 ;  /* 0x30000006ff157230 */ /* 0x000fc40000004100 */
[----:B------:R-:W-:Y:S01]  /*7800*/  FMUL.FTZ R38, R4, R36 ;  /* 0x0000002404267220 */ /* 0x000fe20000410000 */
[----:B------:R-:W-:Y:S02]  /*7810*/  HADD2.F32 R25, -RZ, R35.H1_H1 ;  /* 0x30000023ff197230 */ /* 0x000fe40000004100 */
[----:B0-----:R-:W-:Y:S01]  /*7820*/  FFMA.FTZ R37, R24, R27, -R31 ;  /* 0x0000001b18257223 */ /* 0x001fe2000001081f */
[----:B------:R-:W-:Y:S02]  /*7830*/  HADD2.F32 R6, -RZ, R5.H0_H0 ;  /* 0x20000005ff067230 */ /* 0x000fe40000004100 */
[-C--:B------:R-:W-:Y:S01]  /*7840*/  FMUL.FTZ R30, R4, R26.reuse ;  /* 0x0000001a041e7220 */ /* 0x080fe20000410000 */
[----:B------:R-:W-:Y:S02]  /*7850*/  HADD2.F32 R35, -RZ, R35.H0_H0 ;  /* 0x20000023ff237230 */ /* 0x000fe40000004100 */
[----:B------:R-:W-:Y:S01]  /*7860*/  FFMA.FTZ R38, R7, R26, -R38 ;  /* 0x0000001a07267223 */ /* 0x000fe20000010826 */
[----:B------:R-:W-:-:S02]  /*7870*/  HADD2.F32 R5, -RZ, R5.H1_H1 ;  /* 0x30000005ff057230 */ /* 0x000fc40000004100 */
[----:B------:R-:W-:Y:S01]  /*7880*/  FFMA.FTZ R27, R7, R36, R30 ;  /* 0x00000024071b7223 */ /* 0x000fe2000001001e */
        /* <DEDUP_REMOVED lines=14> */
[----:B------:R2:W-:Y:S02]  /*7970*/  STS.128 [R0], R4 ;  /* 0x0000000400007388 */ /* 0x0005e40000000c00 */
.L_x_1439:
[----:B------:R-:W-:Y:S05]  /*7980*/  BSYNC B1 ;  /* 0x0000000000017941 */ /* 0x000fea0003800000 */
.L_x_1438:
[----:B-12---:R-:W-:-:S05]  /*7990*/  VIADD R4, R23, 0x60 ;  /* 0x0000006017047836 */ /* 0x006fca0000000000 */
[----:B------:R-:W-:-:S13]  /*79a0*/  ISETP.GE.AND P0, PT, R4, R34, PT ;  /* 0x000000220400720c */ /* 0x000fda0003f06270 */
        /* <DEDUP_REMOVED lines=9> */
[--C-:B------:R-:W-:Y:S01]  /*7a40*/  HADD2.F32 R24, -RZ, R29.reuse.H1_H1 ;  /* 0x3000001dff187230 */ /* 0x100fe20000004100 */
[--C-:B------:R-:W-:Y:S01]  /*7a50*/  SHF.R.U32.HI R25, RZ, 0x10, R33.reuse ;  /* 0x00000010ff197819 */ /* 0x100fe20000011621 */
        /* <DEDUP_REMOVED lines=15> */
[----:B------:R-:W-:Y:S02]  /*7b50*/  HADD2.F32 R21, -RZ, R15.H0_H0 ;  /* 0x2000000fff157230 */ /* 0x000fe40000004100 */
[----:B------:R-:W-:Y:S01]  /*7b60*/  FFMA.FTZ R27, R20, R25, -R27 ;  /* 0x00000019141b7223 */ /* 0x000fe2000001081b */
[----:B------:R-:W-:Y:S02]  /*7b70*/  HADD2.F32 R6, -RZ, R5.H0_H0 ;  /* 0x20000005ff067230 */ /* 0x000fe40000004100 */
[-C--:B------:R-:W-:Y:S01]  /*7b80*/  FMUL.FTZ R26, R4, R24.reuse ;  /* 0x00000018041a7220 */ /* 0x080fe20000410000 */
[----:B------:R-:W-:Y:S02]  /*7b90*/  HADD2.F32 R15, -RZ, R15.H1_H1 ;  /* 0x3000000fff0f7230 */ /* 0x000fe40000004100 */
        /* <DEDUP_REMOVED lines=18> */
.L_x_1444:
[----:B------:R-:W-:Y:S05]  /*7cc0*/  BSYNC B1 ;  /* 0x0000000000017941 */ /* 0x000fea0003800000 */
.L_x_1443:
[----:B------:R-:W-:Y:S05]  /*7cd0*/  @P1 BRA `(.L_x_1442) ;  /* 0x0000001400ec1947 */ /* 0x000fea0003800000 */
[----:B-1----:R-:W1:Y:S01]  /*7ce0*/  LDS.128 R4, [R0+0x3000] ;  /* 0x0030000000047984 */ /* 0x002e620000000c00 */
[----:B------:R-:W-:Y:S02]  /*7cf0*/  SHF.R.U32.HI R15, RZ, 0x10, R13 ;  /* 0x00000010ff0f7819 */ /* 0x000fe4000001160d */
[--C-:B------:R-:W-:Y:S02]  /*7d00*/  SHF.R.U32.HI R8, RZ, 0x10, R11.reuse ;  /* 0x00000010ff087819 */ /* 0x100fe4000001160b */
[----:B------:R-:W-:Y:S01]  /*7d10*/  SHF.R.U64 R26, R10, 0x10, R11 ;  /* 0x000000100a1a7819 */ /* 0x000fe2000000120b */
[----:B------:R-:W-:Y:S01]  /*7d20*/  HADD2.F32 R15, -RZ, R15.H0_H0 ;  /* 0x2000000fff0f7230 */ /* 0x000fe20000004100 */
[----:B------:R-:W-:Y:S01]  /*7d30*/  SHF.R.U64 R24, R12, 0x10, R13 ;  /* 0x000000100c187819 */ /* 0x000fe2000000120d */
[----:B------:R-:W-:Y:S02]  /*7d40*/  HADD2.F32 R12, -RZ, R8.H0_H0 ;  /* 0x20000008ff0c7230 */ /* 0x000fe40000004100 */
[----:B------:R-:W-:-:S02]  /*7d50*/  HADD2.F32 R11, -RZ, R14.H0_H0 ;  /* 0x2000000eff0b7230 */ /* 0x000fc40000004100 */
[----:B------:R-:W-:Y:S02]  /*7d60*/  HADD2.F32 R13, -RZ, R3.H0_H0 ;  /* 0x20000003ff0d7230 */ /* 0x000fe40000004100 */
[----:B------:R-:W-:Y:S02]  /*7d70*/  HADD2.F32 R14, -RZ, R14.H1_H1 ;  /* 0x3000000eff0e7230 */ /* 0x000fe40000004100 */
[--C-:B-1----:R-:W-:Y:S02]  /*7d80*/  HADD2.F32 R10, -RZ, R7.reuse.H1_H1 ;  /* 0x30000007ff0a7230 */ /* 0x102fe40000004100 */
[----:B------:R-:W-:Y:S02]  /*7d90*/  HADD2.F32 R9, -RZ, R7.H0_H0 ;  /* 0x20000007ff097230 */ /* 0x000fe40000004100 */
[--C-:B------:R-:W-:Y:S02]  /*7da0*/  HADD2.F32 R2, -RZ, R4.reuse.H0_H0 ;  /* 0x20000004ff027230 */ /* 0x100fe40000004100 */
[C---:B------:R-:W-:Y:S01]  /*7db0*/  FMUL.FTZ R20, R10.reuse, R15 ;  /* 0x0000000f0a147220 */ /* 0x040fe20000410000 */
[----:B------:R-:W-:Y:S01]  /*7dc0*/  FMUL.FTZ R10, R10, R12 ;  /* 0x0000000c0a0a7220 */ /* 0x000fe20000410000 */
[----:B------:R-:W-:-:S02]  /*7dd0*/  HADD2.F32 R4, -RZ, R4.H1_H1 ;  /* 0x30000004ff047230 */ /* 0x000fc40000004100 */
[C---:B------:R-:W-:Y:S01]  /*7de0*/  FFMA.FTZ R20, R9.reuse, R12, -R20 ;  /* 0x0000000c09147223 */ /* 0x040fe20000010814 */
[----:B------:R-:W-:Y:S01]  /*7df0*/  FFMA.FTZ R25, R9, R15, R10 ;  /* 0x0000000f09197223 */ /* 0x000fe2000001000a */
[--C-:B------:R-:W-:Y:S02]  /*7e00*/  HADD2.F32 R7, -RZ, R6.reuse.H0_H0 ;  /* 0x20000006ff077230 */ /* 0x100fe40000004100 */
[C---:B------:R-:W-:Y:S01]  /*7e10*/  FMUL.FTZ R21, R4.reuse, R13 ;  /* 0x0000000d04157220 */ /* 0x040fe20000410000 */
[----:B------:R-:W-:Y:S02]  /*7e20*/  HADD2.F32 R8, -RZ, R6.H1_H1 ;  /* 0x30000006ff087230 */ /* 0x000fe40000004100 */
[-C--:B------:R-:W-:Y:S01]  /*7e30*/  FMUL.FTZ R15, R4, R11.reuse ;  /* 0x0000000b040f7220 */ /* 0x080fe20000410000 */
[----:B------:R-:W-:Y:S02]  /*7e40*/  HADD2.F32 R9, -RZ, R3.H1_H1 ;  /* 0x30000003ff097230 */ /* 0x000fe40000004100 */
[----:B------:R-:W-:Y:S01]  /*7e50*/  FFMA.FTZ R21, R2, R11, -R21 ;  /* 0x0000000b02157223 */ /* 0x000fe20000010815 */
[----:B------:R-:W-:-:S02]  /*7e60*/  HADD2.F32 R6, -RZ, R5.H0_H0 ;  /* 0x20000005ff067230 */ /* 0x000fc40000004100 */
[----:B------:R-:W-:Y:S01]  /*7e70*/  FFMA.FTZ R2, R2, R13, R15 ;  /* 0x0000000d02027223 */ /* 0x000fe2000001000f */
[----:B------:R-:W-:Y:S02]  /*7e80*/  HADD2.F32 R5, -RZ, R5.H1_H1 ;  /* 0x30000005ff057230 */ /* 0x000fe40000004100 */
[CC--:B------:R-:W-:Y:S01]  /*7e90*/  FMUL.FTZ R10, R8.reuse, R9.reuse ;  /* 0x00000009080a7220 */ /* 0x0c0fe20000410000 */
[----:B------:R-:W-:Y:S02]  /*7ea0*/  HADD2.F32 R4, -RZ, R24.H0_H0 ;  /* 0x20000018ff047230 */ /* 0x000fe40000004100 */
[-C--:B------:R-:W-:Y:S01]  /*7eb0*/  FMUL.FTZ R8, R8, R14.reuse ;  /* 0x0000000e08087220 */ /* 0x080fe20000410000 */
[----:B------:R-:W-:Y:S02]  /*7ec0*/  HADD2.F32 R3, -RZ, R26.H0_H0 ;  /* 0x2000001aff037230 */ /* 0x000fe40000004100 */
[----:B------:R-:W-:Y:S01]  /*7ed0*/  FFMA.FTZ R10, R7, R14, -R10 ;  /* 0x0000000e070a7223 */ /* 0x000fe2000001080a */
[----:B------:R-:W-:Y:S01]  /*7ee0*/  FMUL.FTZ R11, R5, R4 ;  /* 0x00000004050b7220 */ /* 0x000fe20000410000 */
[----:B------:R-:W-:Y:S01]  /*7ef0*/  FFMA.FTZ R9, R7, R9, R8 ;  /* 0x0000000907097223 */ /* 0x000fe20000010008 */
[-C--:B------:R-:W-:Y:S01]  /*7f00*/  FMUL.FTZ R13, R5, R3.reuse ;  /* 0x00000003050d7220 */ /* 0x080fe20000410000 */
[----:B------:R-:W-:Y:S01]  /*7f10*/  F2FP.F16.F32.PACK_AB R7, R25, R20 ;  /* 0x000000141907723e */ /* 0x000fe200000000ff */
[----:B------:R-:W-:-:S02]  /*7f20*/  FFMA.FTZ R5, R6, R3, -R11 ;  /* 0x0000000306057223 */ /* 0x000fc4000001080b */
[----:B------:R-:W-:Y:S01]  /*7f30*/  FFMA.FTZ R8, R6, R4, R13 ;  /* 0x0000000406087223 */ /* 0x000fe2000001000d */
[----:B------:R-:W-:Y:S02]  /*7f40*/  F2FP.F16.F32.PACK_AB R6, R9, R10 ;  /* 0x0000000a0906723e */ /* 0x000fe400000000ff */
[----:B------:R-:W-:Y:S02]  /*7f50*/  F2FP.F16.F32.PACK_AB R4, R2, R21 ;  /* 0x000000150204723e */ /* 0x000fe400000000ff */
[----:B------:R-:W-:-:S05]  /*7f60*/  F2FP.F16.F32.PACK_AB R5, R8, R5 ;  /* 0x000000050805723e */ /* 0x000fca00000000ff */
[----:B------:R2:W-:Y:S01]  /*7f70*/  STS.128 [R0+0x3000], R4 ;  /* 0x0030000400007388 */ /* 0x0005e20000000c00 */
[----:B------:R-:W-:Y:S05]  /*7f80*/  BRA `(.L_x_1442) ;  /* 0x0000001400407947 */ /* 0x000fea0003800000 */
.L_x_1429:
[----:B------:R-:W1:Y:S01]  /*7f90*/  S2R R0, SR_TID.X ;  /* 0x0000000000007919 */ /* 0x000e620000002100 */
[----:B------:R-:W2:Y:S01]  /*7fa0*/  LDC R30, c[0x0][0x448] ;  /* 0x00011200ff1e7b82 */ /* 0x000ea20000000800 */
[----:B------:R-:W-:Y:S01]  /*7fb0*/  ULDC.64 UR4, c[0x0][0x3f8] ;  /* 0x0000fe0000047ab9 */ /* 0x000fe20000000a00 */
[----:B------:R-:W-:Y:S01]  /*7fc0*/  ULDC.64 UR6, c[0x0][0x408] ;  /* 0x0001020000067ab9 */ /* 0x000fe20000000a00 */
[----:B------:R-:W-:Y:S01]  /*7fd0*/  IMAD.MOV.U32 R27, RZ, RZ, R31 ;  /* 0x000000ffff1b7224 */ /* 0x000fe200078e001f */
[----:B------:R-:W-:Y:S02]  /*7fe0*/  SHF.R.S32.HI R39, RZ, 0x1f, R18 ;  /* 0x0000001fff277819 */ /* 0x000fe40000011412 */
[----:B--2---:R-:W-:Y:S01]  /*7ff0*/  ISETP.NE.AND P0, PT, R30, 0x1, PT ;  /* 0x000000011e00780c */ /* 0x004fe20003f05270 */
[----:B-1----:R-:W-:-:S05]  /*8000*/  VIADD R0, R0, 0xffffff80 ;  /* 0xffffff8000007836 */ /* 0x002fca0000000000 */
[----:B------:R-:W-:-:S07]  /*8010*/  SHF.R.S32.HI R2, RZ, 0x1f, R0 ;  /* 0x0000001fff027819 */ /* 0x000fce0000011400 */
[----:B------:R-:W1:Y:S01]  /*8020*/  @P0 LDC R3, c[0x0][0x450] ;  /* 0x00011400ff030b82 */ /* 0x000e620000000800 */
[----:B------:R-:W-:-:S04]  /*8030*/  LEA.HI R2, R2, R0, RZ, 0x2 ;  /* 0x0000000002027211 */ /* 0x000fc800078f10ff */
[----:B------:R-:W-:-:S05]  /*8040*/  LOP3.LUT R2, R2, 0xfffffffc, RZ, 0xc0, !PT ;  /* 0xfffffffc02027812 */ /* 0x000fca00078ec0ff */
[----:B------:R-:W-:Y:S02]  /*8050*/  IMAD.IADD R2, R0, 0x1, -R2 ;  /* 0x0000000100027824 */ /* 0x000fe400078e0a02 */
[----:B------:R-:W2:Y:S02]  /*8060*/  @P0 LDC R0, c[0x0][0x44c] ;  /* 0x00011300ff000b82 */ /* 0x000ea40000000800 */
[----:B------:R-:W-:Y:S02]  /*8070*/  IMAD R5, R2, 0x60, R37 ;  /* 0x0000006002057824 */ /* 0x000fe400078e0225 */
[----:B------:R-:W-:Y:S02]  /*8080*/  IMAD.MOV.U32 R2, RZ, RZ, R24 ;  /* 0x000000ffff027224 */ /* 0x000fe400078e0018 */
[----:B--2---:R-:W-:-:S05]  /*8090*/  @P0 IMAD.HI.U32 R0, R5, R0, RZ ;  /* 0x0000000005000227 */ /* 0x004fca00078e00ff */
[----:B-1----:R-:W-:Y:S01]  /*80a0*/  @P0 SHF.R.U32.HI R5, RZ, R3, R0 ;  /* 0x00000003ff050219 */ /* 0x002fe20000011600 */
[----:B------:R-:W-:-:S03]  /*80b0*/  IMAD.MOV.U32 R3, RZ, RZ, R33 ;  /* 0x000000ffff037224 */ /* 0x000fc600078e0021 */
[----:B------:R-:W-:Y:S01]  /*80c0*/  SHF.R.S32.HI R0, RZ, 0x1f, R5 ;  /* 0x0000001fff007819 */ /* 0x000fe20000011405 */
[----:B------:R-:W-:-:S04]  /*80d0*/  IMAD.WIDE.U32 R26, R5, UR4, R26 ;  /* 0x00000004051a7c25 */ /* 0x000fc8000f8e001a */
[C---:B------:R-:W-:Y:S02]  /*80e0*/  IMAD R4, R0.reuse, UR4, RZ ;  /* 0x0000000400047c24 */ /* 0x040fe4000f8e02ff */
[----:B------:R-:W-:Y:S02]  /*80f0*/  IMAD R0, R0, UR6, RZ ;  /* 0x0000000600007c24 */ /* 0x000fe4000f8e02ff */
[C---:B------:R-:W-:Y:S01]  /*8100*/  IMAD R7, R5.reuse, UR5, R4 ;  /* 0x0000000505077c24 */ /* 0x040fe2000f8e0204 */
[----:B------:R-:W-:Y:S01]  /*8110*/  ULDC.64 UR4, c[0x0][0x3e8] ;  /* 0x0000fa0000047ab9 */ /* 0x000fe20000000a00 */
[C---:B------:R-:W-:Y:S01]  /*8120*/  IMAD.WIDE.U32 R2, R5.reuse, UR6, R2 ;  /* 0x0000000605027c25 */ /* 0x040fe2000f8e0002 */
[----:B------:R-:W-:Y:S01]  /*8130*/  LEA R24, P0, R26, UR4, 0x1 ;  /* 0x000000041a187c11 */ /* 0x000fe2000f8008ff */
[----:B------:R-:W-:Y:S02]  /*8140*/  UMOV UR4, 0xffffffff ;  /* 0xffffffff00047882 */ /* 0x000fe40000000000 */
[----:B------:R-:W-:Y:S01]  /*8150*/  IMAD R25, R5, UR7, R0 ;  /* 0x0000000705197c24 */ /* 0x000fe2000f8e0200 */
[----:B------:R-:W-:Y:S01]  /*8160*/  ULDC.64 UR6, c[0x0][0x400] ;  /* 0x0001000000067ab9 */ /* 0x000fe20000000a00 */
[----:B------:R-:W-:Y:S01]  /*8170*/  IMAD.IADD R5, R27, 0x1, R7 ;  /* 0x000000011b057824 */ /* 0x000fe200078e0207 */
[----:B------:R-:W-:Y:S01]  /*8180*/  LEA R27, P1, R2, UR6, 0x1 ;  /* 0x00000006021b7c11 */ /* 0x000fe2000f8208ff */
[----:B------:R-:W-:-:S03]  /*8190*/  IMAD.IADD R25, R3, 0x1, R25 ;  /* 0x0000000103197824 */ /* 0x000fc600078e0219 */
[----:B------:R-:W-:Y:S02]  /*81a0*/  LEA.HI.X R26, R26, UR5, R5, 0x1, P0 ;  /* 0x000000051a1a7c11 */ /* 0x000fe400080f0c05 */
[----:B------:R-:W-:Y:S01]  /*81b0*/  LEA.HI.X R25, R2, UR7, R25, 0x1, P1 ;  /* 0x0000000702197c11 */ /* 0x000fe200088f0c19 */
[----:B------:R-:W-:Y:S06]  /*81c0*/  BRA.DIV UR4, `(.L_x_1445) ;  /* 0x0000017604707947 */ /* 0x000fec000b800000 */
[----:B------:R-:W1:Y:S01]  /*81d0*/  LDC R43, c[0x0][0x3f4] ;  /* 0x0000fd00ff2b7b82 */ /* 0x000e620000000800 */
[----:B------:R-:W2:Y:S01]  /*81e0*/  SHFL.IDX PT, R2, R24, RZ, 0x1c1f ;  /* 0x001c1fff18027589 */ /* 0x000ea200000e0000 */
[----:B------:R-:W-:-:S03]  /*81f0*/  IMAD R30, R157, R30, RZ ;  /* 0x0000001e9d1e7224 */ /* 0x000fc600078e02ff */
[----:B------:R-:W3:Y:S04]  /*8200*/  SHFL.IDX PT, R0, R26, RZ, 0x1c1f ;  /* 0x001c1fff1a007589 */ /* 0x000ee800000e0000 */
[----:B0-----:R-:W0:Y:S04]  /*8210*/  SHFL.IDX PT, R14, R27, RZ, 0x1c1f ;  /* 0x001c1fff1b0e7589 */ /* 0x001e2800000e0000 */
[----:B------:R-:W4:Y:S01]  /*8220*/  SHFL.IDX PT, R3, R25, RZ, 0x1c1f ;  /* 0x001c1fff19037589 */ /* 0x000f2200000e0000 */
[----:B-1----:R-:W-:-:S04]  /*8230*/  ISETP.GE.AND P0, PT, R18, R43, PT ;  /* 0x0000002b1200720c */ /* 0x002fc80003f06270 */
[----:B------:R-:W-:-:S13]  /*8240*/  ISETP.GE.OR P1, PT, R37, R30, P0 ;  /* 0x0000001e2500720c */ /* 0x000fda0000726670 */
[C---:B------:R-:W-:Y:S01]  /*8250*/  @!P1 IMAD.SHL.U32 R7, R18.reuse, 0x2, RZ ;  /* 0x0000000212079824 */ /* 0x040fe200078e00ff */
[----:B------:R-:W-:-:S04]  /*8260*/  @!P1 SHF.L.U64.HI R4, R18, 0x1, R39 ;  /* 0x0000000112049819 */ /* 0x000fc80000010227 */
[----:B--2---:R-:W-:-:S05]  /*8270*/  @!P1 IADD3 R2, P2, R2, R7, RZ ;  /* 0x0000000702029210 */ /* 0x004fca0007f5e0ff */
[----:B---3--:R-:W-:Y:S02]  /*8280*/  @!P1 IMAD.X R5, R0, 0x1, R4, P2 ;  /* 0x0000000100059824 */ /* 0x008fe400010e0604 */
[----:B------:R-:W-:Y:S02]  /*8290*/  @!P1 IMAD.MOV.U32 R8, RZ, RZ, R2 ;  /* 0x000000ffff089224 */ /* 0x000fe400078e0002 */
[----:B------:R-:W-:-:S06]  /*82a0*/  @!P1 IMAD.MOV.U32 R9, RZ, RZ, R5 ;  /* 0x000000ffff099224 */ /* 0x000fcc00078e0005 */
[----:B------:R-:W2:Y:S01]  /*82b0*/  @!P1 LD.E.128 R8, desc[UR40][R8.64] ;  /* 0x0000002808089980 */ /* 0x000ea2000c101d00 */
[----:B0-----:R-:W-:-:S05]  /*82c0*/  @!P1 IADD3 R14, P2, R14, R7, RZ ;  /* 0x000000070e0e9210 */ /* 0x001fca0007f5e0ff */
[----:B----4-:R-:W-:-:S04]  /*82d0*/  @!P1 IMAD.X R3, R3, 0x1, R4, P2 ;  /* 0x0000000103039824 */ /* 0x010fc800010e0604 */
[----:B------:R-:W-:-:S05]  /*82e0*/  @!P1 IMAD.MOV.U32 R15, RZ, RZ, R3 ;  /* 0x000000ffff0f9224 */ /* 0x000fca00078e0003 */
[----:B------:R0:W3:Y:S01]  /*82f0*/  @!P1 LD.E.128 R4, desc[UR40][R14.64] ;  /* 0x000000280e049980 */ /* 0x0000e2000c101d00 */
[----:B------:R-:W-:Y:S02]  /*8300*/  CS2R R32, SRZ ;  /* 0x0000000000207805 */ /* 0x000fe4000001ff00 */
[----:B------:R-:W-:Y:S02]  /*8310*/  CS2R R20, SRZ ;  /* 0x0000000000147805 */ /* 0x000fe4000001ff00 */
[----:B------:R-:W-:Y:S01]  /*8320*/  CS2R R34, SRZ ;  /* 0x0000000000227805 */ /* 0x000fe2000001ff00 */
[----:B------:R-:W1:Y:S04]  /*8330*/  SHFL.IDX PT, R24, R24, 0x1, 0x1c1f ;  /* 0x003c1f0018187f89 */ /* 0x000e6800000e0000 */
[----:B------:R-:W4:Y:S04]  /*8340*/  SHFL.IDX PT, R25, R25, 0x1, 0x1c1f ;  /* 0x003c1f0019197f89 */ /* 0x000f2800000e0000 */
[----:B0-----:R0:W0:Y:S01]  /*8350*/  SHFL.IDX PT, R14, R27, 0x1, 0x1c1f ;  /* 0x003c1f001b0e7f89 */ /* 0x00102200000e0000 */
[----:B--2---:R-:W-:-:S02]  /*8360*/  @!P1 IMAD.MOV.U32 R32, RZ, RZ, R8 ;  /* 0x000000ffff209224 */ /* 0x004fc400078e0008 */
[----:B------:R-:W-:Y:S02]  /*8370*/  @!P1 IMAD.MOV.U32 R33, RZ, RZ, R9 ;  /* 0x000000ffff219224 */ /* 0x000fe400078e0009 */
[----:B------:R-:W-:Y:S02]  /*8380*/  IMAD.MOV.U32 R0, RZ, RZ, R32 ;  /* 0x000000ffff007224 */ /* 0x000fe400078e0020 */
[----:B------:R-:W-:Y:S02]  /*8390*/  IMAD.MOV.U32 R2, RZ, RZ, R33 ;  /* 0x000000ffff027224 */ /* 0x000fe400078e0021 */
[----:B------:R-:W-:Y:S01]  /*83a0*/  @!P1 IMAD.MOV.U32 R34, RZ, RZ, R10 ;  /* 0x000000ffff229224 */ /* 0x000fe200078e000a */
[----:B------:R-:W-:Y:S01]  /*83b0*/  PRMT R41, R0, 0x7610, R41 ;  /* 0x0000761000297816 */ /* 0x000fe20000000029 */
[----:B------:R-:W-:Y:S01]  /*83c0*/  @!P1 IMAD.MOV.U32 R35, RZ, RZ, R11 ;  /* 0x000000ffff239224 */ /* 0x000fe200078e000b */
[----:B------:R2:W0:Y:S01]  /*83d0*/  SHFL.IDX PT, R0, R26, 0x1, 0x1c1f ;  /* 0x003c1f001a007f89 */ /* 0x00042200000e0000 */
[----:B------:R-:W-:-:S02]  /*83e0*/  PRMT R42, R2, 0x7610, R42 ;  /* 0x00007610022a7816 */ /* 0x000fc4000000002a */
[----:B------:R-:W-:Y:S01]  /*83f0*/  CS2R R2, SRZ ;  /* 0x0000000000027805 */ /* 0x000fe2000001ff00 */
[----:B------:R-:W-:Y:S02]  /*8400*/  IMAD.MOV.U32 R8, RZ, RZ, R34 ;  /* 0x000000ffff087224 */ /* 0x000fe400078e0022 */
[----:B---3--:R-:W-:Y:S02]  /*8410*/  @!P1 IMAD.MOV.U32 R20, RZ, RZ, R4 ;  /* 0x000000ffff149224 */ /* 0x008fe400078e0004 */
[----:B------:R-:W-:Y:S02]  /*8420*/  @!P1 IMAD.MOV.U32 R21, RZ, RZ, R5 ;  /* 0x000000ffff159224 */ /* 0x000fe400078e0005 */
[----:B------:R-:W-:Y:S02]  /*8430*/  @!P1 IMAD.MOV.U32 R2, RZ, RZ, R6 ;  /* 0x000000ffff029224 */ /* 0x000fe400078e0006 */
[----:B------:R-:W-:Y:S02]  /*8440*/  @!P1 IMAD.MOV.U32 R3, RZ, RZ, R7 ;  /* 0x000000ffff039224 */ /* 0x000fe400078e0007 */
[----:B------:R-:W-:-:S02]  /*8450*/  IMAD.MOV.U32 R4, RZ, RZ, R20 ;  /* 0x000000ffff047224 */ /* 0x000fc400078e0014 */
[----:B------:R-:W-:Y:S02]  /*8460*/  IMAD.MOV.U32 R5, RZ, RZ, R21 ;  /* 0x000000ffff057224 */ /* 0x000fe400078e0015 */
[----:B------:R-:W-:Y:S02]  /*8470*/  IMAD.MOV.U32 R6, RZ, RZ, R2 ;  /* 0x000000ffff067224 */ /* 0x000fe400078e0002 */
[----:B------:R-:W-:Y:S01]  /*8480*/  IMAD.MOV.U32 R9, RZ, RZ, R35 ;  /* 0x000000ffff097224 */ /* 0x000fe200078e0023 */
[----:B------:R-:W-:Y:S01]  /*8490*/  PRMT R41, R41, 0x5410, R5 ;  /* 0x0000541029297816 */ /* 0x000fe20000000005 */
[----:B------:R-:W-:Y:S01]  /*84a0*/  IMAD.MOV.U32 R7, RZ, RZ, R3 ;  /* 0x000000ffff077224 */ /* 0x000fe200078e0003 */
[----:B------:R-:W-:Y:S02]  /*84b0*/  PRMT R56, R4, 0x5410, R6 ;  /* 0x0000541004387816 */ /* 0x000fe40000000006 */
[----:B------:R-:W-:Y:S02]  /*84c0*/  CS2R R4, SRZ ;  /* 0x0000000000047805 */ /* 0x000fe4000001ff00 */
[----:B------:R-:W-:-:S02]  /*84d0*/  PRMT R31, R8, 0x5410, R9 ;  /* 0x00005410081f7816 */ /* 0x000fc40000000009 */
[----:B012-4-:R-:W-:-:S07]  /*84e0*/  PRMT R47, R7, 0x7610, R47 ;  /* 0x00007610072f7816 */ /* 0x017fce000000002f */
.L_x_1731:
[----:B------:R-:W2:Y:S01]  /*84f0*/  LDL R7, [R1+0x58] ;  /* 0x0000580001077983 */ /* 0x000ea20000100800 */
[----:B------:R-:W-:Y:S01]  /*8500*/  VIADD R37, R37, 0x60 ;  /* 0x0000006025257836 */ /* 0x000fe20000000000 */
[----:B------:R-:W-:Y:S01]  /*8510*/  BSSY B1, `(.L_x_1446) ;  /* 0x0000016000017945 */ /* 0x000fe20003800000 */
[----:B------:R-:W-:Y:S02]  /*8520*/  CS2R R8, SRZ ;  /* 0x0000000000087805 */ /* 0x000fe4000001ff00 */
[----:B------:R-:W-:Y:S02]  /*8530*/  CS2R R10, SRZ ;  /* 0x00000000000a7805 */ /* 0x000fe4000001ff00 */
[----:B------:R-:W-:Y:S02]  /*8540*/  ISETP.GE.AND P1, PT, R37, R30, PT ;  /* 0x0000001e2500720c */ /* 0x000fe40003f26270 */
[----:B--2---:R-:W-:-:S04]  /*8550*/  LEA.HI R6, R7, R7, RZ, 0x1 ;  /* 0x0000000707067211 */ /* 0x004fc800078f08ff */
[----:B------:R-:W-:-:S05]  /*8560*/  LOP3.LUT R6, R6, 0xfffffffe, RZ, 0xc0, !PT ;  /* 0xfffffffe06067812 */ /* 0x000fca00078ec0ff */
[----:B------:R-:W-:Y:S01]  /*8570*/  IMAD.IADD R13, R7, 0x1, -R6 ;  /* 0x00000001070d7824 */ /* 0x000fe200078e0a06 */
[----:B------:R-:W-:-:S04]  /*8580*/  CS2R R6, SRZ ;  /* 0x0000000000067805 */ /* 0x000fc8000001ff00 */
[----:B------:R-:W-:Y:S01]  /*8590*/  SHF.L.U32 R13, R13, 0x1f, RZ ;  /* 0x0000001f0d0d7819 */ /* 0x000fe200000006ff */
[----:B------:R-:W-:Y:S06]  /*85a0*/  @P1 BRA `(.L_x_1447) ;  /* 0x0000000000301947 */ /* 0x000fec0003800000 */
[----:B------:R-:W-:Y:S02]  /*85b0*/  CS2R R6, SRZ ;  /* 0x0000000000067805 */ /* 0x000fe4000001ff00 */
[----:B------:R-:W-:Y:S02]  /*85c0*/  CS2R R8, SRZ ;  /* 0x0000000000087805 */ /* 0x000fe4000001ff00 */
[----:B------:R-:W-:Y:S01]  /*85d0*/  CS2R R10, SRZ ;  /* 0x00000000000a7805 */ /* 0x000fe2000001ff00 */
[----:B------:R-:W-:Y:S06]  /*85e0*/  @P0 BRA `(.L_x_1447) ;  /* 0x0000000000200947 */ /* 0x000fec0003800000 */
[C---:B------:R-:W-:Y:S01]  /*85f0*/  IMAD.SHL.U32 R7, R18.reuse, 0x2, RZ ;  /* 0x0000000212077824 */ /* 0x040fe200078e00ff */
[----:B------:R-:W-:-:S04]  /*8600*/  SHF.L.U64.HI R5, R18, 0x1, R39 ;  /* 0x0000000112057819 */ /* 0x000fc80000010227 */
[-C--:B------:R-:W-:Y:S02]  /*8610*/  IADD3 R8, P1, R24, R7.reuse, RZ ;  /* 0x0000000718087210 */ /* 0x080fe40007f3e0ff */
[----:B------:R-:W-:-:S03]  /*8620*/  IADD3 R4, P2, R14, R7, RZ ;  /* 0x000000070e047210 */ /* 0x000fc60007f5e0ff */
[--C-:B------:R-:W-:Y:S02]  /*8630*/  IMAD.X R9, R0, 0x1, R5.reuse, P1 ;  /* 0x0000000100097824 */ /* 0x100fe400008e0605 */
[----:B------:R-:W-:-:S04]  /*8640*/  IMAD.X R5, R25, 0x1, R5, P2 ;  /* 0x0000000119057824 */ /* 0x000fc800010e0605 */
[----:B------:R-:W5:Y:S04]  /*8650*/  LD.E.128 R8, desc[UR40][R8.64] ;  /* 0x0000002808087980 */ /* 0x000f68000c101d00 */
[----:B------:R-:W5:Y:S02]  /*8660*/  LD.E.128 R4, desc[UR40][R4.64] ;  /* 0x0000002804047980 */ /* 0x000f64000c101d00 */
.L_x_1447:
[----:B------:R-:W-:Y:S05]  /*8670*/  BSYNC B1 ;  /* 0x0000000000017941 */ /* 0x000fea0003800000 */
.L_x_1446:
[----:B------:R-:W0:Y:S01]  /*8680*/  SYNCS.PHASECHK.TRANS64.TRYWAIT P1, [R16+URZ+0x16800], R13 ;  /* 0x0168000d100075a7 */ /* 0x000e22000802017f */
[----:B------:R-:W-:Y:S01]  /*8690*/  IMAD R29, R29, -0xc0, R30 ;  /* 0xffffff401d1d7824 */ /* 0x000fe200078e021e */
[----:B------:R-:W-:Y:S01]  /*86a0*/  BSSY B1, `(.L_x_1448) ;  /* 0x0000012000017945 */ /* 0x000fe20003800000 */
[----:B------:R-:W-:Y:S02]  /*86b0*/  VIADD R15, R23, 0x60 ;  /* 0x00000060170f7836 */ /* 0x000fe40000000000 */
[----:B-----5:R-:W-:Y:S01]  /*86c0*/  IMAD.MOV.U32 R12, RZ, RZ, R4 ;  /* 0x000000ffff0c7224 */ /* 0x020fe200078e0004 */
[----:B------:R-:W-:Y:S01]  /*86d0*/  VIMNMX R0, R29, 0xc0, PT ;  /* 0x000000c01d007848 */ /* 0x000fe20003fe0100 */
[----:B------:R-:W-:Y:S02]  /*86e0*/  IMAD.MOV.U32 R14, RZ, RZ, R5 ;  /* 0x000000ffff0e7224 */ /* 0x000fe400078e0005 */
[----:B------:R-:W-:Y:S01]  /*86f0*/  IMAD.IADD R30, R18, 0x1, R43 ;  /* 0x00000001121e7824 */ /* 0x000fe200078e022b */
[----:B------:R-:W-:-:S02]  /*8700*/  ISETP.GE.OR P2, PT, R23, R0, P0 ;  /* 0x000000001700720c */ /* 0x000fc40000746670 */
[----:B------:R-:W-:Y:S01]  /*8710*/  ISETP.GE.OR P0, PT, R15, R0, P0 ;  /* 0x000000000f00720c */ /* 0x000fe20000706670 */
[----:B------:R-:W-:Y:S01]  /*8720*/  IMAD.MOV.U32 R0, RZ, RZ, R6 ;  /* 0x000000ffff007224 */ /* 0x000fe200078e0006 */
[----:B------:R-:W-:Y:S01]  /*8730*/  PRMT R38, R38, 0x5410, R12 ;  /* 0x0000541026267816 */ /* 0x000fe2000000000c */
[----:B------:R-:W-:Y:S01]  /*8740*/  IMAD.MOV.U32 R12, RZ, RZ, R7 ;  /* 0x000000ffff0c7224 */ /* 0x000fe200078e0007 */
[----:B------:R-:W-:Y:S01]  /*8750*/  PRMT R39, R14, 0x7610, R39 ;  /* 0x000076100e277816 */ /* 0x000fe20000000027 */
[----:B------:R-:W-:Y:S02]  /*8760*/  IMAD.MOV.U32 R14, RZ, RZ, R8 ;  /* 0x000000ffff0e7224 */ /* 0x000fe400078e0008 */
[----:B------:R-:W-:Y:S01]  /*8770*/  IMAD.MOV.U32 R15, RZ, RZ, R9 ;  /* 0x000000ffff0f7224 */ /* 0x000fe200078e0009 */
[----:B------:R-:W-:Y:S02]  /*8780*/  PRMT R37, R0, 0x5410, R12 ;  /* 0x0000541000257816 */ /* 0x000fe4000000000c */
[----:B------:R-:W-:-:S02]  /*8790*/  PRMT R38, R14, 0x7610, R38 ;  /* 0x000076100e267816 */ /* 0x000fc40000000026 */
[----:B------:R-:W-:Y:S01]  /*87a0*/  PRMT R39, R39, 0x5410, R15 ;  /* 0x0000541027277816 */ /* 0x000fe2000000000f */
[----:B0-----:R-:W-:Y:S06]  /*87b0*/  @!P1 BRA `(.L_x_1449) ;  /* 0x0000017400649947 */ /* 0x001fec0003800000 */
.L_x_1732:
[----:B------:R-:W-:Y:S05]  /*87c0*/  BSYNC B1 ;  /* 0x0000000000017941 */ /* 0x000fea0003800000 */
.L_x_1448:
[----:B------:R-:W-:Y:S01]  /*87d0*/  BSSY B1, `(.L_x_1450) ;  /* 0x0000069000017945 */ /* 0x000fe20003800000 */
[----:B------:R-:W-:Y:S01]  /*87e0*/  IMAD.MOV.U32 R0, RZ, RZ, R10 ;  /* 0x000000ffff007224 */ /* 0x000fe200078e000a */
[----:B------:R-:W-:Y:S01]  /*87f0*/  LOP3.LUT R30, R30, 0x38, RZ, 0xc0, !PT ;  /* 0x000000381e1e7812 */ /* 0x000fe200078ec0ff */
[----:B------:R-:W-:Y:S01]  /*8800*/  IMAD.MOV.U32 R29, RZ, RZ, R11 ;  /* 0x000000ffff1d7224 */ /* 0x000fe200078e000b */
[----:B------:R-:W-:Y:S06]  /*8810*/  @P2 BRA `(.L_x_1451) ;  /* 0x0000000400902947 */ /* 0x000fec0003800000 */
[----:B------:R-:W2:Y:S01]  /*8820*/  LDL R12, [R1+0x40] ;  /* 0x00004000010c7983 */ /* 0x000ea20000100800 */
[----:B------:R-:W1:Y:S02]  /*8830*/  S2R R14, SR_TID.X ;  /* 0x00000000000e7919 */ /* 0x000e640000002100 */
[----:B-1----:R-:W-:-:S05]  /*8840*/  VIADD R14, R14, 0xffffff80 ;  /* 0xffffff800e0e7836 */ /* 0x002fca0000000000 */
[----:B------:R-:W-:-:S04]  /*8850*/  SHF.R.S32.HI R26, RZ, 0x1f, R14 ;  /* 0x0000001fff1a7819 */ /* 0x000fc8000001140e */
[----:B------:R-:W-:-:S04]  /*8860*/  LEA.HI R26, R26, R14, RZ, 0x5 ;  /* 0x0000000e1a1a7211 */ /* 0x000fc800078f28ff */
[----:B------:R-:W-:Y:S01]  /*8870*/  SHF.R.S32.HI R26, RZ, 0x5, R26 ;  /* 0x00000005ff1a7819 */ /* 0x000fe2000001141a */
[----:B------:R-:W-:Y:S01]  /*8880*/  HADD2.F32 R42, -RZ, R42.H0_H0 ;  /* 0x2000002aff2a7230 */ /* 0x000fe20000004100 */
[----:B------:R-:W-:Y:S01]  /*8890*/  SHF.R.U64 R55, R32, 0x10, R33 ;  /* 0x0000001020377819 */ /* 0x000fe20000001221 */
[----:B------:R-:W-:Y:S01]  /*88a0*/  HADD2.F32 R43, -RZ, R41.H1_H1 ;  /* 0x30000029ff2b7230 */ /* 0x000fe20000004100 */
[----:B------:R-:W-:Y:S02]  /*88b0*/  SHF.R.U32.HI R44, RZ, 0x10, R21 ;  /* 0x00000010ff2c7819 */ /* 0x000fe40000011615 */
[----:B------:R-:W-:Y:S02]  /*88c0*/  SHF.R.U32.HI R45, RZ, 0x10, R33 ;  /* 0x00000010ff2d7819 */ /* 0x000fe40000011621 */
[--C-:B------:R-:W-:Y:S02]  /*88d0*/  SHF.R.U64 R51, R2, 0x10, R3.reuse ;  /* 0x0000001002337819 */ /* 0x100fe40000001203 */
[----:B------:R-:W-:Y:S01]  /*88e0*/  SHF.R.U32.HI R49, RZ, 0x10, R3 ;  /* 0x00000010ff317819 */ /* 0x000fe20000011603 */
[----:B------:R-:W-:Y:S01]  /*88f0*/  HADD2.F32 R44, -RZ, R44.H0_H0 ;  /* 0x2000002cff2c7230 */ /* 0x000fe20000004100 */
[----:B------:R-:W-:-:S02]  /*8900*/  SHF.R.U64 R54, R34, 0x10, R35 ;  /* 0x0000001022367819 */ /* 0x000fc40000001223 */
[----:B------:R-:W-:Y:S02]  /*8910*/  SHF.R.U64 R52, R20, 0x10, R21 ;  /* 0x0000001014347819 */ /* 0x000fe40000001215 */
[----:B------:R-:W-:Y:S01]  /*8920*/  SHF.R.U32.HI R53, RZ, 0x10, R35 ;  /* 0x00000010ff357819 */ /* 0x000fe20000011623 */
[----:B------:R-:W-:Y:S02]  /*8930*/  HADD2.F32 R41, -RZ, R41.H0_H0 ;  /* 0x20000029ff297230 */ /* 0x000fe40000004100 */
[----:B--2---:R-:W-:-:S05]  /*8940*/  IMAD.SHL.U32 R12, R12, 0x40, RZ ;  /* 0x000000400c0c7824 */ /* 0x004fca00078e00ff */
[----:B------:R-:W-:-:S04]  /*8950*/  LOP3.LUT R15, R12, 0x1c0, RZ, 0xc0, !PT ;  /* 0x000001c00c0f7812 */ /* 0x000fc800078ec0ff */
[--C-:B------:R-:W-:Y:S02]  /*8960*/  SHF.R.U32.HI R25, RZ, 0x3, R15.reuse ;  /* 0x00000003ff197819 */ /* 0x100fe4000001160f */
[----:B------:R-:W-:Y:S02]  /*8970*/  LOP3.LUT R12, R15, 0x38, R18, 0xf8, !PT ;  /* 0x000000380f0c7812 */ /* 0x000fe400078ef812 */
[----:B------:R-:W-:Y:S02]  /*8980*/  LOP3.LUT R24, R25, R30, R15, 0x1e, !PT ;  /* 0x0000001e19187212 */ /* 0x000fe400078e1e0f */
[----:B------:R-:W-:-:S03]  /*8990*/  LOP3.LUT R12, R12, R25, RZ, 0x3c, !PT ;  /* 0x000000190c0c7212 */ /* 0x000fc600078e3cff */
[C---:B------:R-:W-:Y:S02]  /*89a0*/  IMAD R25, R26.reuse, 0x200, R24 ;  /* 0x000002001a197824 */ /* 0x040fe400078e0218 */
[----:B0-----:R-:W-:Y:S02]  /*89b0*/  IMAD R13, R26, 0x200, R12 ;  /* 0x000002001a0d7824 */ /* 0x001fe400078e020c */
[--C-:B------:R-:W-:Y:S02]  /*89c0*/  IMAD R40, R25, 0x2, R16.reuse ;  /* 0x0000000219287824 */ /* 0x100fe400078e0210 */
[----:B------:R-:W-:-:S03]  /*89d0*/  IMAD R36, R13, 0x2, R16 ;  /* 0x000000020d247824 */ /* 0x000fc600078e0210 */
[----:B------:R-:W0:Y:S04]  /*89e0*/  LDS.128 R24, [R40+0x8400] ;  /* 0x0084000028187984 */ /* 0x000e280000000c00 */
[----:B------:R-:W1:Y:S01]  /*89f0*/  LDS.128 R12, [R36+0x8400] ;  /* 0x00840000240c7984 */ /* 0x000e620000000c00 */
[--C-:B0-----:R-:W-:Y:S02]  /*8a00*/  HADD2.F32 R32, -RZ, R25.reuse.H0_H0 ;  /* 0x20000019ff207230 */ /* 0x101fe40000004100 */
[----:B------:R-:W-:Y:S02]  /*8a10*/  HADD2.F32 R33, -RZ, R25.H1_H1 ;  /* 0x30000019ff217230 */ /* 0x000fe40000004100 */
[----:B-1----:R-:W-:Y:S02]  /*8a20*/  HADD2.F32 R3, -RZ, R13.H0_H0 ;  /* 0x2000000dff037230 */ /* 0x002fe40000004100 */
[C---:B------:R-:W-:Y:S01]  /*8a30*/  FMUL.FTZ R46, R32.reuse, R43 ;  /* 0x0000002b202e7220 */ /* 0x040fe20000410000 */
[----:B------:R-:W-:Y:S01]  /*8a40*/  FMUL.FTZ R48, R32, R42 ;  /* 0x0000002a20307220 */ /* 0x000fe20000410000 */
[----:B------:R-:W-:-:S02]  /*8a50*/  HADD2.F32 R32, -RZ, R45.H0_H0 ;  /* 0x2000002dff207230 */ /* 0x000fc40000004100 */
[----:B------:R-:W-:Y:S02]  /*8a60*/  HADD2.F32 R13, -RZ, R13.H1_H1 ;  /* 0x3000000dff0d7230 */ /* 0x000fe40000004100 */
[C---:B------:R-:W-:Y:S01]  /*8a70*/  FFMA.FTZ R46, R3.reuse, R42, -R46 ;  /* 0x0000002a032e7223 */ /* 0x040fe2000001082e */
[----:B------:R-:W-:Y:S02]  /*8a80*/  HADD2.F32 R34, -RZ, R27.H0_H0 ;  /* 0x2000001bff227230 */ /* 0x000fe40000004100 */
[----:B------:R-:W-:Y:S01]  /*8a90*/  FFMA.FTZ R48, R3, R43, R48 ;  /* 0x0000002b03307223 */ /* 0x000fe20000010030 */
[----:B------:R-:W-:Y:S02]  /*8aa0*/  HADD2.F32 R45, -RZ, R47.H0_H0 ;  /* 0x2000002fff2d7230 */ /* 0x000fe40000004100 */
[C---:B------:R-:W-:Y:S01]  /*8ab0*/  FMUL.FTZ R42, R33.reuse, R44 ;  /* 0x0000002c212a7220 */ /* 0x040fe20000410000 */
[----:B------:R-:W-:Y:S02]  /*8ac0*/  HADD2.F32 R3, -RZ, R31.H1_H1 ;  /* 0x3000001fff037230 */ /* 0x000fe40000004100 */
[----:B------:R-:W-:Y:S01]  /*8ad0*/  FMUL.FTZ R50, R33, R32 ;  /* 0x0000002021327220 */ /* 0x000fe20000410000 */
[----:B------:R-:W-:-:S02]  /*8ae0*/  HADD2.F32 R20, -RZ, R15.H0_H0 ;  /* 0x2000000fff147230 */ /* 0x000fc40000004100 */
[----:B------:R-:W-:Y:S01]  /*8af0*/  FFMA.FTZ R33, R13, R32, -R42 ;  /* 0x000000200d217223 */ /* 0x000fe2000001082a */
[C---:B------:R-:W-:Y:S01]  /*8b00*/  FMUL.FTZ R47, R34.reuse, R45 ;  /* 0x0000002d222f7220 */ /* 0x040fe20000410000 */
[----:B------:R-:W-:Y:S02]  /*8b10*/  HADD2.F32 R35, -RZ, R27.H1_H1 ;  /* 0x3000001bff237230 */ /* 0x000fe40000004100 */
[-C--:B------:R-:W-:Y:S01]  /*8b20*/  FMUL.FTZ R34, R34, R3.reuse ;  /* 0x0000000322227220 */ /* 0x080fe20000410000 */
[----:B------:R-:W-:Y:S02]  /*8b30*/  HADD2.F32 R42, -RZ, R49.H0_H0 ;  /* 0x20000031ff2a7230 */ /* 0x000fe40000004100 */
[C---:B------:R-:W-:Y:S01]  /*8b40*/  FFMA.FTZ R47, R20.reuse, R3, -R47 ;  /* 0x00000003142f7223 */ /* 0x040fe2000001082f */
[----:B------:R-:W-:Y:S02]  /*8b50*/  HADD2.F32 R21, -RZ, R15.H1_H1 ;  /* 0x3000000fff157230 */ /* 0x000fe40000004100 */
[----:B------:R-:W-:Y:S01]  /*8b60*/  FFMA.FTZ R45, R20, R45, R34 ;  /* 0x0000002d142d7223 */ /* 0x000fe20000010022 */
[----:B------:R-:W-:-:S02]  /*8b70*/  HADD2.F32 R32, -RZ, R53.H0_H0 ;  /* 0x20000035ff207230 */ /* 0x000fc40000004100 */
[----:B------:R-:W-:Y:S01]  /*8b80*/  FMUL.FTZ R20, R35, R42 ;  /* 0x0000002a23147220 */ /* 0x000fe20000410000 */
[----:B------:R-:W-:Y:S02]  /*8b90*/  HADD2.F32 R25, -RZ, R24.H0_H0 ;  /* 0x20000018ff197230 */ /* 0x000fe40000004100 */
[----:B------:R-:W-:Y:S02]  /*8ba0*/  HADD2.F32 R3, -RZ, R56.H0_H0 ;  /* 0x20000038ff037230 */ /* 0x000fe40000004100 */
[----:B------:R-:W-:Y:S01]  /*8bb0*/  FFMA.FTZ R43, R13, R44, R50 ;  /* 0x0000002c0d2b7223 */ /* 0x000fe20000010032 */
[----:B------:R-:W-:Y:S02]  /*8bc0*/  HADD2.F32 R2, -RZ, R12.H0_H0 ;  /* 0x2000000cff027230 */ /* 0x000fe40000004100 */
[-C--:B------:R-:W-:Y:S01]  /*8bd0*/  FMUL.FTZ R50, R35, R32.reuse ;  /* 0x0000002023327220 */ /* 0x080fe20000410000 */
[----:B------:R-:W-:Y:S01]  /*8be0*/  FFMA.FTZ R44, R21, R32, -R20 ;  /* 0x00000020152c7223 */ /* 0x000fe20000010814 */
[----:B------:R-:W-:-:S02]  /*8bf0*/  HADD2.F32 R27, -RZ, R26.H0_H0 ;  /* 0x2000001aff1b7230 */ /* 0x000fc40000004100 */
[C---:B------:R-:W-:Y:S01]  /*8c00*/  FMUL.FTZ R13, R25.reuse, R3 ;  /* 0x00000003190d7220 */ /* 0x040fe20000410000 */
[----:B------:R-:W-:Y:S02]  /*8c10*/  HADD2.F32 R32, -RZ, R56.H1_H1 ;  /* 0x30000038ff207230 */ /* 0x000fe40000004100 */
[-C--:B------:R-:W-:Y:S01]  /*8c20*/  FMUL.FTZ R34, R25, R41.reuse ;  /* 0x0000002919227220 */ /* 0x080fe20000410000 */
[----:B------:R-:W-:Y:S02]  /*8c30*/  HADD2.F32 R20, -RZ, R31.H0_H0 ;  /* 0x2000001fff147230 */ /* 0x000fe40000004100 */
[----:B------:R-:W-:Y:S01]  /*8c40*/  FFMA.FTZ R50, R21, R42, R50 ;  /* 0x0000002a15327223 */ /* 0x000fe20000010032 */
[----:B------:R-:W-:Y:S02]  /*8c50*/  HADD2.F32 R15, -RZ, R14.H0_H0 ;  /* 0x2000000eff0f7230 */ /* 0x000fe40000004100 */
[C---:B------:R-:W-:Y:S01]  /*8c60*/  FFMA.FTZ R41, R2.reuse, R41, -R13 ;  /* 0x0000002902297223 */ /* 0x040fe2000001080d */
[----:B------:R-:W-:Y:S01]  /*8c70*/  FFMA.FTZ R34, R2, R3, R34 ;  /* 0x0000000302227223 */ /* 0x000fe20000010022 */
[----:B------:R-:W-:-:S02]  /*8c80*/  HADD2.F32 R24, -RZ, R24.H1_H1 ;  /* 0x30000018ff187230 */ /* 0x000fc40000004100 */
[C---:B------:R-:W-:Y:S01]  /*8c90*/  FMUL.FTZ R42, R27.reuse, R32 ;  /* 0x000000201b2a7220 */ /* 0x040fe20000410000 */
[----:B------:R-:W-:Y:S01]  /*8ca0*/  FMUL.FTZ R2, R27, R20 ;  /* 0x000000141b027220 */ /* 0x000fe20000410000 */
[----:B------:R-:W-:Y:S02]  /*8cb0*/  HADD2.F32 R21, -RZ, R52.H0_H0 ;  /* 0x20000034ff157230 */ /* 0x000fe40000004100 */
[----:B------:R-:W-:Y:S02]  /*8cc0*/  HADD2.F32 R26, -RZ, R26.H1_H1 ;  /* 0x3000001aff1a7230 */ /* 0x000fe40000004100 */
[----:B------:R-:W-:Y:S02]  /*8cd0*/  HADD2.F32 R25, -RZ, R51.H0_H0 ;  /* 0x20000033ff197230 */ /* 0x000fe40000004100 */
[----:B------:R-:W-:Y:S02]  /*8ce0*/  HADD2.F32 R3, -RZ, R55.H0_H0 ;  /* 0x20000037ff037230 */ /* 0x000fe40000004100 */
[----:B------:R-:W-:-:S02]  /*8cf0*/  HADD2.F32 R13, -RZ, R54.H0_H0 ;  /* 0x20000036ff0d7230 */ /* 0x000fc40000004100 */
[C---:B------:R-:W-:Y:S01]  /*8d00*/  FFMA.FTZ R42, R15.reuse, R20, -R42 ;  /* 0x000000140f2a7223 */ /* 0x040fe2000001082a */
[----:B------:R-:W-:Y:S02]  /*8d10*/  HADD2.F32 R12, -RZ, R12.H1_H1 ;  /* 0x3000000cff0c7230 */ /* 0x000fe40000004100 */
[----:B------:R-:W-:Y:S01]  /*8d20*/  FFMA.FTZ R32, R15, R32, R2 ;  /* 0x000000200f207223 */ /* 0x000fe20000010002 */
[----:B------:R-:W-:Y:S02]  /*8d30*/  HADD2.F32 R14, -RZ, R14.H1_H1 ;  /* 0x3000000eff0e7230 */ /* 0x000fe40000004100 */
[----:B------:R-:W-:Y:S01]  /*8d40*/  FMUL.FTZ R15, R24, R21 ;  /* 0x00000015180f7220 */ /* 0x000fe20000410000 */
[----:B------:R-:W-:Y:S01]  /*8d50*/  FMUL.FTZ R27, R26, R25 ;  /* 0x000000191a1b7220 */ /* 0x000fe20000410000 */
[----:B------:R-:W-:Y:S01]  /*8d60*/  FMUL.FTZ R24, R24, R3 ;  /* 0x0000000318187220 */ /* 0x000fe20000410000 */
[----:B------:R-:W-:Y:S01]  /*8d70*/  FMUL.FTZ R26, R26, R13 ;  /* 0x0000000d1a1a7220 */ /* 0x000fe20000410000 */
[----:B------:R-:W-:Y:S01]  /*8d80*/  FFMA.FTZ R2, R12, R3, -R15 ;  /* 0x000000030c027223 */ /* 0x000fe2000001080f */
[----:B------:R-:W-:Y:S01]  /*8d90*/  FFMA.FTZ R3, R14, R13, -R27 ;  /* 0x0000000d0e037223 */ /* 0x000fe2000001081b */
        /* <DEDUP_REMOVED lines=12> */
.L_x_1451:
[----:B------:R-:W-:Y:S05]  /*8e60*/  BSYNC B1 ;  /* 0x0000000000017941 */ /* 0x000fea0003800000 */
.L_x_1450:
[----:B------:R-:W-:Y:S01]  /*8e70*/  PRMT R31, R0, 0x5410, R29 ;  /* 0x00005410001f7816 */ /* 0x000fe2000000001d */
[----:B------:R-:W-:Y:S06]  /*8e80*/  @P0 BRA `(.L_x_1442) ;  /* 0x0000000400800947 */ /* 0x000fec0003800000 */
[----:B------:R-:W2:Y:S01]  /*8e90*/  LDL R2, [R1+0x44] ;  /* 0x0000440001027983 */ /* 0x000ea20000100800 */
[C---:B------:R-:W-:Y:S02]  /*8ea0*/  VIADD R3, R23.reuse, 0x60 ;  /* 0x0000006017037836 */ /* 0x040fe40000000000 */
[----:B-1----:R-:W-:Y:S01]  /*8eb0*/  VIADD R12, R23, 0x60 ;  /* 0x00000060170c7836 */ /* 0x002fe20000000000 */
[----:B------:R-:W0:Y:S01]  /*8ec0*/  LDL R41, [R1+0x60] ;  /* 0x0000600001297983 */ /* 0x000e220000100800 */
[----:B------:R-:W-:Y:S02]  /*8ed0*/  IMAD.SHL.U32 R3, R3, 0x40, RZ ;  /* 0x0000004003037824 */ /* 0x000fe400078e00ff */
[----:B------:R-:W-:-:S03]  /*8ee0*/  IMAD.SHL.U32 R12, R12, 0x40, RZ ;  /* 0x000000400c0c7824 */ /* 0x000fc600078e00ff */
[----:B------:R-:W-:Y:S02]  /*8ef0*/  LOP3.LUT R3, R3, 0x1c0, RZ, 0xc0, !PT ;  /* 0x000001c003037812 */ /* 0x000fe400078ec0ff */
[----:B------:R-:W-:Y:S02]  /*8f00*/  LOP3.LUT R12, R12, 0x1c0, RZ, 0xc0, !PT ;  /* 0x000001c00c0c7812 */ /* 0x000fe400078ec0ff */
[----:B------:R-:W-:-:S04]  /*8f10*/  SHF.R.U32.HI R3, RZ, 0x3, R3 ;  /* 0x00000003ff037819 */ /* 0x000fc80000011603 */
[----:B------:R-:W-:Y:S02]  /*8f20*/  LOP3.LUT R30, R3, R30, R12, 0x1e, !PT ;  /* 0x0000001e031e7212 */ /* 0x000fe400078e1e0c */
[----:B------:R-:W-:Y:S01]  /*8f30*/  SHF.R.U64 R36, R10, 0x10, R11 ;  /* 0x000000100a247819 */ /* 0x000fe2000000120b */
[--C-:B------:R-:W-:Y:S01]  /*8f40*/  HADD2.F32 R10, -RZ, R39.reuse.H1_H1 ;  /* 0x30000027ff0a7230 */ /* 0x100fe20000004100 */
[--C-:B------:R-:W-:Y:S01]  /*8f50*/  SHF.R.U64 R33, R6, 0x10, R7.reuse ;  /* 0x0000001006217819 */ /* 0x100fe20000001207 */
[----:B------:R-:W-:Y:S01]  /*8f60*/  HADD2.F32 R39, -RZ, R39.H0_H0 ;  /* 0x20000027ff277230 */ /* 0x000fe20000004100 */
[----:B------:R-:W-:Y:S02]  /*8f70*/  SHF.R.U32.HI R32, RZ, 0x10, R7 ;  /* 0x00000010ff207819 */ /* 0x000fe40000011607 */
[----:B------:R-:W-:Y:S02]  /*8f80*/  SHF.R.U32.HI R35, RZ, 0x10, R11 ;  /* 0x00000010ff237819 */ /* 0x000fe4000001160b */
[----:B------:R-:W-:-:S02]  /*8f90*/  SHF.R.U32.HI R21, RZ, 0x10, R9 ;  /* 0x00000010ff157819 */ /* 0x000fc40000011609 */
[----:B------:R-:W-:-:S05]  /*8fa0*/  SHF.R.U32.HI R20, RZ, 0x10, R5 ;  /* 0x00000010ff147819 */ /* 0x000fca0000011605 */
[----:B------:R-:W-:Y:S01]  /*8fb0*/  HADD2.F32 R20, -RZ, R20.H0_H0 ;  /* 0x20000014ff147230 */ /* 0x000fe20000004100 */
[----:B------:R-:W-:Y:S02]  /*8fc0*/  SHF.R.U64 R40, R8, 0x10, R9 ;  /* 0x0000001008287819 */ /* 0x000fe40000001209 */
[----:B------:R-:W-:Y:S01]  /*8fd0*/  SHF.R.U64 R34, R4, 0x10, R5 ;  /* 0x0000001004227819 */ /* 0x000fe20000001205 */
[----:B--2---:R-:W-:-:S04]  /*8fe0*/  IMAD.IADD R3, R2, 0x1, R30 ;  /* 0x0000000102037824 */ /* 0x004fc800078e021e */
[----:B------:R-:W-:Y:S01]  /*8ff0*/  IMAD R3, R3, 0x2, R16 ;  /* 0x0000000203037824 */ /* 0x000fe200078e0210 */
[----:B0-----:R-:W0:Y:S04]  /*9000*/  LDS.128 R12, [R41+0x8400] ;  /* 0x00840000290c7984 */ /* 0x001e280000000c00 */
[----:B------:R-:W1:Y:S01]  /*9010*/  LDS.128 R24, [R3+0x8400] ;  /* 0x0084000003187984 */ /* 0x000e620000000c00 */
[----:B0-----:R-:W-:Y:S02]  /*9020*/  HADD2.F32 R2, -RZ, R13.H0_H0 ;  /* 0x2000000dff027230 */ /* 0x001fe40000004100 */
[----:B-1----:R-:W-:-:S05]  /*9030*/  HADD2.F32 R7, -RZ, R25.H0_H0 ;  /* 0x20000019ff077230 */ /* 0x002fca0000004100 */
[CC--:B------:R-:W-:Y:S01]  /*9040*/  FMUL.FTZ R11, R7.reuse, R39.reuse ;  /* 0x00000027070b7220 */ /* 0x0c0fe20000410000 */
[-C--:B------:R-:W-:Y:S01]  /*9050*/  FMUL.FTZ R7, R7, R10.reuse ;  /* 0x0000000a07077220 */ /* 0x080fe20000410000 */
[----:B------:R-:W-:Y:S02]  /*9060*/  HADD2.F32 R25, -RZ, R25.H1_H1 ;  /* 0x30000019ff197230 */ /* 0x000fe40000004100 */
[C---:B------:R-:W-:Y:S01]  /*9070*/  FFMA.FTZ R29, R2.reuse, R10, -R11 ;  /* 0x0000000a021d7223 */ /* 0x040fe2000001080b */
[----:B------:R-:W-:Y:S02]  /*9080*/  HADD2.F32 R10, -RZ, R21.H0_H0 ;  /* 0x20000015ff0a7230 */ /* 0x000fe40000004100 */
[----:B------:R-:W-:Y:S01]  /*9090*/  FFMA.FTZ R39, R2, R39, R7 ;  /* 0x0000002702277223 */ /* 0x000fe20000010007 */
[----:B------:R-:W-:Y:S02]  /*90a0*/  HADD2.F32 R6, -RZ, R24.H0_H0 ;  /* 0x20000018ff067230 */ /* 0x000fe40000004100 */
[----:B------:R-:W-:-:S02]  /*90b0*/  HADD2.F32 R11, -RZ, R38.H1_H1 ;  /* 0x30000026ff0b7230 */ /* 0x000fc40000004100 */
[----:B------:R-:W-:Y:S02]  /*90c0*/  HADD2.F32 R7, -RZ, R38.H0_H0 ;  /* 0x20000026ff077230 */ /* 0x000fe40000004100 */
[C---:B------:R-:W-:Y:S01]  /*90d0*/  FMUL.FTZ R30, R25.reuse, R20 ;  /* 0x00000014191e7220 */ /* 0x040fe20000410000 */
[----:B------:R-:W-:Y:S02]  /*90e0*/  HADD2.F32 R0, -RZ, R12.H0_H0 ;  /* 0x2000000cff007230 */ /* 0x000fe40000004100 */
[----:B------:R-:W-:Y:S01]  /*90f0*/  FMUL.FTZ R2, R25, R10 ;  /* 0x0000000a19027220 */ /* 0x000fe20000410000 */
[----:B------:R-:W-:Y:S02]  /*9100*/  HADD2.F32 R13, -RZ, R13.H1_H1 ;  /* 0x3000000dff0d7230 */ /* 0x000fe40000004100 */
[C---:B------:R-:W-:Y:S01]  /*9110*/  FMUL.FTZ R25, R6.reuse, R11 ;  /* 0x0000000b06197220 */ /* 0x040fe20000410000 */
[----:B------:R-:W-:Y:S01]  /*9120*/  FMUL.FTZ R6, R6, R7 ;  /* 0x0000000706067220 */ /* 0x000fe20000410000 */
[----:B------:R-:W-:-:S02]  /*9130*/  HADD2.F32 R8, -RZ, R26.H0_H0 ;  /* 0x2000001aff087230 */ /* 0x000fc40000004100 */
[C---:B------:R-:W-:Y:S01]  /*9140*/  FFMA.FTZ R25, R0.reuse, R7, -R25 ;  /* 0x0000000700197223 */ /* 0x040fe20000010819 */
[C---:B------:R-:W-:Y:S01]  /*9150*/  FFMA.FTZ R30, R13.reuse, R10, -R30 ;  /* 0x0000000a0d1e7223 */ /* 0x040fe2000001081e */
[----:B------:R-:W-:Y:S02]  /*9160*/  HADD2.F32 R21, -RZ, R37.H0_H0 ;  /* 0x20000025ff157230 */ /* 0x000fe40000004100 */
[----:B------:R-:W-:Y:S01]  /*9170*/  FFMA.FTZ R10, R0, R11, R6 ;  /* 0x0000000b000a7223 */ /* 0x000fe20000010006 */
[----:B------:R-:W-:Y:S02]  /*9180*/  HADD2.F32 R7, -RZ, R31.H0_H0 ;  /* 0x2000001fff077230 */ /* 0x000fe40000004100 */
[----:B------:R-:W-:Y:S02]  /*9190*/  HADD2.F32 R9, -RZ, R27.H0_H0 ;  /* 0x2000001bff097230 */ /* 0x000fe40000004100 */
[----:B------:R-:W-:Y:S02]  /*91a0*/  HADD2.F32 R6, -RZ, R37.H1_H1 ;  /* 0x30000025ff067230 */ /* 0x000fe40000004100 */
[----:B------:R-:W-:Y:S01]  /*91b0*/  FFMA.FTZ R20, R13, R20, R2 ;  /* 0x000000140d147223 */ /* 0x000fe20000010002 */
[----:B------:R-:W-:-:S02]  /*91c0*/  HADD2.F32 R0, -RZ, R31.H1_H1 ;  /* 0x3000001fff007230 */ /* 0x000fc40000004100 */
[C---:B------:R-:W-:Y:S01]  /*91d0*/  FMUL.FTZ R11, R8.reuse, R21 ;  /* 0x00000015080b7220 */ /* 0x040fe20000410000 */
[----:B------:R-:W-:Y:S01]  /*91e0*/  FMUL.FTZ R13, R8, R7 ;  /* 0x00000007080d7220 */ /* 0x000fe20000410000 */
[----:B------:R-:W-:Y:S02]  /*91f0*/  HADD2.F32 R5, -RZ, R15.H0_H0 ;  /* 0x2000000fff057230 */ /* 0x000fe40000004100 */
[----:B------:R-:W-:Y:S02]  /*9200*/  HADD2.F32 R8, -RZ, R32.H0_H0 ;  /* 0x20000020ff087230 */ /* 0x000fe40000004100 */
[C---:B------:R-:W-:Y:S01]  /*9210*/  FMUL.FTZ R32, R9.reuse, R6 ;  /* 0x0000000609207220 */ /* 0x040fe20000410000 */
[----:B------:R-:W-:Y:S02]  /*9220*/  HADD2.F32 R4, -RZ, R14.H0_H0 ;  /* 0x2000000eff047230 */ /* 0x000fe40000004100 */
[----:B------:R-:W-:Y:S01]  /*9230*/  FMUL.FTZ R9, R9, R0 ;  /* 0x0000000009097220 */ /* 0x000fe20000410000 */
[----:B------:R-:W-:-:S02]  /*9240*/  HADD2.F32 R27, -RZ, R27.H1_H1 ;  /* 0x3000001bff1b7230 */ /* 0x000fc40000004100 */
[----:B------:R-:W-:Y:S02]  /*9250*/  HADD2.F32 R2, -RZ, R35.H0_H0 ;  /* 0x20000023ff027230 */ /* 0x000fe40000004100 */
[C---:B------:R-:W-:Y:S01]  /*9260*/  FFMA.FTZ R32, R5.reuse, R0, -R32 ;  /* 0x0000000005207223 */ /* 0x040fe20000010820 */
[----:B------:R-:W-:Y:S01]  /*9270*/  FFMA.FTZ R0, R5, R6, R9 ;  /* 0x0000000605007223 */ /* 0x000fe20000010009 */
[----:B------:R-:W-:Y:S02]  /*9280*/  HADD2.F32 R15, -RZ, R15.H1_H1 ;  /* 0x3000000fff0f7230 */ /* 0x000fe40000004100 */
[C---:B------:R-:W-:Y:S01]  /*9290*/  FFMA.FTZ R31, R4.reuse, R7, -R11 ;  /* 0x00000007041f7223 */ /* 0x040fe2000001080b */
[----:B------:R-:W-:Y:S02]  /*92a0*/  HADD2.F32 R24, -RZ, R24.H1_H1 ;  /* 0x30000018ff187230 */ /* 0x000fe40000004100 */
[----:B------:R-:W-:Y:S01]  /*92b0*/  FFMA.FTZ R21, R4, R21, R13 ;  /* 0x0000001504157223 */ /* 0x000fe2000001000d */
[----:B------:R-:W-:-:S02]  /*92c0*/  HADD2.F32 R9, -RZ, R34.H0_H0 ;  /* 0x20000022ff097230 */ /* 0x000fc40000004100 */
[C---:B------:R-:W-:Y:S01]  /*92d0*/  FMUL.FTZ R4, R27.reuse, R8 ;  /* 0x000000081b047220 */ /* 0x040fe20000410000 */
[----:B------:R-:W-:Y:S02]  /*92e0*/  HADD2.F32 R26, -RZ, R26.H1_H1 ;  /* 0x3000001aff1a7230 */ /* 0x000fe40000004100 */
[-C--:B------:R-:W-:Y:S01]  /*92f0*/  FMUL.FTZ R6, R27, R2.reuse ;  /* 0x000000021b067220 */ /* 0x080fe20000410000 */
[----:B------:R-:W-:Y:S02]  /*9300*/  HADD2.F32 R5, -RZ, R40.H0_H0 ;  /* 0x20000028ff057230 */ /* 0x000fe40000004100 */
[----:B------:R-:W-:Y:S02]  /*9310*/  HADD2.F32 R11, -RZ, R33.H0_H0 ;  /* 0x20000021ff0b7230 */ /* 0x000fe40000004100 */
[----:B------:R-:W-:Y:S02]  /*9320*/  HADD2.F32 R7, -RZ, R36.H0_H0 ;  /* 0x20000024ff077230 */ /* 0x000fe40000004100 */
[----:B------:R-:W-:Y:S01]  /*9330*/  FFMA.FTZ R27, R15, R2, -R4 ;  /* 0x000000020f1b7223 */ /* 0x000fe20000010804 */
[----:B------:R-:W-:-:S02]  /*9340*/  HADD2.F32 R12, -RZ, R12.H1_H1 ;  /* 0x3000000cff0c7230 */ /* 0x000fc40000004100 */
[----:B------:R-:W-:Y:S01]  /*9350*/  FFMA.FTZ R33, R15, R8, R6 ;  /* 0x000000080f217223 */ /* 0x000fe20000010006 */
[----:B------:R-:W-:Y:S02]  /*9360*/  HADD2.F32 R14, -RZ, R14.H1_H1 ;  /* 0x3000000eff0e7230 */ /* 0x000fe40000004100 */
[C---:B------:R-:W-:Y:S01]  /*9370*/  FMUL.FTZ R13, R24.reuse, R9 ;  /* 0x00000009180d7220 */ /* 0x040fe20000410000 */
[----:B------:R-:W-:Y:S01]  /*9380*/  FMUL.FTZ R24, R24, R5 ;  /* 0x0000000518187220 */ /* 0x000fe20000410000 */
[C---:B------:R-:W-:Y:S01]  /*9390*/  FMUL.FTZ R15, R26.reuse, R11 ;  /* 0x0000000b1a0f7220 */ /* 0x040fe20000410000 */
[----:B------:R-:W-:Y:S01]  /*93a0*/  FMUL.FTZ R26, R26, R7 ;  /* 0x000000071a1a7220 */ /* 0x000fe20000410000 */
[C---:B------:R-:W-:Y:S01]  /*93b0*/  FFMA.FTZ R4, R12.reuse, R5, -R13 ;  /* 0x000000050c047223 */ /* 0x040fe2000001080d */
[----:B------:R-:W-:Y:S01]  /*93c0*/  FFMA.FTZ R13, R12, R9, R24 ;  /* 0x000000090c0d7223 */ /* 0x000fe20000010018 */
[C---:B------:R-:W-:Y:S01]  /*93d0*/  FFMA.FTZ R6, R14.reuse, R7, -R15 ;  /* 0x000000070e067223 */ /* 0x040fe2000001080f */
        /* <DEDUP_REMOVED lines=11> */
.L_x_1442:
[----:B------:R-:W-:Y:S05]  /*9490*/  BSYNC B0 ;  /* 0x0000000000007941 */ /* 0x000fea0003800000 */
.L_x_1428:
[----:B------:R-:W-:Y:S01]  /*94a0*/  @!PT LDS RZ, [RZ] ;  /* 0x00000000fffff984 */ /* 0x000fe20000000800 */
[----:B------:R-:W-:Y:S01]  /*94b0*/  @!PT LDS RZ, [RZ] ;  /* 0x00000000fffff984 */ /* 0x000fe20000000800 */
[----:B------:R-:W-:Y:S01]  /*94c0*/  @!PT LDS RZ, [RZ] ;  /* 0x00000000fffff984 */ /* 0x000fe20000000800 */
[----:B------:R-:W-:Y:S01]  /*94d0*/  @!PT LDS RZ, [RZ] ;  /* 0x00000000fffff984 */ /* 0x000fe20000000800 */
[----:B------:R4:W-:Y:S06]  /*94e0*/  MEMBAR.ALL.CTA ;  /* 0x0000000000007992 */ /* 0x0009ec0000008000 */
[----:B----4-:R-:W4:Y:S01]  /*94f0*/  FENCE.VIEW.ASYNC.S ;  /* 0x00000000000073c6 */ /* 0x010f220000000000 */
[----:B------:R-:W-:Y:S05]  /*9500*/  WARPSYNC.ALL ;  /* 0x0000000000007948 */ /* 0x000fea0003800000 */
[----:B----4-:R-:W-:Y:S06]  /*9510*/  BAR.SYNC.DEFER_BLOCKING 0xd, 0x180 ;  /* 0x0346000000007b1d */ /* 0x010fec0000010000 */
.L_x_1425:
[----:B--2---:R-:W2:Y:S02]  /*9520*/  LDL R0, [R1+0x14] ;  /* 0x0000140001007983 */ /* 0x004ea40000100800 */
[----:B--2---:R-:W-:-:S13]  /*9530*/  ISETP.NE.AND P0, PT, R0, 0x3, PT ;  /* 0x000000030000780c */ /* 0x004fda0003f05270 */
[----:B------:R-:W-:Y:S05]  /*9540*/  @!P0 BRA `(.L_x_1452) ;  /* 0x0000000000048947 */ /* 0x000fea0003800000 */
[----:B------:R-:W-:Y:S01]  /*9550*/  BPT.TRAP 0x1 ;  /* 0x000000040000795c */ /* 0x000fe20000300000 */
.L_x_1452:
[----:B-1-3--:R-:W-:Y:S01]  /*9560*/  IMAD R7, R17, 0x8, R16 ;  /* 0x0000000811077824 */ /* 0x00afe200078e0210 */
[----:B------:R-:W-:-:S04]  /*9570*/  SHF.L.U32 R0, R153, 0x1f, RZ ;  /* 0x0000001f99007819 */ /* 0x000fc800000006ff */
[----:B------:R1:W2:Y:S01]  /*9580*/  SYNCS.PHASECHK.TRANS64.TRYWAIT P2, [R7+URZ+0x16830], R0 ;  /* 0x01683000070075a7 */ /* 0x0002a2000804017f */
[----:B------:R-:W-:Y:S05]  /*9590*/  @!P0 BRA `(.L_x_1453) ;  /* 0x0000000000048947 */ /* 0x000fea0003800000 */
[----:B------:R-:W-:Y:S01]  /*95a0*/  BPT.TRAP 0x1 ;  /* 0x000000040000795c */ /* 0x000fe20000300000 */
.L_x_1453:
[----:B-----5:R-:W3:Y:S02]  /*95b0*/  S2R R2, SR_TID.X ;  /* 0x0000000000027919 */ /* 0x020ee40000002100 */
[----:B---3--:R-:W-:-:S04]  /*95c0*/  LOP3.LUT R2, R2, 0x7f, RZ, 0xc0, !PT ;  /* 0x0000007f02027812 */ /* 0x008fc800078ec0ff */
[----:B------:R-:W-:Y:S01]  /*95d0*/  ISETP.NE.AND P1, PT, R2, RZ, PT ;  /* 0x000000ff0200720c */ /* 0x000fe20003f25270 */
[----:B--2---:R-:W-:-:S12]  /*95e0*/  @P2 BRA `(.L_x_1454) ;  /* 0x0000000000082947 */ /* 0x004fd80003800000 */
[----:B------:R-:W2:Y:S02]  /*95f0*/  SYNCS.PHASECHK.TRANS64.TRYWAIT P2, [R7+URZ+0x16830], R0 ;  /* 0x01683000070075a7 */ /* 0x000ea4000804017f */
[----:B--2---:R-:W-:Y:S05]  /*9600*/  @!P2 BRA `(.L_x_1455) ;  /* 0x0000016400e4a947 */ /* 0x004fea0003800000 */
.L_x_1454:
[----:B------:R-:W-:Y:S05]  /*9610*/  WARPSYNC.ALL ;  /* 0x0000000000007948 */ /* 0x000fea0003800000 */
[----:B-12---:R-:W-:Y:S01]  /*9620*/  VIADD R0, R16, 0xe400 ;  /* 0x0000e40010007836 */ /* 0x006fe20000000000 */
[----:B------:R-:W-:-:S04]  /*9630*/  LOP3.LUT R10, R28, 0x10000, RZ, 0xfc, !PT ;  /* 0x000100001c0a7812 */ /* 0x000fc800078efcff */
[----:B------:R-:W-:-:S04]  /*9640*/  SHF.R.U32.HI R0, RZ, 0x4, R0 ;  /* 0x00000004ff007819 */ /* 0x000fc80000011600 */
[----:B------:R-:W-:-:S04]  /*9650*/  LOP3.LUT R0, R0, 0x3fff, RZ, 0xc0, !PT ;  /* 0x00003fff00007812 */ /* 0x000fc800078ec0ff */
[----:B------:R-:W-:Y:S01]  /*9660*/  LOP3.LUT R2, R0, 0x10000, RZ, 0xfc, !PT ;  /* 0x0001000000027812 */ /* 0x000fe200078efcff */
[----:B------:R-:W-:Y:S02]  /*9670*/  IMAD.MOV.U32 R11, RZ, RZ, 0x40000040 ;  /* 0x40000040ff0b7424 */ /* 0x000fe400078e00ff */
[----:B------:R-:W-:Y:S01]  /*9680*/  IMAD.MOV.U32 R3, RZ, RZ, 0x40000040 ;  /* 0x40000040ff037424 */ /* 0x000fe200078e00ff */
[C---:B------:R-:W-:Y:S01]  /*9690*/  R2UR UR4, R10.reuse ;  /* 0x000000000a0472ca */ /* 0x040fe200000e0000 */
[----:B------:R1:W-:Y:S01]  /*96a0*/  STL [R1+0x28], R2 ;  /* 0x0000280201007387 */ /* 0x0003e20000100800 */
[----:B------:R-:W-:Y:S01]  /*96b0*/  R2UR UR5, R11 ;  /* 0x000000000b0572ca */ /* 0x000fe200000e0000 */
[----:B0-----:R-:W-:Y:S01]  /*96c0*/  WARPGROUP.ARRIVE ;  /* 0x00000000000079c5 */ /* 0x001fe20000000000 */
[----:B------:R-:W-:Y:S01]  /*96d0*/  R2UR UR7, R3 ;  /* 0x00000000030772ca */ /* 0x000fe200000e0000 */
[----:B------:R-:W-:Y:S01]  /*96e0*/  VIADD R12, R10, 0x2 ;  /* 0x000000020a0c7836 */ /* 0x000fe20000000000 */
[----:B------:R-:W2:Y:S01]  /*96f0*/  LDL R6, [R1+0x30] ;  /* 0x0000300001067983 */ /* 0x000ea20000100800 */
[----:B------:R-:W-:Y:S01]  /*9700*/  IMAD.MOV.U32 R13, RZ, RZ, 0x40000040 ;  /* 0x40000040ff0d7424 */ /* 0x000fe200078e00ff */
[----:B------:R-:W0:Y:S01]  /*9710*/  LDC R0, c[0x0][0x448] ;  /* 0x00011200ff007b82 */ /* 0x000e220000000800 */
[----:B-1----:R-:W-:-:S05]  /*9720*/  IMAD R2, R17, 0x400, R2 ;  /* 0x0000040011027824 */ /* 0x002fca00078e0202 */
[----:B------:R-:W-:-:S13]  /*9730*/  R2UR UR6, R2 ;  /* 0x00000000020672ca */ /* 0x000fda00000e0000 */
[----:B------:R-:W-:Y:S01]  /*9740*/  HGMMA.64x128x16.F32 R24, gdesc[UR4], RZ, !UPT, gsb0 ;  /* 0x01e00000041879f0 */ /* 0x000fe2000c0008ff */
[----:B------:R-:W-:Y:S02]  /*9750*/  VIADD R4, R2, 0x2 ;  /* 0x0000000202047836 */ /* 0x000fe40000000000 */
[----:B------:R-:W-:Y:S01]  /*9760*/  IMAD.MOV.U32 R5, RZ, RZ, 0x40000040 ;  /* 0x40000040ff057424 */ /* 0x000fe200078e00ff */
[----:B------:R-:W-:Y:S02]  /*9770*/  R2UR UR4, R12 ;  /* 0x000000000c0472ca */ /* 0x000fe400000e0000 */
[----:B------:R-:W-:Y:S02]  /*9780*/  R2UR UR5, R13 ;  /* 0x000000000d0572ca */ /* 0x000fe400000e0000 */
[----:B------:R-:W-:Y:S02]  /*9790*/  R2UR UR6, R4 ;  /* 0x00000000040672ca */ /* 0x000fe400000e0000 */
[----:B------:R-:W-:Y:S01]  /*97a0*/  R2UR UR7, R5 ;  /* 0x00000000050772ca */ /* 0x000fe200000e0000 */
[----:B------:R1:W-:Y:S04]  /*97b0*/  STL.64 [R1+0x8], R12 ;  /* 0x0000080c01007387 */ /* 0x0003e80000100a00 */
[----:B------:R-:W2:Y:S04]  /*97c0*/  LDL R94, [R1+0x20] ;  /* 0x00002000015e7983 */ /* 0x000ea80000100800 */
[----:B------:R-:W3:Y:S01]  /*97d0*/  LDL R96, [R1+0x10] ;  /* 0x0000100001607983 */ /* 0x000ee20000100800 */
[----:B------:R-:W-:-:S02]  /*97e0*/  VIADD R8, R10, 0x4 ;  /* 0x000000040a087836 */ /* 0x000fc40000000000 */
[----:B------:R-:W-:Y:S02]  /*97f0*/  VIADD R4, R2, 0x4 ;  /* 0x0000000402047836 */ /* 0x000fe40000000000 */
[----:B------:R-:W-:Y:S02]  /*9800*/  IMAD.MOV.U32 R9, RZ, RZ, 0x40000040 ;  /* 0x40000040ff097424 */ /* 0x000fe400078e00ff */
[----:B------:R-:W-:Y:S02]  /*9810*/  VIADD R14, R10, 0x6 ;  /* 0x000000060a0e7836 */ /* 0x000fe40000000000 */
[----:B------:R-:W-:Y:S02]  /*9820*/  IMAD.MOV.U32 R15, RZ, RZ, 0x40000040 ;  /* 0x40000040ff0f7424 */ /* 0x000fe400078e00ff */
[----:B------:R-:W-:Y:S01]  /*9830*/  IMAD.MOV.U32 R3, RZ, RZ, 0x40000040 ;  /* 0x40000040ff037424 */ /* 0x000fe200078e00ff */
[----:B0-----:R-:W-:Y:S01]  /*9840*/  ISETP.NE.AND P2, PT, R0, 0x1, PT ;  /* 0x000000010000780c */ /* 0x001fe20003f45270 */
[----:B------:R-:W-:-:S02]  /*9850*/  WARPGROUP.DEPBAR.LE gsb0, 0x0 ;  /* 0x00008000000079c5 */ /* 0x000fc40000010000 */
[----:B------:R-:W-:Y:S01]  /*9860*/  WARPGROUP.ARRIVE ;  /* 0x00000000000079c5 */ /* 0x000fe20000000000 */
[----:B------:R-:W-:-:S09]  /*9870*/  IMAD.MOV.U32 R5, RZ, RZ, 0x40000040 ;  /* 0x40000040ff057424 */ /* 0x000fd200078e00ff */
[----:B------:R-:W0:Y:S01]  /*9880*/  @P2 LDC R0, c[0x0][0x44c] ;  /* 0x00011300ff002b82 */ /* 0x000e220000000800 */
[----:B------:R-:W-:Y:S01]  /*9890*/  HGMMA.64x128x16.F32 R24, gdesc[UR4], R24, gsb0 ;  /* 0x01e00000041879f0 */ /* 0x000fe20008000818 */
[----:B------:R-:W-:Y:S02]  /*98a0*/  R2UR UR4, R8 ;  /* 0x00000000080472ca */ /* 0x000fe400000e0000 */
[----:B------:R-:W-:-:S04]  /*98b0*/  R2UR UR5, R9 ;  /* 0x00000000090572ca */ /* 0x000fc800000e0000 */
[----:B-1----:R-:W1:Y:S01]  /*98c0*/  LDC.64 R12, c[0x0][0x9e0] ;  /* 0x00027800ff0c7b82 */ /* 0x002e620000000a00 */
[----:B------:R-:W-:Y:S02]  /*98d0*/  R2UR UR6, R4 ;  /* 0x00000000040672ca */ /* 0x000fe400000e0000 */
[----:B------:R-:W-:Y:S01]  /*98e0*/  R2UR UR7, R5 ;  /* 0x00000000050772ca */ /* 0x000fe200000e0000 */
[----:B------:R-:W-:Y:S01]  /*98f0*/  VIADD R2, R2, 0x6 ;  /* 0x0000000602027836 */ /* 0x000fe20000000000 */
[----:B------:R-:W-:Y:S02]  /*9900*/  WARPGROUP.DEPBAR.LE gsb0, 0x0 ;  /* 0x00008000000079c5 */ /* 0x000fe40000010000 */
[----:B------:R-:W-:-:S09]  /*9910*/  WARPGROUP.ARRIVE ;  /* 0x00000000000079c5 */ /* 0x000fd20000000000 */
[----:B------:R-:W-:Y:S01]  /*9920*/  HGMMA.64x128x16.F32 R24, gdesc[UR4], R24, gsb0 ;  /* 0x01e00000041879f0 */ /* 0x000fe20008000818 */
[----:B------:R-:W-:Y:S02]  /*9930*/  R2UR UR4, R14 ;  /* 0x000000000e0472ca */ /* 0x000fe400000e0000 */
[----:B------:R-:W-:Y:S02]  /*9940*/  R2UR UR5, R15 ;  /* 0x000000000f0572ca */ /* 0x000fe400000e0000 */
[----:B------:R-:W-:Y:S02]  /*9950*/  R2UR UR6, R2 ;  /* 0x00000000020672ca */ /* 0x000fe400000e0000 */
[----:B------:R-:W-:Y:S02]  /*9960*/  R2UR UR7, R3 ;  /* 0x00000000030772ca */ /* 0x000fe400000e0000 */
[----:B------:R-:W4:Y:S01]  /*9970*/  @P2 LDC R3, c[0x0][0x450] ;  /* 0x00011400ff032b82 */ /* 0x000f220000000800 */
[----:B------:R-:W-:-:S02]  /*9980*/  IMAD.MOV.U32 R21, RZ, RZ, -0x80 ;  /* 0xffffff80ff157424 */ /* 0x000fc400078e00ff */
[----:B--2---:R-:W-:-:S04]  /*9990*/  IMAD.IADD R89, R6, 0x1, R94 ;  /* 0x0000000106597824 */ /* 0x004fc800078e025e */
[----:B0-----:R-:W-:Y:S01]  /*99a0*/  @P2 IMAD.HI.U32 R0, R89, R0, RZ ;  /* 0x0000000059002227 */ /* 0x001fe200078e00ff */
[----:B------:R-:W-:Y:S02]  /*99b0*/  WARPGROUP.DEPBAR.LE gsb0, 0x0 ;  /* 0x00008000000079c5 */ /* 0x000fe40000010000 */
[----:B------:R-:W-:-:S06]  /*99c0*/  WARPGROUP.ARRIVE ;  /* 0x00000000000079c5 */ /* 0x000fcc0000000000 */
[----:B------:R-:W-:Y:S01]  /*99d0*/  HGMMA.64x128x16.F32 R24, gdesc[UR4], R24, gsb0 ;  /* 0x01e00000041879f0 */ /* 0x000fe20008000818 */
[----:B----4-:R-:W-:Y:S01]  /*99e0*/  @P2 SHF.R.U32.HI R89, RZ, R3, R0 ;  /* 0x00000003ff592219 */ /* 0x010fe20000011600 */
[----:B------:R-:W-:Y:S01]  /*99f0*/  @!P1 VIADD R0, R7, 0x16840 ;  /* 0x0001684007009836 */ /* 0x000fe20000000000 */
[----:B------:R-:W-:-:S03]  /*9a00*/  ULDC UR4, c[0x0][0x9dc] ;  /* 0x0002770000047ab9 */ /* 0x000fc60000000800 */
[----:B------:R-:W0:Y:S01]  /*9a10*/  SHFL.IDX PT, R90, R89, RZ, 0x1c1f ;  /* 0x001c1fff595a7589 */ /* 0x000e2200000e0000 */
[----:B------:R-:W-:Y:S01]  /*9a20*/  @!P1 PRMT R0, RZ, 0x654, R0 ;  /* 0x00000654ff009816 */ /* 0x000fe20000000000 */
[----:B------:R-:W-:Y:S02]  /*9a30*/  IMAD R21, R88, R21, 0x80 ;  /* 0x0000008058157424 */ /* 0x000fe400078e0215 */
[----:B------:R2:W-:Y:S01]  /*9a40*/  STL.64 [R1], R8 ;  /* 0x0000000801007387 */ /* 0x0005e20000100a00 */
[----:B-1----:R-:W-:Y:S01]  /*9a50*/  ISETP.GE.AND P3, PT, R13, 0x1, PT ;  /* 0x000000010d00780c */ /* 0x002fe20003f66270 */
[----:B--2---:R-:W-:-:S05]  /*9a60*/  IMAD.U32 R8, RZ, RZ, UR4 ;  /* 0x00000004ff087e24 */ /* 0x004fca000f8e00ff */
[----:B------:R-:W-:Y:S02]  /*9a70*/  LOP3.LUT R2, RZ, R8, RZ, 0x33, !PT ;  /* 0x00000008ff027212 */ /* 0x000fe400078e33ff */
[C-C-:B---3--:R-:W-:Y:S01]  /*9a80*/  IADD3 R20, -R156.reuse, R96, R21.reuse ;  /* 0x000000609c147210 */ /* 0x148fe20007ffe115 */
[----:B------:R-:W-:Y:S02]  /*9a90*/  WARPGROUP.DEPBAR.LE gsb0, 0x0 ;  /* 0x00008000000079c5 */ /* 0x000fe40000010000 */
[----:B------:R1:W-:Y:S02]  /*9aa0*/  @!P1 SYNCS.ARRIVE.TRANS64.RED.A1T0 RZ, [R0+URZ], RZ ;  /* 0x000000ff00ff99a7 */ /* 0x0003e4000810043f */
[----:B-1----:R-:W-:-:S04]  /*9ab0*/  IADD3 R0, -R156, 0x1, R21 ;  /* 0x000000019c007810 */ /* 0x002fc80007ffe115 */
[----:B------:R-:W-:-:S05]  /*9ac0*/  IADD3 R7, -R157, R0, R96 ;  /* 0x000000009d077210 */ /* 0x000fca0007ffe160 */
[C---:B------:R-:W-:Y:S02]  /*9ad0*/  IMAD.IADD R9, R7.reuse, 0x1, R2 ;  /* 0x0000000107097824 */ /* 0x040fe400078e0202 */
[----:B------:R-:W-:Y:S01]  /*9ae0*/  IMAD.IADD R7, R7, 0x1, R12 ;  /* 0x0000000107077824 */ /* 0x000fe200078e020c */
[----:B------:R-:W-:Y:S01]  /*9af0*/  LEA R0, R88, 0xffffff80, 0x7 ;  /* 0xffffff8058007811 */ /* 0x000fe200078e38ff */
[----:B0-----:R-:W-:-:S03]  /*9b00*/  IMAD.IADD R6, R9, 0x1, R90 ;  /* 0x0000000109067824 */ /* 0x001fc600078e025a */
[----:B------:R-:W-:Y:S01]  /*9b10*/  VIADDMNMX R4, R90, R7, R20, PT ;  /* 0x000000075a047246 */ /* 0x000fe20003800114 */
[----:B------:R-:W-:Y:S06]  /*9b20*/  @!P3 BRA `(.L_x_1456) ;  /* 0x000000000050b947 */ /* 0x000fec0003800000 */
[----:B------:R-:W-:Y:S01]  /*9b30*/  IADD3 R5, -R157, R96, R90 ;  /* 0x000000609d057210 */ /* 0x000fe20007ffe15a */
[----:B------:R-:W-:Y:S03]  /*9b40*/  BSSY B0, `(.L_x_1457) ;  /* 0x000000e000007945 */ /* 0x000fe60003800000 */
        /* <DEDUP_REMOVED lines=9> */
.L_x_1458:
[----:B------:R-:W-:-:S13]  /*9be0*/  ISETP.NE.AND P4, PT, R13, 0x1, PT ;  /* 0x000000010d00780c */ /* 0x000fda0003f85270 */
[----:B------:R-:W0:Y:S02]  /*9bf0*/  @P4 LDC.64 R2, c[0x0][0x9e8] ;  /* 0x00027a00ff024b82 */ /* 0x000e240000000a00 */
[----:B0-----:R-:W-:-:S05]  /*9c00*/  @P4 IMAD.HI.U32 R2, R5, R2, RZ ;  /* 0x0000000205024227 */ /* 0x001fca00078e00ff */
[----:B------:R-:W-:-:S07]  /*9c10*/  @P4 SHF.R.U32.HI R5, RZ, R3, R2 ;  /* 0x00000003ff054219 */ /* 0x000fce0000011602 */
.L_x_1459:
[----:B------:R-:W-:Y:S05]  /*9c20*/  BSYNC B0 ;  /* 0x0000000000007941 */ /* 0x000fea0003800000 */
.L_x_1457:
[----:B------:R-:W-:-:S04]  /*9c30*/  IMAD R5, R5, R13, -R0 ;  /* 0x0000000d05057224 */ /* 0x000fc800078e0a00 */
[----:B------:R-:W-:-:S05]  /*9c40*/  IMAD.IADD R5, R5, 0x1, -R156 ;  /* 0x0000000105057824 */ /* 0x000fca00078e0a9c */
[----:B------:R-:W-:Y:S02]  /*9c50*/  VIMNMX R6, R6, R5, !PT ;  /* 0x0000000506067248 */ /* 0x000fe40007fe0100 */
[----:B------:R-:W-:-:S07]  /*9c60*/  VIADDMNMX R4, R5, R13, R4, PT ;  /* 0x0000000d05047246 */ /* 0x000fce0003800104 */
.L_x_1456:
[C---:B------:R-:W-:Y:S01]  /*9c70*/  ISETP.GE.AND P4, PT, R21.reuse, 0x2, PT ;  /* 0x000000021500780c */ /* 0x040fe20003f86270 */
[----:B------:R-:W0:Y:S01]  /*9c80*/  SHFL.IDX PT, R2, R89, 0x1, 0x1c1f ;  /* 0x003c1f0059027f89 */ /* 0x000e2200000e0000 */
[----:B------:R-:W-:Y:S02]  /*9c90*/  ISETP.GE.AND P6, PT, R21, 0x9, PT ;  /* 0x000000091500780c */ /* 0x000fe40003fc6270 */
[----:B------:R-:W-:Y:S02]  /*9ca0*/  ISETP.GT.AND P5, PT, R6, 0x1, !P4 ;  /* 0x000000010600780c */ /* 0x000fe400067a4270 */
[----:B------:R-:W-:Y:S02]  /*9cb0*/  LOP3.LUT R22, R22, 0xfffffffd, RZ, 0xc0, !PT ;  /* 0xfffffffd16167812 */ /* 0x000fe400078ec0ff */
[----:B------:R-:W-:-:S04]  /*9cc0*/  ISETP.LT.OR P5, PT, R4, 0x2, P5 ;  /* 0x000000020400780c */ /* 0x000fc80002fa1670 */
[----:B------:R-:W-:Y:S02]  /*9cd0*/  FSEL R25, R25, -INF , !P5 ;  /* 0xff80000019197808 */ /* 0x000fe40006800000 */
[----:B------:R-:W-:Y:S02]  /*9ce0*/  ISETP.GT.AND P5, PT, R6, 0x8, !P6 ;  /* 0x000000080600780c */ /* 0x000fe400077a4270 */
[----:B------:R-:W-:Y:S02]  /*9cf0*/  @P6 LOP3.LUT R22, R22, 0x2, RZ, 0xfc, !PT ;  /* 0x0000000216166812 */ /* 0x000fe400078efcff */
[----:B------:R-:W-:Y:S02]  /*9d00*/  ISETP.GE.AND P6, PT, R21, 0xa, PT ;  /* 0x0000000a1500780c */ /* 0x000fe40003fc6270 */
[----:B------:R-:W-:Y:S02]  /*9d10*/  ISETP.LT.OR P5, PT, R4, 0x9, P5 ;  /* 0x000000090400780c */ /* 0x000fe40002fa1670 */
[----:B------:R-:W-:-:S02]  /*9d20*/  LOP3.LUT R22, R22, 0xefffffff, RZ, 0xc0, !PT ;  /* 0xefffffff16167812 */ /* 0x000fc400078ec0ff */
[----:B------:R-:W-:Y:S01]  /*9d30*/  FSEL R5, R28, -INF , !P5 ;  /* 0xff8000001c057808 */ /* 0x000fe20006800000 */
[----:B0-----:R-:W-:Y:S01]  /*9d40*/  IMAD.IADD R9, R9, 0x1, R2 ;  /* 0x0000000109097824 */ /* 0x001fe200078e0202 */
[----:B------:R-:W-:Y:S02]  /*9d50*/  ISETP.GT.AND P5, PT, R6, 0x9, !P6 ;  /* 0x000000090600780c */ /* 0x000fe400077a4270 */
[----:B------:R-:W-:Y:S02]  /*9d60*/  VIADDMNMX R20, R2, R7, R20, PT ;  /* 0x0000000702147246 */ /* 0x000fe40003800114 */
[----:B------:R-:W-:Y:S02]  /*9d70*/  ISETP.LT.OR P5, PT, R4, 0xa, P5 ;  /* 0x0000000a0400780c */ /* 0x000fe40002fa1670 */
[----:B------:R-:W-:Y:S02]  /*9d80*/  @P6 LOP3.LUT R22, R22, 0x10000000, RZ, 0xfc, !PT ;  /* 0x1000000016166812 */ /* 0x000fe400078efcff */
[----:B------:R-:W-:-:S02]  /*9d90*/  ISETP.GE.AND P6, PT, R21, 0x11, PT ;  /* 0x000000111500780c */ /* 0x000fc40003fc6270 */
        /* <DEDUP_REMOVED lines=170> */
[----:B------:R-:W-:-:S04]  /*a840*/  ISETP.LT.OR P6, PT, R4, 0x7a, P6 ;  /* 0x0000007a0400780c */ /* 0x000fc800037c1670 */
[----:B------:R-:W-:Y:S01]  /*a850*/  FSEL R85, R85, -INF , !P6 ;  /* 0xff80000055557808 */ /* 0x000fe20007000000 */
[----:B------:R-:W-:Y:S08]  /*a860*/  @!P3 BRA `(.L_x_1460) ;  /* 0x000000000050b947 */ /* 0x000ff00003800000 */
        /* <DEDUP_REMOVED lines=11> */
.L_x_1462:
[----:B------:R-:W-:-:S13]  /*a920*/  ISETP.NE.AND P6, PT, R13, 0x1, PT ;  /* 0x000000010d00780c */ /* 0x000fda0003fc5270 */
[----:B------:R-:W0:Y:S02]  /*a930*/  @P6 LDC.64 R2, c[0x0][0x9e8] ;  /* 0x00027a00ff026b82 */ /* 0x000e240000000a00 */
[----:B0-----:R-:W-:-:S05]  /*a940*/  @P6 IMAD.HI.U32 R2, R7, R2, RZ ;  /* 0x0000000207026227 */ /* 0x001fca00078e00ff */
[----:B------:R-:W-:-:S07]  /*a950*/  @P6 SHF.R.U32.HI R7, RZ, R3, R2 ;  /* 0x00000003ff076219 */ /* 0x000fce0000011602 */
.L_x_1463:
[----:B------:R-:W-:Y:S05]  /*a960*/  BSYNC B0 ;  /* 0x0000000000007941 */ /* 0x000fea0003800000 */
.L_x_1461:
[----:B------:R-:W-:-:S04]  /*a970*/  IMAD R7, R7, R13, -R0 ;  /* 0x0000000d07077224 */ /* 0x000fc800078e0a00 */
[----:B------:R-:W-:-:S05]  /*a980*/  IMAD.IADD R0, R7, 0x1, -R156 ;  /* 0x0000000107007824 */ /* 0x000fca00078e0a9c */
[----:B------:R-:W-:Y:S02]  /*a990*/  VIMNMX R9, R9, R0, !PT ;  /* 0x0000000009097248 */ /* 0x000fe40007fe0100 */
[----:B------:R-:W-:-:S07]  /*a9a0*/  VIADDMNMX R20, R0, R13, R20, PT ;  /* 0x0000000d00147246 */ /* 0x000fce0003800114 */
.L_x_1460:
[----:B------:R-:W-:Y:S01]  /*a9b0*/  ISETP.GT.AND P4, PT, R9, 0x1, !P4 ;  /* 0x000000010900780c */ /* 0x000fe20006784270 */
[----:B------:R-:W-:Y:S01]  /*a9c0*/  ULDC UR4, c[0x0][0x988] ;  /* 0x0002620000047ab9 */ /* 0x000fe20000000800 */
[----:B------:R-:W-:Y:S02]  /*a9d0*/  LOP3.LUT P6, RZ, R22, 0x1000000, RZ, 0xc0, !PT ;  /* 0x0100000016ff7812 */ /* 0x000fe400078cc0ff */
        /* <DEDUP_REMOVED lines=38> */
[----:B------:R-:W-:Y:S02]  /*ac40*/  ISETP.GT.AND P4, PT, R9, 0x19, !P6 ;  /* 0x000000190900780c */ /* 0x000fe40007784270 */
[----:B------:R-:W-:-:S02]  /*ac50*/  LOP3.LUT P6, RZ, R22, 0x2000, RZ, 0xc0, !PT ;  /* 0x0000200016ff7812 */ /* 0x000fc400078cc0ff */
        /* <DEDUP_REMOVED lines=36> */
[----:B------:R-:W-:-:S02]  /*aea0*/  ISETP.LT.OR P4, PT, R20, 0x31, P4 ;  /* 0x000000311400780c */ /* 0x000fc40002781670 */
[C---:B------:R-:W-:Y:S01]  /*aeb0*/  ISETP.GT.AND P5, PT, R9.reuse, 0x78, !P5 ;  /* 0x000000780900780c */ /* 0x040fe20006fa4270 */
[----:B------:R-:W0:Y:S01]  /*aec0*/  SHFL.BFLY PT, R3, R2, 0x2, 0x1f ;  /* 0x0c401f0002037f89 */ /* 0x000e2200000e0000 */
[----:B------:R-:W-:Y:S02]  /*aed0*/  FSEL R123, R50, -INF , !P4 ;  /* 0xff800000327b7808 */ /* 0x000fe40006000000 */
[----:B------:R-:W-:Y:S02]  /*aee0*/  LOP3.LUT P4, RZ, R22, 0x40000, RZ, 0xc0, !PT ;  /* 0x0004000016ff7812 */ /* 0x000fe4000788c0ff */
[----:B------:R-:W-:Y:S02]  /*aef0*/  ISETP.LT.OR P5, PT, R20, 0x79, P5 ;  /* 0x000000791400780c */ /* 0x000fe40002fa1670 */
[----:B------:R-:W-:-:S04]  /*af00*/  ISETP.GT.AND P4, PT, R9, 0x31, !P4 ;  /* 0x000000310900780c */ /* 0x000fc80006784270 */
[----:B------:R-:W-:-:S04]  /*af10*/  ISETP.LT.OR P4, PT, R20, 0x32, P4 ;  /* 0x000000321400780c */ /* 0x000fc80002781670 */
[----:B------:R-:W-:Y:S02]  /*af20*/  FSEL R51, R51, -INF , !P4 ;  /* 0xff80000033337808 */ /* 0x000fe40006000000 */
[----:B------:R-:W-:-:S04]  /*af30*/  LOP3.LUT P4, RZ, R22, 0x20000, RZ, 0xc0, !PT ;  /* 0x0002000016ff7812 */ /* 0x000fc8000788c0ff */
[----:B------:R-:W-:Y:S02]  /*af40*/  ISETP.GT.AND P4, PT, R9, 0x38, !P4 ;  /* 0x000000380900780c */ /* 0x000fe40006784270 */
[----:B0-----:R-:W-:Y:S02]  /*af50*/  FMNMX.FTZ R6, R2, R3, !PT ;  /* 0x0000000302067209 */ /* 0x001fe40007810000 */
[----:B------:R-:W-:-:S03]  /*af60*/  ISETP.LT.OR P4, PT, R20, 0x39, P4 ;  /* 0x000000391400780c */ /* 0x000fc60002781670 */
[----:B------:R-:W0:Y:S01]  /*af70*/  SHFL.BFLY PT, R3, R6, 0x1, 0x1f ;  /* 0x0c201f0006037f89 */ /* 0x000e2200000e0000 */
[----:B------:R-:W-:Y:S02]  /*af80*/  FSEL R125, R54, -INF , !P4 ;  /* 0xff800000367d7808 */ /* 0x000fe40006000000 */
[----:B------:R-:W-:-:S04]  /*af90*/  LOP3.LUT P4, RZ, R22, 0x10000, RZ, 0xc0, !PT ;  /* 0x0001000016ff7812 */ /* 0x000fc8000788c0ff */
[----:B------:R-:W-:-:S04]  /*afa0*/  ISETP.GT.AND P4, PT, R9, 0x39, !P4 ;  /* 0x000000390900780c */ /* 0x000fc80006784270 */
[----:B------:R-:W-:-:S04]  /*afb0*/  ISETP.LT.OR P4, PT, R20, 0x3a, P4 ;  /* 0x0000003a1400780c */ /* 0x000fc80002781670 */
[----:B------:R-:W-:Y:S02]  /*afc0*/  FSEL R55, R55, -INF , !P4 ;  /* 0xff80000037377808 */ /* 0x000fe40006000000 */
[----:B------:R-:W-:-:S04]  /*afd0*/  LOP3.LUT P4, RZ, R22, 0x8000, RZ, 0xc0, !PT ;  /* 0x0000800016ff7812 */ /* 0x000fc8000788c0ff */
[----:B------:R-:W-:Y:S02]  /*afe0*/  ISETP.GT.AND P4, PT, R9, 0x40, !P4 ;  /* 0x000000400900780c */ /* 0x000fe40006784270 */
[----:B0-----:R-:W-:Y:S02]  /*aff0*/  FMNMX.FTZ R3, R6, R3, !PT ;  /* 0x0000000306037209 */ /* 0x001fe40007810000 */
[----:B------:R-:W-:-:S03]  /*b000*/  ISETP.LT.OR P4, PT, R20, 0x41, P4 ;  /* 0x000000411400780c */ /* 0x000fc60002781670 */
[----:B------:R-:W-:Y:S01]  /*b010*/  FMUL.FTZ R4, R3, R0 ;  /* 0x0000000003047220 */ /* 0x000fe20000410000 */
        /* <DEDUP_REMOVED lines=60> */
[----:B------:R-:W-:Y:S01]  /*b3e0*/  FSEL R91, R86, -INF , !P5 ;  /* 0xff800000565b7808 */ /* 0x000fe20006800000 */
[-CC-:B------:R-:W-:Y:S01]  /*b3f0*/  FFMA.FTZ R148, R24, R0.reuse, -R4.reuse ;  /* 0x0000000018947223 */ /* 0x180fe20000010804 */
[----:B------:R-:W-:Y:S01]  /*b400*/  FSEL R26, R26, -INF , !P4 ;  /* 0xff8000001a1a7808 */ /* 0x000fe20006000000 */
[-CC-:B------:R-:W-:Y:S01]  /*b410*/  FFMA.FTZ R25, R25, R0.reuse, -R4.reuse ;  /* 0x0000000019197223 */ /* 0x180fe20000010804 */
[----:B------:R-:W-:Y:S01]  /*b420*/  ISETP.GT.AND P4, PT, R9, 0x79, !P6 ;  /* 0x000000790900780c */ /* 0x000fe20007784270 */
[-CC-:B------:R-:W-:Y:S01]  /*b430*/  FFMA.FTZ R150, R5, R0.reuse, -R4.reuse ;  /* 0x0000000005967223 */ /* 0x180fe20000010804 */
[----:B------:R-:W-:Y:S01]  /*b440*/  FMNMX.FTZ R2, R26, R27, !PT ;  /* 0x0000001b1a027209 */ /* 0x000fe20007810000 */
[----:B------:R-:W-:Y:S01]  /*b450*/  MUFU.EX2 R148, R148 ;  /* 0x0000009400947308 */ /* 0x000fe20000000800 */
[----:B------:R-:W-:Y:S01]  /*b460*/  ISETP.LT.OR P4, PT, R20, 0x7a, P4 ;  /* 0x0000007a1400780c */ /* 0x000fe20002781670 */
[--C-:B------:R-:W-:Y:S01]  /*b470*/  FFMA.FTZ R5, R29, R0, -R4.reuse ;  /* 0x000000001d057223 */ /* 0x100fe20000010804 */
[----:B------:R-:W-:Y:S01]  /*b480*/  FMNMX.FTZ R2, R7, R2, !PT ;  /* 0x0000000207027209 */ /* 0x000fe20007810000 */
[-CC-:B------:R-:W-:Y:S01]  /*b490*/  FFMA.FTZ R29, R33, R0.reuse, -R4.reuse ;  /* 0x00000000211d7223 */ /* 0x180fe20000010804 */
[----:B------:R-:W-:Y:S01]  /*b4a0*/  FSEL R87, R87, -INF , !P4 ;  /* 0xff80000057577808 */ /* 0x000fe20006000000 */
[--C-:B------:R-:W-:Y:S01]  /*b4b0*/  FFMA.FTZ R33, R37, R0, -R4.reuse ;  /* 0x0000000025217223 */ /* 0x100fe20000010804 */
[----:B------:R-:W-:Y:S01]  /*b4c0*/  FMNMX.FTZ R2, R31, R2, !PT ;  /* 0x000000021f027209 */ /* 0x000fe20007810000 */
[----:B------:R-:W0:Y:S01]  /*b4d0*/  MUFU.EX2 R25, R25 ;  /* 0x0000001900197308 */ /* 0x000e220000000800 */
[-CC-:B------:R-:W-:Y:S01]  /*b4e0*/  FFMA.FTZ R37, R41, R0.reuse, -R4.reuse ;  /* 0x0000000029257223 */ /* 0x180fe20000010804 */
[--C-:B------:R-:W-:Y:S01]  /*b4f0*/  FFMA.FTZ R41, R45, R0, -R4.reuse ;  /* 0x000000002d297223 */ /* 0x100fe20000010804 */
[----:B------:R-:W-:Y:S01]  /*b500*/  FMNMX.FTZ R2, R21, R2, !PT ;  /* 0x0000000215027209 */ /* 0x000fe20007810000 */
[-CC-:B------:R-:W-:Y:S01]  /*b510*/  FFMA.FTZ R45, R49, R0.reuse, -R4.reuse ;  /* 0x00000000312d7223 */ /* 0x180fe20000010804 */
[-CC-:B------:R-:W-:Y:S01]  /*b520*/  FFMA.FTZ R49, R53, R0.reuse, -R4.reuse ;  /* 0x0000000035317223 */ /* 0x180fe20000010804 */
[--C-:B------:R-:W-:Y:S01]  /*b530*/  FFMA.FTZ R9, R57, R0, -R4.reuse ;  /* 0x0000000039097223 */ /* 0x100fe20000010804 */
[----:B------:R-:W-:Y:S01]  /*b540*/  FMNMX.FTZ R2, R35, R2, !PT ;  /* 0x0000000223027209 */ /* 0x000fe20007810000 */
[----:B------:R-:W1:Y:S01]  /*b550*/  MUFU.EX2 R150, R150 ;  /* 0x0000009600967308 */ /* 0x000e620000000800 */
[-CC-:B------:R-:W-:Y:S01]  /*b560*/  FFMA.FTZ R53, R61, R0.reuse, -R4.reuse ;  /* 0x000000003d357223 */ /* 0x180fe20000010804 */
[--C-:B------:R-:W-:Y:S01]  /*b570*/  FFMA.FTZ R57, R65, R0, -R4.reuse ;  /* 0x0000000041397223 */ /* 0x100fe20000010804 */
[----:B------:R-:W-:Y:S01]  /*b580*/  FMNMX.FTZ R2, R89, R2, !PT ;  /* 0x0000000259027209 */ /* 0x000fe20007810000 */
[-CC-:B------:R-:W-:Y:S01]  /*b590*/  FFMA.FTZ R61, R69, R0.reuse, -R4.reuse ;  /* 0x00000000453d7223 */ /* 0x180fe20000010804 */
[-CC-:B------:R-:W-:Y:S01]  /*b5a0*/  FFMA.FTZ R65, R73, R0.reuse, -R4.reuse ;  /* 0x0000000049417223 */ /* 0x180fe20000010804 */
[--C-:B------:R-:W-:Y:S01]  /*b5b0*/  FFMA.FTZ R69, R77, R0, -R4.reuse ;  /* 0x000000004d457223 */ /* 0x100fe20000010804 */
[----:B------:R-:W-:Y:S01]  /*b5c0*/  FMNMX.FTZ R2, R39, R2, !PT ;  /* 0x0000000227027209 */ /* 0x000fe20007810000 */
[----:B------:R-:W2:Y:S01]  /*b5d0*/  MUFU.EX2 R5, R5 ;  /* 0x0000000500057308 */ /* 0x000ea20000000800 */
        /* <DEDUP_REMOVED lines=17> */
[----:B------:R-:W-:Y:S01]  /*b6f0*/  FFMA.FTZ R77, R85, R0, -R4 ;  /* 0x00000000554d7223 */ /* 0x000fe20000010804 */
[----:B------:R-:W-:Y:S01]  /*b700*/  FMNMX.FTZ R2, R123, R2, !PT ;  /* 0x000000027b027209 */ /* 0x000fe20007810000 */
[----:B------:R-:W3:Y:S03]  /*b710*/  MUFU.EX2 R144, R144 ;  /* 0x0000009000907308 */ /* 0x000ee60000000800 */
[----:B------:R-:W-:-:S04]  /*b720*/  FMNMX.FTZ R2, R51, R2, !PT ;  /* 0x0000000233027209 */ /* 0x000fc80007810000 */
[----:B------:R-:W-:Y:S01]  /*b730*/  FMNMX.FTZ R2, R125, R2, !PT ;  /* 0x000000027d027209 */ /* 0x000fe20007810000 */
[----:B------:R-:W4:Y:S03]  /*b740*/  MUFU.EX2 R29, R29 ;  /* 0x0000001d001d7308 */ /* 0x000f260000000800 */
[----:B------:R-:W-:-:S04]  /*b750*/  FMNMX.FTZ R2, R55, R2, !PT ;  /* 0x0000000237027209 */ /* 0x000fc80007810000 */
[----:B------:R-:W-:Y:S01]  /*b760*/  FMNMX.FTZ R2, R127, R2, !PT ;  /* 0x000000027f027209 */ /* 0x000fe20007810000 */
[----:B------:R-:W5:Y:S03]  /*b770*/  MUFU.EX2 R146, R146 ;  /* 0x0000009200927308 */ /* 0x000f660000000800 */
[----:B------:R-:W-:-:S04]  /*b780*/  FMNMX.FTZ R2, R59, R2, !PT ;  /* 0x000000023b027209 */ /* 0x000fc80007810000 */
[----:B------:R-:W-:Y:S01]  /*b790*/  FMNMX.FTZ R2, R129, R2, !PT ;  /* 0x0000000281027209 */ /* 0x000fe20007810000 */
[----:B------:R-:W5:Y:S03]  /*b7a0*/  MUFU.EX2 R33, R33 ;  /* 0x0000002100217308 */ /* 0x000f660000000800 */
[----:B------:R-:W-:-:S04]  /*b7b0*/  FMNMX.FTZ R2, R63, R2, !PT ;  /* 0x000000023f027209 */ /* 0x000fc80007810000 */
[----:B------:R-:W-:Y:S01]  /*b7c0*/  FMNMX.FTZ R2, R131, R2, !PT ;  /* 0x0000000283027209 */ /* 0x000fe20007810000 */
[----:B------:R-:W-:Y:S03]  /*b7d0*/  MUFU.EX2 R140, R140 ;  /* 0x0000008c008c7308 */ /* 0x000fe60000000800 */
        /* <DEDUP_REMOVED lines=15> */
[----:B------:R-:W-:-:S05]  /*b8d0*/  FMNMX.FTZ R2, R87, R2, !PT ;  /* 0x0000000257027209 */ /* 0x000fca0007810000 */
[----:B------:R-:W0:Y:S01]  /*b8e0*/  SHFL.BFLY PT, R93, R2, 0x2, 0x1f ;  /* 0x0c401f00025d7f89 */ /* 0x000e2200000e0000 */
[----:B------:R-:W-:Y:S08]  /*b8f0*/  MUFU.EX2 R138, R138 ;  /* 0x0000008a008a7308 */ /* 0x000ff00000000800 */
[----:B------:R-:W-:Y:S08]  /*b900*/  MUFU.EX2 R49, R49 ;  /* 0x0000003100317308 */ /* 0x000ff00000000800 */
[----:B------:R-:W-:Y:S01]  /*b910*/  MUFU.EX2 R132, R132 ;  /* 0x0000008400847308 */ /* 0x000fe20000000800 */
[----:B0-----:R-:W-:-:S07]  /*b920*/  FMNMX.FTZ R93, R2, R93, !PT ;  /* 0x0000005d025d7209 */ /* 0x001fce0007810000 */
[----:B------:R-:W-:Y:S01]  /*b930*/  MUFU.EX2 R9, R9 ;  /* 0x0000000900097308 */ /* 0x000fe20000000800 */
[----:B------:R-:W0:Y:S07]  /*b940*/  SHFL.BFLY PT, R2, R93, 0x1, 0x1f ;  /* 0x0c201f005d027f89 */ /* 0x000e2e00000e0000 */
[----:B------:R-:W-:Y:S08]  /*b950*/  MUFU.EX2 R134, R134 ;  /* 0x0000008600867308 */ /* 0x000ff00000000800 */
[----:B------:R-:W-:Y:S08]  /*b960*/  MUFU.EX2 R53, R53 ;  /* 0x0000003500357308 */ /* 0x000ff00000000800 */
[----:B------:R-:W-:Y:S01]  /*b970*/  MUFU.EX2 R128, R128 ;  /* 0x0000008000807308 */ /* 0x000fe20000000800 */
[----:B0-----:R-:W-:-:S04]  /*b980*/  FMNMX.FTZ R2, R93, R2, !PT ;  /* 0x000000025d027209 */ /* 0x001fc80007810000 */
        /* <DEDUP_REMOVED lines=9> */
[----:B------:R-:W-:Y:S01]  /*ba20*/  FADD.FTZ R31, R148, R25 ;  /* 0x00000019941f7221 */ /* 0x000fe20000010000 */
[-CC-:B------:R-:W-:Y:S01]  /*ba30*/  FFMA.FTZ R145, R21, R0.reuse, -R6.reuse ;  /* 0x0000000015917223 */ /* 0x180fe20000010806 */
[-CC-:B------:R-:W-:Y:S01]  /*ba40*/  FFMA.FTZ R24, R35, R0.reuse, -R6.reuse ;  /* 0x0000000023187223 */ /* 0x180fe20000010806 */
[----:B------:R-:W-:Y:S01]  /*ba50*/  MUFU.EX2 R149, R149 ;  /* 0x0000009500957308 */ /* 0x000fe20000000800 */
[----:B-1----:R-:W-:Y:S01]  /*ba60*/  FADD.FTZ R36, R150, R31 ;  /* 0x0000001f96247221 */ /* 0x002fe20000010000 */
[-CC-:B------:R-:W-:Y:S01]  /*ba70*/  FFMA.FTZ R147, R89, R0.reuse, -R6.reuse ;  /* 0x0000000059937223 */ /* 0x180fe20000010806 */
[-CC-:B------:R-:W-:Y:S01]  /*ba80*/  FFMA.FTZ R26, R39, R0.reuse, -R6.reuse ;  /* 0x00000000271a7223 */ /* 0x180fe20000010806 */
[-C--:B------:R-:W-:Y:S01]  /*ba90*/  FFMA.FTZ R28, R43, R0.reuse, -R6 ;  /* 0x000000002b1c7223 */ /* 0x080fe20000010806 */
[----:B--2---:R-:W-:Y:S01]  /*baa0*/  FADD.FTZ R31, R5, R36 ;  /* 0x00000024051f7221 */ /* 0x004fe20000010000 */
[----:B------:R-:W0:Y:S01]  /*bab0*/  @P2 LDC R43, c[0x0][0x44c] ;  /* 0x00011300ff2b2b82 */ /* 0x000e220000000800 */
[-CC-:B------:R-:W-:Y:S01]  /*bac0*/  FFMA.FTZ R141, R119, R0.reuse, -R6.reuse ;  /* 0x00000000778d7223 */ /* 0x180fe20000010806 */
[----:B------:R-:W1:Y:S01]  /*bad0*/  MUFU.EX2 R4, R4 ;  /* 0x0000000400047308 */ /* 0x000e620000000800 */
[----:B---3--:R-:W-:Y:S01]  /*bae0*/  FADD.FTZ R38, R144, R31 ;  /* 0x0000001f90267221 */ /* 0x008fe20000010000 */
[-CC-:B------:R-:W-:Y:S01]  /*baf0*/  FFMA.FTZ R30, R47, R0.reuse, -R6.reuse ;  /* 0x000000002f1e7223 */ /* 0x180fe20000010806 */
[-CC-:B------:R-:W-:Y:S01]  /*bb00*/  FFMA.FTZ R143, R121, R0.reuse, -R6.reuse ;  /* 0x00000000798f7223 */ /* 0x180fe20000010806 */
[-C--:B------:R-:W-:Y:S01]  /*bb10*/  FFMA.FTZ R7, R123, R0.reuse, -R6 ;  /* 0x000000007b077223 */ /* 0x080fe20000010806 */
[----:B----4-:R-:W-:Y:S01]  /*bb20*/  FADD.FTZ R35, R29, R38 ;  /* 0x000000261d237221 */ /* 0x010fe20000010000 */
[----:B------:R-:W2:Y:S01]  /*bb30*/  @P2 LDC R47, c[0x0][0x450] ;  /* 0x00011400ff2f2b82 */ /* 0x000ea20000000800 */
[-CC-:B------:R-:W-:Y:S01]  /*bb40*/  FFMA.FTZ R32, R51, R0.reuse, -R6.reuse ;  /* 0x0000000033207223 */ /* 0x180fe20000010806 */
[----:B------:R-:W3:Y:S01]  /*bb50*/  MUFU.EX2 R151, R151 ;  /* 0x0000009700977308 */ /* 0x000ee20000000800 */
[----:B-----5:R-:W-:Y:S01]  /*bb60*/  FADD.FTZ R38, R146, R35 ;  /* 0x0000002392267221 */ /* 0x020fe20000010000 */
[-CC-:B------:R-:W-:Y:S01]  /*bb70*/  FFMA.FTZ R21, R125, R0.reuse, -R6.reuse ;  /* 0x000000007d157223 */ /* 0x180fe20000010806 */
[-CC-:B------:R-:W-:Y:S01]  /*bb80*/  FFMA.FTZ R34, R55, R0.reuse, -R6.reuse ;  /* 0x0000000037227223 */ /* 0x180fe20000010806 */
[-C--:B------:R-:W-:Y:S01]  /*bb90*/  FFMA.FTZ R27, R127, R0.reuse, -R6 ;  /* 0x000000007f1b7223 */ /* 0x080fe20000010806 */
[----:B------:R-:W-:Y:S01]  /*bba0*/  FADD.FTZ R39, R33, R38 ;  /* 0x0000002621277221 */ /* 0x000fe20000010000 */
[-CC-:B------:R-:W-:Y:S01]  /*bbb0*/  FFMA.FTZ R36, R59, R0.reuse, -R6.reuse ;  /* 0x000000003b247223 */ /* 0x180fe20000010806 */
[-C--:B------:R-:W-:Y:S01]  /*bbc0*/  FFMA.FTZ R31, R129, R0.reuse, -R6 ;  /* 0x00000000811f7223 */ /* 0x080fe20000010806 */
[----:B------:R-:W4:Y:S01]  /*bbd0*/  MUFU.EX2 R20, R20 ;  /* 0x0000001400147308 */ /* 0x000f220000000800 */
[----:B-1----:R-:W-:Y:S01]  /*bbe0*/  FADD.FTZ R40, R149, R4 ;  /* 0x0000000495287221 */ /* 0x002fe20000010000 */
[----:B------:R-:W-:Y:S01]  /*bbf0*/  FADD.FTZ R42, R140, R39 ;  /* 0x000000278c2a7221 */ /* 0x000fe20000010000 */
[-CC-:B------:R-:W-:Y:S01]  /*bc00*/  FFMA.FTZ R38, R63, R0.reuse, -R6.reuse ;  /* 0x000000003f267223 */ /* 0x180fe20000010806 */
[-CC-:B------:R-:W-:Y:S01]  /*bc10*/  FFMA.FTZ R129, R131, R0.reuse, -R6.reuse ;  /* 0x0000000083817223 */ /* 0x180fe20000010806 */
[-C--:B------:R-:W-:Y:S01]  /*bc20*/  FFMA.FTZ R131, R133, R0.reuse, -R6 ;  /* 0x0000000085837223 */ /* 0x080fe20000010806 */
[----:B------:R-:W-:Y:S01]  /*bc30*/  FADD.FTZ R39, R37, R42 ;  /* 0x0000002a25277221 */ /* 0x000fe20000010000 */
[----:B0-----:R-:W-:Y:S01]  /*bc40*/  @P2 IMAD.HI.U32 R46, R94, R43, RZ ;  /* 0x0000002b5e2e2227 */ /* 0x001fe200078e00ff */
[----:B------:R-:W0:Y:S03]  /*bc50*/  MUFU.EX2 R145, R145 ;  /* 0x0000009100917308 */ /* 0x000e260000000800 */
[----:B---3--:R-:W-:Y:S01]  /*bc60*/  FADD.FTZ R35, R151, R40 ;  /* 0x0000002897237221 */ /* 0x008fe20000010000 */
[-CC-:B------:R-:W-:Y:S01]  /*bc70*/  FFMA.FTZ R125, R135, R0.reuse, -R6.reuse ;  /* 0x00000000877d7223 */ /* 0x180fe20000010806 */
[-CC-:B------:R-:W-:Y:S01]  /*bc80*/  FFMA.FTZ R127, R137, R0.reuse, -R6.reuse ;  /* 0x00000000897f7223 */ /* 0x180fe20000010806 */
[-CC-:B------:R-:W-:Y:S01]  /*bc90*/  FFMA.FTZ R139, R139, R0.reuse, -R6.reuse ;  /* 0x000000008b8b7223 */ /* 0x180fe20000010806 */
[-CC-:B------:R-:W-:Y:S01]  /*bca0*/  FFMA.FTZ R83, R83, R0.reuse, -R6.reuse ;  /* 0x0000000053537223 */ /* 0x180fe20000010806 */
[-CC-:B------:R-:W-:Y:S01]  /*bcb0*/  FFMA.FTZ R91, R91, R0.reuse, -R6.reuse ;  /* 0x000000005b5b7223 */ /* 0x180fe20000010806 */
[----:B------:R-:W-:Y:S01]  /*bcc0*/  FFMA.FTZ R87, R87, R0, -R6 ;  /* 0x0000000057577223 */ /* 0x000fe20000010806 */
[----:B------:R-:W1:Y:S01]  /*bcd0*/  MUFU.EX2 R24, R24 ;  /* 0x0000001800187308 */ /* 0x000e620000000800 */
[----:B----4-:R-:W-:Y:S01]  /*bce0*/  FADD.FTZ R40, R20, R35 ;  /* 0x0000002314287221 */ /* 0x010fe20000010000 */
[----:B------:R-:W-:-:S02]  /*bcf0*/  F2FP.F16.F32.PACK_AB R150, R5, R150 ;  /* 0x000000960596723e */ /* 0x000fc400000000ff */
[----:B------:R-:W-:Y:S02]  /*bd00*/  F2FP.F16.F32.PACK_AB R148, R25, R148 ;  /* 0x000000941994723e */ /* 0x000fe400000000ff */
[----:B------:R-:W-:Y:S02]  /*bd10*/  F2FP.F16.F32.PACK_AB R149, R4, R149 ;  /* 0x000000950495723e */ /* 0x000fe400000000ff */
[----:B------:R-:W3:Y:S01]  /*bd20*/  MUFU.EX2 R147, R147 ;  /* 0x0000009300937308 */ /* 0x000ee20000000800 */
[----:B0-----:R-:W-:Y:S01]  /*bd30*/  FADD.FTZ R35, R145, R40 ;  /* 0x0000002891237221 */ /* 0x001fe20000010000 */
[----:B------:R-:W-:Y:S01]  /*bd40*/  FADD.FTZ R40, R142, R39 ;  /* 0x000000278e287221 */ /* 0x000fe20000010000 */
[----:B------:R-:W-:Y:S02]  /*bd50*/  F2FP.F16.F32.PACK_AB R151, R20, R151 ;  /* 0x000000971497723e */ /* 0x000fe400000000ff */
[----:B------:R-:W-:Y:S02]  /*bd60*/  F2FP.F16.F32.PACK_AB R144, R29, R144 ;  /* 0x000000901d90723e */ /* 0x000fe400000000ff */
[----:B------:R-:W-:Y:S01]  /*bd70*/  F2FP.F16.F32.PACK_AB R146, R33, R146 ;  /* 0x000000922192723e */ /* 0x000fe200000000ff */
[----:B------:R-:W0:Y:S01]  /*bd80*/  MUFU.EX2 R26, R26 ;  /* 0x0000001a001a7308 */ /* 0x000e220000000800 */
[----:B-1----:R-:W-:Y:S01]  /*bd90*/  FADD.FTZ R42, R24, R35 ;  /* 0x00000023182a7221 */ /* 0x002fe20000010000 */
[----:B------:R-:W-:Y:S01]  /*bda0*/  FADD.FTZ R35, R41, R40 ;  /* 0x0000002829237221 */ /* 0x000fe20000010000 */
[----:B------:R-:W-:Y:S01]  /*bdb0*/  FFMA.FTZ R40, R67, R0, -R6 ;  /* 0x0000000043287223 */ /* 0x000fe20000010806 */
[----:B------:R-:W-:-:S02]  /*bdc0*/  F2FP.F16.F32.PACK_AB R140, R37, R140 ;  /* 0x0000008c258c723e */ /* 0x000fc400000000ff */
[----:B------:R-:W-:Y:S01]  /*bdd0*/  FADD.FTZ R44, R136, R35 ;  /* 0x00000023882c7221 */ /* 0x000fe20000010000 */
[----:B------:R-:W-:Y:S01]  /*bde0*/  IMAD.MOV.U32 R35, RZ, RZ, R94 ;  /* 0x000000ffff237224 */ /* 0x000fe200078e005e */
[----:B------:R-:W1:Y:S01]  /*bdf0*/  MUFU.EX2 R141, R141 ;  /* 0x0000008d008d7308 */ /* 0x000e620000000800 */
[----:B---3--:R-:W-:Y:S01]  /*be00*/  FADD.FTZ R39, R147, R42 ;  /* 0x0000002a93277221 */ /* 0x008fe20000010000 */
[----:B------:R-:W-:Y:S01]  /*be10*/  FADD.FTZ R43, R45, R44 ;  /* 0x0000002c2d2b7221 */ /* 0x000fe20000010000 */
[----:B--2---:R-:W-:Y:S02]  /*be20*/  @P2 SHF.R.U32.HI R35, RZ, R47, R46 ;  /* 0x0000002fff232219 */ /* 0x004fe4000001162e */
[----:B------:R-:W-:Y:S01]  /*be30*/  F2FP.F16.F32.PACK_AB R142, R41, R142 ;  /* 0x0000008e298e723e */ /* 0x000fe200000000ff */
[----:B------:R-:W-:Y:S01]  /*be40*/  FADD.FTZ R44, R138, R43 ;  /* 0x0000002b8a2c7221 */ /* 0x000fe20000010000 */
[----:B------:R-:W-:Y:S01]  /*be50*/  F2FP.F16.F32.PACK_AB R136, R45, R136 ;  /* 0x000000882d88723e */ /* 0x000fe200000000ff */
[----:B------:R-:W2:Y:S01]  /*be60*/  MUFU.EX2 R28, R28 ;  /* 0x0000001c001c7308 */ /* 0x000ea20000000800 */
[----:B0-----:R-:W-:Y:S01]  /*be70*/  FADD.FTZ R42, R26, R39 ;  /* 0x000000271a2a7221 */ /* 0x001fe20000010000 */
[----:B------:R-:W-:Y:S01]  /*be80*/  FADD.FTZ R43, R49, R44 ;  /* 0x0000002c312b7221 */ /* 0x000fe20000010000 */
[----:B------:R-:W-:Y:S01]  /*be90*/  FFMA.FTZ R44, R75, R0, -R6 ;  /* 0x000000004b2c7223 */ /* 0x000fe20000010806 */
[----:B------:R-:W-:Y:S01]  /*bea0*/  IMAD.IADD R35, R92, 0x1, R35 ;  /* 0x000000015c237824 */ /* 0x000fe200078e0223 */
[----:B------:R-:W-:-:S02]  /*beb0*/  F2FP.F16.F32.PACK_AB R138, R49, R138 ;  /* 0x0000008a318a723e */ /* 0x000fc400000000ff */
[----:B------:R-:W-:Y:S01]  /*bec0*/  F2FP.F16.F32.PACK_AB R145, R24, R145 ;  /* 0x000000911891723e */ /* 0x000fe200000000ff */
[----:B------:R-:W0:Y:S01]  /*bed0*/  MUFU.EX2 R143, R143 ;  /* 0x0000008f008f7308 */ /* 0x000e220000000800 */
[----:B-1----:R-:W-:Y:S01]  /*bee0*/  FADD.FTZ R39, R141, R42 ;  /* 0x0000002a8d277221 */ /* 0x002fe20000010000 */
[----:B------:R-:W-:Y:S01]  /*bef0*/  FFMA.FTZ R42, R71, R0, -R6 ;  /* 0x00000000472a7223 */ /* 0x000fe20000010806 */
[----:B------:R-:W-:Y:S01]  /*bf00*/  F2FP.F16.F32.PACK_AB R147, R26, R147 ;  /* 0x000000931a93723e */ /* 0x000fe200000000ff */
[----:B------:R-:W-:-:S04]  /*bf10*/  IMAD.IADD R12, R35, 0x1, R12 ;  /* 0x00000001230c7824 */ /* 0x000fc800078e020c */
[----:B------:R-:W1:Y:S01]  /*bf20*/  MUFU.EX2 R30, R30 ;  /* 0x0000001e001e7308 */ /* 0x000e620000000800 */
[C---:B--2---:R-:W-:Y:S01]  /*bf30*/  FADD.FTZ R46, R28.reuse, R39 ;  /* 0x000000271c2e7221 */ /* 0x044fe20000010000 */
[----:B------:R-:W-:-:S06]  /*bf40*/  F2FP.F16.F32.PACK_AB R141, R28, R141 ;  /* 0x0000008d1c8d723e */ /* 0x000fcc00000000ff */
[----:B------:R-:W2:Y:S01]  /*bf50*/  MUFU.EX2 R7, R7 ;  /* 0x0000000700077308 */ /* 0x000ea20000000800 */
[----:B0-----:R-:W-:Y:S01]  /*bf60*/  FADD.FTZ R39, R143, R46 ;  /* 0x0000002e8f277221 */ /* 0x001fe20000010000 */
[----:B------:R-:W-:Y:S01]  /*bf70*/  FADD.FTZ R46, R132, R43 ;  /* 0x0000002b842e7221 */ /* 0x000fe20000010000 */
[----:B------:R-:W-:-:S03]  /*bf80*/  F2FP.F16.F32.PACK_AB R132, R9, R132 ;  /* 0x000000840984723e */ /* 0x000fc600000000ff */
[----:B------:R-:W-:Y:S01]  /*bf90*/  FADD.FTZ R43, R9, R46 ;  /* 0x0000002e092b7221 */ /* 0x000fe20000010000 */
[----:B------:R-:W-:Y:S01]  /*bfa0*/  FFMA.FTZ R46, R79, R0, -R6 ;  /* 0x000000004f2e7223 */ /* 0x000fe20000010806 */
[----:B------:R-:W0:Y:S01]  /*bfb0*/  MUFU.EX2 R32, R32 ;  /* 0x0000002000207308 */ /* 0x000e220000000800 */
[----:B-1----:R-:W-:Y:S01]  /*bfc0*/  FADD.FTZ R48, R30, R39 ;  /* 0x000000271e307221 */ /* 0x002fe20000010000 */
[----:B------:R-:W-:Y:S01]  /*bfd0*/  FADD.FTZ R50, R134, R43 ;  /* 0x0000002b86327221 */ /* 0x000fe20000010000 */
[C---:B------:R-:W-:Y:S02]  /*bfe0*/  F2FP.F16.F32.PACK_AB R134, R53.reuse, R134 ;  /* 0x000000863586723e */ /* 0x040fe400000000ff */
[----:B------:R-:W-:Y:S01]  /*bff0*/  F2FP.F16.F32.PACK_AB R143, R30, R143 ;  /* 0x0000008f1e8f723e */ /* 0x000fe200000000ff */
[----:B------:R-:W-:Y:S02]  /*c000*/  FADD.FTZ R43, R53, R50 ;  /* 0x00000032352b7221 */ /* 0x000fe40000010000 */
[----:B------:R-:W1:Y:S01]  /*c010*/  MUFU.EX2 R21, R21 ;  /* 0x0000001500157308 */ /* 0x000e620000000800 */
[----:B--2---:R-:W-:-:S07]  /*c020*/  FADD.FTZ R39, R7, R48 ;  /* 0x0000003007277221 */ /* 0x004fce0000010000 */
[----:B------:R-:W2:Y:S01]  /*c030*/  MUFU.EX2 R34, R34 ;  /* 0x0000002200227308 */ /* 0x000ea20000000800 */
[C---:B0-----:R-:W-:Y:S01]  /*c040*/  FADD.FTZ R48, R32.reuse, R39 ;  /* 0x0000002720307221 */ /* 0x041fe20000010000 */
[----:B------:R-:W-:-:S06]  /*c050*/  F2FP.F16.F32.PACK_AB R137, R32, R7 ;  /* 0x000000072089723e */ /* 0x000fcc00000000ff */
[----:B------:R-:W0:Y:S01]  /*c060*/  MUFU.EX2 R27, R27 ;  /* 0x0000001b001b7308 */ /* 0x000e220000000800 */
[----:B-1----:R-:W-:Y:S01]  /*c070*/  FADD.FTZ R39, R21, R48 ;  /* 0x0000003015277221 */ /* 0x002fe20000010000 */
[----:B------:R-:W-:Y:S01]  /*c080*/  FADD.FTZ R48, R128, R43 ;  /* 0x0000002b80307221 */ /* 0x000fe20000010000 */
[----:B------:R-:W-:-:S05]  /*c090*/  F2FP.F16.F32.PACK_AB R128, R57, R128 ;  /* 0x000000803980723e */ /* 0x000fca00000000ff */
[----:B------:R-:W1:Y:S01]  /*c0a0*/  MUFU.EX2 R36, R36 ;  /* 0x0000002400247308 */ /* 0x000e620000000800 */
[----:B--2---:R-:W-:Y:S01]  /*c0b0*/  FADD.FTZ R6, R34, R39 ;  /* 0x0000002722067221 */ /* 0x004fe20000010000 */
[----:B------:R-:W-:-:S04]  /*c0c0*/  FADD.FTZ R39, R57, R48 ;  /* 0x0000003039277221 */ /* 0x000fc80000010000 */
[----:B------:R-:W-:Y:S02]  /*c0d0*/  FADD.FTZ R48, R130, R39 ;  /* 0x0000002782307221 */ /* 0x000fe40000010000 */
        /* <DEDUP_REMOVED lines=43> */
[----:B------:R1:W3:Y:S01]  /*c390*/  MUFU.EX2 R121, R139 ;  /* 0x0000008b00797308 */ /* 0x0002e20000000800 */
[----:B--2---:R-:W-:-:S07]  /*c3a0*/  FADD.FTZ R5, R127, R50 ;  /* 0x000000327f057221 */ /* 0x004fce0000010000 */
[----:B------:R-:W2:Y:S01]  /*c3b0*/  MUFU.EX2 R48, R83 ;  /* 0x0000005300307308 */ /* 0x000ea20000000800 */
[----:B0-----:R-:W-:Y:S01]  /*c3c0*/  FADD.FTZ R20, R46, R5 ;  /* 0x000000052e147221 */ /* 0x001fe20000010000 */
[----:B-1----:R-:W-:Y:S02]  /*c3d0*/  F2FP.F16.F32.PACK_AB R139, R34, R21 ;  /* 0x00000015228b723e */ /* 0x002fe400000000ff */
[----:B------:R-:W-:-:S04]  /*c3e0*/  F2FP.F16.F32.PACK_AB R127, R46, R127 ;  /* 0x0000007f2e7f723e */ /* 0x000fc800000000ff */
[----:B------:R-:W0:Y:S01]  /*c3f0*/  MUFU.EX2 R91, R91 ;  /* 0x0000005b005b7308 */ /* 0x000e220000000800 */
[----:B---3--:R-:W-:-:S07]  /*c400*/  FADD.FTZ R5, R121, R20 ;  /* 0x0000001479057221 */ /* 0x008fce0000010000 */
[----:B------:R-:W1:Y:S01]  /*c410*/  MUFU.EX2 R122, R122 ;  /* 0x0000007a007a7308 */ /* 0x000e620000000800 */
[C---:B--2---:R-:W-:Y:S01]  /*c420*/  FADD.FTZ R20, R48.reuse, R5 ;  /* 0x0000000530147221 */ /* 0x044fe20000010000 */
[----:B------:R-:W-:-:S06]  /*c430*/  F2FP.F16.F32.PACK_AB R121, R48, R121 ;  /* 0x000000793079723e */ /* 0x000fcc00000000ff */
[----:B------:R-:W2:Y:S01]  /*c440*/  MUFU.EX2 R4, R87 ;  /* 0x0000005700047308 */ /* 0x000ea20000000800 */
[----:B0-----:R-:W-:-:S07]  /*c450*/  FADD.FTZ R5, R91, R20 ;  /* 0x000000145b057221 */ /* 0x001fce0000010000 */
[----:B------:R-:W0:Y:S01]  /*c460*/  MUFU.EX2 R77, R77 ;  /* 0x0000004d004d7308 */ /* 0x000e220000000800 */
[----:B-1----:R-:W-:Y:S01]  /*c470*/  FADD.FTZ R6, R122, R9 ;  /* 0x000000097a067221 */ /* 0x002fe20000010000 */
[C---:B--2---:R-:W-:Y:S01]  /*c480*/  FADD.FTZ R5, R4.reuse, R5 ;  /* 0x0000000504057221 */ /* 0x044fe20000010000 */
[----:B------:R-:W-:Y:S01]  /*c490*/  F2FP.F16.F32.PACK_AB R123, R4, R91 ;  /* 0x0000005b047b723e */ /* 0x000fe200000000ff */
[----:B------:R-:W-:Y:S02]  /*c4a0*/  VIADD R4, R88, 0xfffffffe ;  /* 0xfffffffe58047836 */ /* 0x000fe40000000000 */
[C---:B0-----:R-:W-:Y:S01]  /*c4b0*/  FADD.FTZ R6, R77.reuse, R6 ;  /* 0x000000064d067221 */ /* 0x041fe20000010000 */
[----:B------:R-:W-:Y:S01]  /*c4c0*/  F2FP.F16.F32.PACK_AB R122, R77, R122 ;  /* 0x0000007a4d7a723e */ /* 0x000fe200000000ff */
        /* <DEDUP_REMOVED lines=12> */
.L_x_1466:
[----:B------:R-:W-:-:S13]  /*c590*/  ISETP.NE.AND P4, PT, R13, 0x1, PT ;  /* 0x000000010d00780c */ /* 0x000fda0003f85270 */
[----:B------:R-:W0:Y:S02]  /*c5a0*/  @P4 LDC.64 R20, c[0x0][0x9e8] ;  /* 0x00027a00ff144b82 */ /* 0x000e240000000a00 */
[----:B0-----:R-:W-:-:S05]  /*c5b0*/  @P4 IMAD.HI.U32 R20, R7, R20, RZ ;  /* 0x0000001407144227 */ /* 0x001fca00078e00ff */
[----:B------:R-:W-:-:S07]  /*c5c0*/  @P4 SHF.R.U32.HI R7, RZ, R21, R20 ;  /* 0x00000015ff074219 */ /* 0x000fce0000011614 */
.L_x_1467:
[----:B------:R-:W-:Y:S05]  /*c5d0*/  BSYNC B0 ;  /* 0x0000000000007941 */ /* 0x000fea0003800000 */
.L_x_1465:
[----:B------:R-:W-:-:S05]  /*c5e0*/  IMAD R7, R7, R13, R13 ;  /* 0x0000000d07077224 */ /* 0x000fca00078e020d */
[----:B------:R-:W-:-:S07]  /*c5f0*/  VIMNMX R12, R12, R7, PT ;  /* 0x000000070c0c7248 */ /* 0x000fce0003fe0100 */
.L_x_1464:
[----:B------:R-:W2:Y:S01]  /*c600*/  LDL R9, [R1+0x38] ;  /* 0x0000380001097983 */ /* 0x000ea20000100800 */
[----:B------:R-:W-:Y:S01]  /*c610*/  SHF.R.S32.HI R7, RZ, 0x1f, R12 ;  /* 0x0000001fff077819 */ /* 0x000fe2000001140c */
[----:B------:R-:W-:Y:S01]  /*c620*/  ULDC UR4, c[0x0][0x9e4] ;  /* 0x0002790000047ab9 */ /* 0x000fe20000000800 */
[----:B------:R-:W-:Y:S01]  /*c630*/  ULDC UR5, c[0x0][0x9e4] ;  /* 0x0002790000057ab9 */ /* 0x000fe20000000800 */
[----:B------:R-:W-:Y:S01]  /*c640*/  ULDC UR6, c[0x0][0x9dc] ;  /* 0x0002770000067ab9 */ /* 0x000fe20000000800 */
[----:B------:R-:W-:Y:S01]  /*c650*/  LEA.HI R7, R7, R12, RZ, 0x7 ;  /* 0x0000000c07077211 */ /* 0x000fe200078f38ff */
[----:B------:R-:W-:Y:S01]  /*c660*/  ULDC UR7, c[0x0][0x9dc] ;  /* 0x0002770000077ab9 */ /* 0x000fe20000000800 */
[----:B------:R-:W-:Y:S01]  /*c670*/  ULDC UR8, c[0x0][0x9e0] ;  /* 0x0002780000087ab9 */ /* 0x000fe20000000800 */
[----:B------:R-:W-:Y:S01]  /*c680*/  ULDC UR9, c[0x0][0x9e0] ;  /* 0x0002780000097ab9 */ /* 0x000fe20000000800 */
[----:B------:R-:W-:Y:S02]  /*c690*/  SHF.R.S32.HI R7, RZ, 0x7, R7 ;  /* 0x00000007ff077819 */ /* 0x000fe40000011407 */
        /* <DEDUP_REMOVED lines=16> */
[----:B--2---:R-:W-:-:S04]  /*c7a0*/  VIMNMX R21, R9, R7, !PT ;  /* 0x0000000709157248 */ /* 0x004fc80007fe0100 */
[----:B------:R-:W-:-:S13]  /*c7b0*/  ISETP.GE.AND P4, PT, R4, R21, PT ;  /* 0x000000150400720c */ /* 0x000fda0003f86270 */
[----:B------:R-:W-:Y:S05]  /*c7c0*/  @!P4 BRA `(.L_x_1468) ;  /* 0x0000002c00f0c947 */ /* 0x000fea0003800000 */
[----:B------:R-:W-:-:S07]  /*c7d0*/  IMAD.MOV.U32 R119, RZ, RZ, RZ ;  /* 0x000000ffff777224 */ /* 0x000fce00078e00ff */
.L_x_1486:
        /* <DEDUP_REMOVED lines=11> */
.L_x_1470:
[----:B------:R-:W-:Y:S01]  /*c890*/  IMAD R9, R7, 0x8, R16 ;  /* 0x0000000807097824 */ /* 0x000fe200078e0210 */
[----:B------:R-:W-:-:S04]  /*c8a0*/  SHF.L.U32 R0, R20, 0x1f, RZ ;  /* 0x0000001f14007819 */ /* 0x000fc800000006ff */
[----:B------:R0:W1:Y:S01]  /*c8b0*/  SYNCS.PHASECHK.TRANS64.TRYWAIT P5, [R9+URZ+0x16830], R0 ;  /* 0x01683000090075a7 */ /* 0x00006200080a017f */
[----:B------:R-:W-:Y:S05]  /*c8c0*/  @!P0 BRA `(.L_x_1471) ;  /* 0x0000000000048947 */ /* 0x000fea0003800000 */
[----:B------:R-:W-:Y:S01]  /*c8d0*/  BPT.TRAP 0x1 ;  /* 0x000000040000795c */ /* 0x000fe20000300000 */
.L_x_1471:
[----:B------:R-:W-:Y:S04]  /*c8e0*/  BSSY B0, `(.L_x_1469) ;  /* 0x0000004000007945 */ /* 0x000fe80003800000 */
[----:B-1----:R-:W-:Y:S05]  /*c8f0*/  @P5 BRA `(.L_x_1472) ;  /* 0x0000000000085947 */ /* 0x002fea0003800000 */
[----:B------:R-:W1:Y:S02]  /*c900*/  SYNCS.PHASECHK.TRANS64.TRYWAIT P5, [R9+URZ+0x16830], R0 ;  /* 0x01683000090075a7 */ /* 0x000e6400080a017f */
[----:B-1----:R-:W-:Y:S05]  /*c910*/  @!P5 BRA `(.L_x_1473) ;  /* 0x000001340034d947 */ /* 0x002fea0003800000 */
.L_x_1472:
[----:B------:R-:W-:Y:S05]  /*c920*/  BSYNC B0 ;  /* 0x0000000000007941 */ /* 0x000fea0003800000 */
.L_x_1469:
[----:B------:R-:W2:Y:S01]  /*c930*/  LDL R8, [R1+0x28] ;  /* 0x0000280001087983 */ /* 0x000ea20000100800 */
[----:B01----:R-:W-:Y:S01]  /*c940*/  IMAD.MOV.U32 R9, RZ, RZ, 0x40000040 ;  /* 0x40000040ff097424 */ /* 0x003fe200078e00ff */
[----:B------:R-:W-:Y:S05]  /*c950*/  WARPSYNC.ALL ;  /* 0x0000000000007948 */ /* 0x000fea0003800000 */
[----:B------:R-:W-:Y:S01]  /*c960*/  R2UR UR23, R9 ;  /* 0x00000000091772ca */ /* 0x000fe200000e0000 */
[----:B------:R-:W-:Y:S01]  /*c970*/  IMAD.MOV.U32 R13, RZ, RZ, 0x40000040 ;  /* 0x40000040ff0d7424 */ /* 0x000fe200078e00ff */
[----:B------:R-:W0:Y:S04]  /*c980*/  S2R R0, SR_TID.X ;  /* 0x0000000000007919 */ /* 0x000e280000002100 */
[----:B------:R-:W-:Y:S01]  /*c990*/  R2UR UR19, R13 ;  /* 0x000000000d1372ca */ /* 0x000fe200000e0000 */
[----:B------:R-:W-:Y:S01]  /*c9a0*/  IMAD.MOV.U32 R25, RZ, RZ, 0x40000040 ;  /* 0x40000040ff197424 */ /* 0x000fe200078e00ff */
[----:B0-----:R-:W-:-:S05]  /*c9b0*/  SHF.R.U32.HI R0, RZ, 0x7, R0 ;  /* 0x00000007ff007819 */ /* 0x001fca0000011600 */
[----:B------:R-:W-:Y:S01]  /*c9c0*/  VIADD R0, R0, 0x8 ;  /* 0x0000000800007836 */ /* 0x000fe20000000000 */
[----:B------:R-:W-:Y:S02]  /*c9d0*/  R2UR UR12, R10 ;  /* 0x000000000a0c72ca */ /* 0x000fe400000e0000 */
[----:B------:R-:W-:Y:S02]  /*c9e0*/  R2UR UR13, R11 ;  /* 0x000000000b0d72ca */ /* 0x000fe400000e0000 */
[C---:B------:R-:W-:Y:S02]  /*c9f0*/  R2UR UR15, R25.reuse ;  /* 0x00000000190f72ca */ /* 0x040fe400000e0000 */
[----:B------:R-:W-:Y:S01]  /*ca00*/  R2UR UR27, R25 ;  /* 0x00000000191b72ca */ /* 0x000fe200000e0000 */
[----:B------:R0:W-:Y:S01]  /*ca10*/  BAR.SYNC.DEFER_BLOCKING R0, 0x100 ;  /* 0x000400000000751d */ /* 0x0001e20000010000 */
[----:B--2---:R-:W-:-:S04]  /*ca20*/  IMAD R24, R7, 0x400, R8 ;  /* 0x0000040007187824 */ /* 0x004fc800078e0208 */
[----:B------:R-:W-:-:S05]  /*ca30*/  VIADD R8, R24, 0x4 ;  /* 0x0000000418087836 */ /* 0x000fca0000000000 */
[----:B------:R-:W-:Y:S02]  /*ca40*/  R2UR UR22, R8 ;  /* 0x00000000081672ca */ /* 0x000fe400000e0000 */
[----:B------:R-:W2:Y:S01]  /*ca50*/  LDL.64 R8, [R1+0x8] ;  /* 0x0000080001087983 */ /* 0x000ea20000100a00 */
[----:B------:R-:W-:-:S05]  /*ca60*/  VIADD R12, R24, 0x2 ;  /* 0x00000002180c7836 */ /* 0x000fca0000000000 */
[----:B------:R-:W-:Y:S02]  /*ca70*/  R2UR UR18, R12 ;  /* 0x000000000c1272ca */ /* 0x000fe400000e0000 */
[----:B------:R-:W3:Y:S01]  /*ca80*/  LDL.64 R12, [R1] ;  /* 0x00000000010c7983 */ /* 0x000ee20000100a00 */
[C---:B------:R-:W-:Y:S01]  /*ca90*/  R2UR UR14, R24.reuse ;  /* 0x00000000180e72ca */ /* 0x040fe200000e0000 */
[----:B------:R-:W-:-:S05]  /*caa0*/  VIADD R24, R24, 0x6 ;  /* 0x0000000618187836 */ /* 0x000fca0000000000 */
[----:B------:R-:W-:Y:S02]  /*cab0*/  R2UR UR26, R24 ;  /* 0x00000000181a72ca */ /* 0x000fe400000e0000 */
[----:B------:R-:W-:-:S06]  /*cac0*/  WARPGROUP.ARRIVE ;  /* 0x00000000000079c5 */ /* 0x000fcc0000000000 */
[----:B------:R-:W-:Y:S03]  /*cad0*/  HGMMA.64x128x16.F32 R24, gdesc[UR12], RZ, !UPT, gsb0 ;  /* 0x01e000000c1879f0 */ /* 0x000fe6000c0008ff */
[----:B------:R-:W-:Y:S02]  /*cae0*/  WARPGROUP.DEPBAR.LE gsb0, 0x0 ;  /* 0x00008000000079c5 */ /* 0x000fe40000010000 */
[----:B------:R-:W-:Y:S01]  /*caf0*/  WARPGROUP.ARRIVE ;  /* 0x00000000000079c5 */ /* 0x000fe20000000000 */
[----:B--2---:R-:W-:Y:S02]  /*cb00*/  R2UR UR16, R8 ;  /* 0x00000000081072ca */ /* 0x004fe400000e0000 */
[----:B------:R-:W-:-:S13]  /*cb10*/  R2UR UR17, R9 ;  /* 0x00000000091172ca */ /* 0x000fda00000e0000 */
[----:B------:R-:W-:Y:S01]  /*cb20*/  HGMMA.64x128x16.F32 R24, gdesc[UR16], R24, gsb0 ;  /* 0x01e00000101879f0 */ /* 0x000fe20008000818 */
[----:B---3--:R-:W-:Y:S02]  /*cb30*/  R2UR UR20, R12 ;  /* 0x000000000c1472ca */ /* 0x008fe400000e0000 */
[----:B------:R-:W-:Y:S02]  /*cb40*/  R2UR UR21, R13 ;  /* 0x000000000d1572ca */ /* 0x000fe400000e0000 */
[----:B------:R-:W-:Y:S02]  /*cb50*/  R2UR UR24, R14 ;  /* 0x000000000e1872ca */ /* 0x000fe400000e0000 */
[----:B------:R-:W-:Y:S01]  /*cb60*/  R2UR UR25, R15 ;  /* 0x000000000f1972ca */ /* 0x000fe200000e0000 */
[----:B------:R-:W-:Y:S02]  /*cb70*/  WARPGROUP.DEPBAR.LE gsb0, 0x0 ;  /* 0x00008000000079c5 */ /* 0x000fe40000010000 */
[----:B------:R-:W-:-:S06]  /*cb80*/  WARPGROUP.ARRIVE ;  /* 0x00000000000079c5 */ /* 0x000fcc0000000000 */
        /* <DEDUP_REMOVED lines=8> */
.L_x_1475:
[----:B------:R-:W-:Y:S01]  /*cc10*/  SHF.L.U32 R0, R153, 0x1f, RZ ;  /* 0x0000001f99007819 */ /* 0x000fe200000006ff */
[----:B------:R-:W-:-:S04]  /*cc20*/  IMAD R8, R17, 0x8, R16 ;  /* 0x0000000811087824 */ /* 0x000fc800078e0210 */
[----:B------:R0:W1:Y:S01]  /*cc30*/  SYNCS.PHASECHK.TRANS64.TRYWAIT P4, [R8+URZ+0x16850], R0 ;  /* 0x01685000080075a7 */ /* 0x000062000808017f */
[----:B------:R-:W-:Y:S05]  /*cc40*/  @!P0 BRA `(.L_x_1476) ;  /* 0x0000000000048947 */ /* 0x000fea0003800000 */
[----:B------:R-:W-:Y:S01]  /*cc50*/  BPT.TRAP 0x1 ;  /* 0x000000040000795c */ /* 0x000fe20000300000 */
.L_x_1476:
[----:B-1----:R-:W-:Y:S05]  /*cc60*/  @P4 BRA `(.L_x_1474) ;  /* 0x0000000000084947 */ /* 0x002fea0003800000 */
[----:B------:R-:W1:Y:S02]  /*cc70*/  SYNCS.PHASECHK.TRANS64.TRYWAIT P4, [R8+URZ+0x16850], R0 ;  /* 0x01685000080075a7 */ /* 0x000e64000808017f */
[----:B-1----:R-:W-:Y:S05]  /*cc80*/  @!P4 BRA `(.L_x_1477) ;  /* 0x00000130006cc947 */ /* 0x002fea0003800000 */
.L_x_1474:
[----:B01----:R-:W-:Y:S01]  /*cc90*/  VIADD R0, R16, 0x400 ;  /* 0x0000040010007836 */ /* 0x003fe20000000000 */
[----:B------:R-:W2:Y:S01]  /*cca0*/  LDL R153, [R1+0x10] ;  /* 0x0000100001997983 */ /* 0x000ea20000100800 */
[----:B------:R-:W-:Y:S01]  /*ccb0*/  IMAD.MOV.U32 R9, RZ, RZ, 0x40000040 ;  /* 0x40000040ff097424 */ /* 0x000fe200078e00ff */
[----:B------:R-:W-:Y:S05]  /*ccc0*/  WARPSYNC.ALL ;  /* 0x0000000000007948 */ /* 0x000fea0003800000 */
[----:B------:R-:W-:Y:S01]  /*ccd0*/  SHF.R.U32.HI R0, RZ, 0x4, R0 ;  /* 0x00000004ff007819 */ /* 0x000fe20000011600 */
[----:B------:R-:W-:Y:S01]  /*cce0*/  WARPGROUP.ARRIVE ;  /* 0x00000000000079c5 */ /* 0x000fe20000000000 */
[----:B------:R-:W-:-:S02]  /*ccf0*/  R2UR UR11, R9 ;  /* 0x00000000090b72ca */ /* 0x000fc400000e0000 */
[----:B------:R-:W-:-:S05]  /*cd00*/  LOP3.LUT R0, R0, 0x3fff, RZ, 0xc0, !PT ;  /* 0x00003fff00007812 */ /* 0x000fca00078ec0ff */
[----:B------:R-:W-:Y:S02]  /*cd10*/  IMAD R8, R17, 0x400, R0 ;  /* 0x0000040011087824 */ /* 0x000fe400078e0200 */
[----:B------:R-:W-:Y:S01]  /*cd20*/  IMAD.MOV.U32 R13, RZ, RZ, 0x40000040 ;  /* 0x40000040ff0d7424 */ /* 0x000fe200078e00ff */
[----:B------:R-:W0:Y:S02]  /*cd30*/  @P2 LDC R0, c[0x0][0x44c] ;  /* 0x00011300ff002b82 */ /* 0x000e240000000800 */
[----:B------:R-:W-:-:S13]  /*cd40*/  R2UR UR10, R8 ;  /* 0x00000000080a72ca */ /* 0x000fda00000e0000 */
[----:B------:R-:W-:Y:S01]  /*cd50*/  HGMMA.64x64x16.F32 R88, R148, gdesc[UR8].tnspB, R88, gsb0 ;  /* 0x40e0000894587df0 */ /* 0x000fe20008000858 */
[----:B------:R-:W-:Y:S01]  /*cd60*/  VIADD R12, R8, 0x80 ;  /* 0x00000080080c7836 */ /* 0x000fe20000000000 */
[----:B------:R-:W-:-:S04]  /*cd70*/  R2UR UR11, R13 ;  /* 0x000000000d0b72ca */ /* 0x000fc800000e0000 */
[----:B------:R-:W-:Y:S01]  /*cd80*/  R2UR UR10, R12 ;  /* 0x000000000c0a72ca */ /* 0x000fe200000e0000 */
[----:B------:R-:W-:Y:S02]  /*cd90*/  VIADD R12, R8, 0x100 ;  /* 0x00000100080c7836 */ /* 0x000fe40000000000 */
[----:B------:R-:W-:Y:S01]  /*cda0*/  IMAD.MOV.U32 R13, RZ, RZ, 0x40000040 ;  /* 0x40000040ff0d7424 */ /* 0x000fe200078e00ff */
[----:B------:R-:W-:Y:S02]  /*cdb0*/  WARPGROUP.DEPBAR.LE gsb0, 0x0 ;  /* 0x00008000000079c5 */ /* 0x000fe40000010000 */
[----:B------:R-:W-:Y:S01]  /*cdc0*/  WARPGROUP.ARRIVE ;  /* 0x00000000000079c5 */ /* 0x000fe20000000000 */
[----:B------:R-:W3:Y:S04]  /*cdd0*/  LDL R149, [R1+0x20] ;  /* 0x0000200001957983 */ /* 0x000ee80000100800 */
[----:B------:R-:W3:Y:S02]  /*cde0*/  LDL R151, [R1+0x30] ;  /* 0x0000300001977983 */ /* 0x000ee40000100800 */
[----:B------:R-:W-:Y:S01]  /*cdf0*/  HGMMA.64x64x16.F32 R88, R144, gdesc[UR8].tnspB, R88, gsb0 ;  /* 0x40e0000890587df0 */ /* 0x000fe20008000858 */
[----:B------:R-:W-:Y:S01]  /*ce00*/  R2UR UR10, R12 ;  /* 0x000000000c0a72ca */ /* 0x000fe200000e0000 */
[----:B------:R-:W-:Y:S01]  /*ce10*/  VIADD R12, R8, 0x180 ;  /* 0x00000180080c7836 */ /* 0x000fe20000000000 */
[----:B------:R-:W-:Y:S01]  /*ce20*/  R2UR UR11, R13 ;  /* 0x000000000d0b72ca */ /* 0x000fe200000e0000 */
[----:B------:R-:W-:Y:S01]  /*ce30*/  IMAD.MOV.U32 R13, RZ, RZ, 0x40000040 ;  /* 0x40000040ff0d7424 */ /* 0x000fe200078e00ff */
[----:B------:R-:W1:Y:S01]  /*ce40*/  S2R R150, SR_TID.X ;  /* 0x0000000000967919 */ /* 0x000e620000002100 */
[----:B------:R-:W-:Y:S01]  /*ce50*/  IMAD.MOV.U32 R9, RZ, RZ, 0x40000040 ;  /* 0x40000040ff097424 */ /* 0x000fe200078e00ff */
[----:B-1----:R-:W-:Y:S01]  /*ce60*/  ISETP.GE.U32.AND P4, PT, R150, 0x180, PT ;  /* 0x000001809600780c */ /* 0x002fe20003f86070 */
[----:B------:R-:W-:-:S02]  /*ce70*/  WARPGROUP.DEPBAR.LE gsb0, 0x0 ;  /* 0x00008000000079c5 */ /* 0x000fc40000010000 */
[----:B------:R-:W-:-:S06]  /*ce80*/  WARPGROUP.ARRIVE ;  /* 0x00000000000079c5 */ /* 0x000fcc0000000000 */
[----:B------:R-:W-:Y:S01]  /*ce90*/  HGMMA.64x64x16.F32 R88, R140, gdesc[UR8].tnspB, R88, gsb0 ;  /* 0x40e000088c587df0 */ /* 0x000fe20008000858 */
[----:B------:R-:W-:Y:S01]  /*cea0*/  R2UR UR10, R12 ;  /* 0x000000000c0a72ca */ /* 0x000fe200000e0000 */
[----:B------:R-:W-:Y:S01]  /*ceb0*/  VIADD R12, R8, 0x200 ;  /* 0x00000200080c7836 */ /* 0x000fe20000000000 */
[----:B------:R-:W-:Y:S01]  /*cec0*/  R2UR UR11, R13 ;  /* 0x000000000d0b72ca */ /* 0x000fe200000e0000 */
[----:B------:R-:W-:Y:S01]  /*ced0*/  IMAD.MOV.U32 R13, RZ, RZ, 0x40000040 ;  /* 0x40000040ff0d7424 */ /* 0x000fe200078e00ff */
[----:B------:R-:W-:Y:S02]  /*cee0*/  WARPGROUP.DEPBAR.LE gsb0, 0x0 ;  /* 0x00008000000079c5 */ /* 0x000fe40000010000 */
[----:B------:R-:W-:-:S09]  /*cef0*/  WARPGROUP.ARRIVE ;  /* 0x00000000000079c5 */ /* 0x000fd20000000000 */
        /* <DEDUP_REMOVED lines=9> */
[C---:B------:R-:W-:Y:S01]  /*cf90*/  VIADD R12, R8.reuse, 0x300 ;  /* 0x00000300080c7836 */ /* 0x040fe20000000000 */
[----:B------:R-:W-:Y:S01]  /*cfa0*/  R2UR UR11, R13 ;  /* 0x000000000d0b72ca */ /* 0x000fe200000e0000 */
[----:B------:R-:W-:Y:S02]  /*cfb0*/  IMAD.MOV.U32 R13, RZ, RZ, 0x40000040 ;  /* 0x40000040ff0d7424 */ /* 0x000fe400078e00ff */
[----:B------:R-:W-:Y:S01]  /*cfc0*/  VIADD R8, R8, 0x380 ;  /* 0x0000038008087836 */ /* 0x000fe20000000000 */
[----:B------:R-:W-:Y:S02]  /*cfd0*/  WARPGROUP.DEPBAR.LE gsb0, 0x0 ;  /* 0x00008000000079c5 */ /* 0x000fe40000010000 */
[----:B------:R-:W-:-:S07]  /*cfe0*/  WARPGROUP.ARRIVE ;  /* 0x00000000000079c5 */ /* 0x000fce0000000000 */
[----:B------:R-:W-:Y:S01]  /*cff0*/  HGMMA.64x64x16.F32 R88, R128, gdesc[UR8].tnspB, R88, gsb0 ;  /* 0x40e0000880587df0 */ /* 0x000fe20008000858 */
[----:B------:R-:W-:Y:S02]  /*d000*/  R2UR UR10, R12 ;  /* 0x000000000c0a72ca */ /* 0x000fe400000e0000 */
[----:B------:R-:W-:Y:S01]  /*d010*/  R2UR UR11, R13 ;  /* 0x000000000d0b72ca */ /* 0x000fe200000e0000 */
[----:B------:R-:W-:Y:S02]  /*d020*/  WARPGROUP.DEPBAR.LE gsb0, 0x0 ;  /* 0x00008000000079c5 */ /* 0x000fe40000010000 */
[----:B------:R-:W-:-:S10]  /*d030*/  WARPGROUP.ARRIVE ;  /* 0x00000000000079c5 */ /* 0x000fd40000000000 */
[----:B------:R-:W-:Y:S01]  /*d040*/  HGMMA.64x64x16.F32 R88, R124, gdesc[UR8].tnspB, R88, gsb0 ;  /* 0x40e000087c587df0 */ /* 0x000fe20008000858 */
[----:B------:R-:W-:Y:S02]  /*d050*/  R2UR UR10, R8 ;  /* 0x00000000080a72ca */ /* 0x000fe400000e0000 */
[----:B------:R-:W-:Y:S01]  /*d060*/  R2UR UR11, R9 ;  /* 0x00000000090b72ca */ /* 0x000fe200000e0000 */
[----:B------:R-:W1:Y:S01]  /*d070*/  @P2 LDC R8, c[0x0][0x450] ;  /* 0x00011400ff082b82 */ /* 0x000e620000000800 */
[----:B------:R-:W-:Y:S01]  /*d080*/  @!P1 IMAD R9, R7, 0x8, R16 ;  /* 0x0000000807099824 */ /* 0x000fe200078e0210 */
[----:B------:R-:W-:Y:S02]  /*d090*/  WARPGROUP.DEPBAR.LE gsb0, 0x0 ;  /* 0x00008000000079c5 */ /* 0x000fe40000010000 */
[----:B------:R-:W-:-:S08]  /*d0a0*/  WARPGROUP.ARRIVE ;  /* 0x00000000000079c5 */ /* 0x000fd00000000000 */
[----:B------:R-:W-:Y:S03]  /*d0b0*/  HGMMA.64x64x16.F32 R88, R120, gdesc[UR8].tnspB, R88, gsb0 ;  /* 0x40e0000878587df0 */ /* 0x000fe60008000858 */
[----:B------:R-:W-:Y:S02]  /*d0c0*/  WARPGROUP.DEPBAR.LE gsb0, 0x0 ;  /* 0x00008000000079c5 */ /* 0x000fe40000010000 */
[----:B---3--:R-:W-:Y:S01]  /*d0d0*/  IMAD.IADD R123, R151, 0x1, R149 ;  /* 0x00000001977b7824 */ /* 0x008fe200078e0295 */
[----:B------:R-:W-:-:S03]  /*d0e0*/  SHF.R.U32.HI R151, RZ, 0x7, R150 ;  /* 0x00000007ff977819 */ /* 0x000fc60000011696 */
[----:B0-----:R-:W-:-:S05]  /*d0f0*/  @P2 IMAD.HI.U32 R0, R123, R0, RZ ;  /* 0x000000007b002227 */ /* 0x001fca00078e00ff */
[----:B-1----:R-:W-:Y:S01]  /*d100*/  @P2 SHF.R.U32.HI R123, RZ, R8, R0 ;  /* 0x00000008ff7b2219 */ /* 0x002fe20000011600 */
[----:B------:R-:W-:Y:S02]  /*d110*/  VIADD R0, R151, 0x9 ;  /* 0x0000000997007836 */ /* 0x000fe40000000000 */
[----:B------:R-:W-:Y:S02]  /*d120*/  @!P1 VIADD R8, R9, 0x16840 ;  /* 0x0001684009089836 */ /* 0x000fe40000000000 */
[----:B------:R-:W0:Y:S01]  /*d130*/  SHFL.IDX PT, R124, R123, RZ, 0x1c1f ;  /* 0x001c1fff7b7c7589 */ /* 0x000e2200000e0000 */
[----:B------:R-:W-:Y:S02]  /*d140*/  SEL R0, R0, 0x9, !P4 ;  /* 0x0000000900007807 */ /* 0x000fe40006000000 */
[----:B------:R-:W-:-:S03]  /*d150*/  @!P1 PRMT R8, RZ, 0x654, R8 ;  /* 0x00000654ff089816 */ /* 0x000fc60000000008 */
[----:B------:R1:W-:Y:S06]  /*d160*/  BAR.ARV R0, 0x100 ;  /* 0x000400000000751d */ /* 0x0003ec0000002000 */
[----:B------:R3:W-:Y:S01]  /*d170*/  @!P1 SYNCS.ARRIVE.TRANS64.RED.A1T0 RZ, [R8+URZ], RZ ;  /* 0x000000ff08ff99a7 */ /* 0x0007e2000810043f */
[----:B-1----:R-:W-:-:S05]  /*d180*/  IMAD.SHL.U32 R0, R4, 0x80, RZ ;  /* 0x0000008004007824 */ /* 0x002fca00078e00ff */
[----:B------:R-:W-:Y:S01]  /*d190*/  IADD3 R121, -R156, 0x1, -R0 ;  /* 0x000000019c797810 */ /* 0x000fe20007ffe900 */
[----:B---3--:R-:W-:-:S03]  /*d1a0*/  IMAD.U32 R8, RZ, RZ, UR6 ;  /* 0x00000006ff087e24 */ /* 0x008fc6000f8e00ff */
[----:B--2---:R-:W-:Y:S02]  /*d1b0*/  IADD3 R121, -R157, R121, R153 ;  /* 0x000000799d797210 */ /* 0x004fe40007ffe199 */
[----:B------:R-:W-:-:S03]  /*d1c0*/  LOP3.LUT R9, RZ, R8, RZ, 0x33, !PT ;  /* 0x00000008ff097212 */ /* 0x000fc600078e33ff */
[----:B------:R-:W-:Y:S02]  /*d1d0*/  VIADD R122, R121, UR8 ;  /* 0x00000008797a7c36 */ /* 0x000fe40008000000 */
[----:B------:R-:W-:Y:S02]  /*d1e0*/  IMAD.IADD R121, R9, 0x1, R121 ;  /* 0x0000000109797824 */ /* 0x000fe400078e0279 */
[--C-:B0-----:R-:W-:Y:S02]  /*d1f0*/  IMAD.IADD R120, R122, 0x1, R124.reuse ;  /* 0x000000017a787824 */ /* 0x101fe400078e027c */
[----:B------:R-:W-:Y:S01]  /*d200*/  IMAD.IADD R9, R121, 0x1, R124 ;  /* 0x0000000179097824 */ /* 0x000fe200078e027c */
[----:B------:R-:W-:Y:S06]  /*d210*/  @!P3 BRA `(.L_x_1478) ;  /* 0x000000000058b947 */ /* 0x000fec0003800000 */
[----:B------:R-:W-:Y:S01]  /*d220*/  IADD3 R124, -R157, R153, R124 ;  /* 0x000000999d7c7210 */ /* 0x000fe20007ffe17c */
[----:B------:R-:W-:Y:S03]  /*d230*/  BSSY B0, `(.L_x_1479) ;  /* 0x0000010000007945 */ /* 0x000fe60003800000 */
        /* <DEDUP_REMOVED lines=10> */
.L_x_1480:
[----:B------:R-:W-:-:S05]  /*d2e0*/  IMAD.U32 R125, RZ, RZ, UR4 ;  /* 0x00000004ff7d7e24 */ /* 0x000fca000f8e00ff */
[----:B------:R-:W-:-:S13]  /*d2f0*/  ISETP.NE.AND P4, PT, R125, 0x1, PT ;  /* 0x000000017d00780c */ /* 0x000fda0003f85270 */
[----:B------:R-:W0:Y:S02]  /*d300*/  @P4 LDC.64 R12, c[0x0][0x9e8] ;  /* 0x00027a00ff0c4b82 */ /* 0x000e240000000a00 */
[----:B0-----:R-:W-:-:S05]  /*d310*/  @P4 IMAD.HI.U32 R12, R124, R12, RZ ;  /* 0x0000000c7c0c4227 */ /* 0x001fca00078e00ff */
[----:B------:R-:W-:-:S07]  /*d320*/  @P4 SHF.R.U32.HI R124, RZ, R13, R12 ;  /* 0x0000000dff7c4219 */ /* 0x000fce000001160c */
.L_x_1481:
[----:B------:R-:W-:Y:S05]  /*d330*/  BSYNC B0 ;  /* 0x0000000000007941 */ /* 0x000fea0003800000 */
.L_x_1479:
[----:B------:R-:W-:-:S04]  /*d340*/  IMAD R124, R124, R125, -R0 ;  /* 0x0000007d7c7c7224 */ /* 0x000fc800078e0a00 */
[----:B------:R-:W-:-:S05]  /*d350*/  IMAD.IADD R124, R124, 0x1, -R156 ;  /* 0x000000017c7c7824 */ /* 0x000fca00078e0a9c */
[----:B------:R-:W-:Y:S02]  /*d360*/  VIMNMX R9, R9, R124, !PT ;  /* 0x0000007c09097248 */ /* 0x000fe40007fe0100 */
[----:B------:R-:W-:-:S07]  /*d370*/  VIADDMNMX R120, R124, R125, R120, PT ;  /* 0x0000007d7c787246 */ /* 0x000fce0003800178 */
.L_x_1478:
[----:B------:R-:W-:Y:S01]  /*d380*/  ISETP.GT.AND P5, PT, R4, -0x1, PT ;  /* 0xffffffff0400780c */ /* 0x000fe20003fa4270 */
[----:B------:R-:W0:Y:S03]  /*d390*/  SHFL.IDX PT, R123, R123, 0x1, 0x1c1f ;  /* 0x003c1f007b7b7f89 */ /* 0x000e2600000e0000 */
[----:B------:R-:W-:-:S04]  /*d3a0*/  ISETP.GT.AND P4, PT, R9, RZ, P5 ;  /* 0x000000ff0900720c */ /* 0x000fc80002f84270 */
[----:B------:R-:W-:-:S04]  /*d3b0*/  ISETP.LT.OR P4, PT, R120, 0x1, P4 ;  /* 0x000000017800780c */ /* 0x000fc80002781670 */
[----:B------:R-:W-:Y:S02]  /*d3c0*/  FSEL R24, R24, -INF , !P4 ;  /* 0xff80000018187808 */ /* 0x000fe40006000000 */
[----:B------:R-:W-:-:S04]  /*d3d0*/  ISETP.GT.AND P4, PT, R9, 0x1, P5 ;  /* 0x000000010900780c */ /* 0x000fc80002f84270 */
[----:B------:R-:W-:-:S04]  /*d3e0*/  ISETP.LT.OR P4, PT, R120, 0x2, P4 ;  /* 0x000000027800780c */ /* 0x000fc80002781670 */
[----:B------:R-:W-:Y:S02]  /*d3f0*/  FSEL R25, R25, -INF , !P4 ;  /* 0xff80000019197808 */ /* 0x000fe40006000000 */
[----:B------:R-:W-:Y:S01]  /*d400*/  ISETP.GT.AND P4, PT, R9, 0x8, P5 ;  /* 0x000000080900780c */ /* 0x000fe20002f84270 */
[--C-:B0-----:R-:W-:Y:S02]  /*d410*/  IMAD.IADD R122, R122, 0x1, R123.reuse ;  /* 0x000000017a7a7824 */ /* 0x101fe400078e027b */
[----:B------:R-:W-:Y:S01]  /*d420*/  IMAD.IADD R121, R121, 0x1, R123 ;  /* 0x0000000179797824 */ /* 0x000fe200078e027b */
[----:B------:R-:W-:-:S04]  /*d430*/  ISETP.LT.OR P4, PT, R120, 0x9, P4 ;  /* 0x000000097800780c */ /* 0x000fc80002781670 */
[----:B------:R-:W-:Y:S02]  /*d440*/  FSEL R28, R28, -INF , !P4 ;  /* 0xff8000001c1c7808 */ /* 0x000fe40006000000 */
[----:B------:R-:W-:-:S04]  /*d450*/  ISETP.GT.AND P4, PT, R9, 0x9, P5 ;  /* 0x000000090900780c */ /* 0x000fc80002f84270 */
        /* <DEDUP_REMOVED lines=85> */
[----:B------:R-:W-:Y:S01]  /*d9b0*/  FSEL R85, R85, -INF , !P4 ;  /* 0xff80000055557808 */ /* 0x000fe20006000000 */
[----:B------:R-:W-:Y:S08]  /*d9c0*/  @!P3 BRA `(.L_x_1482) ;  /* 0x000000000058b947 */ /* 0x000ff00003800000 */
        /* <DEDUP_REMOVED lines=12> */
.L_x_1484:
[----:B------:R-:W-:-:S05]  /*da90*/  IMAD.U32 R9, RZ, RZ, UR4 ;  /* 0x00000004ff097e24 */ /* 0x000fca000f8e00ff */
[----:B------:R-:W-:-:S13]  /*daa0*/  ISETP.NE.AND P4, PT, R9, 0x1, PT ;  /* 0x000000010900780c */ /* 0x000fda0003f85270 */
[----:B------:R-:W0:Y:S02]  /*dab0*/  @P4 LDC.64 R12, c[0x0][0x9e8] ;  /* 0x00027a00ff0c4b82 */ /* 0x000e240000000a00 */
[----:B0-----:R-:W-:-:S05]  /*dac0*/  @P4 IMAD.HI.U32 R12, R123, R12, RZ ;  /* 0x0000000c7b0c4227 */ /* 0x001fca00078e00ff */
[----:B------:R-:W-:-:S07]  /*dad0*/  @P4 SHF.R.U32.HI R123, RZ, R13, R12 ;  /* 0x0000000dff7b4219 */ /* 0x000fce000001160c */
.L_x_1485:
[----:B------:R-:W-:Y:S05]  /*dae0*/  BSYNC B0 ;  /* 0x0000000000007941 */ /* 0x000fea0003800000 */
.L_x_1483:
[----:B------:R-:W-:-:S04]  /*daf0*/  IMAD R0, R123, R9, -R0 ;  /* 0x000000097b007224 */ /* 0x000fc800078e0a00 */
[----:B------:R-:W-:-:S05]  /*db00*/  IMAD.IADD R0, R0, 0x1, -R156 ;  /* 0x0000000100007824 */ /* 0x000fca00078e0a9c */
[----:B------:R-:W-:Y:S02]  /*db10*/  VIMNMX R121, R121, R0, !PT ;  /* 0x0000000079797248 */ /* 0x000fe40007fe0100 */
[----:B------:R-:W-:-:S07]  /*db20*/  VIADDMNMX R122, R0, R9, R122, PT ;  /* 0x00000009007a7246 */ /* 0x000fce000380017a */
.L_x_1482:
[----:B------:R-:W-:Y:S02]  /*db30*/  @!P1 IMAD R0, R17, 0x8, R16 ;  /* 0x0000000811009824 */ /* 0x000fe400078e0210 */
[----:B------:R-:W-:Y:S02]  /*db40*/  IMAD.MOV.U32 R153, RZ, RZ, R20 ;  /* 0x000000ffff997224 */ /* 0x000fe400078e0014 */
[----:B------:R-:W-:-:S05]  /*db50*/  @!P1 VIADD R0, R0, 0x16860 ;  /* 0x0001686000009836 */ /* 0x000fca0000000000 */
[----:B------:R-:W-:-:S04]  /*db60*/  @!P1 PRMT R0, RZ, 0x654, R0 ;  /* 0x00000654ff009816 */ /* 0x000fc80000000000 */
[----:B------:R0:W-:Y:S02]  /*db70*/  @!P1 SYNCS.ARRIVE.TRANS64.RED.A1T0 RZ, [R0+URZ], RZ ;  /* 0x000000ff00ff99a7 */ /* 0x0001e4000810043f */
[----:B0-----:R-:W-:-:S04]  /*db80*/  FMNMX.FTZ R0, R24, R3, !PT ;  /* 0x0000000318007209 */ /* 0x001fc80007810000 */
        /* <DEDUP_REMOVED lines=30> */
[----:B------:R-:W-:-:S05]  /*dd70*/  FMNMX.FTZ R0, R85, R0, !PT ;  /* 0x0000000055007209 */ /* 0x000fca0007810000 */
[----:B------:R-:W0:Y:S02]  /*dd80*/  SHFL.BFLY PT, R9, R0, 0x2, 0x1f ;  /* 0x0c401f0000097f89 */ /* 0x000e2400000e0000 */
[----:B0-----:R-:W-:-:S05]  /*dd90*/  FMNMX.FTZ R9, R0, R9, !PT ;  /* 0x0000000900097209 */ /* 0x001fca0007810000 */
[----:B------:R-:W0:Y:S02]  /*dda0*/  SHFL.BFLY PT, R0, R9, 0x1, 0x1f ;  /* 0x0c201f0009007f89 */ /* 0x000e2400000e0000 */
[----:B0-----:R-:W-:Y:S02]  /*ddb0*/  FMNMX.FTZ R9, R9, R0, !PT ;  /* 0x0000000009097209 */ /* 0x001fe40007810000 */
[----:B------:R-:W0:Y:S02]  /*ddc0*/  LDC R0, c[0x0][0x988] ;  /* 0x00026200ff007b82 */ /* 0x000e240000000800 */
[----:B------:R-:W-:-:S04]  /*ddd0*/  FSETP.NEU.FTZ.AND P4, PT, R9, -INF , PT ;  /* 0xff8000000900780b */ /* 0x000fc80003f9d000 */
[----:B------:R-:W-:-:S05]  /*dde0*/  FSEL R12, R9, RZ, P4 ;  /* 0x000000ff090c7208 */ /* 0x000fca0002000000 */
[----:B------:R-:W-:Y:S01]  /*ddf0*/  FADD.FTZ R12, -R12, R3 ;  /* 0x000000030c0c7221 */ /* 0x000fe20000010100 */
[----:B0-----:R-:W-:-:S03]  /*de00*/  FMUL.FTZ R3, R9, R0 ;  /* 0x0000000009037220 */ /* 0x001fc60000410000 */
[-C--:B------:R-:W-:Y:S02]  /*de10*/  FMUL.FTZ R12, R12, R0.reuse ;  /* 0x000000000c0c7220 */ /* 0x080fe40000410000 */
[----:B------:R-:W-:Y:S02]  /*de20*/  FSEL R3, R3, RZ, P4 ;  /* 0x000000ff03037208 */ /* 0x000fe40002000000 */
[----:B------:R-:W-:Y:S02]  /*de30*/  ISETP.GT.AND P4, PT, R121, 0x1, P5 ;  /* 0x000000017900780c */ /* 0x000fe40002f84270 */
[----:B------:R-:W-:Y:S01]  /*de40*/  MUFU.EX2 R12, R12 ;  /* 0x0000000c000c7308 */ /* 0x000fe20000000800 */
[-CC-:B------:R-:W-:Y:S01]  /*de50*/  FFMA.FTZ R24, R24, R0.reuse, -R3.reuse ;  /* 0x0000000018187223 */ /* 0x180fe20000010803 */
[----:B------:R-:W-:Y:S01]  /*de60*/  ISETP.LT.OR P4, PT, R122, 0x2, P4 ;  /* 0x000000027a00780c */ /* 0x000fe20002781670 */
[-CC-:B------:R-:W-:Y:S01]  /*de70*/  FFMA.FTZ R25, R25, R0.reuse, -R3.reuse ;  /* 0x0000000019197223 */ /* 0x180fe20000010803 */
[-CC-:B------:R-:W-:Y:S01]  /*de80*/  FFMA.FTZ R28, R28, R0.reuse, -R3.reuse ;  /* 0x000000001c1c7223 */ /* 0x180fe20000010803 */
[----:B------:R-:W-:Y:S01]  /*de90*/  FFMA.FTZ R29, R29, R0, -R3 ;  /* 0x000000001d1d7223 */ /* 0x000fe20000010803 */
[----:B------:R-:W-:-:S02]  /*dea0*/  FSEL R27, R27, -INF , !P4 ;  /* 0xff8000001b1b7808 */ /* 0x000fc40006000000 */
[----:B------:R-:W0:Y:S01]  /*deb0*/  MUFU.EX2 R24, R24 ;  /* 0x0000001800187308 */ /* 0x000e220000000800 */
[----:B------:R-:W-:Y:S01]  /*dec0*/  ISETP.GT.AND P4, PT, R121, 0x8, P5 ;  /* 0x000000087900780c */ /* 0x000fe20002f84270 */
[-CC-:B------:R-:W-:Y:S01]  /*ded0*/  FFMA.FTZ R32, R32, R0.reuse, -R3.reuse ;  /* 0x0000000020207223 */ /* 0x180fe20000010803 */
[-CC-:B------:R-:W-:Y:S01]  /*dee0*/  FFMA.FTZ R33, R33, R0.reuse, -R3.reuse ;  /* 0x0000000021217223 */ /* 0x180fe20000010803 */
[-CC-:B------:R-:W-:Y:S01]  /*def0*/  FFMA.FTZ R36, R36, R0.reuse, -R3.reuse ;  /* 0x0000000024247223 */ /* 0x180fe20000010803 */
[----:B------:R-:W-:Y:S01]  /*df00*/  ISETP.LT.OR P4, PT, R122, 0x9, P4 ;  /* 0x000000097a00780c */ /* 0x000fe20002781670 */
[-CC-:B------:R-:W-:Y:S01]  /*df10*/  FFMA.FTZ R37, R37, R0.reuse, -R3.reuse ;  /* 0x0000000025257223 */ /* 0x180fe20000010803 */
[-CC-:B------:R-:W-:Y:S01]  /*df20*/  FFMA.FTZ R40, R40, R0.reuse, -R3.reuse ;  /* 0x0000000028287223 */ /* 0x180fe20000010803 */
[----:B------:R-:W1:Y:S01]  /*df30*/  MUFU.EX2 R25, R25 ;  /* 0x0000001900197308 */ /* 0x000e620000000800 */
[----:B------:R-:W-:Y:S01]  /*df40*/  FSEL R30, R30, -INF , !P4 ;  /* 0xff8000001e1e7808 */ /* 0x000fe20006000000 */
[-CC-:B------:R-:W-:Y:S01]  /*df50*/  FFMA.FTZ R41, R41, R0.reuse, -R3.reuse ;  /* 0x0000000029297223 */ /* 0x180fe20000010803 */
[----:B------:R-:W-:Y:S01]  /*df60*/  ISETP.GT.AND P4, PT, R121, 0x9, P5 ;  /* 0x000000097900780c */ /* 0x000fe20002f84270 */
[-CC-:B------:R-:W-:Y:S01]  /*df70*/  FFMA.FTZ R44, R44, R0.reuse, -R3.reuse ;  /* 0x000000002c2c7223 */ /* 0x180fe20000010803 */
[-CC-:B------:R-:W-:Y:S01]  /*df80*/  FFMA.FTZ R45, R45, R0.reuse, -R3.reuse ;  /* 0x000000002d2d7223 */ /* 0x180fe20000010803 */
[--C-:B------:R-:W-:Y:S01]  /*df90*/  FFMA.FTZ R48, R48, R0, -R3.reuse ;  /* 0x0000000030307223 */ /* 0x100fe20000010803 */
[----:B------:R-:W-:Y:S01]  /*dfa0*/  ISETP.LT.OR P4, PT, R122, 0xa, P4 ;  /* 0x0000000a7a00780c */ /* 0x000fe20002781670 */
[----:B------:R-:W2:Y:S01]  /*dfb0*/  MUFU.EX2 R28, R28 ;  /* 0x0000001c001c7308 */ /* 0x000ea20000000800 */
[----:B0-----:R-:W-:Y:S01]  /*dfc0*/  FFMA.FTZ R6, R12, R6, R24 ;  /* 0x000000060c067223 */ /* 0x001fe20000010018 */
[-CC-:B------:R-:W-:Y:S01]  /*dfd0*/  FFMA.FTZ R49, R49, R0.reuse, -R3.reuse ;  /* 0x0000000031317223 */ /* 0x180fe20000010803 */
[----:B------:R-:W-:Y:S01]  /*dfe0*/  FSEL R31, R31, -INF , !P4 ;  /* 0xff8000001f1f7808 */ /* 0x000fe20006000000 */
[-CC-:B------:R-:W-:Y:S01]  /*dff0*/  FFMA.FTZ R52, R52, R0.reuse, -R3.reuse ;  /* 0x0000000034347223 */ /* 0x180fe20000010803 */
[----:B------:R-:W-:Y:S01]  /*e000*/  ISETP.GT.AND P4, PT, R121, 0x10, P5 ;  /* 0x000000107900780c */ /* 0x000fe20002f84270 */
[-CC-:B------:R-:W-:Y:S01]  /*e010*/  FFMA.FTZ R53, R53, R0.reuse, -R3.reuse ;  /* 0x0000000035357223 */ /* 0x180fe20000010803 */
[--C-:B------:R-:W-:Y:S01]  /*e020*/  FFMA.FTZ R56, R56, R0, -R3.reuse ;  /* 0x0000000038387223 */ /* 0x100fe20000010803 */
[----:B------:R-:W0:Y:S01]  /*e030*/  MUFU.EX2 R29, R29 ;  /* 0x0000001d001d7308 */ /* 0x000e220000000800 */
[----:B------:R-:W-:Y:S01]  /*e040*/  ISETP.LT.OR P4, PT, R122, 0x11, P4 ;  /* 0x000000117a00780c */ /* 0x000fe20002781670 */
[C---:B-1----:R-:W-:Y:S01]  /*e050*/  FADD.FTZ R6, R25.reuse, R6 ;  /* 0x0000000619067221 */ /* 0x042fe20000010000 */
[----:B------:R-:W-:Y:S01]  /*e060*/  F2FP.F16.F32.PACK_AB R148, R25, R24 ;  /* 0x000000181994723e */ /* 0x000fe200000000ff */
[-CC-:B------:R-:W-:Y:S01]  /*e070*/  FFMA.FTZ R57, R57, R0.reuse, -R3.reuse ;  /* 0x0000000039397223 */ /* 0x180fe20000010803 */
[----:B------:R-:W-:Y:S01]  /*e080*/  FSEL R34, R34, -INF , !P4 ;  /* 0xff80000022227808 */ /* 0x000fe20006000000 */
[-CC-:B------:R-:W-:Y:S01]  /*e090*/  FFMA.FTZ R60, R60, R0.reuse, -R3.reuse ;  /* 0x000000003c3c7223 */ /* 0x180fe20000010803 */
[----:B------:R-:W-:Y:S01]  /*e0a0*/  ISETP.GT.AND P4, PT, R121, 0x11, P5 ;  /* 0x000000117900780c */ /* 0x000fe20002f84270 */
[----:B------:R-:W1:Y:S01]  /*e0b0*/  MUFU.EX2 R32, R32 ;  /* 0x0000002000207308 */ /* 0x000e620000000800 */
[----:B--2---:R-:W-:Y:S01]  /*e0c0*/  FADD.FTZ R6, R28, R6 ;  /* 0x000000061c067221 */ /* 0x004fe20000010000 */
[-CC-:B------:R-:W-:Y:S01]  /*e0d0*/  FFMA.FTZ R61, R61, R0.reuse, -R3.reuse ;  /* 0x000000003d3d7223 */ /* 0x180fe20000010803 */
[----:B------:R-:W-:Y:S01]  /*e0e0*/  ISETP.LT.OR P4, PT, R122, 0x12, P4 ;  /* 0x000000127a00780c */ /* 0x000fe20002781670 */
[-CC-:B------:R-:W-:Y:S01]  /*e0f0*/  FFMA.FTZ R64, R64, R0.reuse, -R3.reuse ;  /* 0x0000000040407223 */ /* 0x180fe20000010803 */
[-CC-:B------:R-:W-:Y:S01]  /*e100*/  FFMA.FTZ R65, R65, R0.reuse, -R3.reuse ;  /* 0x0000000041417223 */ /* 0x180fe20000010803 */
[-CC-:B------:R-:W-:Y:S01]  /*e110*/  FFMA.FTZ R68, R68, R0.reuse, -R3.reuse ;  /* 0x0000000044447223 */ /* 0x180fe20000010803 */
[----:B------:R-:W-:Y:S01]  /*e120*/  FSEL R35, R35, -INF , !P4 ;  /* 0xff80000023237808 */ /* 0x000fe20006000000 */
[----:B------:R-:W2:Y:S01]  /*e130*/  MUFU.EX2 R33, R33 ;  /* 0x0000002100217308 */ /* 0x000ea20000000800 */
[----:B------:R-:W-:Y:S01]  /*e140*/  ISETP.GT.AND P4, PT, R121, 0x18, P5 ;  /* 0x000000187900780c */ /* 0x000fe20002f84270 */
[----:B0-----:R-:W-:Y:S01]  /*e150*/  FADD.FTZ R6, R29, R6 ;  /* 0x000000061d067221 */ /* 0x001fe20000010000 */
[-CC-:B------:R-:W-:Y:S01]  /*e160*/  FFMA.FTZ R69, R69, R0.reuse, -R3.reuse ;  /* 0x0000000045457223 */ /* 0x180fe20000010803 */
[-CC-:B------:R-:W-:Y:S01]  /*e170*/  FFMA.FTZ R72, R72, R0.reuse, -R3.reuse ;  /* 0x0000000048487223 */ /* 0x180fe20000010803 */
[----:B------:R-:W-:Y:S01]  /*e180*/  ISETP.LT.OR P4, PT, R122, 0x19, P4 ;  /* 0x000000197a00780c */ /* 0x000fe20002781670 */
[-CC-:B------:R-:W-:Y:S01]  /*e190*/  FFMA.FTZ R73, R73, R0.reuse, -R3.reuse ;  /* 0x0000000049497223 */ /* 0x180fe20000010803 */
[-CC-:B------:R-:W-:Y:S01]  /*e1a0*/  FFMA.FTZ R76, R76, R0.reuse, -R3.reuse ;  /* 0x000000004c4c7223 */ /* 0x180fe20000010803 */
[----:B------:R-:W0:Y:S01]  /*e1b0*/  MUFU.EX2 R36, R36 ;  /* 0x0000002400247308 */ /* 0x000e220000000800 */
[----:B------:R-:W-:Y:S01]  /*e1c0*/  FSEL R38, R38, -INF , !P4 ;  /* 0xff80000026267808 */ /* 0x000fe20006000000 */
[----:B-1----:R-:W-:Y:S01]  /*e1d0*/  FADD.FTZ R6, R32, R6 ;  /* 0x0000000620067221 */ /* 0x002fe20000010000 */
[----:B------:R-:W-:Y:S01]  /*e1e0*/  ISETP.GT.AND P4, PT, R121, 0x19, P5 ;  /* 0x000000197900780c */ /* 0x000fe20002f84270 */
[-CC-:B------:R-:W-:Y:S01]  /*e1f0*/  FFMA.FTZ R77, R77, R0.reuse, -R3.reuse ;  /* 0x000000004d4d7223 */ /* 0x180fe20000010803 */
[-CC-:B------:R-:W-:Y:S01]  /*e200*/  FFMA.FTZ R80, R80, R0.reuse, -R3.reuse ;  /* 0x0000000050507223 */ /* 0x180fe20000010803 */
[-CC-:B------:R-:W-:Y:S01]  /*e210*/  FFMA.FTZ R81, R81, R0.reuse, -R3.reuse ;  /* 0x0000000051517223 */ /* 0x180fe20000010803 */
[----:B------:R-:W-:Y:S01]  /*e220*/  ISETP.LT.OR P4, PT, R122, 0x1a, P4 ;  /* 0x0000001a7a00780c */ /* 0x000fe20002781670 */
[----:B------:R-:W1:Y:S01]  /*e230*/  MUFU.EX2 R37, R37 ;  /* 0x0000002500257308 */ /* 0x000e620000000800 */
[----:B--2---:R-:W-:Y:S01]  /*e240*/  FADD.FTZ R6, R33, R6 ;  /* 0x0000000621067221 */ /* 0x004fe20000010000 */
[-CC-:B------:R-:W-:Y:S01]  /*e250*/  FFMA.FTZ R84, R84, R0.reuse, -R3.reuse ;  /* 0x0000000054547223 */ /* 0x180fe20000010803 */
[----:B------:R-:W-:Y:S01]  /*e260*/  FSEL R39, R39, -INF , !P4 ;  /* 0xff80000027277808 */ /* 0x000fe20006000000 */
[----:B------:R-:W-:Y:S01]  /*e270*/  FFMA.FTZ R3, R85, R0, -R3 ;  /* 0x0000000055037223 */ /* 0x000fe20000010803 */
[----:B------:R-:W-:Y:S01]  /*e280*/  ISETP.GT.AND P4, PT, R121, 0x20, P5 ;  /* 0x000000207900780c */ /* 0x000fe20002f84270 */
[-C--:B------:R-:W-:Y:S01]  /*e290*/  FMUL.FTZ R88, R88, R12.reuse ;  /* 0x0000000c58587220 */ /* 0x080fe20000410000 */
[-C--:B------:R-:W-:Y:S01]  /*e2a0*/  FMUL.FTZ R89, R89, R12.reuse ;  /* 0x0000000c59597220 */ /* 0x080fe20000410000 */
[----:B------:R-:W2:Y:S01]  /*e2b0*/  MUFU.EX2 R40, R40 ;  /* 0x0000002800287308 */ /* 0x000ea20000000800 */
[----:B------:R-:W-:Y:S01]  /*e2c0*/  ISETP.LT.OR P4, PT, R122, 0x21, P4 ;  /* 0x000000217a00780c */ /* 0x000fe20002781670 */
[----:B0-----:R-:W-:Y:S01]  /*e2d0*/  FADD.FTZ R6, R36, R6 ;  /* 0x0000000624067221 */ /* 0x001fe20000010000 */
[-C--:B------:R-:W-:Y:S01]  /*e2e0*/  FMUL.FTZ R92, R92, R12.reuse ;  /* 0x0000000c5c5c7220 */ /* 0x080fe20000410000 */
[-C--:B------:R-:W-:Y:S01]  /*e2f0*/  FMUL.FTZ R93, R93, R12.reuse ;  /* 0x0000000c5d5d7220 */ /* 0x080fe20000410000 */
[----:B------:R-:W-:Y:S01]  /*e300*/  FSEL R42, R42, -INF , !P4 ;  /* 0xff8000002a2a7808 */ /* 0x000fe20006000000 */
[-C--:B------:R-:W-:Y:S01]  /*e310*/  FMUL.FTZ R96, R96, R12.reuse ;  /* 0x0000000c60607220 */ /* 0x080fe20000410000 */
[----:B------:R-:W-:Y:S01]  /*e320*/  ISETP.GT.AND P4, PT, R121, 0x21, P5 ;  /* 0x000000217900780c */ /* 0x000fe20002f84270 */
[----:B------:R-:W0:Y:S01]  /*e330*/  MUFU.EX2 R41, R41 ;  /* 0x0000002900297308 */ /* 0x000e220000000800 */
[----:B-1----:R-:W-:Y:S01]  /*e340*/  FADD.FTZ R25, R37, R6 ;  /* 0x0000000625197221 */ /* 0x002fe20000010000 */
[-C--:B------:R-:W-:Y:S01]  /*e350*/  FMUL.FTZ R97, R97, R12.reuse ;  /* 0x0000000c61617220 */ /* 0x080fe20000410000 */
[----:B------:R-:W-:Y:S01]  /*e360*/  ISETP.LT.OR P4, PT, R122, 0x22, P4 ;  /* 0x000000227a00780c */ /* 0x000fe20002781670 */
[-C--:B------:R-:W-:Y:S01]  /*e370*/  FMUL.FTZ R100, R100, R12.reuse ;  /* 0x0000000c64647220 */ /* 0x080fe20000410000 */
[-C--:B------:R-:W-:Y:S01]  /*e380*/  FMUL.FTZ R101, R101, R12.reuse ;  /* 0x0000000c65657220 */ /* 0x080fe20000410000 */
[-C--:B------:R-:W-:Y:S01]  /*e390*/  FMUL.FTZ R104, R104, R12.reuse ;  /* 0x0000000c68687220 */ /* 0x080fe20000410000 */
[----:B------:R-:W-:Y:S01]  /*e3a0*/  FSEL R43, R43, -INF , !P4 ;  /* 0xff8000002b2b7808 */ /* 0x000fe20006000000 */
[----:B------:R-:W1:Y:S01]  /*e3b0*/  MUFU.EX2 R44, R44 ;  /* 0x0000002c002c7308 */ /* 0x000e620000000800 */
[----:B------:R-:W-:Y:S01]  /*e3c0*/  ISETP.GT.AND P4, PT, R121, 0x28, P5 ;  /* 0x000000287900780c */ /* 0x000fe20002f84270 */
[----:B--2---:R-:W-:Y:S01]  /*e3d0*/  FADD.FTZ R6, R40, R25 ;  /* 0x0000001928067221 */ /* 0x004fe20000010000 */
[-C--:B------:R-:W-:Y:S01]  /*e3e0*/  FMUL.FTZ R105, R105, R12.reuse ;  /* 0x0000000c69697220 */ /* 0x080fe20000410000 */
[-C--:B------:R-:W-:Y:S01]  /*e3f0*/  FMUL.FTZ R108, R108, R12.reuse ;  /* 0x0000000c6c6c7220 */ /* 0x080fe20000410000 */
[----:B------:R-:W-:Y:S01]  /*e400*/  ISETP.LT.OR P4, PT, R122, 0x29, P4 ;  /* 0x000000297a00780c */ /* 0x000fe20002781670 */
[-C--:B------:R-:W-:Y:S01]  /*e410*/  FMUL.FTZ R109, R109, R12.reuse ;  /* 0x0000000c6d6d7220 */ /* 0x080fe20000410000 */
[-C--:B------:R-:W-:Y:S01]  /*e420*/  FMUL.FTZ R112, R112, R12.reuse ;  /* 0x0000000c70707220 */ /* 0x080fe20000410000 */
[----:B------:R-:W2:Y:S01]  /*e430*/  MUFU.EX2 R45, R45 ;  /* 0x0000002d002d7308 */ /* 0x000ea20000000800 */
[----:B------:R-:W-:Y:S01]  /*e440*/  FSEL R46, R46, -INF , !P4 ;  /* 0xff8000002e2e7808 */ /* 0x000fe20006000000 */
[----:B0-----:R-:W-:Y:S01]  /*e450*/  FADD.FTZ R25, R41, R6 ;  /* 0x0000000629197221 */ /* 0x001fe20000010000 */
[----:B------:R-:W-:Y:S01]  /*e460*/  ISETP.GT.AND P4, PT, R121, 0x29, P5 ;  /* 0x000000297900780c */ /* 0x000fe20002f84270 */
[-C--:B------:R-:W-:Y:S01]  /*e470*/  FMUL.FTZ R113, R113, R12.reuse ;  /* 0x0000000c71717220 */ /* 0x080fe20000410000 */
[-C--:B------:R-:W-:Y:S01]  /*e480*/  FMUL.FTZ R116, R116, R12.reuse ;  /* 0x0000000c74747220 */ /* 0x080fe20000410000 */
[----:B------:R-:W-:Y:S01]  /*e490*/  FMUL.FTZ R117, R117, R12 ;  /* 0x0000000c75757220 */ /* 0x000fe20000410000 */
[----:B------:R-:W-:Y:S01]  /*e4a0*/  ISETP.LT.OR P4, PT, R122, 0x2a, P4 ;  /* 0x0000002a7a00780c */ /* 0x000fe20002781670 */
[----:B------:R-:W-:Y:S01]  /*e4b0*/  MUFU.EX2 R48, R48 ;  /* 0x0000003000307308 */ /* 0x000fe20000000800 */
[----:B-1----:R-:W-:Y:S01]  /*e4c0*/  FADD.FTZ R6, R44, R25 ;  /* 0x000000192c067221 */ /* 0x002fe20000010000 */
[----:B------:R-:W-:-:S02]  /*e4d0*/  F2FP.F16.F32.PACK_AB R150, R29, R28 ;  /* 0x0000001c1d96723e */ /* 0x000fc400000000ff */
[----:B------:R-:W-:Y:S02]  /*e4e0*/  FSEL R47, R47, -INF , !P4 ;  /* 0xff8000002f2f7808 */ /* 0x000fe40006000000 */
[----:B------:R-:W-:Y:S02]  /*e4f0*/  ISETP.GT.AND P4, PT, R121, 0x30, P5 ;  /* 0x000000307900780c */ /* 0x000fe40002f84270 */
[----:B------:R-:W0:Y:S01]  /*e500*/  MUFU.EX2 R49, R49 ;  /* 0x0000003100317308 */ /* 0x000e220000000800 */
[----:B--2---:R-:W-:Y:S01]  /*e510*/  FADD.FTZ R25, R45, R6 ;  /* 0x000000062d197221 */ /* 0x004fe20000010000 */
[----:B------:R-:W-:Y:S02]  /*e520*/  ISETP.LT.OR P4, PT, R122, 0x31, P4 ;  /* 0x000000317a00780c */ /* 0x000fe40002781670 */
[----:B------:R-:W-:Y:S02]  /*e530*/  F2FP.F16.F32.PACK_AB R144, R33, R32 ;  /* 0x000000202190723e */ /* 0x000fe400000000ff */
[----:B------:R-:W-:-:S02]  /*e540*/  FSEL R50, R50, -INF , !P4 ;  /* 0xff80000032327808 */ /* 0x000fc40006000000 */
[----:B------:R-:W-:Y:S01]  /*e550*/  ISETP.GT.AND P4, PT, R121, 0x31, P5 ;  /* 0x000000317900780c */ /* 0x000fe20002f84270 */
[----:B------:R-:W-:Y:S01]  /*e560*/  MUFU.EX2 R52, R52 ;  /* 0x0000003400347308 */ /* 0x000fe20000000800 */
[----:B------:R-:W-:Y:S02]  /*e570*/  F2FP.F16.F32.PACK_AB R146, R37, R36 ;  /* 0x000000242592723e */ /* 0x000fe400000000ff */
[----:B------:R-:W-:Y:S02]  /*e580*/  ISETP.LT.OR P4, PT, R122, 0x32, P4 ;  /* 0x000000327a00780c */ /* 0x000fe40002781670 */
[----:B------:R-:W-:Y:S02]  /*e590*/  F2FP.F16.F32.PACK_AB R140, R41, R40 ;  /* 0x00000028298c723e */ /* 0x000fe400000000ff */
[----:B------:R-:W-:Y:S01]  /*e5a0*/  FSEL R51, R51, -INF , !P4 ;  /* 0xff80000033337808 */ /* 0x000fe20006000000 */
[----:B------:R-:W1:Y:S01]  /*e5b0*/  MUFU.EX2 R53, R53 ;  /* 0x0000003500357308 */ /* 0x000e620000000800 */
[----:B------:R-:W-:-:S02]  /*e5c0*/  ISETP.GT.AND P4, PT, R121, 0x38, P5 ;  /* 0x000000387900780c */ /* 0x000fc40002f84270 */
[----:B------:R-:W-:Y:S02]  /*e5d0*/  F2FP.F16.F32.PACK_AB R142, R45, R44 ;  /* 0x0000002c2d8e723e */ /* 0x000fe400000000ff */
[----:B------:R-:W-:Y:S02]  /*e5e0*/  ISETP.LT.OR P4, PT, R122, 0x39, P4 ;  /* 0x000000397a00780c */ /* 0x000fe40002781670 */
[----:B0-----:R-:W-:Y:S01]  /*e5f0*/  F2FP.F16.F32.PACK_AB R136, R49, R48 ;  /* 0x000000303188723e */ /* 0x001fe200000000ff */
[----:B------:R-:W-:Y:S01]  /*e600*/  MUFU.EX2 R56, R56 ;  /* 0x0000003800387308 */ /* 0x000fe20000000800 */
[----:B------:R-:W-:Y:S02]  /*e610*/  FSEL R54, R54, -INF , !P4 ;  /* 0xff80000036367808 */ /* 0x000fe40006000000 */
[----:B------:R-:W-:-:S04]  /*e620*/  ISETP.GT.AND P4, PT, R121, 0x39, P5 ;  /* 0x000000397900780c */ /* 0x000fc80002f84270 */
[----:B------:R-:W-:Y:S01]  /*e630*/  ISETP.LT.OR P4, PT, R122, 0x3a, P4 ;  /* 0x0000003a7a00780c */ /* 0x000fe20002781670 */
[----:B------:R-:W0:Y:S01]  /*e640*/  MUFU.EX2 R57, R57 ;  /* 0x0000003900397308 */ /* 0x000e220000000800 */
[----:B-1----:R-:W-:Y:S02]  /*e650*/  F2FP.F16.F32.PACK_AB R138, R53, R52 ;  /* 0x00000034358a723e */ /* 0x002fe400000000ff */
[----:B------:R-:W-:Y:S02]  /*e660*/  FSEL R55, R55, -INF , !P4 ;  /* 0xff80000037377808 */ /* 0x000fe40006000000 */
[----:B------:R-:W-:-:S03]  /*e670*/  ISETP.GT.AND P4, PT, R121, 0x40, P5 ;  /* 0x000000407900780c */ /* 0x000fc60002f84270 */
[----:B------:R-:W-:Y:S01]  /*e680*/  MUFU.EX2 R60, R60 ;  /* 0x0000003c003c7308 */ /* 0x000fe20000000800 */
[----:B------:R-:W-:-:S04]  /*e690*/  ISETP.LT.OR P4, PT, R122, 0x41, P4 ;  /* 0x000000417a00780c */ /* 0x000fc80002781670 */
[----:B------:R-:W-:Y:S02]  /*e6a0*/  FSEL R58, R58, -INF , !P4 ;  /* 0xff8000003a3a7808 */ /* 0x000fe40006000000 */
[----:B------:R-:W-:Y:S01]  /*e6b0*/  ISETP.GT.AND P4, PT, R121, 0x41, P5 ;  /* 0x000000417900780c */ /* 0x000fe20002f84270 */
[----:B------:R-:W1:Y:S01]  /*e6c0*/  MUFU.EX2 R61, R61 ;  /* 0x0000003d003d7308 */ /* 0x000e620000000800 */
[----:B0-----:R-:W-:Y:S02]  /*e6d0*/  F2FP.F16.F32.PACK_AB R132, R57, R56 ;  /* 0x000000383984723e */ /* 0x001fe400000000ff */
[----:B------:R-:W-:-:S04]  /*e6e0*/  ISETP.LT.OR P4, PT, R122, 0x42, P4 ;  /* 0x000000427a00780c */ /* 0x000fc80002781670 */
[----:B------:R-:W-:Y:S01]  /*e6f0*/  FSEL R59, R59, -INF , !P4 ;  /* 0xff8000003b3b7808 */ /* 0x000fe20006000000 */
[----:B------:R-:W-:Y:S01]  /*e700*/  MUFU.EX2 R64, R64 ;  /* 0x0000004000407308 */ /* 0x000fe20000000800 */
[----:B------:R-:W-:-:S04]  /*e710*/  ISETP.GT.AND P4, PT, R121, 0x48, P5 ;  /* 0x000000487900780c */ /* 0x000fc80002f84270 */
[----:B------:R-:W-:-:S03]  /*e720*/  ISETP.LT.OR P4, PT, R122, 0x49, P4 ;  /* 0x000000497a00780c */ /* 0x000fc60002781670 */
[----:B------:R-:W0:Y:S01]  /*e730*/  MUFU.EX2 R65, R65 ;  /* 0x0000004100417308 */ /* 0x000e220000000800 */
[----:B------:R-:W-:Y:S02]  /*e740*/  FSEL R62, R62, -INF , !P4 ;  /* 0xff8000003e3e7808 */ /* 0x000fe40006000000 */
[----:B------:R-:W-:Y:S02]  /*e750*/  ISETP.GT.AND P4, PT, R121, 0x49, P5 ;  /* 0x000000497900780c */ /* 0x000fe40002f84270 */
[----:B-1----:R-:W-:Y:S02]  /*e760*/  F2FP.F16.F32.PACK_AB R134, R61, R60 ;  /* 0x0000003c3d86723e */ /* 0x002fe400000000ff */
[----:B------:R-:W-:Y:S01]  /*e770*/  ISETP.LT.OR P4, PT, R122, 0x4a, P4 ;  /* 0x0000004a7a00780c */ /* 0x000fe20002781670 */
[----:B------:R-:W-:Y:S03]  /*e780*/  MUFU.EX2 R68, R68 ;  /* 0x0000004400447308 */ /* 0x000fe60000000800 */
[----:B------:R-:W-:-:S02]  /*e790*/  FSEL R63, R63, -INF , !P4 ;  /* 0xff8000003f3f7808 */ /* 0x000fc40006000000 */
[----:B------:R-:W-:-:S03]  /*e7a0*/  ISETP.GT.AND P4, PT, R121, 0x50, P5 ;  /* 0x000000507900780c */ /* 0x000fc60002f84270 */
[----:B------:R-:W1:Y:S01]  /*e7b0*/  MUFU.EX2 R69, R69 ;  /* 0x0000004500457308 */ /* 0x000e620000000800 */
[----:B------:R-:W-:Y:S02]  /*e7c0*/  ISETP.LT.OR P4, PT, R122, 0x51, P4 ;  /* 0x000000517a00780c */ /* 0x000fe40002781670 */
[----:B0-----:R-:W-:Y:S02]  /*e7d0*/  F2FP.F16.F32.PACK_AB R128, R65, R64 ;  /* 0x000000404180723e */ /* 0x001fe400000000ff */
[----:B------:R-:W-:Y:S02]  /*e7e0*/  FSEL R66, R66, -INF , !P4 ;  /* 0xff80000042427808 */ /* 0x000fe40006000000 */
[----:B------:R-:W-:Y:S01]  /*e7f0*/  ISETP.GT.AND P4, PT, R121, 0x51, P5 ;  /* 0x000000517900780c */ /* 0x000fe20002f84270 */
[----:B------:R-:W-:Y:S03]  /*e800*/  MUFU.EX2 R72, R72 ;  /* 0x0000004800487308 */ /* 0x000fe60000000800 */
[----:B------:R-:W-:-:S04]  /*e810*/  ISETP.LT.OR P4, PT, R122, 0x52, P4 ;  /* 0x000000527a00780c */ /* 0x000fc80002781670 */
[----:B------:R-:W-:Y:S01]  /*e820*/  FSEL R67, R67, -INF , !P4 ;  /* 0xff80000043437808 */ /* 0x000fe20006000000 */
[----:B------:R-:W0:Y:S01]  /*e830*/  MUFU.EX2 R73, R73 ;  /* 0x0000004900497308 */ /* 0x000e220000000800 */
[----:B------:R-:W-:Y:S02]  /*e840*/  ISETP.GT.AND P4, PT, R121, 0x58, P5 ;  /* 0x000000587900780c */ /* 0x000fe40002f84270 */
[----:B-1----:R-:W-:Y:S02]  /*e850*/  F2FP.F16.F32.PACK_AB R130, R69, R68 ;  /* 0x000000444582723e */ /* 0x002fe400000000ff */
[----:B------:R-:W-:-:S03]  /*e860*/  ISETP.LT.OR P4, PT, R122, 0x59, P4 ;  /* 0x000000597a00780c */ /* 0x000fc60002781670 */
[----:B------:R-:W-:Y:S01]  /*e870*/  MUFU.EX2 R76, R76 ;  /* 0x0000004c004c7308 */ /* 0x000fe20000000800 */
[----:B------:R-:W-:Y:S02]  /*e880*/  FSEL R70, R70, -INF , !P4 ;  /* 0xff80000046467808 */ /* 0x000fe40006000000 */
[----:B------:R-:W-:-:S04]  /*e890*/  ISETP.GT.AND P4, PT, R121, 0x59, P5 ;  /* 0x000000597900780c */ /* 0x000fc80002f84270 */
[----:B------:R-:W-:Y:S01]  /*e8a0*/  ISETP.LT.OR P4, PT, R122, 0x5a, P4 ;  /* 0x0000005a7a00780c */ /* 0x000fe20002781670 */
[----:B------:R-:W1:Y:S01]  /*e8b0*/  MUFU.EX2 R77, R77 ;  /* 0x0000004d004d7308 */ /* 0x000e620000000800 */
[----:B0-----:R-:W-:Y:S02]  /*e8c0*/  F2FP.F16.F32.PACK_AB R124, R73, R72 ;  /* 0x00000048497c723e */ /* 0x001fe400000000ff */
[----:B------:R-:W-:Y:S02]  /*e8d0*/  FSEL R71, R71, -INF , !P4 ;  /* 0xff80000047477808 */ /* 0x000fe40006000000 */
[----:B------:R-:W-:-:S03]  /*e8e0*/  ISETP.GT.AND P4, PT, R121, 0x60, P5 ;  /* 0x000000607900780c */ /* 0x000fc60002f84270 */
[----:B------:R-:W-:Y:S01]  /*e8f0*/  MUFU.EX2 R80, R80 ;  /* 0x0000005000507308 */ /* 0x000fe20000000800 */
[----:B------:R-:W-:-:S04]  /*e900*/  ISETP.LT.OR P4, PT, R122, 0x61, P4 ;  /* 0x000000617a00780c */ /* 0x000fc80002781670 */
[----:B------:R-:W-:Y:S02]  /*e910*/  FSEL R74, R74, -INF , !P4 ;  /* 0xff8000004a4a7808 */ /* 0x000fe40006000000 */
[----:B------:R-:W-:Y:S01]  /*e920*/  ISETP.GT.AND P4, PT, R121, 0x61, P5 ;  /* 0x000000617900780c */ /* 0x000fe20002f84270 */
[----:B------:R-:W0:Y:S01]  /*e930*/  MUFU.EX2 R81, R81 ;  /* 0x0000005100517308 */ /* 0x000e220000000800 */
[----:B-1----:R-:W-:Y:S02]  /*e940*/  F2FP.F16.F32.PACK_AB R126, R77, R76 ;  /* 0x0000004c4d7e723e */ /* 0x002fe400000000ff */
[----:B------:R-:W-:-:S04]  /*e950*/  ISETP.LT.OR P4, PT, R122, 0x62, P4 ;  /* 0x000000627a00780c */ /* 0x000fc80002781670 */
[----:B------:R-:W-:Y:S01]  /*e960*/  FSEL R75, R75, -INF , !P4 ;  /* 0xff8000004b4b7808 */ /* 0x000fe20006000000 */
[----:B------:R-:W-:Y:S01]  /*e970*/  MUFU.EX2 R84, R84 ;  /* 0x0000005400547308 */ /* 0x000fe20000000800 */
[----:B------:R-:W-:-:S04]  /*e980*/  ISETP.GT.AND P4, PT, R121, 0x68, P5 ;  /* 0x000000687900780c */ /* 0x000fc80002f84270 */
[----:B------:R-:W-:-:S03]  /*e990*/  ISETP.LT.OR P4, PT, R122, 0x69, P4 ;  /* 0x000000697a00780c */ /* 0x000fc60002781670 */
[----:B------:R-:W1:Y:S01]  /*e9a0*/  MUFU.EX2 R3, R3 ;  /* 0x0000000300037308 */ /* 0x000e620000000800 */
[----:B------:R-:W-:Y:S02]  /*e9b0*/  FSEL R78, R78, -INF , !P4 ;  /* 0xff8000004e4e7808 */ /* 0x000fe40006000000 */
[----:B------:R-:W-:Y:S02]  /*e9c0*/  ISETP.GT.AND P4, PT, R121, 0x69, P5 ;  /* 0x000000697900780c */ /* 0x000fe40002f84270 */
[----:B0-----:R-:W-:Y:S02]  /*e9d0*/  F2FP.F16.F32.PACK_AB R120, R81, R80 ;  /* 0x000000505178723e */ /* 0x001fe400000000ff */
        /* <DEDUP_REMOVED lines=8> */
[----:B------:R-:W-:-:S04]  /*ea60*/  ISETP.GT.AND P4, PT, R121, RZ, P5 ;  /* 0x000000ff7900720c */ /* 0x000fc80002f84270 */
[----:B------:R-:W-:-:S04]  /*ea70*/  ISETP.LT.OR P4, PT, R122, 0x1, P4 ;  /* 0x000000017a00780c */ /* 0x000fc80002781670 */
[----:B------:R-:W-:Y:S02]  /*ea80*/  FSEL R26, R26, -INF , !P4 ;  /* 0xff8000001a1a7808 */ /* 0x000fe40006000000 */
        /* <DEDUP_REMOVED lines=12> */
[----:B-1----:R-:W-:Y:S02]  /*eb50*/  F2FP.F16.F32.PACK_AB R122, R3, R84 ;  /* 0x00000054037a723e */ /* 0x002fe400000000ff */
        /* <DEDUP_REMOVED lines=29> */
[----:B0-----:R-:W-:-:S04]  /*ed30*/  FMNMX.FTZ R13, R13, R17, !PT ;  /* 0x000000110d0d7209 */ /* 0x001fc80007810000 */
[C---:B------:R-:W-:Y:S01]  /*ed40*/  FSETP.NEU.FTZ.AND P4, PT, R13.reuse, -INF , PT ;  /* 0xff8000000d00780b */ /* 0x040fe20003f9d000 */
[----:B------:R-:W-:-:S03]  /*ed50*/  FMUL.FTZ R17, R13, R0 ;  /* 0x000000000d117220 */ /* 0x000fc60000410000 */
[----:B------:R-:W-:Y:S02]  /*ed60*/  FSEL R24, R13, RZ, P4 ;  /* 0x000000ff0d187208 */ /* 0x000fe40002000000 */
[----:B------:R-:W-:Y:S02]  /*ed70*/  FSEL R17, R17, RZ, P4 ;  /* 0x000000ff11117208 */ /* 0x000fe40002000000 */
[----:B------:R-:W-:Y:S01]  /*ed80*/  ISETP.GT.AND P4, PT, R4, R21, PT ;  /* 0x000000150400720c */ /* 0x000fe20003f84270 */
[----:B------:R-:W-:Y:S01]  /*ed90*/  FADD.FTZ R24, -R24, R2 ;  /* 0x0000000218187221 */ /* 0x000fe20000010100 */
[----:B------:R-:W-:Y:S02]  /*eda0*/  VIADD R4, R4, 0xffffffff ;  /* 0xffffffff04047836 */ /* 0x000fe40000000000 */
[-CC-:B------:R-:W-:Y:S01]  /*edb0*/  FFMA.FTZ R26, R26, R0.reuse, -R17.reuse ;  /* 0x000000001a1a7223 */ /* 0x180fe20000010811 */
[-CC-:B------:R-:W-:Y:S01]  /*edc0*/  FFMA.FTZ R27, R27, R0.reuse, -R17.reuse ;  /* 0x000000001b1b7223 */ /* 0x180fe20000010811 */
[-C--:B------:R-:W-:Y:S01]  /*edd0*/  FMUL.FTZ R2, R24, R0.reuse ;  /* 0x0000000018027220 */ /* 0x080fe20000410000 */
[-CC-:B------:R-:W-:Y:S01]  /*ede0*/  FFMA.FTZ R30, R30, R0.reuse, -R17.reuse ;  /* 0x000000001e1e7223 */ /* 0x180fe20000010811 */
[-CC-:B------:R-:W-:Y:S01]  /*edf0*/  FFMA.FTZ R31, R31, R0.reuse, -R17.reuse ;  /* 0x000000001f1f7223 */ /* 0x180fe20000010811 */
[-CC-:B------:R-:W-:Y:S01]  /*ee00*/  FFMA.FTZ R34, R34, R0.reuse, -R17.reuse ;  /* 0x0000000022227223 */ /* 0x180fe20000010811 */
[----:B------:R-:W-:Y:S01]  /*ee10*/  MUFU.EX2 R26, R26 ;  /* 0x0000001a001a7308 */ /* 0x000fe20000000800 */
[-CC-:B------:R-:W-:Y:S01]  /*ee20*/  FFMA.FTZ R35, R35, R0.reuse, -R17.reuse ;  /* 0x0000000023237223 */ /* 0x180fe20000010811 */
[-C--:B------:R-:W-:Y:S01]  /*ee30*/  FFMA.FTZ R38, R38, R0.reuse, -R17 ;  /* 0x0000000026267223 */ /* 0x080fe20000010811 */
[----:B------:R-:W-:Y:S01]  /*ee40*/  FADD.FTZ R24, R48, R25 ;  /* 0x0000001930187221 */ /* 0x000fe20000010000 */
[-CC-:B------:R-:W-:Y:S01]  /*ee50*/  FFMA.FTZ R39, R39, R0.reuse, -R17.reuse ;  /* 0x0000000027277223 */ /* 0x180fe20000010811 */
[-CC-:B------:R-:W-:Y:S01]  /*ee60*/  FFMA.FTZ R42, R42, R0.reuse, -R17.reuse ;  /* 0x000000002a2a7223 */ /* 0x180fe20000010811 */
[-CC-:B------:R-:W-:Y:S01]  /*ee70*/  FFMA.FTZ R43, R43, R0.reuse, -R17.reuse ;  /* 0x000000002b2b7223 */ /* 0x180fe20000010811 */
[----:B------:R-:W-:Y:S01]  /*ee80*/  FADD.FTZ R25, R49, R24 ;  /* 0x0000001831197221 */ /* 0x000fe20000010000 */
[----:B------:R-:W0:Y:S01]  /*ee90*/  MUFU.EX2 R2, R2 ;  /* 0x0000000200027308 */ /* 0x000e220000000800 */
[-CC-:B------:R-:W-:Y:S01]  /*eea0*/  FFMA.FTZ R46, R46, R0.reuse, -R17.reuse ;  /* 0x000000002e2e7223 */ /* 0x180fe20000010811 */
[-C--:B------:R-:W-:Y:S01]  /*eeb0*/  FFMA.FTZ R47, R47, R0.reuse, -R17 ;  /* 0x000000002f2f7223 */ /* 0x080fe20000010811 */
[----:B------:R-:W-:Y:S01]  /*eec0*/  FADD.FTZ R24, R52, R25 ;  /* 0x0000001934187221 */ /* 0x000fe20000010000 */
[-CC-:B------:R-:W-:Y:S01]  /*eed0*/  FFMA.FTZ R50, R50, R0.reuse, -R17.reuse ;  /* 0x0000000032327223 */ /* 0x180fe20000010811 */
[-CC-:B------:R-:W-:Y:S01]  /*eee0*/  FFMA.FTZ R51, R51, R0.reuse, -R17.reuse ;  /* 0x0000000033337223 */ /* 0x180fe20000010811 */
[-CC-:B------:R-:W-:Y:S01]  /*eef0*/  FFMA.FTZ R54, R54, R0.reuse, -R17.reuse ;  /* 0x0000000036367223 */ /* 0x180fe20000010811 */
[----:B------:R-:W-:Y:S01]  /*ef00*/  FADD.FTZ R25, R53, R24 ;  /* 0x0000001835197221 */ /* 0x000fe20000010000 */
[----:B------:R-:W1:Y:S01]  /*ef10*/  MUFU.EX2 R27, R27 ;  /* 0x0000001b001b7308 */ /* 0x000e620000000800 */
[-CC-:B------:R-:W-:Y:S01]  /*ef20*/  FFMA.FTZ R55, R55, R0.reuse, -R17.reuse ;  /* 0x0000000037377223 */ /* 0x180fe20000010811 */
[-C--:B------:R-:W-:Y:S01]  /*ef30*/  FFMA.FTZ R58, R58, R0.reuse, -R17 ;  /* 0x000000003a3a7223 */ /* 0x080fe20000010811 */
[----:B------:R-:W-:Y:S01]  /*ef40*/  FADD.FTZ R24, R56, R25 ;  /* 0x0000001938187221 */ /* 0x000fe20000010000 */
[-CC-:B------:R-:W-:Y:S01]  /*ef50*/  FFMA.FTZ R59, R59, R0.reuse, -R17.reuse ;  /* 0x000000003b3b7223 */ /* 0x180fe20000010811 */
[-CC-:B------:R-:W-:Y:S01]  /*ef60*/  FFMA.FTZ R62, R62, R0.reuse, -R17.reuse ;  /* 0x000000003e3e7223 */ /* 0x180fe20000010811 */
[-CC-:B------:R-:W-:Y:S01]  /*ef70*/  FFMA.FTZ R63, R63, R0.reuse, -R17.reuse ;  /* 0x000000003f3f7223 */ /* 0x180fe20000010811 */
[----:B------:R-:W-:Y:S01]  /*ef80*/  FADD.FTZ R25, R57, R24 ;  /* 0x0000001839197221 */ /* 0x000fe20000010000 */
[----:B------:R-:W2:Y:S01]  /*ef90*/  MUFU.EX2 R30, R30 ;  /* 0x0000001e001e7308 */ /* 0x000ea20000000800 */
[----:B0-----:R-:W-:Y:S01]  /*efa0*/  FFMA.FTZ R6, R2, R5, R26 ;  /* 0x0000000502067223 */ /* 0x001fe2000001001a */
[-C--:B------:R-:W-:Y:S01]  /*efb0*/  FFMA.FTZ R66, R66, R0.reuse, -R17 ;  /* 0x0000000042427223 */ /* 0x080fe20000010811 */
[----:B------:R-:W-:Y:S01]  /*efc0*/  FADD.FTZ R24, R60, R25 ;  /* 0x000000193c187221 */ /* 0x000fe20000010000 */
[-CC-:B------:R-:W-:Y:S01]  /*efd0*/  FFMA.FTZ R67, R67, R0.reuse, -R17.reuse ;  /* 0x0000000043437223 */ /* 0x180fe20000010811 */
[-CC-:B------:R-:W-:Y:S01]  /*efe0*/  FFMA.FTZ R70, R70, R0.reuse, -R17.reuse ;  /* 0x0000000046467223 */ /* 0x180fe20000010811 */
[-CC-:B------:R-:W-:Y:S01]  /*eff0*/  FFMA.FTZ R71, R71, R0.reuse, -R17.reuse ;  /* 0x0000000047477223 */ /* 0x180fe20000010811 */
[----:B------:R-:W-:Y:S01]  /*f000*/  FADD.FTZ R25, R61, R24 ;  /* 0x000000183d197221 */ /* 0x000fe20000010000 */
[----:B------:R-:W0:Y:S01]  /*f010*/  MUFU.EX2 R31, R31 ;  /* 0x0000001f001f7308 */ /* 0x000e220000000800 */
[----:B-1----:R-:W-:Y:S01]  /*f020*/  FADD.FTZ R5, R27, R6 ;  /* 0x000000061b057221 */ /* 0x002fe20000010000 */
[-C--:B------:R-:W-:Y:S01]  /*f030*/  FFMA.FTZ R74, R74, R0.reuse, -R17 ;  /* 0x000000004a4a7223 */ /* 0x080fe20000010811 */
[----:B------:R-:W-:Y:S01]  /*f040*/  FADD.FTZ R24, R64, R25 ;  /* 0x0000001940187221 */ /* 0x000fe20000010000 */
[-CC-:B------:R-:W-:Y:S01]  /*f050*/  FFMA.FTZ R75, R75, R0.reuse, -R17.reuse ;  /* 0x000000004b4b7223 */ /* 0x180fe20000010811 */
[-CC-:B------:R-:W-:Y:S01]  /*f060*/  FFMA.FTZ R78, R78, R0.reuse, -R17.reuse ;  /* 0x000000004e4e7223 */ /* 0x180fe20000010811 */
[-C--:B------:R-:W-:Y:S01]  /*f070*/  FFMA.FTZ R79, R79, R0.reuse, -R17 ;  /* 0x000000004f4f7223 */ /* 0x080fe20000010811 */
[----:B------:R-:W-:Y:S01]  /*f080*/  FADD.FTZ R25, R65, R24 ;  /* 0x0000001841197221 */ /* 0x000fe20000010000 */
[----:B------:R-:W1:Y:S01]  /*f090*/  MUFU.EX2 R34, R34 ;  /* 0x0000002200227308 */ /* 0x000e620000000800 */
[----:B--2---:R-:W-:Y:S01]  /*f0a0*/  FADD.FTZ R6, R30, R5 ;  /* 0x000000051e067221 */ /* 0x004fe20000010000 */
[-C--:B------:R-:W-:Y:S01]  /*f0b0*/  FFMA.FTZ R82, R82, R0.reuse, -R17 ;  /* 0x0000000052527223 */ /* 0x080fe20000010811 */
[----:B------:R-:W-:Y:S01]  /*f0c0*/  FADD.FTZ R24, R68, R25 ;  /* 0x0000001944187221 */ /* 0x000fe20000010000 */
[-CC-:B------:R-:W-:Y:S01]  /*f0d0*/  FFMA.FTZ R83, R83, R0.reuse, -R17.reuse ;  /* 0x0000000053537223 */ /* 0x180fe20000010811 */
[-CC-:B------:R-:W-:Y:S01]  /*f0e0*/  FFMA.FTZ R86, R86, R0.reuse, -R17.reuse ;  /* 0x0000000056567223 */ /* 0x180fe20000010811 */
[----:B------:R-:W-:Y:S01]  /*f0f0*/  FFMA.FTZ R17, R87, R0, -R17 ;  /* 0x0000000057117223 */ /* 0x000fe20000010811 */
[----:B------:R-:W-:Y:S01]  /*f100*/  FADD.FTZ R25, R69, R24 ;  /* 0x0000001845197221 */ /* 0x000fe20000010000 */
[----:B------:R-:W2:Y:S01]  /*f110*/  MUFU.EX2 R35, R35 ;  /* 0x0000002300237308 */ /* 0x000ea20000000800 */
[----:B0-----:R-:W-:Y:S01]  /*f120*/  FADD.FTZ R5, R31, R6 ;  /* 0x000000061f057221 */ /* 0x001fe20000010000 */
[-C--:B------:R-:W-:Y:S01]  /*f130*/  FMUL.FTZ R90, R90, R2.reuse ;  /* 0x000000025a5a7220 */ /* 0x080fe20000410000 */
[----:B------:R-:W-:Y:S01]  /*f140*/  FADD.FTZ R24, R72, R25 ;  /* 0x0000001948187221 */ /* 0x000fe20000010000 */
[-C--:B------:R-:W-:Y:S01]  /*f150*/  FMUL.FTZ R91, R91, R2.reuse ;  /* 0x000000025b5b7220 */ /* 0x080fe20000410000 */
[-C--:B------:R-:W-:Y:S01]  /*f160*/  FMUL.FTZ R94, R94, R2.reuse ;  /* 0x000000025e5e7220 */ /* 0x080fe20000410000 */
[-C--:B------:R-:W-:Y:S01]  /*f170*/  FMUL.FTZ R95, R95, R2.reuse ;  /* 0x000000025f5f7220 */ /* 0x080fe20000410000 */
[----:B------:R-:W-:Y:S01]  /*f180*/  FADD.FTZ R25, R73, R24 ;  /* 0x0000001849197221 */ /* 0x000fe20000010000 */
[----:B------:R-:W0:Y:S01]  /*f190*/  MUFU.EX2 R38, R38 ;  /* 0x0000002600267308 */ /* 0x000e220000000800 */
[----:B-1----:R-:W-:Y:S01]  /*f1a0*/  FADD.FTZ R6, R34, R5 ;  /* 0x0000000522067221 */ /* 0x002fe20000010000 */
[-C--:B------:R-:W-:Y:S01]  /*f1b0*/  FMUL.FTZ R98, R98, R2.reuse ;  /* 0x0000000262627220 */ /* 0x080fe20000410000 */
[----:B------:R-:W-:Y:S01]  /*f1c0*/  FADD.FTZ R24, R76, R25 ;  /* 0x000000194c187221 */ /* 0x000fe20000010000 */
[-C--:B------:R-:W-:Y:S01]  /*f1d0*/  FMUL.FTZ R99, R99, R2.reuse ;  /* 0x0000000263637220 */ /* 0x080fe20000410000 */
[-C--:B------:R-:W-:Y:S01]  /*f1e0*/  FMUL.FTZ R102, R102, R2.reuse ;  /* 0x0000000266667220 */ /* 0x080fe20000410000 */
[-C--:B------:R-:W-:Y:S01]  /*f1f0*/  FMUL.FTZ R103, R103, R2.reuse ;  /* 0x0000000267677220 */ /* 0x080fe20000410000 */
[----:B------:R-:W-:Y:S01]  /*f200*/  FADD.FTZ R25, R77, R24 ;  /* 0x000000184d197221 */ /* 0x000fe20000010000 */
[----:B------:R-:W1:Y:S01]  /*f210*/  MUFU.EX2 R39, R39 ;  /* 0x0000002700277308 */ /* 0x000e620000000800 */
[----:B--2---:R-:W-:Y:S01]  /*f220*/  FADD.FTZ R5, R35, R6 ;  /* 0x0000000623057221 */ /* 0x004fe20000010000 */
[-C--:B------:R-:W-:Y:S01]  /*f230*/  FMUL.FTZ R106, R106, R2.reuse ;  /* 0x000000026a6a7220 */ /* 0x080fe20000410000 */
[----:B------:R-:W-:Y:S01]  /*f240*/  FADD.FTZ R24, R80, R25 ;  /* 0x0000001950187221 */ /* 0x000fe20000010000 */
[-C--:B------:R-:W-:Y:S01]  /*f250*/  FMUL.FTZ R107, R107, R2.reuse ;  /* 0x000000026b6b7220 */ /* 0x080fe20000410000 */
[-C--:B------:R-:W-:Y:S01]  /*f260*/  FMUL.FTZ R110, R110, R2.reuse ;  /* 0x000000026e6e7220 */ /* 0x080fe20000410000 */
[-C--:B------:R-:W-:Y:S01]  /*f270*/  FMUL.FTZ R111, R111, R2.reuse ;  /* 0x000000026f6f7220 */ /* 0x080fe20000410000 */
[----:B------:R-:W-:Y:S01]  /*f280*/  FADD.FTZ R25, R81, R24 ;  /* 0x0000001851197221 */ /* 0x000fe20000010000 */
[----:B------:R-:W2:Y:S01]  /*f290*/  MUFU.EX2 R42, R42 ;  /* 0x0000002a002a7308 */ /* 0x000ea20000000800 */
[----:B0-----:R-:W-:Y:S01]  /*f2a0*/  FADD.FTZ R6, R38, R5 ;  /* 0x0000000526067221 */ /* 0x001fe20000010000 */
[-C--:B------:R-:W-:Y:S01]  /*f2b0*/  FMUL.FTZ R114, R114, R2.reuse ;  /* 0x0000000272727220 */ /* 0x080fe20000410000 */
[----:B------:R-:W-:Y:S01]  /*f2c0*/  FADD.FTZ R24, R84, R25 ;  /* 0x0000001954187221 */ /* 0x000fe20000010000 */
[-C--:B------:R-:W-:Y:S01]  /*f2d0*/  FMUL.FTZ R115, R115, R2.reuse ;  /* 0x0000000273737220 */ /* 0x080fe20000410000 */
[-C--:B------:R-:W-:Y:S01]  /*f2e0*/  FMUL.FTZ R118, R118, R2.reuse ;  /* 0x0000000276767220 */ /* 0x080fe20000410000 */
[----:B------:R-:W-:Y:S01]  /*f2f0*/  FMUL.FTZ R119, R119, R2 ;  /* 0x0000000277777220 */ /* 0x000fe20000410000 */
[----:B------:R-:W-:Y:S01]  /*f300*/  F2FP.F16.F32.PACK_AB R149, R27, R26 ;  /* 0x0000001a1b95723e */ /* 0x000fe200000000ff */
[----:B------:R-:W0:Y:S01]  /*f310*/  MUFU.EX2 R43, R43 ;  /* 0x0000002b002b7308 */ /* 0x000e220000000800 */
[----:B-1----:R-:W-:Y:S01]  /*f320*/  FADD.FTZ R5, R39, R6 ;  /* 0x0000000627057221 */ /* 0x002fe20000010000 */
[----:B------:R-:W-:Y:S01]  /*f330*/  F2FP.F16.F32.PACK_AB R151, R31, R30 ;  /* 0x0000001e1f97723e */ /* 0x000fe200000000ff */
[----:B------:R-:W-:Y:S01]  /*f340*/  IMAD.MOV.U32 R2, RZ, RZ, R13 ;  /* 0x000000ffff027224 */ /* 0x000fe200078e000d */
[----:B------:R-:W-:-:S02]  /*f350*/  F2FP.F16.F32.PACK_AB R145, R35, R34 ;  /* 0x000000222391723e */ /* 0x000fc400000000ff */
[----:B------:R-:W-:Y:S02]  /*f360*/  F2FP.F16.F32.PACK_AB R147, R39, R38 ;  /* 0x000000262793723e */ /* 0x000fe400000000ff */
        /* <DEDUP_REMOVED lines=28> */
[----:B-1----:R-:W-:Y:S01]  /*f530*/  FADD.FTZ R5, R63, R6 ;  /* 0x000000063f057221 */ /* 0x002fe20000010000 */
[----:B------:R-:W-:Y:S01]  /*f540*/  FADD.FTZ R6, R3, R24 ;  /* 0x0000001803067221 */ /* 0x000fe20000010000 */
[----:B------:R-:W-:-:S05]  /*f550*/  F2FP.F16.F32.PACK_AB R135, R63, R62 ;  /* 0x0000003e3f87723e */ /* 0x000fca00000000ff */
        /* <DEDUP_REMOVED lines=24> */
[----:B------:R-:W-:-:S03]  /*f6e0*/  F2FP.F16.F32.PACK_AB R121, R83, R82 ;  /* 0x000000525379723e */ /* 0x000fc600000000ff */
[----:B0-----:R-:W-:-:S04]  /*f6f0*/  FADD.FTZ R3, R86, R3 ;  /* 0x0000000356037221 */ /* 0x001fc80000010000 */
[C---:B-1----:R-:W-:Y:S01]  /*f700*/  FADD.FTZ R5, R17.reuse, R3 ;  /* 0x0000000311057221 */ /* 0x042fe20000010000 */
[----:B------:R-:W-:Y:S01]  /*f710*/  F2FP.F16.F32.PACK_AB R123, R17, R86 ;  /* 0x00000056117b723e */ /* 0x000fe200000000ff */
[----:B------:R-:W-:Y:S02]  /*f720*/  IMAD.MOV.U32 R17, RZ, RZ, R7 ;  /* 0x000000ffff117224 */ /* 0x000fe400078e0007 */
[----:B------:R-:W-:Y:S01]  /*f730*/  IMAD.MOV.U32 R3, RZ, RZ, R9 ;  /* 0x000000ffff037224 */ /* 0x000fe200078e0009 */
[----:B------:R-:W-:Y:S06]  /*f740*/  @P4 BRA `(.L_x_1486) ;  /* 0xffffffd000244947 */ /* 0x000fec000383ffff */
[----:B------:R-:W-:Y:S02]  /*f750*/  IMAD.MOV.U32 R2, RZ, RZ, R13 ;  /* 0x000000ffff027224 */ /* 0x000fe400078e000d */
[----:B------:R-:W-:Y:S02]  /*f760*/  IMAD.MOV.U32 R3, RZ, RZ, R9 ;  /* 0x000000ffff037224 */ /* 0x000fe400078e0009 */
[----:B------:R-:W-:Y:S02]  /*f770*/  IMAD.MOV.U32 R17, RZ, RZ, R7 ;  /* 0x000000ffff117224 */ /* 0x000fe400078e0007 */
[----:B------:R-:W-:-:S07]  /*f780*/  IMAD.MOV.U32 R153, RZ, RZ, R20 ;  /* 0x000000ffff997224 */ /* 0x000fce00078e0014 */
.L_x_1468:
[----:B------:R-:W2:Y:S01]  /*f790*/  LDL R20, [R1+0x20] ;  /* 0x0000200001147983 */ /* 0x000ea20000100800 */
[----:B------:R-:W0:Y:S03]  /*f7a0*/  LDC R7, c[0x0][0x448] ;  /* 0x00011200ff077b82 */ /* 0x000e260000000800 */
[----:B------:R-:W3:Y:S05]  /*f7b0*/  LDL R13, [R1+0x10] ;  /* 0x00001000010d7983 */ /* 0x000eea0000100800 */
[----:B------:R-:W1:Y:S01]  /*f7c0*/  LDC R24, c[0x0][0x9e4] ;  /* 0x00027900ff187b82 */ /* 0x000e620000000800 */
[----:B0-----:R-:W-:-:S02]  /*f7d0*/  ISETP.NE.AND P5, PT, R7, 0x1, PT ;  /* 0x000000010700780c */ /* 0x001fc40003fa5270 */
[----:B-1----:R-:W-:-:S11]  /*f7e0*/  ISETP.GE.AND P4, PT, R24, 0x1, PT ;  /* 0x000000011800780c */ /* 0x002fd60003f86270 */
[----:B------:R-:W0:Y:S08]  /*f7f0*/  @P5 LDC R12, c[0x0][0x44c] ;  /* 0x00011300ff0c5b82 */ /* 0x000e300000000800 */
[----:B------:R-:W1:Y:S01]  /*f800*/  @P5 LDC R9, c[0x0][0x450] ;  /* 0x00011400ff095b82 */ /* 0x000e620000000800 */
[----:B--2---:R-:W-:-:S04]  /*f810*/  VIADD R7, R20, 0xbf ;  /* 0x000000bf14077836 */ /* 0x004fc80000000000 */
[----:B0-----:R-:W-:Y:S01]  /*f820*/  @P5 IMAD.HI.U32 R12, R7, R12, RZ ;  /* 0x0000000c070c5227 */ /* 0x001fe200078e00ff */
[----:B---3--:R-:W-:-:S04]  /*f830*/  IADD3 R20, R13, 0x1, -R157 ;  /* 0x000000010d147810 */ /* 0x008fc80007ffe89d */
[----:B-1----:R-:W-:-:S05]  /*f840*/  @P5 SHF.R.U32.HI R7, RZ, R9, R12 ;  /* 0x00000009ff075219 */ /* 0x002fca000001160c */
[----:B------:R-:W-:-:S04]  /*f850*/  IMAD.IADD R7, R7, 0x1, R20 ;  /* 0x0000000107077824 */ /* 0x000fc800078e0214 */
[----:B------:R-:W-:Y:S01]  /*f860*/  IMAD.IADD R12, R7, 0x1, -R8 ;  /* 0x00000001070c7824 */ /* 0x000fe200078e0a08 */
        /* <DEDUP_REMOVED lines=11> */
.L_x_1489:
[----:B------:R-:W-:-:S13]  /*f920*/  ISETP.NE.AND P2, PT, R24, 0x1, PT ;  /* 0x000000011800780c */ /* 0x000fda0003f45270 */
[----:B------:R-:W0:Y:S02]  /*f930*/  @P2 LDC.64 R8, c[0x0][0x9e8] ;  /* 0x00027a00ff082b82 */ /* 0x000e240000000a00 */
[----:B0-----:R-:W-:-:S05]  /*f940*/  @P2 IMAD.HI.U32 R8, R7, R8, RZ ;  /* 0x0000000807082227 */ /* 0x001fca00078e00ff */
[----:B------:R-:W-:-:S07]  /*f950*/  @P2 SHF.R.U32.HI R7, RZ, R9, R8 ;  /* 0x00000009ff072219 */ /* 0x000fce0000011608 */
.L_x_1490:
[----:B------:R-:W-:Y:S05]  /*f960*/  BSYNC B0 ;  /* 0x0000000000007941 */ /* 0x000fea0003800000 */
.L_x_1488:
[----:B------:R-:W-:-:S05]  /*f970*/  IMAD R7, R7, R24, RZ ;  /* 0x0000001807077224 */ /* 0x000fca00078e02ff */
[----:B------:R-:W-:-:S07]  /*f980*/  VIMNMX R12, R12, R7, !PT ;  /* 0x000000070c0c7248 */ /* 0x000fce0007fe0100 */
.L_x_1487:
[----:B------:R-:W2:Y:S01]  /*f990*/  LDL R8, [R1+0x38] ;  /* 0x0000380001087983 */ /* 0x000ea20000100800 */
[----:B------:R-:W-:-:S05]  /*f9a0*/  VIADD R12, R12, 0x7f ;  /* 0x0000007f0c0c7836 */ /* 0x000fca0000000000 */
[----:B------:R-:W-:-:S04]  /*f9b0*/  SHF.R.S32.HI R7, RZ, 0x1f, R12 ;  /* 0x0000001fff077819 */ /* 0x000fc8000001140c */
[----:B------:R-:W-:-:S04]  /*f9c0*/  LEA.HI R7, R7, R12, RZ, 0x7 ;  /* 0x0000000c07077211 */ /* 0x000fc800078f38ff */
[----:B------:R-:W-:-:S04]  /*f9d0*/  SHF.R.S32.HI R7, RZ, 0x7, R7 ;  /* 0x00000007ff077819 */ /* 0x000fc80000011407 */
[----:B--2---:R-:W-:-:S04]  /*f9e0*/  VIMNMX R8, R8, R7, !PT ;  /* 0x0000000708087248 */ /* 0x004fc80007fe0100 */
[----:B------:R-:W-:Y:S01]  /*f9f0*/  ISETP.GE.AND P2, PT, R4, R8, PT ;  /* 0x000000080400720c */ /* 0x000fe20003f46270 */
[----:B------:R0:W-:-:S12]  /*fa00*/  STL [R1+0x2c], R8 ;  /* 0x00002c0801007387 */ /* 0x0001d80000100800 */
[----:B0-----:R-:W-:Y:S05]  /*fa10*/  @!P2 BRA `(.L_x_1491) ;  /* 0x0000001c00c8a947 */ /* 0x001fea0003800000 */
[----:B------:R-:W-:Y:S02]  /*fa20*/  IMAD.MOV.U32 R7, RZ, RZ, R2 ;  /* 0x000000ffff077224 */ /* 0x000fe400078e0002 */
[----:B------:R-:W-:Y:S02]  /*fa30*/  IMAD.MOV.U32 R12, RZ, RZ, R3 ;  /* 0x000000ffff0c7224 */ /* 0x000fe400078e0003 */
[----:B------:R-:W-:Y:S02]  /*fa40*/  IMAD.MOV.U32 R8, RZ, RZ, R153 ;  /* 0x000000ffff087224 */ /* 0x000fe400078e0099 */
[----:B------:R-:W-:-:S07]  /*fa50*/  IMAD.MOV.U32 R13, RZ, RZ, R17 ;  /* 0x000000ffff0d7224 */ /* 0x000fce00078e0011 */
.L_x_1501:
        /* <DEDUP_REMOVED lines=11> */
.L_x_1493:
[----:B------:R-:W-:Y:S01]  /*fb10*/  IMAD R0, R17, 0x8, R16 ;  /* 0x0000000811007824 */ /* 0x000fe200078e0210 */
[----:B------:R-:W-:-:S04]  /*fb20*/  SHF.L.U32 R3, R153, 0x1f, RZ ;  /* 0x0000001f99037819 */ /* 0x000fc800000006ff */
[----:B------:R0:W1:Y:S01]  /*fb30*/  SYNCS.PHASECHK.TRANS64.TRYWAIT P3, [R0+URZ+0x16830], R3 ;  /* 0x01683003000075a7 */ /* 0x000062000806017f */
[----:B------:R-:W-:Y:S05]  /*fb40*/  @!P0 BRA `(.L_x_1494) ;  /* 0x0000000000048947 */ /* 0x000fea0003800000 */
[----:B------:R-:W-:Y:S01]  /*fb50*/  BPT.TRAP 0x1 ;  /* 0x000000040000795c */ /* 0x000fe20000300000 */
.L_x_1494:
[----:B------:R-:W-:Y:S04]  /*fb60*/  BSSY B0, `(.L_x_1492) ;  /* 0x0000004000007945 */ /* 0x000fe80003800000 */
[----:B-1----:R-:W-:Y:S05]  /*fb70*/  @P3 BRA `(.L_x_1495) ;  /* 0x0000000000083947 */ /* 0x002fea0003800000 */
[----:B------:R-:W1:Y:S02]  /*fb80*/  SYNCS.PHASECHK.TRANS64.TRYWAIT P3, [R0+URZ+0x16830], R3 ;  /* 0x01683003000075a7 */ /* 0x000e64000806017f */
[----:B-1----:R-:W-:Y:S05]  /*fb90*/  @!P3 BRA `(.L_x_1496) ;  /* 0x0000010000bcb947 */ /* 0x002fea0003800000 */
.L_x_1495:
[----:B------:R-:W-:Y:S05]  /*fba0*/  BSYNC B0 ;  /* 0x0000000000007941 */ /* 0x000fea0003800000 */
.L_x_1492:
        /* <DEDUP_REMOVED lines=46> */
.L_x_1498:
[----:B------:R-:W-:Y:S01]  /*fe90*/  SHF.L.U32 R0, R8, 0x1f, RZ ;  /* 0x0000001f08007819 */ /* 0x000fe200000006ff */
[----:B------:R-:W-:-:S04]  /*fea0*/  IMAD R2, R13, 0x8, R16 ;  /* 0x000000080d027824 */ /* 0x000fc800078e0210 */
[----:B------:R0:W1:Y:S01]  /*feb0*/  SYNCS.PHASECHK.TRANS64.TRYWAIT P2, [R2+URZ+0x16850], R0 ;  /* 0x01685000020075a7 */ /* 0x000062000804017f */
[----:B------:R-:W-:Y:S05]  /*fec0*/  @!P0 BRA `(.L_x_1499) ;  /* 0x0000000000048947 */ /* 0x000fea0003800000 */
[----:B------:R-:W-:Y:S01]  /*fed0*/  BPT.TRAP 0x1 ;  /* 0x000000040000795c */ /* 0x000fe20000300000 */
.L_x_1499:
[----:B-1----:R-:W-:Y:S05]  /*fee0*/  @P2 BRA `(.L_x_1497) ;  /* 0x0000000000082947 */ /* 0x002fea0003800000 */
[----:B------:R-:W1:Y:S02]  /*fef0*/  SYNCS.PHASECHK.TRANS64.TRYWAIT P2, [R2+URZ+0x16850], R0 ;  /* 0x01685000020075a7 */ /* 0x000e64000804017f */
[----:B-1----:R-:W-:Y:S05]  /*ff00*/  @!P2 BRA `(.L_x_1500) ;  /* 0x000000fc00f4a947 */ /* 0x002fea0003800000 */
.L_x_1497:
[----:B01----:R-:W-:Y:S01]  /*ff10*/  VIADD R0, R16, 0x400 ;  /* 0x0000040010007836 */ /* 0x003fe20000000000 */
[----:B------:R-:W-:Y:S05]  /*ff20*/  WARPSYNC.ALL ;  /* 0x0000000000007948 */ /* 0x000fea0003800000 */
[----:B------:R-:W-:-:S04]  /*ff30*/  SHF.R.U32.HI R0, RZ, 0x4, R0 ;  /* 0x00000004ff007819 */ /* 0x000fc80000011600 */
[----:B------:R-:W-:-:S05]  /*ff40*/  LOP3.LUT R8, R0, 0x3fff, RZ, 0xc0, !PT ;  /* 0x00003fff00087812 */ /* 0x000fca00078ec0ff */
[----:B------:R-:W-:Y:S01]  /*ff50*/  IMAD R8, R13, 0x400, R8 ;  /* 0x000004000d087824 */ /* 0x000fe200078e0208 */
[----:B------:R-:W-:Y:S01]  /*ff60*/  FMNMX.FTZ R0, R24, R12, !PT ;  /* 0x0000000c18007209 */ /* 0x000fe20007810000 */
[----:B------:R-:W-:Y:S01]  /*ff70*/  IMAD.MOV.U32 R9, RZ, RZ, 0x40000040 ;  /* 0x40000040ff097424 */ /* 0x000fe200078e00ff */
[----:B------:R-:W-:Y:S01]  /*ff80*/  WARPGROUP.ARRIVE ;  /* 0x00000000000079c5 */ /* 0x000fe20000000000 */
[C---:B------:R-:W-:Y:S01]  /*ff90*/  VIADD R2, R8.reuse, 0x80 ;  /* 0x0000008008027836 */ /* 0x040fe20000000000 */
[----:B------:R-:W-:Y:S01]  /*ffa0*/  R2UR UR10, R8 ;  /* 0x00000000080a72ca */ /* 0x000fe200000e0000 */
[----:B------:R-:W-:Y:S01]  /*ffb0*/  IMAD.MOV.U32 R3, RZ, RZ, 0x40000040 ;  /* 0x40000040ff037424 */ /* 0x000fe200078e00ff */
[----:B------:R-:W-:Y:S01]  /*ffc0*/  R2UR UR11, R9 ;  /* 0x00000000090b72ca */ /* 0x000fe200000e0000 */
[----:B------:R-:W-:Y:S01]  /*ffd0*/  IMAD.MOV.U32 R21, RZ, RZ, 0x40000040 ;  /* 0x40000040ff157424 */ /* 0x000fe200078e00ff */
[----:B------:R-:W-:-:S04]  /*ffe0*/  FMNMX.FTZ R0, R25, R0, !PT ;  /* 0x0000000019007209 */ /* 0x000fc80007810000 */
[----:B------:R-:W-:-:S04]  /*fff0*/  FMNMX.FTZ R0, R28, R0, !PT ;  /* 0x000000001c007209 */ /* 0x000fc80007810000 */
[----:B------:R-:W-:-:S03]  /*10000*/  FMNMX.FTZ R0, R29, R0, !PT ;  /* 0x000000001d007209 */ /* 0x000fc60007810000 */
[----:B------:R-:W-:Y:S01]  /*10010*/  HGMMA.64x64x16.F32 R88, R148, gdesc[UR8].tnspB, R88, gsb0 ;  /* 0x40e0000894587df0 */ /* 0x000fe20008000858 */
[----:B------:R-:W-:Y:S02]  /*10020*/  FMNMX.FTZ R0, R32, R0, !PT ;  /* 0x0000000020007209 */ /* 0x000fe40007810000 */
[----:B------:R-:W-:Y:S01]  /*10030*/  R2UR UR10, R2 ;  /* 0x00000000020a72ca */ /* 0x000fe200000e0000 */
[----:B------:R-:W-:Y:S01]  /*10040*/  VIADD R2, R8, 0x100 ;  /* 0x0000010008027836 */ /* 0x000fe20000000000 */
[----:B------:R-:W-:Y:S02]  /*10050*/  FMNMX.FTZ R0, R33, R0, !PT ;  /* 0x0000000021007209 */ /* 0x000fe40007810000 */
[----:B------:R-:W-:Y:S01]  /*10060*/  R2UR UR11, R3 ;  /* 0x00000000030b72ca */ /* 0x000fe200000e0000 */
[----:B------:R-:W-:Y:S01]  /*10070*/  IMAD.MOV.U32 R3, RZ, RZ, 0x40000040 ;  /* 0x40000040ff037424 */ /* 0x000fe200078e00ff */
        /* <DEDUP_REMOVED lines=38> */
[----:B------:R-:W-:-:S06]  /*102e0*/  WARPGROUP.ARRIVE ;  /* 0x00000000000079c5 */ /* 0x000fcc0000000000 */
[----:B------:R-:W-:Y:S01]  /*102f0*/  HGMMA.64x64x16.F32 R88, R140, gdesc[UR8].tnspB, R88, gsb0 ;  /* 0x40e000088c587df0 */ /* 0x000fe20008000858 */
[----:B------:R-:W-:Y:S02]  /*10300*/  R2UR UR11, R3 ;  /* 0x00000000030b72ca */ /* 0x000fe400000e0000 */
[----:B-1----:R-:W-:Y:S01]  /*10310*/  FMNMX.FTZ R3, R9, R20, !PT ;  /* 0x0000001409037209 */ /* 0x002fe20007810000 */
[----:B------:R-:W-:Y:S01]  /*10320*/  VIADD R20, R8, 0x200 ;  /* 0x0000020008147836 */ /* 0x000fe20000000000 */
[----:B------:R-:W-:-:S03]  /*10330*/  R2UR UR10, R2 ;  /* 0x00000000020a72ca */ /* 0x000fc600000e0000 */
[----:B------:R-:W-:-:S04]  /*10340*/  FADD.FTZ R2, -R3, R12 ;  /* 0x0000000c03027221 */ /* 0x000fc80000010100 */
[----:B0-----:R-:W-:-:S04]  /*10350*/  FMUL.FTZ R2, R2, R0 ;  /* 0x0000000002027220 */ /* 0x001fc80000410000 */
[----:B------:R0:W-:Y:S02]  /*10360*/  MUFU.EX2 R9, R2 ;  /* 0x0000000200097308 */ /* 0x0001e40000000800 */
        /* <DEDUP_REMOVED lines=19> */
[----:B------:R-:W-:Y:S02]  /*104a0*/  R2UR UR10, R20 ;  /* 0x00000000140a72ca */ /* 0x000fe400000e0000 */
[----:B------:R-:W-:Y:S02]  /*104b0*/  FMNMX.FTZ R2, R58, R2, !PT ;  /* 0x000000023a027209 */ /* 0x000fe40007810000 */
[----:B------:R-:W-:Y:S01]  /*104c0*/  R2UR UR11, R21 ;  /* 0x00000000150b72ca */ /* 0x000fe200000e0000 */
[----:B------:R-:W-:Y:S01]  /*104d0*/  FMUL.FTZ R21, R3, R0 ;  /* 0x0000000003157220 */ /* 0x000fe20000410000 */
[----:B------:R-:W-:-:S03]  /*104e0*/  FMNMX.FTZ R2, R59, R2, !PT ;  /* 0x000000023b027209 */ /* 0x000fc60007810000 */
[--C-:B------:R-:W-:Y:S01]  /*104f0*/  FFMA.FTZ R146, R37, R0, -R21.reuse ;  /* 0x0000000025927223 */ /* 0x100fe20000010815 */
[----:B------:R-:W-:Y:S01]  /*10500*/  FMNMX.FTZ R2, R62, R2, !PT ;  /* 0x000000023e027209 */ /* 0x000fe20007810000 */
[-CC-:B------:R-:W-:Y:S01]  /*10510*/  FFMA.FTZ R149, R24, R0.reuse, -R21.reuse ;  /* 0x0000000018957223 */ /* 0x180fe20000010815 */
[----:B------:R-:W-:Y:S02]  /*10520*/  VIADD R24, R8, 0x280 ;  /* 0x0000028008187836 */ /* 0x000fe40000000000 */
[--C-:B------:R-:W-:Y:S01]  /*10530*/  FFMA.FTZ R148, R25, R0, -R21.reuse ;  /* 0x0000000019947223 */ /* 0x100fe20000010815 */
[----:B------:R-:W-:Y:S01]  /*10540*/  FMNMX.FTZ R2, R63, R2, !PT ;  /* 0x000000023f027209 */ /* 0x000fe20007810000 */
[----:B------:R-:W-:Y:S02]  /*10550*/  IMAD.MOV.U32 R25, RZ, RZ, 0x40000040 ;  /* 0x40000040ff197424 */ /* 0x000fe400078e00ff */
        /* <DEDUP_REMOVED lines=24> */
[----:B------:R-:W0:Y:S01]  /*106e0*/  S2R R57, SR_TID.X ;  /* 0x0000000000397919 */ /* 0x000e220000002100 */
        /* <DEDUP_REMOVED lines=9> */
[----:B------:R-:W-:Y:S02]  /*10780*/  MUFU.EX2 R145, R145 ;  /* 0x0000009100917308 */ /* 0x000fe40000000800 */
[----:B------:R-:W3:Y:S01]  /*10790*/  SHFL.BFLY PT, R37, R2, 0x2, 0x1f ;  /* 0x0c401f0002257f89 */ /* 0x000ee200000e0000 */
[----:B------:R-:W-:Y:S01]  /*107a0*/  @!P1 IMAD R13, R13, 0x8, R16 ;  /* 0x000000080d0d9824 */ /* 0x000fe200078e0210 */
[----:B0-----:R-:W-:-:S04]  /*107b0*/  ISETP.GE.U32.AND P2, PT, R57, 0x180, PT ;  /* 0x000001803900780c */ /* 0x001fc80003f46070 */
[----:B------:R-:W-:Y:S01]  /*107c0*/  MUFU.EX2 R144, R144 ;  /* 0x0000009000907308 */ /* 0x000fe20000000800 */
[----:B------:R-:W-:Y:S02]  /*107d0*/  WARPGROUP.DEPBAR.LE gsb0, 0x0 ;  /* 0x00008000000079c5 */ /* 0x000fe40000010000 */
[----:B------:R-:W-:Y:S01]  /*107e0*/  WARPGROUP.ARRIVE ;  /* 0x00000000000079c5 */ /* 0x000fe20000000000 */
[-CC-:B------:R-:W-:Y:S01]  /*107f0*/  FFMA.FTZ R138, R53, R0.reuse, -R21.reuse ;  /* 0x00000000358a7223 */ /* 0x180fe20000010815 */
[-CC-:B------:R-:W-:Y:S01]  /*10800*/  FFMA.FTZ R137, R28, R0.reuse, -R21.reuse ;  /* 0x000000001c897223 */ /* 0x180fe20000010815 */
[-CC-:B------:R-:W-:Y:S01]  /*10810*/  FFMA.FTZ R139, R48, R0.reuse, -R21.reuse ;  /* 0x00000000308b7223 */ /* 0x180fe20000010815 */
[-CC-:B------:R-:W-:Y:S01]  /*10820*/  FFMA.FTZ R136, R49, R0.reuse, -R21.reuse ;  /* 0x0000000031887223 */ /* 0x180fe20000010815 */
[-CC-:B------:R-:W-:Y:S01]  /*10830*/  FFMA.FTZ R49, R52, R0.reuse, -R21.reuse ;  /* 0x0000000034317223 */ /* 0x180fe20000010815 */
[----:B------:R-:W-:Y:S01]  /*10840*/  HGMMA.64x64x16.F32 R88, R132, gdesc[UR8].tnspB, R88, gsb0 ;  /* 0x40e0000884587df0 */ /* 0x000fe20008000858 */
[----:B------:R-:W-:Y:S01]  /*10850*/  R2UR UR10, R24 ;  /* 0x00000000180a72ca */ /* 0x000fe200000e0000 */
[-CC-:B------:R-:W-:Y:S01]  /*10860*/  FFMA.FTZ R28, R61, R0.reuse, -R21.reuse ;  /* 0x000000003d1c7223 */ /* 0x180fe20000010815 */
[----:B------:R-:W-:Y:S01]  /*10870*/  R2UR UR11, R25 ;  /* 0x00000000190b72ca */ /* 0x000fe200000e0000 */
[-CC-:B------:R-:W-:Y:S01]  /*10880*/  FFMA.FTZ R48, R84, R0.reuse, -R21.reuse ;  /* 0x0000000054307223 */ /* 0x180fe20000010815 */
[----:B------:R-:W-:Y:S01]  /*10890*/  IMAD.MOV.U32 R25, RZ, RZ, 0x40000040 ;  /* 0x40000040ff197424 */ /* 0x000fe200078e00ff */
[----:B---3--:R-:W-:Y:S01]  /*108a0*/  FMNMX.FTZ R2, R2, R37, !PT ;  /* 0x0000002502027209 */ /* 0x008fe20007810000 */
[----:B------:R-:W-:Y:S01]  /*108b0*/  FFMA.FTZ R37, R73, R0, -R21 ;  /* 0x0000000049257223 */ /* 0x000fe20000010815 */
[----:B------:R-:W0:Y:S03]  /*108c0*/  MUFU.EX2 R137, R137 ;  /* 0x0000008900897308 */ /* 0x000e260000000800 */
[----:B------:R-:W3:Y:S01]  /*108d0*/  SHFL.BFLY PT, R24, R2, 0x1, 0x1f ;  /* 0x0c201f0002187f89 */ /* 0x000ee200000e0000 */
[----:B-1----:R-:W-:Y:S01]  /*108e0*/  FFMA.FTZ R6, R9, R6, R149 ;  /* 0x0000000609067223 */ /* 0x002fe20000010095 */
[----:B------:R-:W-:-:S03]  /*108f0*/  @!P1 VIADD R13, R13, 0x16860 ;  /* 0x000168600d0d9836 */ /* 0x000fc60000000000 */
[----:B------:R-:W-:Y:S08]  /*10900*/  MUFU.EX2 R147, R147 ;  /* 0x0000009300937308 */ /* 0x000ff00000000800 */
[----:B------:R-:W-:Y:S08]  /*10910*/  MUFU.EX2 R146, R146 ;  /* 0x0000009200927308 */ /* 0x000ff00000000800 */
[----:B------:R-:W-:Y:S01]  /*10920*/  MUFU.EX2 R141, R141 ;  /* 0x0000008d008d7308 */ /* 0x000fe20000000800 */
[----:B---3--:R-:W-:-:S05]  /*10930*/  FMNMX.FTZ R2, R2, R24, !PT ;  /* 0x0000001802027209 */ /* 0x008fca0007810000 */
[CC--:B------:R-:W-:Y:S01]  /*10940*/  FMUL.FTZ R53, R2.reuse, R0.reuse ;  /* 0x0000000002357220 */ /* 0x0c0fe20000410000 */
[----:B------:R-:W-:Y:S01]  /*10950*/  FADD.FTZ R24, -R2, R7 ;  /* 0x0000000702187221 */ /* 0x000fe20000010100 */
[----:B------:R-:W-:Y:S02]  /*10960*/  MUFU.EX2 R140, R140 ;  /* 0x0000008c008c7308 */ /* 0x000fe40000000800 */
[-CC-:B------:R-:W-:Y:S01]  /*10970*/  FFMA.FTZ R151, R30, R0.reuse, -R53.reuse ;  /* 0x000000001e977223 */ /* 0x180fe20000010835 */
[-CC-:B------:R-:W-:Y:S01]  /*10980*/  FFMA.FTZ R30, R34, R0.reuse, -R53.reuse ;  /* 0x00000000221e7223 */ /* 0x180fe20000010835 */
[-CC-:B------:R-:W-:Y:S01]  /*10990*/  FFMA.FTZ R34, R38, R0.reuse, -R53.reuse ;  /* 0x0000000026227223 */ /* 0x180fe20000010835 */
[-CC-:B------:R-:W-:Y:S01]  /*109a0*/  FFMA.FTZ R38, R46, R0.reuse, -R53.reuse ;  /* 0x000000002e267223 */ /* 0x180fe20000010835 */
[-CC-:B------:R-:W-:Y:S01]  /*109b0*/  FFMA.FTZ R46, R51, R0.reuse, -R53.reuse ;  /* 0x00000000332e7223 */ /* 0x180fe20000010835 */
[-CC-:B------:R-:W-:Y:S01]  /*109c0*/  FFMA.FTZ R26, R26, R0.reuse, -R53.reuse ;  /* 0x000000001a1a7223 */ /* 0x180fe20000010835 */
[----:B------:R-:W3:Y:S01]  /*109d0*/  LDL R51, [R1+0x2c] ;  /* 0x00002c0001337983 */ /* 0x000ee20000100800 */
[-CC-:B------:R-:W-:Y:S01]  /*109e0*/  FFMA.FTZ R27, R27, R0.reuse, -R53.reuse ;  /* 0x000000001b1b7223 */ /* 0x180fe20000010835 */
[-CC-:B------:R-:W-:Y:S01]  /*109f0*/  FFMA.FTZ R31, R31, R0.reuse, -R53.reuse ;  /* 0x000000001f1f7223 */ /* 0x180fe20000010835 */
[-CC-:B------:R-:W-:Y:S01]  /*10a00*/  FFMA.FTZ R52, R35, R0.reuse, -R53.reuse ;  /* 0x0000000023347223 */ /* 0x180fe20000010835 */
[----:B------:R-:W-:Y:S01]  /*10a10*/  MUFU.EX2 R151, R151 ;  /* 0x0000009700977308 */ /* 0x000fe20000000800 */
[-CC-:B------:R-:W-:Y:S01]  /*10a20*/  FFMA.FTZ R35, R42, R0.reuse, -R53.reuse ;  /* 0x000000002a237223 */ /* 0x180fe20000010835 */
[-CC-:B------:R-:W-:Y:S01]  /*10a30*/  FFMA.FTZ R42, R43, R0.reuse, -R53.reuse ;  /* 0x000000002b2a7223 */ /* 0x180fe20000010835 */
[----:B------:R-:W-:Y:S01]  /*10a40*/  FFMA.FTZ R43, R47, R0, -R53 ;  /* 0x000000002f2b7223 */ /* 0x000fe20000010835 */
[----:B------:R-:W-:-:S04]  /*10a50*/  @!P1 IMAD R47, R17, 0x8, R16 ;  /* 0x00000008112f9824 */ /* 0x000fc800078e0210 */
[----:B------:R-:W-:Y:S08]  /*10a60*/  MUFU.EX2 R143, R143 ;  /* 0x0000008f008f7308 */ /* 0x000ff00000000800 */
[----:B------:R-:W-:Y:S01]  /*10a70*/  MUFU.EX2 R142, R142 ;  /* 0x0000008e008e7308 */ /* 0x000fe20000000800 */
[----:B------:R-:W-:Y:S02]  /*10a80*/  WARPGROUP.DEPBAR.LE gsb0, 0x0 ;  /* 0x00008000000079c5 */ /* 0x000fe40000010000 */
[----:B------:R-:W-:Y:S01]  /*10a90*/  WARPGROUP.ARRIVE ;  /* 0x00000000000079c5 */ /* 0x000fe20000000000 */
[-CC-:B------:R-:W-:Y:S01]  /*10aa0*/  FFMA.FTZ R132, R56, R0.reuse, -R21.reuse ;  /* 0x0000000038847223 */ /* 0x180fe20000010815 */
[-CC-:B------:R-:W-:Y:S01]  /*10ab0*/  FFMA.FTZ R134, R60, R0.reuse, -R21.reuse ;  /* 0x000000003c867223 */ /* 0x180fe20000010815 */
[----:B------:R-:W-:-:S02]  /*10ac0*/  FFMA.FTZ R21, R85, R0, -R21 ;  /* 0x0000000055157223 */ /* 0x000fc40000010815 */
[----:B------:R-:W-:Y:S01]  /*10ad0*/  MUFU.EX2 R26, R26 ;  /* 0x0000001a001a7308 */ /* 0x000fe20000000800 */
[----:B------:R-:W-:Y:S01]  /*10ae0*/  SHF.R.U32.HI R135, RZ, 0x7, R57 ;  /* 0x00000007ff877819 */ /* 0x000fe20000011639 */
[----:B------:R-:W-:Y:S01]  /*10af0*/  HGMMA.64x64x16.F32 R88, R128, gdesc[UR8].tnspB, R88, gsb0 ;  /* 0x40e0000880587df0 */ /* 0x000fe20008000858 */
[----:B------:R-:W-:Y:S01]  /*10b00*/  R2UR UR11, R25 ;  /* 0x00000000190b72ca */ /* 0x000fe200000e0000 */
[----:B------:R-:W-:Y:S02]  /*10b10*/  IMAD.MOV.U32 R25, RZ, RZ, 0x40000040 ;  /* 0x40000040ff197424 */ /* 0x000fe400078e00ff */
[-C--:B------:R-:W-:Y:S01]  /*10b20*/  FFMA.FTZ R56, R39, R0.reuse, -R53 ;  /* 0x0000000027387223 */ /* 0x080fe20000010835 */
[----:B--2---:R-:W-:Y:S01]  /*10b30*/  FADD.FTZ R6, R148, R6 ;  /* 0x0000000694067221 */ /* 0x004fe20000010000 */
[----:B------:R-:W-:Y:S01]  /*10b40*/  @!P1 PRMT R13, RZ, 0x654, R13 ;  /* 0x00000654ff0d9816 */ /* 0x000fe2000000000d */
[----:B------:R1:W-:Y:S01]  /*10b50*/  MUFU.EX2 R7, R21 ;  /* 0x0000001500077308 */ /* 0x0003e20000000800 */
[----:B------:R-:W-:-:S07]  /*10b60*/  FFMA.FTZ R55, R55, R0, -R53 ;  /* 0x0000000037377223 */ /* 0x000fce0000010835 */
[----:B------:R-:W-:Y:S01]  /*10b70*/  MUFU.EX2 R27, R27 ;  /* 0x0000001b001b7308 */ /* 0x000fe20000000800 */
[-C--:B-1----:R-:W-:Y:S01]  /*10b80*/  FMUL.FTZ R21, R24, R0.reuse ;  /* 0x0000000018157220 */ /* 0x082fe20000410000 */
[----:B------:R-:W-:Y:S02]  /*10b90*/  VIADD R24, R8, 0x300 ;  /* 0x0000030008187836 */ /* 0x000fe40000000000 */
[-CC-:B------:R-:W-:Y:S01]  /*10ba0*/  FFMA.FTZ R39, R50, R0.reuse, -R53.reuse ;  /* 0x0000000032277223 */ /* 0x180fe20000010835 */
[----:B------:R-:W-:Y:S02]  /*10bb0*/  @!P1 VIADD R47, R47, 0x16840 ;  /* 0x000168402f2f9836 */ /* 0x000fe40000000000 */
[----:B------:R-:W-:Y:S01]  /*10bc0*/  FFMA.FTZ R133, R58, R0, -R53 ;  /* 0x000000003a857223 */ /* 0x000fe20000010835 */
[----:B------:R-:W-:Y:S01]  /*10bd0*/  R2UR UR10, R24 ;  /* 0x00000000180a72ca */ /* 0x000fe200000e0000 */
[----:B------:R-:W-:Y:S01]  /*10be0*/  VIADD R24, R8, 0x380 ;  /* 0x0000038008187836 */ /* 0x000fe20000000000 */
[----:B------:R-:W1:Y:S08]  /*10bf0*/  MUFU.EX2 R21, R21 ;  /* 0x0000001500157308 */ /* 0x000e700000000800 */
[----:B------:R-:W2:Y:S08]  /*10c00*/  MUFU.EX2 R31, R31 ;  /* 0x0000001f001f7308 */ /* 0x000eb00000000800 */
[----:B------:R-:W4:Y:S08]  /*10c10*/  MUFU.EX2 R30, R30 ;  /* 0x0000001e001e7308 */ /* 0x000f300000000800 */
[----:B------:R-:W5:Y:S08]  /*10c20*/  MUFU.EX2 R52, R52 ;  /* 0x0000003400347308 */ /* 0x000f700000000800 */
[----:B------:R-:W5:Y:S08]  /*10c30*/  MUFU.EX2 R34, R34 ;  /* 0x0000002200227308 */ /* 0x000f700000000800 */
[----:B------:R-:W-:Y:S08]  /*10c40*/  MUFU.EX2 R35, R35 ;  /* 0x0000002300237308 */ /* 0x000ff00000000800 */
[----:B------:R-:W-:Y:S01]  /*10c50*/  MUFU.EX2 R42, R42 ;  /* 0x0000002a002a7308 */ /* 0x000fe20000000800 */
[----:B------:R-:W-:-:S02]  /*10c60*/  WARPGROUP.DEPBAR.LE gsb0, 0x0 ;  /* 0x00008000000079c5 */ /* 0x000fc40000010000 */
[----:B------:R-:W-:Y:S01]  /*10c70*/  WARPGROUP.ARRIVE ;  /* 0x00000000000079c5 */ /* 0x000fe20000000000 */
[----:B------:R-:W-:Y:S01]  /*10c80*/  @!P1 PRMT R47, RZ, 0x654, R47 ;  /* 0x00000654ff2f9816 */ /* 0x000fe2000000002f */
[----:B0-----:R-:W-:-:S03]  /*10c90*/  FADD.FTZ R6, R137, R6 ;  /* 0x0000000689067221 */ /* 0x001fc60000010000 */
[----:B------:R-:W0:Y:S01]  /*10ca0*/  MUFU.EX2 R56, R56 ;  /* 0x0000003800387308 */ /* 0x000e220000000800 */
[----:B------:R-:W-:Y:S01]  /*10cb0*/  FFMA.FTZ R8, R54, R0, -R53 ;  /* 0x0000000036087223 */ /* 0x000fe20000010835 */
[----:B------:R-:W-:Y:S01]  /*10cc0*/  HGMMA.64x64x16.F32 R88, R124, gdesc[UR8].tnspB, R88, gsb0 ;  /* 0x40e000087c587df0 */ /* 0x000fe20008000858 */
[----:B------:R-:W-:Y:S02]  /*10cd0*/  R2UR UR10, R24 ;  /* 0x00000000180a72ca */ /* 0x000fe400000e0000 */
[----:B------:R-:W-:Y:S01]  /*10ce0*/  R2UR UR11, R25 ;  /* 0x00000000190b72ca */ /* 0x000fe200000e0000 */
[----:B------:R-:W-:Y:S02]  /*10cf0*/  VIADD R25, R135, 0x9 ;  /* 0x0000000987197836 */ /* 0x000fe40000000000 */
[----:B-1----:R-:W-:Y:S01]  /*10d00*/  FFMA.FTZ R5, R21, R5, R26 ;  /* 0x0000000515057223 */ /* 0x002fe2000001001a */
[----:B------:R-:W-:Y:S01]  /*10d10*/  FADD.FTZ R6, R150, R6 ;  /* 0x0000000696067221 */ /* 0x000fe20000010000 */
[----:B------:R-:W1:Y:S01]  /*10d20*/  MUFU.EX2 R38, R38 ;  /* 0x0000002600267308 */ /* 0x000e620000000800 */
[----:B------:R-:W-:-:S07]  /*10d30*/  SEL R50, R25, 0x9, !P2 ;  /* 0x0000000919327807 */ /* 0x000fce0005000000 */
[----:B------:R-:W1:Y:S08]  /*10d40*/  MUFU.EX2 R43, R43 ;  /* 0x0000002b002b7308 */ /* 0x000e700000000800 */
[----:B------:R-:W-:Y:S08]  /*10d50*/  MUFU.EX2 R139, R139 ;  /* 0x0000008b008b7308 */ /* 0x000ff00000000800 */
[----:B------:R-:W1:Y:S08]  /*10d60*/  MUFU.EX2 R39, R39 ;  /* 0x0000002700277308 */ /* 0x000e700000000800 */
[----:B------:R-:W-:Y:S08]  /*10d70*/  MUFU.EX2 R136, R136 ;  /* 0x0000008800887308 */ /* 0x000ff00000000800 */
[----:B------:R-:W1:Y:S08]  /*10d80*/  MUFU.EX2 R46, R46 ;  /* 0x0000002e002e7308 */ /* 0x000e700000000800 */
[----:B------:R-:W-:Y:S08]  /*10d90*/  MUFU.EX2 R49, R49 ;  /* 0x0000003100317308 */ /* 0x000ff00000000800 */
[----:B------:R-:W1:Y:S01]  /*10da0*/  MUFU.EX2 R8, R8 ;  /* 0x0000000800087308 */ /* 0x000e620000000800 */
[----:B------:R-:W-:-:S07]  /*10db0*/  FFMA.FTZ R59, R59, R0, -R53 ;  /* 0x000000003b3b7223 */ /* 0x000fce0000010835 */
[----:B------:R-:W-:Y:S01]  /*10dc0*/  MUFU.EX2 R138, R138 ;  /* 0x0000008a008a7308 */ /* 0x000fe20000000800 */
[----:B------:R-:W-:Y:S02]  /*10dd0*/  WARPGROUP.DEPBAR.LE gsb0, 0x0 ;  /* 0x00008000000079c5 */ /* 0x000fe40000010000 */
[----:B------:R-:W-:-:S05]  /*10de0*/  WARPGROUP.ARRIVE ;  /* 0x00000000000079c5 */ /* 0x000fca0000000000 */
[----:B------:R-:W1:Y:S01]  /*10df0*/  MUFU.EX2 R24, R55 ;  /* 0x0000003700187308 */ /* 0x000e620000000800 */
[----:B------:R-:W-:Y:S01]  /*10e00*/  HGMMA.64x64x16.F32 R88, R120, gdesc[UR8].tnspB, R88, gsb0 ;  /* 0x40e0000878587df0 */ /* 0x000fe20008000858 */
[----:B------:R-:W-:-:S06]  /*10e10*/  FADD.FTZ R5, R27, R5 ;  /* 0x000000051b057221 */ /* 0x000fcc0000010000 */
[----:B------:R-:W1:Y:S01]  /*10e20*/  MUFU.EX2 R132, R132 ;  /* 0x0000008400847308 */ /* 0x000e620000000800 */
[----:B------:R-:W-:Y:S01]  /*10e30*/  FFMA.FTZ R135, R62, R0, -R53 ;  /* 0x000000003e877223 */ /* 0x000fe20000010835 */
[----:B------:R-:W-:-:S06]  /*10e40*/  F2FP.F16.F32.PACK_AB R148, R148, R149 ;  /* 0x000000959494723e */ /* 0x000fcc00000000ff */
[----:B------:R-:W1:Y:S01]  /*10e50*/  MUFU.EX2 R133, R133 ;  /* 0x0000008500857308 */ /* 0x000e620000000800 */
[----:B------:R-:W-:Y:S01]  /*10e60*/  F2FP.F16.F32.PACK_AB R149, R27, R26 ;  /* 0x0000001a1b95723e */ /* 0x000fe200000000ff */
[----:B------:R-:W-:-:S06]  /*10e70*/  FFMA.FTZ R63, R63, R0, -R53 ;  /* 0x000000003f3f7223 */ /* 0x000fcc0000010835 */
[----:B------:R-:W1:Y:S01]  /*10e80*/  MUFU.EX2 R20, R20 ;  /* 0x0000001400147308 */ /* 0x000e620000000800 */
[----:B------:R-:W-:-:S07]  /*10e90*/  FFMA.FTZ R129, R66, R0, -R53 ;  /* 0x0000000042817223 */ /* 0x000fce0000010835 */
[----:B------:R-:W1:Y:S08]  /*10ea0*/  MUFU.EX2 R25, R59 ;  /* 0x0000003b00197308 */ /* 0x000e700000000800 */
[----:B------:R-:W1:Y:S08]  /*10eb0*/  MUFU.EX2 R134, R134 ;  /* 0x0000008600867308 */ /* 0x000e700000000800 */
[----:B------:R-:W-:Y:S08]  /*10ec0*/  MUFU.EX2 R28, R28 ;  /* 0x0000001c001c7308 */ /* 0x000ff00000000800 */
[----:B------:R-:W-:Y:S08]  /*10ed0*/  MUFU.EX2 R12, R12 ;  /* 0x0000000c000c7308 */ /* 0x000ff00000000800 */
[----:B------:R-:W-:Y:S08]  /*10ee0*/  MUFU.EX2 R29, R29 ;  /* 0x0000001d001d7308 */ /* 0x000ff00000000800 */
[----:B------:R-:W-:Y:S08]  /*10ef0*/  MUFU.EX2 R32, R32 ;  /* 0x0000002000207308 */ /* 0x000ff00000000800 */
[----:B------:R-:W-:Y:S01]  /*10f00*/  MUFU.EX2 R33, R33 ;  /* 0x0000002100217308 */ /* 0x000fe20000000800 */
[----:B------:R-:W-:-:S02]  /*10f10*/  WARPGROUP.DEPBAR.LE gsb0, 0x0 ;  /* 0x00008000000079c5 */ /* 0x000fc40000010000 */
[----:B------:R0:W-:Y:S06]  /*10f20*/  BAR.ARV R50, 0x100 ;  /* 0x000400320000751d */ /* 0x0001ec0000002000 */
[----:B------:R2:W-:Y:S01]  /*10f30*/  @!P1 SYNCS.ARRIVE.TRANS64.RED.A1T0 RZ, [R47+URZ], RZ ;  /* 0x000000ff2fff99a7 */ /* 0x0005e2000810043f */
[----:B------:R-:W-:Y:S01]  /*10f40*/  MUFU.EX2 R36, R36 ;  /* 0x0000002400247308 */ /* 0x000fe20000000800 */
[----:B--2---:R-:W-:Y:S01]  /*10f50*/  FADD.FTZ R47, R151, R5 ;  /* 0x00000005972f7221 */ /* 0x004fe20000010000 */
[----:B------:R2:W-:Y:S06]  /*10f60*/  @!P1 SYNCS.ARRIVE.TRANS64.RED.A1T0 RZ, [R13+URZ], RZ ;  /* 0x000000ff0dff99a7 */ /* 0x0005ec000810043f */
[----:B------:R-:W-:Y:S01]  /*10f70*/  MUFU.EX2 R37, R37 ;  /* 0x0000002500257308 */ /* 0x000fe20000000800 */
[----:B------:R-:W-:-:S04]  /*10f80*/  FADD.FTZ R47, R31, R47 ;  /* 0x0000002f1f2f7221 */ /* 0x000fc80000010000 */
[----:B----4-:R-:W-:Y:S01]  /*10f90*/  FADD.FTZ R47, R30, R47 ;  /* 0x0000002f1e2f7221 */ /* 0x010fe20000010000 */
[----:B--2---:R-:W-:Y:S02]  /*10fa0*/  FADD.FTZ R13, R145, R6 ;  /* 0x00000006910d7221 */ /* 0x004fe40000010000 */
[----:B------:R-:W-:Y:S01]  /*10fb0*/  MUFU.EX2 R40, R40 ;  /* 0x0000002800287308 */ /* 0x000fe20000000800 */
[----:B-----5:R-:W-:Y:S01]  /*10fc0*/  FADD.FTZ R47, R52, R47 ;  /* 0x0000002f342f7221 */ /* 0x020fe20000010000 */
[----:B------:R-:W-:-:S03]  /*10fd0*/  FADD.FTZ R13, R144, R13 ;  /* 0x0000000d900d7221 */ /* 0x000fc60000010000 */
[----:B------:R-:W-:Y:S01]  /*10fe0*/  FADD.FTZ R47, R34, R47 ;  /* 0x0000002f222f7221 */ /* 0x000fe20000010000 */
[----:B0-----:R-:W-:Y:S02]  /*10ff0*/  FADD.FTZ R50, R147, R13 ;  /* 0x0000000d93327221 */ /* 0x001fe40000010000 */
[----:B------:R-:W-:Y:S01]  /*11000*/  MUFU.EX2 R41, R41 ;  /* 0x0000002900297308 */ /* 0x000fe20000000800 */
[----:B------:R-:W-:Y:S01]  /*11010*/  FADD.FTZ R47, R56, R47 ;  /* 0x0000002f382f7221 */ /* 0x000fe20000010000 */
[----:B------:R-:W-:-:S03]  /*11020*/  FADD.FTZ R50, R146, R50 ;  /* 0x0000003292327221 */ /* 0x000fc60000010000 */
[----:B------:R-:W-:Y:S01]  /*11030*/  FADD.FTZ R47, R35, R47 ;  /* 0x0000002f232f7221 */ /* 0x000fe20000010000 */
[----:B------:R-:W-:Y:S02]  /*11040*/  FADD.FTZ R50, R141, R50 ;  /* 0x000000328d327221 */ /* 0x000fe40000010000 */
[----:B------:R-:W-:Y:S01]  /*11050*/  MUFU.EX2 R44, R44 ;  /* 0x0000002c002c7308 */ /* 0x000fe20000000800 */
[----:B------:R-:W-:Y:S01]  /*11060*/  FADD.FTZ R47, R42, R47 ;  /* 0x0000002f2a2f7221 */ /* 0x000fe20000010000 */
[----:B------:R-:W-:-:S03]  /*11070*/  FADD.FTZ R50, R140, R50 ;  /* 0x000000328c327221 */ /* 0x000fc60000010000 */
[----:B-1----:R-:W-:Y:S01]  /*11080*/  FADD.FTZ R47, R38, R47 ;  /* 0x0000002f262f7221 */ /* 0x002fe20000010000 */
[----:B------:R-:W-:Y:S02]  /*11090*/  FADD.FTZ R50, R143, R50 ;  /* 0x000000328f327221 */ /* 0x000fe40000010000 */
        /* <DEDUP_REMOVED lines=8> */
[----:B------:R-:W-:Y:S01]  /*11120*/  FADD.FTZ R47, R8, R47 ;  /* 0x0000002f082f7221 */ /* 0x000fe20000010000 */
[----:B------:R-:W-:Y:S02]  /*11130*/  FADD.FTZ R27, R49, R50 ;  /* 0x00000032311b7221 */ /* 0x000fe40000010000 */
[----:B------:R-:W0:Y:S01]  /*11140*/  MUFU.EX2 R135, R135 ;  /* 0x0000008700877308 */ /* 0x000e220000000800 */
[----:B------:R-:W-:Y:S01]  /*11150*/  FFMA.FTZ R6, R67, R0, -R53 ;  /* 0x0000000043067223 */ /* 0x000fe20000010835 */
[----:B------:R-:W-:Y:S01]  /*11160*/  FADD.FTZ R50, R24, R47 ;  /* 0x0000002f18327221 */ /* 0x000fe20000010000 */
[----:B------:R-:W-:-:S05]  /*11170*/  FADD.FTZ R27, R138, R27 ;  /* 0x0000001b8a1b7221 */ /* 0x000fca0000010000 */
[----:B------:R-:W1:Y:S01]  /*11180*/  MUFU.EX2 R5, R63 ;  /* 0x0000003f00057308 */ /* 0x000e620000000800 */
[----:B------:R-:W-:Y:S01]  /*11190*/  FADD.FTZ R27, R132, R27 ;  /* 0x0000001b841b7221 */ /* 0x000fe20000010000 */
[----:B------:R-:W-:Y:S01]  /*111a0*/  FADD.FTZ R50, R133, R50 ;  /* 0x0000003285327221 */ /* 0x000fe20000010000 */
[----:B------:R-:W-:-:S05]  /*111b0*/  FFMA.FTZ R131, R70, R0, -R53 ;  /* 0x0000000046837223 */ /* 0x000fca0000010835 */
[----:B------:R-:W2:Y:S01]  /*111c0*/  MUFU.EX2 R129, R129 ;  /* 0x0000008100817308 */ /* 0x000ea20000000800 */
[----:B------:R-:W-:Y:S01]  /*111d0*/  FADD.FTZ R27, R20, R27 ;  /* 0x0000001b141b7221 */ /* 0x000fe20000010000 */
[----:B------:R-:W-:Y:S01]  /*111e0*/  FADD.FTZ R50, R25, R50 ;  /* 0x0000003219327221 */ /* 0x000fe20000010000 */
[----:B------:R-:W-:-:S05]  /*111f0*/  FFMA.FTZ R13, R71, R0, -R53 ;  /* 0x00000000470d7223 */ /* 0x000fca0000010835 */
[----:B------:R-:W4:Y:S01]  /*11200*/  MUFU.EX2 R6, R6 ;  /* 0x0000000600067308 */ /* 0x000f220000000800 */
[----:B------:R-:W-:Y:S01]  /*11210*/  FADD.FTZ R27, R134, R27 ;  /* 0x0000001b861b7221 */ /* 0x000fe20000010000 */
[----:B0-----:R-:W-:Y:S01]  /*11220*/  FADD.FTZ R50, R135, R50 ;  /* 0x0000003287327221 */ /* 0x001fe20000010000 */
[----:B------:R-:W-:-:S05]  /*11230*/  FFMA.FTZ R125, R74, R0, -R53 ;  /* 0x000000004a7d7223 */ /* 0x000fca0000010835 */
[----:B------:R-:W0:Y:S01]  /*11240*/  MUFU.EX2 R131, R131 ;  /* 0x0000008300837308 */ /* 0x000e220000000800 */
[----:B------:R-:W-:Y:S01]  /*11250*/  FADD.FTZ R27, R28, R27 ;  /* 0x0000001b1c1b7221 */ /* 0x000fe20000010000 */
[----:B-1----:R-:W-:Y:S01]  /*11260*/  FADD.FTZ R50, R5, R50 ;  /* 0x0000003205327221 */ /* 0x002fe20000010000 */
[----:B------:R-:W-:Y:S01]  /*11270*/  F2FP.F16.F32.PACK_AB R144, R144, R145 ;  /* 0x000000919090723e */ /* 0x000fe200000000ff */
[----:B------:R-:W-:Y:S01]  /*11280*/  FFMA.FTZ R75, R75, R0, -R53 ;  /* 0x000000004b4b7223 */ /* 0x000fe20000010835 */
[----:B------:R-:W-:-:S03]  /*11290*/  F2FP.F16.F32.PACK_AB R145, R52, R30 ;  /* 0x0000001e3491723e */ /* 0x000fc600000000ff */
[----:B------:R-:W1:Y:S01]  /*112a0*/  MUFU.EX2 R13, R13 ;  /* 0x0000000d000d7308 */ /* 0x000e620000000800 */
[----:B------:R-:W-:Y:S01]  /*112b0*/  FADD.FTZ R30, R12, R27 ;  /* 0x0000001b0c1e7221 */ /* 0x000fe20000010000 */
[----:B--2---:R-:W-:Y:S01]  /*112c0*/  FADD.FTZ R27, R129, R50 ;  /* 0x00000032811b7221 */ /* 0x004fe20000010000 */
[----:B------:R-:W-:Y:S01]  /*112d0*/  FFMA.FTZ R78, R78, R0, -R53 ;  /* 0x000000004e4e7223 */ /* 0x000fe20000010835 */
[----:B------:R-:W-:-:S04]  /*112e0*/  F2FP.F16.F32.PACK_AB R151, R31, R151 ;  /* 0x000000971f97723e */ /* 0x000fc800000000ff */
[----:B------:R-:W2:Y:S01]  /*112f0*/  MUFU.EX2 R125, R125 ;  /* 0x0000007d007d7308 */ /* 0x000ea20000000800 */
[----:B------:R-:W-:Y:S01]  /*11300*/  FADD.FTZ R31, R29, R30 ;  /* 0x0000001e1d1f7221 */ /* 0x000fe20000010000 */
[----:B----4-:R-:W-:Y:S01]  /*11310*/  FADD.FTZ R30, R6, R27 ;  /* 0x0000001b061e7221 */ /* 0x010fe20000010000 */
[----:B------:R-:W-:Y:S01]  /*11320*/  FFMA.FTZ R79, R79, R0, -R53 ;  /* 0x000000004f4f7223 */ /* 0x000fe20000010835 */
[----:B------:R-:W-:-:S04]  /*11330*/  F2FP.F16.F32.PACK_AB R146, R146, R147 ;  /* 0x000000939292723e */ /* 0x000fc800000000ff */
[----:B------:R-:W4:Y:S01]  /*11340*/  MUFU.EX2 R26, R75 ;  /* 0x0000004b001a7308 */ /* 0x000f220000000800 */
[----:B------:R-:W-:Y:S01]  /*11350*/  F2FP.F16.F32.PACK_AB R147, R56, R34 ;  /* 0x000000223893723e */ /* 0x000fe200000000ff */
[----:B------:R-:W-:Y:S01]  /*11360*/  FADD.FTZ R34, R32, R31 ;  /* 0x0000001f20227221 */ /* 0x000fe20000010000 */
[----:B0-----:R-:W-:Y:S01]  /*11370*/  FADD.FTZ R30, R131, R30 ;  /* 0x0000001e831e7221 */ /* 0x001fe20000010000 */
[----:B------:R-:W-:-:S04]  /*11380*/  FFMA.FTZ R82, R82, R0, -R53 ;  /* 0x0000000052527223 */ /* 0x000fc80000010835 */
[----:B------:R-:W0:Y:S01]  /*11390*/  MUFU.EX2 R78, R78 ;  /* 0x0000004e004e7308 */ /* 0x000e220000000800 */
[----:B------:R-:W-:Y:S01]  /*113a0*/  FADD.FTZ R27, R33, R34 ;  /* 0x00000022211b7221 */ /* 0x000fe20000010000 */
[----:B-1----:R-:W-:Y:S01]  /*113b0*/  FADD.FTZ R30, R13, R30 ;  /* 0x0000001e0d1e7221 */ /* 0x002fe20000010000 */
[----:B------:R-:W-:Y:S01]  /*113c0*/  FFMA.FTZ R83, R83, R0, -R53 ;  /* 0x0000000053537223 */ /* 0x000fe20000010835 */
[----:B------:R-:W-:-:S04]  /*113d0*/  F2FP.F16.F32.PACK_AB R136, R136, R139 ;  /* 0x0000008b8888723e */ /* 0x000fc800000000ff */
[----:B------:R-:W1:Y:S01]  /*113e0*/  MUFU.EX2 R79, R79 ;  /* 0x0000004f004f7308 */ /* 0x000e620000000800 */
[----:B------:R-:W-:Y:S01]  /*113f0*/  F2FP.F16.F32.PACK_AB R139, R24, R8 ;  /* 0x00000008188b723e */ /* 0x000fe200000000ff */
[----:B------:R-:W-:Y:S01]  /*11400*/  FADD.FTZ R8, R36, R27 ;  /* 0x0000001b24087221 */ /* 0x000fe20000010000 */
[----:B------:R-:W-:Y:S01]  /*11410*/  F2FP.F16.F32.PACK_AB R133, R25, R133 ;  /* 0x000000851985723e */ /* 0x000fe200000000ff */
[----:B--2---:R-:W-:Y:S01]  /*11420*/  FADD.FTZ R25, R125, R30 ;  /* 0x0000001e7d197221 */ /* 0x004fe20000010000 */
[----:B------:R-:W-:-:S03]  /*11430*/  FFMA.FTZ R86, R86, R0, -R53 ;  /* 0x0000000056567223 */ /* 0x000fc60000010835 */
[----:B------:R-:W2:Y:S01]  /*11440*/  MUFU.EX2 R82, R82 ;  /* 0x0000005200527308 */ /* 0x000ea20000000800 */
[----:B------:R-:W-:Y:S01]  /*11450*/  F2FP.F16.F32.PACK_AB R135, R5, R135 ;  /* 0x000000870587723e */ /* 0x000fe200000000ff */
[----:B------:R-:W-:Y:S01]  /*11460*/  FADD.FTZ R5, R37, R8 ;  /* 0x0000000825057221 */ /* 0x000fe20000010000 */
[----:B----4-:R-:W-:Y:S01]  /*11470*/  FADD.FTZ R25, R26, R25 ;  /* 0x000000191a197221 */ /* 0x010fe20000010000 */
[----:B------:R-:W-:-:S04]  /*11480*/  FFMA.FTZ R53, R87, R0, -R53 ;  /* 0x0000000057357223 */ /* 0x000fc80000010835 */
[----:B------:R-:W4:Y:S01]  /*11490*/  MUFU.EX2 R83, R83 ;  /* 0x0000005300537308 */ /* 0x000f220000000800 */
[----:B------:R-:W-:Y:S01]  /*114a0*/  F2FP.F16.F32.PACK_AB R129, R6, R129 ;  /* 0x000000810681723e */ /* 0x000fe200000000ff */
[----:B------:R-:W-:Y:S01]  /*114b0*/  FADD.FTZ R8, R40, R5 ;  /* 0x0000000528087221 */ /* 0x000fe20000010000 */
[----:B0-----:R-:W-:-:S05]  /*114c0*/  FADD.FTZ R6, R78, R25 ;  /* 0x000000194e067221 */ /* 0x001fca0000010000 */
[----:B------:R-:W0:Y:S01]  /*114d0*/  MUFU.EX2 R86, R86 ;  /* 0x0000005600567308 */ /* 0x000e220000000800 */
[----:B------:R-:W-:Y:S01]  /*114e0*/  FADD.FTZ R5, R41, R8 ;  /* 0x0000000829057221 */ /* 0x000fe20000010000 */
[----:B-1----:R-:W-:Y:S01]  /*114f0*/  FADD.FTZ R25, R79, R6 ;  /* 0x000000064f197221 */ /* 0x002fe20000010000 */
[----:B---3--:R-:W-:-:S05]  /*11500*/  ISETP.GT.AND P2, PT, R4, R51, PT ;  /* 0x000000330400720c */ /* 0x008fca0003f44270 */
[----:B------:R-:W1:Y:S01]  /*11510*/  MUFU.EX2 R53, R53 ;  /* 0x0000003500357308 */ /* 0x000e620000000800 */
[----:B------:R-:W-:Y:S01]  /*11520*/  FADD.FTZ R6, R44, R5 ;  /* 0x000000052c067221 */ /* 0x000fe20000010000 */
[----:B--2---:R-:W-:Y:S01]  /*11530*/  FADD.FTZ R8, R82, R25 ;  /* 0x0000001952087221 */ /* 0x004fe20000010000 */
[----:B------:R-:W-:Y:S02]  /*11540*/  F2FP.F16.F32.PACK_AB R131, R13, R131 ;  /* 0x000000830d83723e */ /* 0x000fe400000000ff */
[----:B------:R-:W-:Y:S01]  /*11550*/  FADD.FTZ R5, R45, R6 ;  /* 0x000000062d057221 */ /* 0x000fe20000010000 */
[----:B----4-:R-:W-:-:S03]  /*11560*/  FADD.FTZ R13, R83, R8 ;  /* 0x00000008530d7221 */ /* 0x010fc60000010000 */
[----:B------:R-:W-:Y:S01]  /*11570*/  FADD.FTZ R6, R48, R5 ;  /* 0x0000000530067221 */ /* 0x000fe20000010000 */
[----:B0-----:R-:W-:Y:S01]  /*11580*/  FADD.FTZ R13, R86, R13 ;  /* 0x0000000d560d7221 */ /* 0x001fe20000010000 */
[----:B------:R-:W-:Y:S01]  /*11590*/  F2FP.F16.F32.PACK_AB R150, R150, R137 ;  /* 0x000000899696723e */ /* 0x000fe200000000ff */
[----:B------:R-:W-:Y:S01]  /*115a0*/  FMUL.FTZ R88, R88, R9 ;  /* 0x0000000958587220 */ /* 0x000fe20000410000 */
[----:B------:R-:W-:Y:S01]  /*115b0*/  F2FP.F16.F32.PACK_AB R140, R140, R141 ;  /* 0x0000008d8c8c723e */ /* 0x000fe200000000ff */
[----:B------:R-:W-:Y:S01]  /*115c0*/  FADD.FTZ R6, R7, R6 ;  /* 0x0000000607067221 */ /* 0x000fe20000010000 */
[----:B------:R-:W-:Y:S01]  /*115d0*/  F2FP.F16.F32.PACK_AB R142, R142, R143 ;  /* 0x0000008f8e8e723e */ /* 0x000fe200000000ff */
[-C--:B------:R-:W-:Y:S01]  /*115e0*/  FMUL.FTZ R89, R89, R9.reuse ;  /* 0x0000000959597220 */ /* 0x080fe20000410000 */
[----:B------:R-:W-:Y:S01]  /*115f0*/  F2FP.F16.F32.PACK_AB R128, R29, R12 ;  /* 0x0000000c1d80723e */ /* 0x000fe200000000ff */
[----:B-1----:R-:W-:Y:S01]  /*11600*/  FADD.FTZ R5, R53, R13 ;  /* 0x0000000d35057221 */ /* 0x002fe20000010000 */
[----:B------:R-:W-:Y:S01]  /*11610*/  F2FP.F16.F32.PACK_AB R122, R7, R48 ;  /* 0x00000030077a723e */ /* 0x000fe200000000ff */
[----:B------:R-:W-:Y:S01]  /*11620*/  FMUL.FTZ R92, R92, R9 ;  /* 0x000000095c5c7220 */ /* 0x000fe20000410000 */
[----:B------:R-:W-:Y:S01]  /*11630*/  F2FP.F16.F32.PACK_AB R141, R42, R35 ;  /* 0x000000232a8d723e */ /* 0x000fe200000000ff */
[-C--:B------:R-:W-:Y:S01]  /*11640*/  FMUL.FTZ R93, R93, R9.reuse ;  /* 0x000000095d5d7220 */ /* 0x080fe20000410000 */
[----:B------:R-:W-:Y:S01]  /*11650*/  F2FP.F16.F32.PACK_AB R143, R43, R38 ;  /* 0x000000262b8f723e */ /* 0x000fe200000000ff */
[----:B------:R-:W-:Y:S01]  /*11660*/  FMUL.FTZ R96, R96, R9 ;  /* 0x0000000960607220 */ /* 0x000fe20000410000 */
[----:B------:R-:W-:Y:S01]  /*11670*/  F2FP.F16.F32.PACK_AB R137, R46, R39 ;  /* 0x000000272e89723e */ /* 0x000fe200000000ff */
[----:B------:R-:W-:Y:S01]  /*11680*/  FMUL.FTZ R97, R97, R9 ;  /* 0x0000000961617220 */ /* 0x000fe20000410000 */
[----:B------:R-:W-:Y:S01]  /*11690*/  F2FP.F16.F32.PACK_AB R138, R138, R49 ;  /* 0x000000318a8a723e */ /* 0x000fe200000000ff */
[-C--:B------:R-:W-:Y:S01]  /*116a0*/  FMUL.FTZ R100, R100, R9.reuse ;  /* 0x0000000964647220 */ /* 0x080fe20000410000 */
[----:B------:R-:W-:Y:S01]  /*116b0*/  F2FP.F16.F32.PACK_AB R132, R20, R132 ;  /* 0x000000841484723e */ /* 0x000fe200000000ff */
[-C--:B------:R-:W-:Y:S01]  /*116c0*/  FMUL.FTZ R101, R101, R9.reuse ;  /* 0x0000000965657220 */ /* 0x080fe20000410000 */
[----:B------:R-:W-:Y:S01]  /*116d0*/  F2FP.F16.F32.PACK_AB R134, R28, R134 ;  /* 0x000000861c86723e */ /* 0x000fe200000000ff */
[-C--:B------:R-:W-:Y:S01]  /*116e0*/  FMUL.FTZ R104, R104, R9.reuse ;  /* 0x0000000968687220 */ /* 0x080fe20000410000 */
[----:B------:R-:W-:Y:S01]  /*116f0*/  F2FP.F16.F32.PACK_AB R130, R33, R32 ;  /* 0x000000202182723e */ /* 0x000fe200000000ff */
[-C--:B------:R-:W-:Y:S01]  /*11700*/  FMUL.FTZ R105, R105, R9.reuse ;  /* 0x0000000969697220 */ /* 0x080fe20000410000 */
        /* <DEDUP_REMOVED lines=30> */
[----:B------:R-:W-:-:S02]  /*118f0*/  IMAD.MOV.U32 R8, RZ, RZ, R153 ;  /* 0x000000ffff087224 */ /* 0x000fc400078e0099 */
[----:B------:R-:W-:Y:S02]  /*11900*/  IMAD.MOV.U32 R13, RZ, RZ, R17 ;  /* 0x000000ffff0d7224 */ /* 0x000fe400078e0011 */
[----:B------:R-:W-:Y:S02]  /*11910*/  IMAD.MOV.U32 R7, RZ, RZ, R2 ;  /* 0x000000ffff077224 */ /* 0x000fe400078e0002 */
[----:B------:R-:W-:Y:S01]  /*11920*/  IMAD.MOV.U32 R12, RZ, RZ, R3 ;  /* 0x000000ffff0c7224 */ /* 0x000fe200078e0003 */
[----:B------:R-:W-:Y:S06]  /*11930*/  @P2 BRA `(.L_x_1501) ;  /* 0xffffffe000482947 */ /* 0x000fec000383ffff */
.L_x_1491:
[----:B------:R-:W2:Y:S02]  /*11940*/  LDL R7, [R1+0x38] ;  /* 0x0000380001077983 */ /* 0x000ea40000100800 */
[----:B--2---:R-:W-:-:S13]  /*11950*/  ISETP.GE.AND P2, PT, R4, R7, PT ;  /* 0x000000070400720c */ /* 0x004fda0003f46270 */
[----:B------:R-:W-:Y:S05]  /*11960*/  @!P2 BRA `(.L_x_1502) ;  /* 0x0000002c00eca947 */ /* 0x000fea0003800000 */
[----:B------:R-:W-:Y:S02]  /*11970*/  IMAD.MOV.U32 R7, RZ, RZ, R2 ;  /* 0x000000ffff077224 */ /* 0x000fe400078e0002 */
[----:B------:R-:W-:Y:S02]  /*11980*/  IMAD.MOV.U32 R12, RZ, RZ, R3 ;  /* 0x000000ffff0c7224 */ /* 0x000fe400078e0003 */
[----:B------:R-:W-:Y:S02]  /*11990*/  IMAD.MOV.U32 R8, RZ, RZ, R153 ;  /* 0x000000ffff087224 */ /* 0x000fe400078e0099 */
[----:B------:R-:W-:-:S07]  /*119a0*/  IMAD.MOV.U32 R13, RZ, RZ, R17 ;  /* 0x000000ffff0d7224 */ /* 0x000fce00078e0011 */
.L_x_1520:
        /* <DEDUP_REMOVED lines=11> */
.L_x_1504:
[----:B------:R-:W-:Y:S01]  /*11a60*/  IMAD R0, R17, 0x8, R16 ;  /* 0x0000000811007824 */ /* 0x000fe200078e0210 */
[----:B------:R-:W-:-:S04]  /*11a70*/  SHF.L.U32 R3, R153, 0x1f, RZ ;  /* 0x0000001f99037819 */ /* 0x000fc800000006ff */
[----:B------:R0:W1:Y:S01]  /*11a80*/  SYNCS.PHASECHK.TRANS64.TRYWAIT P3, [R0+URZ+0x16830], R3 ;  /* 0x01683003000075a7 */ /* 0x000062000806017f */
[----:B------:R-:W-:Y:S05]  /*11a90*/  @!P0 BRA `(.L_x_1505) ;  /* 0x0000000000048947 */ /* 0x000fea0003800000 */
[----:B------:R-:W-:Y:S01]  /*11aa0*/  BPT.TRAP 0x1 ;  /* 0x000000040000795c */ /* 0x000fe20000300000 */
.L_x_1505:
[----:B------:R-:W-:Y:S04]  /*11ab0*/  BSSY B0, `(.L_x_1503) ;  /* 0x0000004000007945 */ /* 0x000fe80003800000 */
[----:B-1----:R-:W-:Y:S05]  /*11ac0*/  @P3 BRA `(.L_x_1506) ;  /* 0x0000000000083947 */ /* 0x002fea0003800000 */
[----:B------:R-:W1:Y:S02]  /*11ad0*/  SYNCS.PHASECHK.TRANS64.TRYWAIT P3, [R0+URZ+0x16830], R3 ;  /* 0x01683003000075a7 */ /* 0x000e64000806017f */
[----:B-1----:R-:W-:Y:S05]  /*11ae0*/  @!P3 BRA `(.L_x_1507) ;  /* 0x000000e40010b947 */ /* 0x002fea0003800000 */
.L_x_1506:
[----:B------:R-:W-:Y:S05]  /*11af0*/  BSYNC B0 ;  /* 0x0000000000007941 */ /* 0x000fea0003800000 */
.L_x_1503:
        /* <DEDUP_REMOVED lines=46> */
.L_x_1509:
[----:B------:R-:W-:Y:S01]  /*11de0*/  SHF.L.U32 R0, R8, 0x1f, RZ ;  /* 0x0000001f08007819 */ /* 0x000fe200000006ff */
[----:B------:R-:W-:-:S04]  /*11df0*/  IMAD R2, R13, 0x8, R16 ;  /* 0x000000080d027824 */ /* 0x000fc800078e0210 */
[----:B------:R0:W1:Y:S01]  /*11e00*/  SYNCS.PHASECHK.TRANS64.TRYWAIT P2, [R2+URZ+0x16850], R0 ;  /* 0x01685000020075a7 */ /* 0x000062000804017f */
[----:B------:R-:W-:Y:S05]  /*11e10*/  @!P0 BRA `(.L_x_1510) ;  /* 0x0000000000048947 */ /* 0x000fea0003800000 */
[----:B------:R-:W-:Y:S01]  /*11e20*/  BPT.TRAP 0x1 ;  /* 0x000000040000795c */ /* 0x000fe20000300000 */
.L_x_1510:
[----:B-1----:R-:W-:Y:S05]  /*11e30*/  @P2 BRA `(.L_x_1508) ;  /* 0x0000000000082947 */ /* 0x002fea0003800000 */
[----:B------:R-:W1:Y:S02]  /*11e40*/  SYNCS.PHASECHK.TRANS64.TRYWAIT P2, [R2+URZ+0x16850], R0 ;  /* 0x01685000020075a7 */ /* 0x000e64000804017f */
[----:B-1----:R-:W-:Y:S05]  /*11e50*/  @!P2 BRA `(.L_x_1511) ;  /* 0x000000e00048a947 */ /* 0x002fea0003800000 */
.L_x_1508:
        /* <DEDUP_REMOVED lines=10> */
[----:B------:R-:W0:Y:S01]  /*11f00*/  S2R R21, SR_TID.X ;  /* 0x0000000000157919 */ /* 0x000e220000002100 */
[----:B------:R-:W-:Y:S01]  /*11f10*/  IMAD.MOV.U32 R3, RZ, RZ, 0x40000040 ;  /* 0x40000040ff037424 */ /* 0x000fe200078e00ff */
[----:B------:R-:W-:Y:S01]  /*11f20*/  R2UR UR10, R2 ;  /* 0x00000000020a72ca */ /* 0x000fe200000e0000 */
[----:B------:R-:W1:-:S12]  /*11f30*/  @P5 LDC R0, c[0x0][0x44c] ;  /* 0x00011300ff005b82 */ /* 0x000e580000000800 */
        /* <DEDUP_REMOVED lines=8> */
[----:B------:R-:W2:Y:S04]  /*11fc0*/  LDL R150, [R1+0x20] ;  /* 0x0000200001967983 */ /* 0x000ea80000100800 */
[----:B------:R-:W3:Y:S02]  /*11fd0*/  LDL R151, [R1+0x10] ;  /* 0x0000100001977983 */ /* 0x000ee40000100800 */
[----:B------:R-:W-:Y:S01]  /*11fe0*/  HGMMA.64x64x16.F32 R88, R144, gdesc[UR8].tnspB, R88, gsb0 ;  /* 0x40e0000890587df0 */ /* 0x000fe20008000858 */
[----:B------:R-:W-:Y:S01]  /*11ff0*/  R2UR UR10, R8 ;  /* 0x00000000080a72ca */ /* 0x000fe200000e0000 */
[----:B------:R-:W-:Y:S01]  /*12000*/  VIADD R8, R2, 0x180 ;  /* 0x0000018002087836 */ /* 0x000fe20000000000 */
[----:B------:R-:W-:Y:S01]  /*12010*/  R2UR UR11, R9 ;  /* 0x00000000090b72ca */ /* 0x000fe200000e0000 */
[----:B------:R-:W-:Y:S01]  /*12020*/  IMAD.MOV.U32 R9, RZ, RZ, 0x40000040 ;  /* 0x40000040ff097424 */ /* 0x000fe200078e00ff */
[----:B0-----:R-:W-:Y:S01]  /*12030*/  ISETP.GE.U32.AND P2, PT, R21, 0x180, PT ;  /* 0x000001801500780c */ /* 0x001fe20003f46070 */
[----:B------:R-:W-:-:S02]  /*12040*/  WARPGROUP.DEPBAR.LE gsb0, 0x0 ;  /* 0x00008000000079c5 */ /* 0x000fc40000010000 */
[----:B------:R-:W-:-:S08]  /*12050*/  WARPGROUP.ARRIVE ;  /* 0x00000000000079c5 */ /* 0x000fd00000000000 */
        /* <DEDUP_REMOVED lines=30> */
[----:B------:R-:W0:Y:S01]  /*12240*/  @P5 LDC R2, c[0x0][0x450] ;  /* 0x00011400ff025b82 */ /* 0x000e220000000800 */
[----:B------:R-:W-:-:S04]  /*12250*/  @!P1 IMAD R3, R17, 0x8, R16 ;  /* 0x0000000811039824 */ /* 0x000fc800078e0210 */
[----:B------:R-:W-:-:S05]  /*12260*/  @!P1 VIADD R3, R3, 0x16840 ;  /* 0x0001684003039836 */ /* 0x000fca0000000000 */
[----:B------:R-:W-:Y:S01]  /*12270*/  @!P1 PRMT R3, RZ, 0x654, R3 ;  /* 0x00000654ff039816 */ /* 0x000fe20000000003 */
[----:B------:R-:W-:Y:S02]  /*12280*/  WARPGROUP.DEPBAR.LE gsb0, 0x0 ;  /* 0x00008000000079c5 */ /* 0x000fe40000010000 */
[----:B------:R-:W-:-:S06]  /*12290*/  WARPGROUP.ARRIVE ;  /* 0x00000000000079c5 */ /* 0x000fcc0000000000 */
[----:B------:R-:W-:Y:S01]  /*122a0*/  HGMMA.64x64x16.F32 R88, R120, gdesc[UR8].tnspB, R88, gsb0 ;  /* 0x40e0000878587df0 */ /* 0x000fe20008000858 */
[----:B------:R-:W-:Y:S02]  /*122b0*/  ULOP3.LUT UR10, URZ, UR7, URZ, 0x33, !UPT ;  /* 0x000000073f0a7292 */ /* 0x000fe4000f8e333f */
[----:B------:R-:W-:Y:S02]  /*122c0*/  WARPGROUP.DEPBAR.LE gsb0, 0x0 ;  /* 0x00008000000079c5 */ /* 0x000fe40000010000 */
[----:B--2---:R-:W-:Y:S01]  /*122d0*/  IMAD.IADD R120, R20, 0x1, R150 ;  /* 0x0000000114787824 */ /* 0x004fe200078e0296 */
[----:B------:R-:W-:-:S03]  /*122e0*/  SHF.R.U32.HI R20, RZ, 0x7, R21 ;  /* 0x00000007ff147819 */ /* 0x000fc60000011615 */
[----:B-1----:R-:W-:-:S05]  /*122f0*/  @P5 IMAD.HI.U32 R0, R120, R0, RZ ;  /* 0x0000000078005227 */ /* 0x002fca00078e00ff */
[----:B0-----:R-:W-:Y:S01]  /*12300*/  @P5 SHF.R.U32.HI R120, RZ, R2, R0 ;  /* 0x00000002ff785219 */ /* 0x001fe20000011600 */
[----:B------:R-:W-:Y:S02]  /*12310*/  VIADD R2, R20, 0x9 ;  /* 0x0000000914027836 */ /* 0x000fe40000000000 */
[----:B------:R-:W-:Y:S02]  /*12320*/  IMAD.SHL.U32 R0, R4, 0x80, RZ ;  /* 0x0000008004007824 */ /* 0x000fe400078e00ff */
[----:B------:R-:W0:Y:S01]  /*12330*/  SHFL.IDX PT, R121, R120, RZ, 0x1c1f ;  /* 0x001c1fff78797589 */ /* 0x000e2200000e0000 */
[----:B------:R-:W-:-:S05]  /*12340*/  SEL R2, R2, 0x9, !P2 ;  /* 0x0000000902027807 */ /* 0x000fca0005000000 */
[----:B------:R1:W-:Y:S06]  /*12350*/  BAR.ARV R2, 0x100 ;  /* 0x000400020000751d */ /* 0x0003ec0000002000 */
[----:B------:R2:W-:Y:S01]  /*12360*/  @!P1 SYNCS.ARRIVE.TRANS64.RED.A1T0 RZ, [R3+URZ], RZ ;  /* 0x000000ff03ff99a7 */ /* 0x0005e2000810043f */
[----:B-1----:R-:W-:-:S04]  /*12370*/  IADD3 R2, -R156, 0x1, -R0 ;  /* 0x000000019c027810 */ /* 0x002fc80007ffe900 */
[----:B---3--:R-:W-:-:S05]  /*12380*/  IADD3 R2, -R157, R2, R151 ;  /* 0x000000029d027210 */ /* 0x008fca0007ffe197 */
[C---:B------:R-:W-:Y:S02]  /*12390*/  VIADD R21, R2.reuse, UR9 ;  /* 0x0000000902157c36 */ /* 0x040fe40008000000 */
[----:B------:R-:W-:Y:S02]  /*123a0*/  VIADD R20, R2, UR10 ;  /* 0x0000000a02147c36 */ /* 0x000fe40008000000 */
[--C-:B0-----:R-:W-:Y:S02]  /*123b0*/  IMAD.IADD R9, R21, 0x1, R121.reuse ;  /* 0x0000000115097824 */ /* 0x101fe400078e0279 */
[----:B------:R-:W-:Y:S01]  /*123c0*/  IMAD.IADD R8, R20, 0x1, R121 ;  /* 0x0000000114087824 */ /* 0x000fe200078e0279 */
[----:B--2---:R-:W-:Y:S06]  /*123d0*/  @!P4 BRA `(.L_x_1512) ;  /* 0x000000000058c947 */ /* 0x004fec0003800000 */
        /* <DEDUP_REMOVED lines=12> */
.L_x_1514:
[----:B------:R-:W-:-:S05]  /*124a0*/  IMAD.U32 R122, RZ, RZ, UR5 ;  /* 0x00000005ff7a7e24 */ /* 0x000fca000f8e00ff */
[----:B------:R-:W-:-:S13]  /*124b0*/  ISETP.NE.AND P2, PT, R122, 0x1, PT ;  /* 0x000000017a00780c */ /* 0x000fda0003f45270 */
[----:B------:R-:W0:Y:S02]  /*124c0*/  @P2 LDC.64 R2, c[0x0][0x9e8] ;  /* 0x00027a00ff022b82 */ /* 0x000e240000000a00 */
[----:B0-----:R-:W-:-:S05]  /*124d0*/  @P2 IMAD.HI.U32 R2, R121, R2, RZ ;  /* 0x0000000279022227 */ /* 0x001fca00078e00ff */
[----:B------:R-:W-:-:S07]  /*124e0*/  @P2 SHF.R.U32.HI R121, RZ, R3, R2 ;  /* 0x00000003ff792219 */ /* 0x000fce0000011602 */
.L_x_1515:
[----:B------:R-:W-:Y:S05]  /*124f0*/  BSYNC B0 ;  /* 0x0000000000007941 */ /* 0x000fea0003800000 */
.L_x_1513:
[----:B------:R-:W-:-:S04]  /*12500*/  IMAD R121, R121, R122, -R0 ;  /* 0x0000007a79797224 */ /* 0x000fc800078e0a00 */
[----:B------:R-:W-:-:S05]  /*12510*/  IMAD.IADD R121, R121, 0x1, -R156 ;  /* 0x0000000179797824 */ /* 0x000fca00078e0a9c */
[----:B------:R-:W-:Y:S02]  /*12520*/  VIMNMX R8, R8, R121, !PT ;  /* 0x0000007908087248 */ /* 0x000fe40007fe0100 */
[----:B------:R-:W-:-:S07]  /*12530*/  VIADDMNMX R9, R121, R122, R9, PT ;  /* 0x0000007a79097246 */ /* 0x000fce0003800109 */
.L_x_1512:
        /* <DEDUP_REMOVED lines=113> */
.L_x_1518:
[----:B------:R-:W-:-:S05]  /*12c50*/  IMAD.U32 R8, RZ, RZ, UR5 ;  /* 0x00000005ff087e24 */ /* 0x000fca000f8e00ff */
[----:B------:R-:W-:-:S13]  /*12c60*/  ISETP.NE.AND P2, PT, R8, 0x1, PT ;  /* 0x000000010800780c */ /* 0x000fda0003f45270 */
[----:B------:R-:W0:Y:S02]  /*12c70*/  @P2 LDC.64 R2, c[0x0][0x9e8] ;  /* 0x00027a00ff022b82 */ /* 0x000e240000000a00 */
[----:B0-----:R-:W-:-:S05]  /*12c80*/  @P2 IMAD.HI.U32 R2, R120, R2, RZ ;  /* 0x0000000278022227 */ /* 0x001fca00078e00ff */
[----:B------:R-:W-:-:S07]  /*12c90*/  @P2 SHF.R.U32.HI R120, RZ, R3, R2 ;  /* 0x00000003ff782219 */ /* 0x000fce0000011602 */
.L_x_1519:
[----:B------:R-:W-:Y:S05]  /*12ca0*/  BSYNC B0 ;  /* 0x0000000000007941 */ /* 0x000fea0003800000 */
.L_x_1517:
[----:B------:R-:W-:-:S04]  /*12cb0*/  IMAD R0, R120, R8, -R0 ;  /* 0x0000000878007224 */ /* 0x000fc800078e0a00 */
[----:B------:R-:W-:-:S05]  /*12cc0*/  IMAD.IADD R0, R0, 0x1, -R156 ;  /* 0x0000000100007824 */ /* 0x000fca00078e0a9c */
[----:B------:R-:W-:Y:S02]  /*12cd0*/  VIMNMX R20, R20, R0, !PT ;  /* 0x0000000014147248 */ /* 0x000fe40007fe0100 */
[----:B------:R-:W-:-:S07]  /*12ce0*/  VIADDMNMX R21, R0, R8, R21, PT ;  /* 0x0000000800157246 */ /* 0x000fce0003800115 */
.L_x_1516:
[----:B------:R-:W-:-:S04]  /*12cf0*/  @!P1 IMAD R0, R13, 0x8, R16 ;  /* 0x000000080d009824 */ /* 0x000fc800078e0210 */
        /* <DEDUP_REMOVED lines=38> */
[----:B------:R-:W1:Y:S02]  /*12f60*/  SHFL.BFLY PT, R3, R2, 0x1, 0x1f ;  /* 0x0c201f0002037f89 */ /* 0x000e6400000e0000 */
[----:B-1----:R-:W-:-:S04]  /*12f70*/  FMNMX.FTZ R3, R2, R3, !PT ;  /* 0x0000000302037209 */ /* 0x002fc80007810000 */
[C---:B------:R-:W-:Y:S01]  /*12f80*/  FSETP.NEU.FTZ.AND P2, PT, R3.reuse, -INF , PT ;  /* 0xff8000000300780b */ /* 0x040fe20003f5d000 */
[----:B0-----:R-:W-:-:S03]  /*12f90*/  FMUL.FTZ R9, R3, R0 ;  /* 0x0000000003097220 */ /* 0x001fc60000410000 */
[----:B------:R-:W-:Y:S02]  /*12fa0*/  FSEL R8, R3, RZ, P2 ;  /* 0x000000ff03087208 */ /* 0x000fe40001000000 */
[----:B------:R-:W-:Y:S02]  /*12fb0*/  FSEL R9, R9, RZ, P2 ;  /* 0x000000ff09097208 */ /* 0x000fe40001000000 */
[----:B------:R-:W-:Y:S01]  /*12fc0*/  ISETP.GT.AND P2, PT, R20, 0x1, P3 ;  /* 0x000000011400780c */ /* 0x000fe20001f44270 */
[----:B------:R-:W-:-:S03]  /*12fd0*/  FADD.FTZ R8, -R8, R12 ;  /* 0x0000000c08087221 */ /* 0x000fc60000010100 */
        /* <DEDUP_REMOVED lines=89> */
[----:B------:R-:W-:Y:S02]  /*13570*/  ISETP.GT.AND P2, PT, R20, 0x78, P3 ;  /* 0x000000781400780c */ /* 0x000fe40001f44270 */
[----:B------:R-:W-:Y:S02]  /*13580*/  FMNMX.FTZ R2, R26, R7, !PT ;  /* 0x000000071a027209 */ /* 0x000fe40007810000 */
[----:B------:R-:W-:Y:S02]  /*13590*/  ISETP.GT.AND P3, PT, R20, 0x79, P3 ;  /* 0x000000791400780c */ /* 0x000fe40001f64270 */
[----:B------:R-:W-:Y:S01]  /*135a0*/  FMNMX.FTZ R13, R27, R2, !PT ;  /* 0x000000021b0d7209 */ /* 0x000fe20007810000 */
[----:B------:R-:W2:Y:S01]  /*135b0*/  LDL R20, [R1+0x38] ;  /* 0x0000380001147983 */ /* 0x000ea20000100800 */
[C---:B------:R-:W-:Y:S01]  /*135c0*/  ISETP.LT.OR P2, PT, R21.reuse, 0x79, P2 ;  /* 0x000000791500780c */ /* 0x040fe20001741670 */
[-CC-:B------:R-:W-:Y:S01]  /*135d0*/  FFMA.FTZ R24, R24, R0.reuse, -R9.reuse ;  /* 0x0000000018187223 */ /* 0x180fe20000010809 */
[----:B------:R-:W-:Y:S01]  /*135e0*/  FMNMX.FTZ R2, R30, R13, !PT ;  /* 0x0000000d1e027209 */ /* 0x000fe20007810000 */
[-C--:B------:R-:W-:Y:S01]  /*135f0*/  FMUL.FTZ R8, R8, R0.reuse ;  /* 0x0000000008087220 */ /* 0x080fe20000410000 */
[----:B------:R-:W-:Y:S01]  /*13600*/  ISETP.LT.OR P3, PT, R21, 0x7a, P3 ;  /* 0x0000007a1500780c */ /* 0x000fe20001f61670 */
[--C-:B------:R-:W-:Y:S01]  /*13610*/  FFMA.FTZ R25, R25, R0, -R9.reuse ;  /* 0x0000000019197223 */ /* 0x100fe20000010809 */
[----:B------:R-:W-:Y:S01]  /*13620*/  FMNMX.FTZ R13, R31, R2, !PT ;  /* 0x000000021f0d7209 */ /* 0x000fe20007810000 */
[----:B------:R-:W-:Y:S01]  /*13630*/  MUFU.EX2 R24, R24 ;  /* 0x0000001800187308 */ /* 0x000fe20000000800 */
[----:B------:R-:W-:Y:S01]  /*13640*/  FSEL R86, R86, -INF , !P2 ;  /* 0xff80000056567808 */ /* 0x000fe20005000000 */
[-CC-:B------:R-:W-:Y:S01]  /*13650*/  FFMA.FTZ R28, R28, R0.reuse, -R9.reuse ;  /* 0x000000001c1c7223 */ /* 0x180fe20000010809 */
[----:B------:R-:W-:Y:S01]  /*13660*/  FMNMX.FTZ R2, R34, R13, !PT ;  /* 0x0000000d22027209 */ /* 0x000fe20007810000 */
[-CC-:B------:R-:W-:Y:S01]  /*13670*/  FFMA.FTZ R29, R29, R0.reuse, -R9.reuse ;  /* 0x000000001d1d7223 */ /* 0x180fe20000010809 */
[----:B------:R-:W-:Y:S01]  /*13680*/  FSEL R87, R87, -INF , !P3 ;  /* 0xff80000057577808 */ /* 0x000fe20005800000 */
[--C-:B------:R-:W-:Y:S01]  /*13690*/  FFMA.FTZ R32, R32, R0, -R9.reuse ;  /* 0x0000000020207223 */ /* 0x100fe20000010809 */
[----:B------:R-:W-:Y:S01]  /*136a0*/  FMNMX.FTZ R13, R35, R2, !PT ;  /* 0x00000002230d7209 */ /* 0x000fe20007810000 */
[----:B------:R-:W0:Y:S01]  /*136b0*/  MUFU.EX2 R8, R8 ;  /* 0x0000000800087308 */ /* 0x000e220000000800 */
[-CC-:B------:R-:W-:Y:S01]  /*136c0*/  FFMA.FTZ R33, R33, R0.reuse, -R9.reuse ;  /* 0x0000000021217223 */ /* 0x180fe20000010809 */
[-CC-:B------:R-:W-:Y:S01]  /*136d0*/  FFMA.FTZ R36, R36, R0.reuse, -R9.reuse ;  /* 0x0000000024247223 */ /* 0x180fe20000010809 */
[----:B------:R-:W-:Y:S01]  /*136e0*/  FMNMX.FTZ R2, R38, R13, !PT ;  /* 0x0000000d26027209 */ /* 0x000fe20007810000 */
[-CC-:B------:R-:W-:Y:S01]  /*136f0*/  FFMA.FTZ R37, R37, R0.reuse, -R9.reuse ;  /* 0x0000000025257223 */ /* 0x180fe20000010809 */
[-CC-:B------:R-:W-:Y:S01]  /*13700*/  FFMA.FTZ R40, R40, R0.reuse, -R9.reuse ;  /* 0x0000000028287223 */ /* 0x180fe20000010809 */
[--C-:B------:R-:W-:Y:S01]  /*13710*/  FFMA.FTZ R41, R41, R0, -R9.reuse ;  /* 0x0000000029297223 */ /* 0x100fe20000010809 */
[----:B------:R-:W-:Y:S01]  /*13720*/  FMNMX.FTZ R13, R39, R2, !PT ;  /* 0x00000002270d7209 */ /* 0x000fe20007810000 */
[----:B------:R-:W1:Y:S01]  /*13730*/  MUFU.EX2 R25, R25 ;  /* 0x0000001900197308 */ /* 0x000e620000000800 */
[-CC-:B------:R-:W-:Y:S01]  /*13740*/  FFMA.FTZ R44, R44, R0.reuse, -R9.reuse ;  /* 0x000000002c2c7223 */ /* 0x180fe20000010809 */
[-CC-:B------:R-:W-:Y:S01]  /*13750*/  FFMA.FTZ R45, R45, R0.reuse, -R9.reuse ;  /* 0x000000002d2d7223 */ /* 0x180fe20000010809 */
[----:B------:R-:W-:Y:S01]  /*13760*/  FMNMX.FTZ R2, R42, R13, !PT ;  /* 0x0000000d2a027209 */ /* 0x000fe20007810000 */
[-CC-:B------:R-:W-:Y:S01]  /*13770*/  FFMA.FTZ R48, R48, R0.reuse, -R9.reuse ;  /* 0x0000000030307223 */ /* 0x180fe20000010809 */
[-CC-:B------:R-:W-:Y:S01]  /*13780*/  FFMA.FTZ R49, R49, R0.reuse, -R9.reuse ;  /* 0x0000000031317223 */ /* 0x180fe20000010809 */
[--C-:B------:R-:W-:Y:S01]  /*13790*/  FFMA.FTZ R52, R52, R0, -R9.reuse ;  /* 0x0000000034347223 */ /* 0x100fe20000010809 */
[----:B------:R-:W-:Y:S01]  /*137a0*/  FMNMX.FTZ R13, R43, R2, !PT ;  /* 0x000000022b0d7209 */ /* 0x000fe20007810000 */
[----:B------:R-:W3:Y:S01]  /*137b0*/  MUFU.EX2 R28, R28 ;  /* 0x0000001c001c7308 */ /* 0x000ee20000000800 */
[----:B0-----:R-:W-:Y:S01]  /*137c0*/  FFMA.FTZ R6, R8, R6, R24 ;  /* 0x0000000608067223 */ /* 0x001fe20000010018 */
[-CC-:B------:R-:W-:Y:S01]  /*137d0*/  FFMA.FTZ R53, R53, R0.reuse, -R9.reuse ;  /* 0x0000000035357223 */ /* 0x180fe20000010809 */
[----:B------:R-:W-:Y:S01]  /*137e0*/  FMNMX.FTZ R2, R46, R13, !PT ;  /* 0x0000000d2e027209 */ /* 0x000fe20007810000 */
[-CC-:B------:R-:W-:Y:S01]  /*137f0*/  FFMA.FTZ R56, R56, R0.reuse, -R9.reuse ;  /* 0x0000000038387223 */ /* 0x180fe20000010809 */
[-CC-:B------:R-:W-:Y:S01]  /*13800*/  FFMA.FTZ R57, R57, R0.reuse, -R9.reuse ;  /* 0x0000000039397223 */ /* 0x180fe20000010809 */
[--C-:B------:R-:W-:Y:S01]  /*13810*/  FFMA.FTZ R60, R60, R0, -R9.reuse ;  /* 0x000000003c3c7223 */ /* 0x100fe20000010809 */
[----:B------:R-:W-:Y:S01]  /*13820*/  FMNMX.FTZ R13, R47, R2, !PT ;  /* 0x000000022f0d7209 */ /* 0x000fe20007810000 */
[----:B------:R-:W0:Y:S01]  /*13830*/  MUFU.EX2 R29, R29 ;  /* 0x0000001d001d7308 */ /* 0x000e220000000800 */
[----:B-1----:R-:W-:Y:S01]  /*13840*/  FADD.FTZ R6, R25, R6 ;  /* 0x0000000619067221 */ /* 0x002fe20000010000 */
[-CC-:B------:R-:W-:Y:S01]  /*13850*/  FFMA.FTZ R61, R61, R0.reuse, -R9.reuse ;  /* 0x000000003d3d7223 */ /* 0x180fe20000010809 */
[----:B------:R-:W-:Y:S01]  /*13860*/  FMNMX.FTZ R2, R50, R13, !PT ;  /* 0x0000000d32027209 */ /* 0x000fe20007810000 */
[-CC-:B------:R-:W-:Y:S01]  /*13870*/  FFMA.FTZ R64, R64, R0.reuse, -R9.reuse ;  /* 0x0000000040407223 */ /* 0x180fe20000010809 */
[-CC-:B------:R-:W-:Y:S01]  /*13880*/  FFMA.FTZ R65, R65, R0.reuse, -R9.reuse ;  /* 0x0000000041417223 */ /* 0x180fe20000010809 */
[--C-:B------:R-:W-:Y:S01]  /*13890*/  FFMA.FTZ R68, R68, R0, -R9.reuse ;  /* 0x0000000044447223 */ /* 0x100fe20000010809 */
[----:B------:R-:W-:Y:S01]  /*138a0*/  FMNMX.FTZ R13, R51, R2, !PT ;  /* 0x00000002330d7209 */ /* 0x000fe20007810000 */
[----:B------:R-:W1:Y:S01]  /*138b0*/  MUFU.EX2 R32, R32 ;  /* 0x0000002000207308 */ /* 0x000e620000000800 */
[----:B---3--:R-:W-:Y:S01]  /*138c0*/  FADD.FTZ R6, R28, R6 ;  /* 0x000000061c067221 */ /* 0x008fe20000010000 */
[-CC-:B------:R-:W-:Y:S01]  /*138d0*/  FFMA.FTZ R69, R69, R0.reuse, -R9.reuse ;  /* 0x0000000045457223 */ /* 0x180fe20000010809 */
[----:B------:R-:W-:Y:S01]  /*138e0*/  FMNMX.FTZ R2, R54, R13, !PT ;  /* 0x0000000d36027209 */ /* 0x000fe20007810000 */
[-CC-:B------:R-:W-:Y:S01]  /*138f0*/  FFMA.FTZ R72, R72, R0.reuse, -R9.reuse ;  /* 0x0000000048487223 */ /* 0x180fe20000010809 */
[-CC-:B------:R-:W-:Y:S01]  /*13900*/  FFMA.FTZ R73, R73, R0.reuse, -R9.reuse ;  /* 0x0000000049497223 */ /* 0x180fe20000010809 */
[--C-:B------:R-:W-:Y:S01]  /*13910*/  FFMA.FTZ R76, R76, R0, -R9.reuse ;  /* 0x000000004c4c7223 */ /* 0x100fe20000010809 */
[----:B------:R-:W-:Y:S01]  /*13920*/  FMNMX.FTZ R13, R55, R2, !PT ;  /* 0x00000002370d7209 */ /* 0x000fe20007810000 */
[----:B------:R-:W3:Y:S01]  /*13930*/  MUFU.EX2 R33, R33 ;  /* 0x0000002100217308 */ /* 0x000ee20000000800 */
[----:B0-----:R-:W-:Y:S01]  /*13940*/  FADD.FTZ R6, R29, R6 ;  /* 0x000000061d067221 */ /* 0x001fe20000010000 */
        /* <DEDUP_REMOVED lines=8> */
[----:B------:R-:W-:Y:S01]  /*139d0*/  FFMA.FTZ R9, R85, R0, -R9 ;  /* 0x0000000055097223 */ /* 0x000fe20000010809 */
[----:B------:R-:W-:Y:S01]  /*139e0*/  FMNMX.FTZ R2, R62, R13, !PT ;  /* 0x0000000d3e027209 */ /* 0x000fe20007810000 */
[-C--:B------:R-:W-:Y:S01]  /*139f0*/  FMUL.FTZ R88, R88, R8.reuse ;  /* 0x0000000858587220 */ /* 0x080fe20000410000 */
[-C--:B------:R-:W-:Y:S01]  /*13a00*/  FMUL.FTZ R89, R89, R8.reuse ;  /* 0x0000000859597220 */ /* 0x080fe20000410000 */
[----:B------:R-:W-:Y:S01]  /*13a10*/  FMUL.FTZ R92, R92, R8 ;  /* 0x000000085c5c7220 */ /* 0x000fe20000410000 */
[----:B------:R-:W-:Y:S01]  /*13a20*/  FMNMX.FTZ R13, R63, R2, !PT ;  /* 0x000000023f0d7209 */ /* 0x000fe20007810000 */
[----:B------:R-:W1:Y:S01]  /*13a30*/  MUFU.EX2 R37, R37 ;  /* 0x0000002500257308 */ /* 0x000e620000000800 */
[----:B---3--:R-:W-:Y:S01]  /*13a40*/  FADD.FTZ R21, R33, R6 ;  /* 0x0000000621157221 */ /* 0x008fe20000010000 */
[-C--:B------:R-:W-:Y:S01]  /*13a50*/  FMUL.FTZ R93, R93, R8.reuse ;  /* 0x000000085d5d7220 */ /* 0x080fe20000410000 */
[----:B------:R-:W-:Y:S01]  /*13a60*/  FMNMX.FTZ R2, R66, R13, !PT ;  /* 0x0000000d42027209 */ /* 0x000fe20007810000 */
[-C--:B------:R-:W-:Y:S01]  /*13a70*/  FMUL.FTZ R96, R96, R8.reuse ;  /* 0x0000000860607220 */ /* 0x080fe20000410000 */
[-C--:B------:R-:W-:Y:S01]  /*13a80*/  FMUL.FTZ R97, R97, R8.reuse ;  /* 0x0000000861617220 */ /* 0x080fe20000410000 */
[----:B------:R-:W-:Y:S01]  /*13a90*/  FMUL.FTZ R100, R100, R8 ;  /* 0x0000000864647220 */ /* 0x000fe20000410000 */
[----:B------:R-:W-:Y:S01]  /*13aa0*/  FMNMX.FTZ R13, R67, R2, !PT ;  /* 0x00000002430d7209 */ /* 0x000fe20007810000 */
[----:B------:R-:W3:Y:S01]  /*13ab0*/  MUFU.EX2 R40, R40 ;  /* 0x0000002800287308 */ /* 0x000ee20000000800 */
[----:B0-----:R-:W-:Y:S01]  /*13ac0*/  FADD.FTZ R6, R36, R21 ;  /* 0x0000001524067221 */ /* 0x001fe20000010000 */
[-C--:B------:R-:W-:Y:S01]  /*13ad0*/  FMUL.FTZ R101, R101, R8.reuse ;  /* 0x0000000865657220 */ /* 0x080fe20000410000 */
[----:B------:R-:W-:Y:S01]  /*13ae0*/  FMNMX.FTZ R2, R70, R13, !PT ;  /* 0x0000000d46027209 */ /* 0x000fe20007810000 */
[-C--:B------:R-:W-:Y:S01]  /*13af0*/  FMUL.FTZ R104, R104, R8.reuse ;  /* 0x0000000868687220 */ /* 0x080fe20000410000 */
[-C--:B------:R-:W-:Y:S01]  /*13b00*/  FMUL.FTZ R105, R105, R8.reuse ;  /* 0x0000000869697220 */ /* 0x080fe20000410000 */
[----:B------:R-:W-:Y:S01]  /*13b10*/  FMUL.FTZ R108, R108, R8 ;  /* 0x000000086c6c7220 */ /* 0x000fe20000410000 */
[----:B------:R-:W-:Y:S01]  /*13b20*/  FMNMX.FTZ R13, R71, R2, !PT ;  /* 0x00000002470d7209 */ /* 0x000fe20007810000 */
[----:B------:R-:W0:Y:S01]  /*13b30*/  MUFU.EX2 R41, R41 ;  /* 0x0000002900297308 */ /* 0x000e220000000800 */
[----:B-1----:R-:W-:Y:S01]  /*13b40*/  FADD.FTZ R21, R37, R6 ;  /* 0x0000000625157221 */ /* 0x002fe20000010000 */
[-C--:B------:R-:W-:Y:S01]  /*13b50*/  FMUL.FTZ R109, R109, R8.reuse ;  /* 0x000000086d6d7220 */ /* 0x080fe20000410000 */
[----:B------:R-:W-:Y:S01]  /*13b60*/  FMNMX.FTZ R2, R74, R13, !PT ;  /* 0x0000000d4a027209 */ /* 0x000fe20007810000 */
[-C--:B------:R-:W-:Y:S01]  /*13b70*/  FMUL.FTZ R112, R112, R8.reuse ;  /* 0x0000000870707220 */ /* 0x080fe20000410000 */
[-C--:B------:R-:W-:Y:S01]  /*13b80*/  FMUL.FTZ R113, R113, R8.reuse ;  /* 0x0000000871717220 */ /* 0x080fe20000410000 */
[----:B------:R-:W-:Y:S01]  /*13b90*/  FMUL.FTZ R116, R116, R8 ;  /* 0x0000000874747220 */ /* 0x000fe20000410000 */
[----:B------:R-:W-:Y:S01]  /*13ba0*/  FMNMX.FTZ R13, R75, R2, !PT ;  /* 0x000000024b0d7209 */ /* 0x000fe20007810000 */
[----:B------:R-:W1:Y:S01]  /*13bb0*/  MUFU.EX2 R44, R44 ;  /* 0x0000002c002c7308 */ /* 0x000e620000000800 */
[----:B---3--:R-:W-:Y:S01]  /*13bc0*/  FADD.FTZ R6, R40, R21 ;  /* 0x0000001528067221 */ /* 0x008fe20000010000 */
[----:B------:R-:W-:Y:S01]  /*13bd0*/  FMUL.FTZ R117, R117, R8 ;  /* 0x0000000875757220 */ /* 0x000fe20000410000 */
[----:B------:R-:W-:-:S02]  /*13be0*/  FMNMX.FTZ R2, R78, R13, !PT ;  /* 0x0000000d4e027209 */ /* 0x000fc40007810000 */
[----:B------:R-:W-:Y:S02]  /*13bf0*/  F2FP.F16.F32.PACK_AB R148, R25, R24 ;  /* 0x000000181994723e */ /* 0x000fe400000000ff */
[----:B------:R-:W-:Y:S01]  /*13c00*/  FMNMX.FTZ R13, R79, R2, !PT ;  /* 0x000000024f0d7209 */ /* 0x000fe20007810000 */
[----:B------:R-:W3:Y:S01]  /*13c10*/  MUFU.EX2 R45, R45 ;  /* 0x0000002d002d7308 */ /* 0x000ee20000000800 */
[----:B0-----:R-:W-:Y:S01]  /*13c20*/  FADD.FTZ R21, R41, R6 ;  /* 0x0000000629157221 */ /* 0x001fe20000010000 */
[----:B------:R-:W-:Y:S02]  /*13c30*/  F2FP.F16.F32.PACK_AB R150, R29, R28 ;  /* 0x0000001c1d96723e */ /* 0x000fe400000000ff */
[----:B------:R-:W-:Y:S02]  /*13c40*/  FMNMX.FTZ R2, R82, R13, !PT ;  /* 0x0000000d52027209 */ /* 0x000fe40007810000 */
[----:B------:R-:W-:Y:S02]  /*13c50*/  F2FP.F16.F32.PACK_AB R144, R33, R32 ;  /* 0x000000202190723e */ /* 0x000fe400000000ff */
[----:B------:R-:W-:Y:S01]  /*13c60*/  FMNMX.FTZ R2, R83, R2, !PT ;  /* 0x0000000253027209 */ /* 0x000fe20007810000 */
[----:B------:R-:W-:Y:S01]  /*13c70*/  MUFU.EX2 R48, R48 ;  /* 0x0000003000307308 */ /* 0x000fe20000000800 */
[----:B-1----:R-:W-:Y:S01]  /*13c80*/  FADD.FTZ R6, R44, R21 ;  /* 0x000000152c067221 */ /* 0x002fe20000010000 */
[----:B------:R-:W-:-:S02]  /*13c90*/  F2FP.F16.F32.PACK_AB R146, R37, R36 ;  /* 0x000000242592723e */ /* 0x000fc400000000ff */
[----:B------:R-:W-:Y:S02]  /*13ca0*/  FMNMX.FTZ R2, R86, R2, !PT ;  /* 0x0000000256027209 */ /* 0x000fe40007810000 */
[----:B------:R-:W-:Y:S02]  /*13cb0*/  F2FP.F16.F32.PACK_AB R140, R41, R40 ;  /* 0x00000028298c723e */ /* 0x000fe400000000ff */
[----:B------:R-:W-:Y:S01]  /*13cc0*/  FMNMX.FTZ R2, R87, R2, !PT ;  /* 0x0000000257027209 */ /* 0x000fe20007810000 */
[----:B------:R-:W0:Y:S01]  /*13cd0*/  MUFU.EX2 R49, R49 ;  /* 0x0000003100317308 */ /* 0x000e220000000800 */
[C---:B---3--:R-:W-:Y:S01]  /*13ce0*/  FADD.FTZ R21, R45.reuse, R6 ;  /* 0x000000062d157221 */ /* 0x048fe20000010000 */
[----:B------:R-:W-:Y:S02]  /*13cf0*/  F2FP.F16.F32.PACK_AB R142, R45, R44 ;  /* 0x0000002c2d8e723e */ /* 0x000fe400000000ff */
[----:B------:R-:W1:Y:S04]  /*13d00*/  SHFL.BFLY PT, R12, R2, 0x2, 0x1f ;  /* 0x0c401f00020c7f89 */ /* 0x000e6800000e0000 */
[----:B------:R-:W-:Y:S08]  /*13d10*/  MUFU.EX2 R52, R52 ;  /* 0x0000003400347308 */ /* 0x000ff00000000800 */
[----:B------:R-:W3:Y:S01]  /*13d20*/  MUFU.EX2 R53, R53 ;  /* 0x0000003500357308 */ /* 0x000ee20000000800 */
[----:B0-----:R-:W-:-:S07]  /*13d30*/  F2FP.F16.F32.PACK_AB R136, R49, R48 ;  /* 0x000000303188723e */ /* 0x001fce00000000ff */
[----:B------:R-:W-:Y:S01]  /*13d40*/  MUFU.EX2 R56, R56 ;  /* 0x0000003800387308 */ /* 0x000fe20000000800 */
[----:B-1----:R-:W-:-:S07]  /*13d50*/  FMNMX.FTZ R2, R2, R12, !PT ;  /* 0x0000000c02027209 */ /* 0x002fce0007810000 */
[----:B------:R-:W0:Y:S01]  /*13d60*/  MUFU.EX2 R57, R57 ;  /* 0x0000003900397308 */ /* 0x000e220000000800 */
[----:B------:R-:W1:Y:S01]  /*13d70*/  SHFL.BFLY PT, R12, R2, 0x1, 0x1f ;  /* 0x0c201f00020c7f89 */ /* 0x000e6200000e0000 */
[----:B---3--:R-:W-:-:S06]  /*13d80*/  F2FP.F16.F32.PACK_AB R138, R53, R52 ;  /* 0x00000034358a723e */ /* 0x008fcc00000000ff */
[----:B------:R-:W-:Y:S08]  /*13d90*/  MUFU.EX2 R60, R60 ;  /* 0x0000003c003c7308 */ /* 0x000ff00000000800 */
[----:B------:R-:W3:Y:S01]  /*13da0*/  MUFU.EX2 R61, R61 ;  /* 0x0000003d003d7308 */ /* 0x000ee20000000800 */
[----:B0-----:R-:W-:-:S07]  /*13db0*/  F2FP.F16.F32.PACK_AB R132, R57, R56 ;  /* 0x000000383984723e */ /* 0x001fce00000000ff */
[----:B------:R-:W-:Y:S01]  /*13dc0*/  MUFU.EX2 R64, R64 ;  /* 0x0000004000407308 */ /* 0x000fe20000000800 */
[----:B-1----:R-:W-:-:S04]  /*13dd0*/  FMNMX.FTZ R2, R2, R12, !PT ;  /* 0x0000000c02027209 */ /* 0x002fc80007810000 */
[C---:B------:R-:W-:Y:S01]  /*13de0*/  FSETP.NEU.FTZ.AND P2, PT, R2.reuse, -INF , PT ;  /* 0xff8000000200780b */ /* 0x040fe20003f5d000 */
[C---:B------:R-:W-:Y:S02]  /*13df0*/  FMUL.FTZ R13, R2.reuse, R0 ;  /* 0x00000000020d7220 */ /* 0x040fe40000410000 */
[----:B------:R-:W-:Y:S01]  /*13e00*/  MUFU.EX2 R65, R65 ;  /* 0x0000004100417308 */ /* 0x000fe20000000800 */
[----:B------:R-:W-:Y:S02]  /*13e10*/  FSEL R12, R2, RZ, P2 ;  /* 0x000000ff020c7208 */ /* 0x000fe40001000000 */
[----:B------:R-:W-:Y:S02]  /*13e20*/  FSEL R13, R13, RZ, P2 ;  /* 0x000000ff0d0d7208 */ /* 0x000fe40001000000 */
[----:B---3--:R-:W-:Y:S01]  /*13e30*/  F2FP.F16.F32.PACK_AB R134, R61, R60 ;  /* 0x0000003c3d86723e */ /* 0x008fe200000000ff */
[----:B------:R-:W-:Y:S01]  /*13e40*/  FADD.FTZ R7, -R12, R7 ;  /* 0x000000070c077221 */ /* 0x000fe20000010100 */
[----:B------:R-:W-:Y:S01]  /*13e50*/  FADD.FTZ R12, R48, R21 ;  /* 0x00000015300c7221 */ /* 0x000fe20000010000 */
        /* <DEDUP_REMOVED lines=8> */
[-CC-:B------:R-:W-:Y:S01]  /*13ee0*/  FFMA.FTZ R38, R38, R0.reuse, -R13.reuse ;  /* 0x0000000026267223 */ /* 0x180fe2000001080d */
[-CC-:B------:R-:W-:Y:S01]  /*13ef0*/  FFMA.FTZ R39, R39, R0.reuse, -R13.reuse ;  /* 0x0000000027277223 */ /* 0x180fe2000001080d */
[----:B------:R-:W-:Y:S01]  /*13f00*/  FADD.FTZ R21, R49, R12 ;  /* 0x0000000c31157221 */ /* 0x000fe20000010000 */
[-CC-:B------:R-:W-:Y:S01]  /*13f10*/  FFMA.FTZ R42, R42, R0.reuse, -R13.reuse ;  /* 0x000000002a2a7223 */ /* 0x180fe2000001080d */
[-CC-:B------:R-:W-:Y:S01]  /*13f20*/  FFMA.FTZ R43, R43, R0.reuse, -R13.reuse ;  /* 0x000000002b2b7223 */ /* 0x180fe2000001080d */
[-C--:B------:R-:W-:Y:S01]  /*13f30*/  FFMA.FTZ R46, R46, R0.reuse, -R13 ;  /* 0x000000002e2e7223 */ /* 0x080fe2000001080d */
[----:B------:R-:W0:Y:S01]  /*13f40*/  MUFU.EX2 R7, R7 ;  /* 0x0000000700077308 */ /* 0x000e220000000800 */
[----:B------:R-:W-:Y:S01]  /*13f50*/  FADD.FTZ R12, R52, R21 ;  /* 0x00000015340c7221 */ /* 0x000fe20000010000 */
[-CC-:B------:R-:W-:Y:S01]  /*13f60*/  FFMA.FTZ R47, R47, R0.reuse, -R13.reuse ;  /* 0x000000002f2f7223 */ /* 0x180fe2000001080d */
[-CC-:B------:R-:W-:Y:S01]  /*13f70*/  FFMA.FTZ R50, R50, R0.reuse, -R13.reuse ;  /* 0x0000000032327223 */ /* 0x180fe2000001080d */
[-CC-:B------:R-:W-:Y:S01]  /*13f80*/  FFMA.FTZ R51, R51, R0.reuse, -R13.reuse ;  /* 0x0000000033337223 */ /* 0x180fe2000001080d */
[----:B------:R-:W-:Y:S01]  /*13f90*/  FADD.FTZ R21, R53, R12 ;  /* 0x0000000c35157221 */ /* 0x000fe20000010000 */
[-CC-:B------:R-:W-:Y:S01]  /*13fa0*/  FFMA.FTZ R54, R54, R0.reuse, -R13.reuse ;  /* 0x0000000036367223 */ /* 0x180fe2000001080d */
[-C--:B------:R-:W-:Y:S01]  /*13fb0*/  FFMA.FTZ R55, R55, R0.reuse, -R13 ;  /* 0x0000000037377223 */ /* 0x080fe2000001080d */
[----:B------:R-:W1:Y:S01]  /*13fc0*/  MUFU.EX2 R27, R27 ;  /* 0x0000001b001b7308 */ /* 0x000e620000000800 */
[----:B------:R-:W-:Y:S01]  /*13fd0*/  FADD.FTZ R12, R56, R21 ;  /* 0x00000015380c7221 */ /* 0x000fe20000010000 */
[-CC-:B------:R-:W-:Y:S01]  /*13fe0*/  FFMA.FTZ R58, R58, R0.reuse, -R13.reuse ;  /* 0x000000003a3a7223 */ /* 0x180fe2000001080d */
[-CC-:B------:R-:W-:Y:S01]  /*13ff0*/  FFMA.FTZ R59, R59, R0.reuse, -R13.reuse ;  /* 0x000000003b3b7223 */ /* 0x180fe2000001080d */
[-CC-:B------:R-:W-:Y:S01]  /*14000*/  FFMA.FTZ R62, R62, R0.reuse, -R13.reuse ;  /* 0x000000003e3e7223 */ /* 0x180fe2000001080d */
[----:B------:R-:W-:Y:S01]  /*14010*/  FADD.FTZ R21, R57, R12 ;  /* 0x0000000c39157221 */ /* 0x000fe20000010000 */
[-CC-:B------:R-:W-:Y:S01]  /*14020*/  FFMA.FTZ R63, R63, R0.reuse, -R13.reuse ;  /* 0x000000003f3f7223 */ /* 0x180fe2000001080d */
[-C--:B------:R-:W-:Y:S01]  /*14030*/  FFMA.FTZ R66, R66, R0.reuse, -R13 ;  /* 0x0000000042427223 */ /* 0x080fe2000001080d */
[----:B------:R-:W3:Y:S01]  /*14040*/  MUFU.EX2 R30, R30 ;  /* 0x0000001e001e7308 */ /* 0x000ee20000000800 */
[----:B0-----:R-:W-:Y:S01]  /*14050*/  FFMA.FTZ R6, R7, R5, R26 ;  /* 0x0000000507067223 */ /* 0x001fe2000001001a */
        /* <DEDUP_REMOVED lines=11> */
[-CC-:B------:R-:W-:Y:S01]  /*14110*/  FFMA.FTZ R79, R79, R0.reuse, -R13.reuse ;  /* 0x000000004f4f7223 */ /* 0x180fe2000001080d */
[----:B------:R-:W-:Y:S01]  /*14120*/  FADD.FTZ R21, R65, R12 ;  /* 0x0000000c41157221 */ /* 0x000fe20000010000 */
[-C--:B------:R-:W-:Y:S01]  /*14130*/  FFMA.FTZ R82, R82, R0.reuse, -R13 ;  /* 0x0000000052527223 */ /* 0x080fe2000001080d */
[----:B------:R-:W1:Y:S01]  /*14140*/  MUFU.EX2 R34, R34 ;  /* 0x0000002200227308 */ /* 0x000e620000000800 */
[----:B---3--:R-:W-:Y:S01]  /*14150*/  FADD.FTZ R6, R30, R5 ;  /* 0x000000051e067221 */ /* 0x008fe20000010000 */
[-CC-:B------:R-:W-:Y:S01]  /*14160*/  FFMA.FTZ R83, R83, R0.reuse, -R13.reuse ;  /* 0x0000000053537223 */ /* 0x180fe2000001080d */
[-CC-:B------:R-:W-:Y:S01]  /*14170*/  FFMA.FTZ R86, R86, R0.reuse, -R13.reuse ;  /* 0x0000000056567223 */ /* 0x180fe2000001080d */
[----:B------:R-:W-:Y:S01]  /*14180*/  FFMA.FTZ R13, R87, R0, -R13 ;  /* 0x00000000570d7223 */ /* 0x000fe2000001080d */
[-C--:B------:R-:W-:Y:S01]  /*14190*/  FMUL.FTZ R90, R90, R7.reuse ;  /* 0x000000075a5a7220 */ /* 0x080fe20000410000 */
[-C--:B------:R-:W-:Y:S01]  /*141a0*/  FMUL.FTZ R91, R91, R7.reuse ;  /* 0x000000075b5b7220 */ /* 0x080fe20000410000 */
[-C--:B------:R-:W-:Y:S01]  /*141b0*/  FMUL.FTZ R94, R94, R7.reuse ;  /* 0x000000075e5e7220 */ /* 0x080fe20000410000 */
[----:B------:R-:W3:Y:S01]  /*141c0*/  MUFU.EX2 R35, R35 ;  /* 0x0000002300237308 */ /* 0x000ee20000000800 */
[----:B0-----:R-:W-:Y:S01]  /*141d0*/  FADD.FTZ R5, R31, R6 ;  /* 0x000000061f057221 */ /* 0x001fe20000010000 */
[-C--:B------:R-:W-:Y:S01]  /*141e0*/  FMUL.FTZ R95, R95, R7.reuse ;  /* 0x000000075f5f7220 */ /* 0x080fe20000410000 */
[-C--:B------:R-:W-:Y:S01]  /*141f0*/  FMUL.FTZ R98, R98, R7.reuse ;  /* 0x0000000762627220 */ /* 0x080fe20000410000 */
[-C--:B------:R-:W-:Y:S01]  /*14200*/  FMUL.FTZ R99, R99, R7.reuse ;  /* 0x0000000763637220 */ /* 0x080fe20000410000 */
[-C--:B------:R-:W-:Y:S01]  /*14210*/  FMUL.FTZ R102, R102, R7.reuse ;  /* 0x0000000766667220 */ /* 0x080fe20000410000 */
[-C--:B------:R-:W-:Y:S01]  /*14220*/  FMUL.FTZ R103, R103, R7.reuse ;  /* 0x0000000767677220 */ /* 0x080fe20000410000 */
        /* <DEDUP_REMOVED lines=8> */
[-C--:B------:R-:W-:Y:S01]  /*142b0*/  FMUL.FTZ R118, R118, R7.reuse ;  /* 0x0000000776767220 */ /* 0x080fe20000410000 */
[----:B------:R-:W1:Y:S01]  /*142c0*/  MUFU.EX2 R39, R39 ;  /* 0x0000002700277308 */ /* 0x000e620000000800 */
[----:B---3--:R-:W-:Y:S01]  /*142d0*/  FADD.FTZ R5, R35, R6 ;  /* 0x0000000623057221 */ /* 0x008fe20000010000 */
[----:B------:R-:W-:Y:S01]  /*142e0*/  FMUL.FTZ R119, R119, R7 ;  /* 0x0000000777777220 */ /* 0x000fe20000410000 */
[----:B------:R-:W-:Y:S01]  /*142f0*/  F2FP.F16.F32.PACK_AB R128, R65, R64 ;  /* 0x000000404180723e */ /* 0x000fe200000000ff */
[----:B------:R-:W-:Y:S01]  /*14300*/  IMAD.MOV.U32 R7, RZ, RZ, R2 ;  /* 0x000000ffff077224 */ /* 0x000fe200078e0002 */
[----:B------:R-:W-:-:S02]  /*14310*/  F2FP.F16.F32.PACK_AB R149, R27, R26 ;  /* 0x0000001a1b95723e */ /* 0x000fc400000000ff */
[----:B------:R-:W-:Y:S01]  /*14320*/  F2FP.F16.F32.PACK_AB R151, R31, R30 ;  /* 0x0000001e1f97723e */ /* 0x000fe200000000ff */
[----:B------:R-:W3:Y:S01]  /*14330*/  MUFU.EX2 R42, R42 ;  /* 0x0000002a002a7308 */ /* 0x000ee20000000800 */
[----:B0-----:R-:W-:Y:S01]  /*14340*/  FADD.FTZ R6, R38, R5 ;  /* 0x0000000526067221 */ /* 0x001fe20000010000 */
[----:B------:R-:W-:-:S06]  /*14350*/  F2FP.F16.F32.PACK_AB R145, R35, R34 ;  /* 0x000000222391723e */ /* 0x000fcc00000000ff */
[----:B------:R-:W0:Y:S01]  /*14360*/  MUFU.EX2 R43, R43 ;  /* 0x0000002b002b7308 */ /* 0x000e220000000800 */
[C---:B-1----:R-:W-:Y:S01]  /*14370*/  FADD.FTZ R5, R39.reuse, R6 ;  /* 0x0000000627057221 */ /* 0x042fe20000010000 */
[----:B------:R-:W-:-:S06]  /*14380*/  F2FP.F16.F32.PACK_AB R147, R39, R38 ;  /* 0x000000262793723e */ /* 0x000fcc00000000ff */
[----:B------:R-:W1:Y:S01]  /*14390*/  MUFU.EX2 R46, R46 ;  /* 0x0000002e002e7308 */ /* 0x000e620000000800 */
[----:B---3--:R-:W-:-:S07]  /*143a0*/  FADD.FTZ R6, R42, R5 ;  /* 0x000000052a067221 */ /* 0x008fce0000010000 */
[----:B------:R-:W3:Y:S01]  /*143b0*/  MUFU.EX2 R68, R68 ;  /* 0x0000004400447308 */ /* 0x000ee20000000800 */
[C---:B0-----:R-:W-:Y:S01]  /*143c0*/  FADD.FTZ R5, R43.reuse, R6 ;  /* 0x000000062b057221 */ /* 0x041fe20000010000 */
[----:B------:R-:W-:Y:S02]  /*143d0*/  F2FP.F16.F32.PACK_AB R141, R43, R42 ;  /* 0x0000002a2b8d723e */ /* 0x000fe400000000ff */
[C---:B--2---:R-:W-:Y:S01]  /*143e0*/  ISETP.GT.AND P2, PT, R4.reuse, R20, PT ;  /* 0x000000140400720c */ /* 0x044fe20003f44270 */
[----:B------:R-:W-:-:S03]  /*143f0*/  VIADD R4, R4, 0xffffffff ;  /* 0xffffffff04047836 */ /* 0x000fc60000000000 */
[----:B------:R-:W0:Y:S01]  /*14400*/  MUFU.EX2 R47, R47 ;  /* 0x0000002f002f7308 */ /* 0x000e220000000800 */
[----:B-1----:R-:W-:-:S07]  /*14410*/  FADD.FTZ R6, R46, R5 ;  /* 0x000000052e067221 */ /* 0x002fce0000010000 */
[----:B------:R-:W1:Y:S01]  /*14420*/  MUFU.EX2 R69, R69 ;  /* 0x0000004500457308 */ /* 0x000e620000000800 */
[----:B---3--:R-:W-:-:S07]  /*14430*/  FADD.FTZ R12, R68, R21 ;  /* 0x00000015440c7221 */ /* 0x008fce0000010000 */
        /* <DEDUP_REMOVED lines=60> */
[----:B------:R-:W-:Y:S01]  /*14800*/  F2FP.F16.F32.PACK_AB R125, R75, R74 ;  /* 0x0000004a4b7d723e */ /* 0x000fe200000000ff */
[----:B------:R-:W-:-:S05]  /*14810*/  IMAD.MOV.U32 R12, RZ, RZ, R3 ;  /* 0x000000ffff0c7224 */ /* 0x000fca00078e0003 */
        /* <DEDUP_REMOVED lines=9> */
[----:B------:R-:W-:Y:S01]  /*148b0*/  F2FP.F16.F32.PACK_AB R121, R83, R82 ;  /* 0x000000525379723e */ /* 0x000fe200000000ff */
[----:B------:R-:W-:Y:S02]  /*148c0*/  IMAD.MOV.U32 R8, RZ, RZ, R153 ;  /* 0x000000ffff087224 */ /* 0x000fe400078e0099 */
[----:B-1----:R-:W-:-:S04]  /*148d0*/  FADD.FTZ R5, R86, R5 ;  /* 0x0000000556057221 */ /* 0x002fc80000010000 */
[C---:B--2---:R-:W-:Y:S01]  /*148e0*/  FADD.FTZ R5, R13.reuse, R5 ;  /* 0x000000050d057221 */ /* 0x044fe20000010000 */
[----:B------:R-:W-:Y:S01]  /*148f0*/  F2FP.F16.F32.PACK_AB R123, R13, R86 ;  /* 0x000000560d7b723e */ /* 0x000fe200000000ff */
[----:B------:R-:W-:Y:S01]  /*14900*/  IMAD.MOV.U32 R13, RZ, RZ, R17 ;  /* 0x000000ffff0d7224 */ /* 0x000fe200078e0011 */
[----:B------:R-:W-:Y:S06]  /*14910*/  @P2 BRA `(.L_x_1520) ;  /* 0xffffffd000242947 */ /* 0x000fec000383ffff */
.L_x_1502:
[----:B------:R-:W-:Y:S05]  /*14920*/  WARPSYNC.ALL ;  /* 0x0000000000007948 */ /* 0x000fea0003800000 */
[----:B------:R-:W-:Y:S06]  /*14930*/  BAR.ARV 0x8, 0x200 ;  /* 0x0208000000007b1d */ /* 0x000fec0000002000 */
[----:B------:R-:W-:Y:S05]  /*14940*/  @!P0 BRA `(.L_x_1521) ;  /* 0x0000000000048947 */ /* 0x000fea0003800000 */
[----:B------:R-:W-:Y:S01]  /*14950*/  BPT.TRAP 0x1 ;  /* 0x000000040000795c */ /* 0x000fe20000300000 */
.L_x_1521:
[----:B------:R-:W-:Y:S01]  /*14960*/  IMAD R11, R17, 0x8, R16 ;  /* 0x00000008110b7824 */ /* 0x000fe200078e0210 */
[----:B------:R-:W-:-:S04]  /*14970*/  SHF.L.U32 R4, R153, 0x1f, RZ ;  /* 0x0000001f99047819 */ /* 0x000fc800000006ff */
[----:B------:R0:W1:Y:S01]  /*14980*/  SYNCS.PHASECHK.TRANS64.TRYWAIT P2, [R11+URZ+0x16850], R4 ;  /* 0x016850040b0075a7 */ /* 0x000062000804017f */
[----:B------:R-:W-:Y:S05]  /*14990*/  @!P0 BRA `(.L_x_1522) ;  /* 0x0000000000048947 */ /* 0x000fea0003800000 */
[----:B------:R-:W-:Y:S01]  /*149a0*/  BPT.TRAP 0x1 ;  /* 0x000000040000795c */ /* 0x000fe20000300000 */
.L_x_1522:
[----:B------:R-:W-:-:S05]  /*149b0*/  VIADD R16, R16, 0x400 ;  /* 0x0000040010107836 */ /* 0x000fca0000000000 */
[----:B------:R-:W-:-:S04]  /*149c0*/  SHF.R.U32.HI R16, RZ, 0x4, R16 ;  /* 0x00000004ff107819 */ /* 0x000fc80000011610 */
[----:B------:R-:W-:Y:S01]  /*149d0*/  LOP3.LUT R16, R16, 0x3fff, RZ, 0xc0, !PT ;  /* 0x00003fff10107812 */ /* 0x000fe200078ec0ff */
[----:B-1----:R-:W-:Y:S06]  /*149e0*/  @P2 BRA `(.L_x_1523) ;  /* 0x0000000000082947 */ /* 0x002fec0003800000 */
[----:B------:R-:W1:Y:S02]  /*149f0*/  SYNCS.PHASECHK.TRANS64.TRYWAIT P0, [R11+URZ+0x16850], R4 ;  /* 0x016850040b0075a7 */ /* 0x000e64000800017f */
[----:B-1----:R-:W-:Y:S05]  /*14a00*/  @!P0 BRA `(.L_x_1524) ;  /* 0x000000b400708947 */ /* 0x002fea0003800000 */
.L_x_1523:
[----:B------:R-:W-:Y:S01]  /*14a10*/  IMAD R8, R17, 0x400, R16 ;  /* 0x0000040011087824 */ /* 0x000fe200078e0210 */
[----:B------:R-:W2:Y:S01]  /*14a20*/  LDL.LU R14, [R1+0x58] ;  /* 0x00005800010e7983 */ /* 0x000ea20000300800 */
[----:B------:R-:W-:Y:S01]  /*14a30*/  IMAD.MOV.U32 R9, RZ, RZ, 0x40000040 ;  /* 0x40000040ff097424 */ /* 0x000fe200078e00ff */
[----:B------:R-:W-:Y:S05]  /*14a40*/  WARPSYNC.ALL ;  /* 0x0000000000007948 */ /* 0x000fea0003800000 */
[C---:B------:R-:W-:Y:S01]  /*14a50*/  R2UR UR6, R8.reuse ;  /* 0x00000000080672ca */ /* 0x040fe200000e0000 */
[----:B------:R-:W-:Y:S01]  /*14a60*/  WARPGROUP.ARRIVE ;  /* 0x00000000000079c5 */ /* 0x000fe20000000000 */
[----:B------:R-:W-:Y:S01]  /*14a70*/  R2UR UR7, R9 ;  /* 0x00000000090772ca */ /* 0x000fe200000e0000 */
[----:B------:R-:W-:Y:S01]  /*14a80*/  VIADD R12, R8, 0x80 ;  /* 0x00000080080c7836 */ /* 0x000fe20000000000 */
[----:B------:R-:W3:Y:S01]  /*14a90*/  SHFL.BFLY PT, R7, R6, 0x2, 0x1f ;  /* 0x0c401f0006077f89 */ /* 0x000ee200000e0000 */
[----:B------:R-:W-:-:S02]  /*14aa0*/  IMAD.MOV.U32 R13, RZ, RZ, 0x40000040 ;  /* 0x40000040ff0d7424 */ /* 0x000fc400078e00ff */
[----:B------:R-:W-:Y:S01]  /*14ab0*/  IMAD.MOV.U32 R9, RZ, RZ, 0x40000040 ;  /* 0x40000040ff097424 */ /* 0x000fe200078e00ff */
[----:B01----:R-:W0:Y:S01]  /*14ac0*/  SHFL.BFLY PT, R4, R5, 0x2, 0x1f ;  /* 0x0c401f0005047f89 */ /* 0x003e2200000e0000 */
[----:B------:R-:W-:Y:S02]  /*14ad0*/  VIADD R17, R17, 0x1 ;  /* 0x0000000111117836 */ /* 0x000fe40000000000 */
[----:B------:R-:W-:Y:S02]  /*14ae0*/  IMAD.MOV.U32 R26, RZ, RZ, -0x800000 ;  /* 0xff800000ff1a7424 */ /* 0x000fe400078e00ff */
[----:B------:R-:W-:Y:S01]  /*14af0*/  IMAD.MOV.U32 R27, RZ, RZ, -0x800000 ;  /* 0xff800000ff1b7424 */ /* 0x000fe200078e00ff */
[----:B------:R-:W-:Y:S01]  /*14b00*/  ISETP.NE.AND P2, PT, R17, 0x2, PT ;  /* 0x000000021100780c */ /* 0x000fe20003f45270 */
[----:B------:R-:W-:Y:S01]  /*14b10*/  HGMMA.64x64x16.F32 R88, R148, gdesc[UR4].tnspB, R88, gsb0 ;  /* 0x40e0000494587df0 */ /* 0x000fe20008000858 */
[----:B------:R-:W-:Y:S01]  /*14b20*/  R2UR UR6, R12 ;  /* 0x000000000c0672ca */ /* 0x000fe200000e0000 */
[----:B------:R-:W-:Y:S01]  /*14b30*/  VIADD R12, R8, 0x100 ;  /* 0x00000100080c7836 */ /* 0x000fe20000000000 */
[----:B------:R-:W-:Y:S01]  /*14b40*/  R2UR UR7, R13 ;  /* 0x000000000d0772ca */ /* 0x000fe200000e0000 */
[----:B------:R-:W-:Y:S01]  /*14b50*/  IMAD.MOV.U32 R13, RZ, RZ, 0x40000040 ;  /* 0x40000040ff0d7424 */ /* 0x000fe200078e00ff */
[----:B------:R-:W-:Y:S01]  /*14b60*/  SEL R17, R17, RZ, P2 ;  /* 0x000000ff11117207 */ /* 0x000fe20001000000 */
[----:B---3--:R-:W-:Y:S01]  /*14b70*/  FADD.FTZ R7, R7, R6 ;  /* 0x0000000607077221 */ /* 0x008fe20000010000 */
[----:B------:R-:W-:-:S04]  /*14b80*/  SEL R6, RZ, 0x1, P2 ;  /* 0x00000001ff067807 */ /* 0x000fc80001000000 */
[----:B------:R-:W-:Y:S01]  /*14b90*/  LOP3.LUT R153, R153, R6, RZ, 0x3c, !PT ;  /* 0x0000000699997212 */ /* 0x000fe200078e3cff */
[----:B------:R-:W-:Y:S02]  /*14ba0*/  WARPGROUP.DEPBAR.LE gsb0, 0x0 ;  /* 0x00008000000079c5 */ /* 0x000fe40000010000 */
        /* <DEDUP_REMOVED lines=19> */
[----:B------:R-:W-:Y:S02]  /*14ce0*/  IMAD.MOV.U32 R13, RZ, RZ, 0x40000040 ;  /* 0x40000040ff0d7424 */ /* 0x000fe400078e00ff */
[----:B--2---:R-:W-:-:S05]  /*14cf0*/  VIADD R14, R14, 0x1 ;  /* 0x000000010e0e7836 */ /* 0x004fca0000000000 */
[----:B------:R-:W-:Y:S01]  /*14d00*/  STL [R1+0x58], R14 ;  /* 0x0000580e01007387 */ /* 0x000fe20000100800 */
[----:B------:R-:W-:Y:S02]  /*14d10*/  WARPGROUP.DEPBAR.LE gsb0, 0x0 ;  /* 0x00008000000079c5 */ /* 0x000fe40000010000 */
[----:B------:R-:W-:-:S06]  /*14d20*/  WARPGROUP.ARRIVE ;  /* 0x00000000000079c5 */ /* 0x000fcc0000000000 */
        /* <DEDUP_REMOVED lines=14> */
[----:B------:R-:W-:Y:S01]  /*14e10*/  R2UR UR6, R8 ;  /* 0x00000000080672ca */ /* 0x000fe200000e0000 */
[----:B0-----:R-:W-:Y:S01]  /*14e20*/  FADD.FTZ R8, R4, R5 ;  /* 0x0000000504087221 */ /* 0x001fe20000010000 */
[----:B------:R-:W-:Y:S01]  /*14e30*/  R2UR UR7, R9 ;  /* 0x00000000090772ca */ /* 0x000fe200000e0000 */
[----:B------:R-:W0:Y:S04]  /*14e40*/  SHFL.BFLY PT, R4, R7, 0x1, 0x1f ;  /* 0x0c201f0007047f89 */ /* 0x000e2800000e0000 */
[----:B------:R-:W1:Y:S01]  /*14e50*/  SHFL.BFLY PT, R9, R8, 0x1, 0x1f ;  /* 0x0c201f0008097f89 */ /* 0x000e6200000e0000 */
[----:B0-----:R-:W-:Y:S01]  /*14e60*/  FADD.FTZ R10, R7, R4 ;  /* 0x00000004070a7221 */ /* 0x001fe20000010000 */
[----:B------:R-:W-:-:S02]  /*14e70*/  IMAD.MOV.U32 R4, RZ, RZ, RZ ;  /* 0x000000ffff047224 */ /* 0x000fc400078e00ff */
[----:B------:R-:W-:Y:S02]  /*14e80*/  IMAD.MOV.U32 R7, RZ, RZ, RZ ;  /* 0x000000ffff077224 */ /* 0x000fe400078e00ff */
[----:B-1----:R-:W-:Y:S01]  /*14e90*/  FADD.FTZ R12, R8, R9 ;  /* 0x00000009080c7221 */ /* 0x002fe20000010000 */
[----:B------:R-:W-:Y:S01]  /*14ea0*/  FSETP.NE.FTZ.AND P0, PT, R10, RZ, PT ;  /* 0x000000ff0a00720b */ /* 0x000fe20003f15000 */
[----:B------:R-:W-:-:S03]  /*14eb0*/  @!P1 VIADD R8, R11, 0x16860 ;  /* 0x000168600b089836 */ /* 0x000fc60000000000 */
[----:B------:R-:W-:Y:S02]  /*14ec0*/  FSETP.NE.FTZ.AND P3, PT, R12, RZ, PT ;  /* 0x000000ff0c00720b */ /* 0x000fe40003f75000 */
[----:B------:R-:W-:-:S07]  /*14ed0*/  @!P1 PRMT R8, RZ, 0x654, R8 ;  /* 0x00000654ff089816 */ /* 0x000fce0000000008 */
[----:B------:R-:W0:Y:S01]  /*14ee0*/  @P0 MUFU.LG2 R5, R10 ;  /* 0x0000000a00050308 */ /* 0x000e220000000c00 */
[----:B------:R-:W-:-:S03]  /*14ef0*/  @P0 FMUL.FTZ R6, R0, 0.69314718246459960938 ;  /* 0x3f31721800060820 */ /* 0x000fc60000410000 */
[----:B------:R-:W-:-:S04]  /*14f00*/  @P3 FMUL.FTZ R0, R0, 0.69314718246459960938 ;  /* 0x3f31721800003820 */ /* 0x000fc80000410000 */
[----:B------:R-:W1:Y:S08]  /*14f10*/  @P3 MUFU.LG2 R9, R12 ;  /* 0x0000000c00093308 */ /* 0x000e700000000c00 */
[----:B------:R-:W2:Y:S01]  /*14f20*/  @P0 MUFU.RCP R4, R10 ;  /* 0x0000000a00040308 */ /* 0x000ea20000001000 */
[----:B0-----:R-:W-:-:S04]  /*14f30*/  @P0 FMUL.FTZ R5, R5, 0.69314718246459960938 ;  /* 0x3f31721805050820 */ /* 0x001fc80000410000 */
[----:B------:R-:W-:Y:S01]  /*14f40*/  @P0 FFMA.FTZ R26, R6, R3, R5 ;  /* 0x00000003061a0223 */ /* 0x000fe20000010005 */
[----:B------:R-:W-:Y:S02]  /*14f50*/  PLOP3.LUT P0, PT, PT, PT, PT, 0x8, 0x0 ;  /* 0x000000000000781c */ /* 0x000fe40003f0e170 */
[----:B------:R-:W0:Y:S01]  /*14f60*/  @P3 MUFU.RCP R7, R12 ;  /* 0x0000000c00073308 */ /* 0x000e220000001000 */
[----:B-1----:R-:W-:-:S04]  /*14f70*/  @P3 FMUL.FTZ R9, R9, 0.69314718246459960938 ;  /* 0x3f31721809093820 */ /* 0x002fc80000410000 */
[----:B------:R-:W-:Y:S01]  /*14f80*/  @P3 FFMA.FTZ R27, R0, R2, R9 ;  /* 0x00000002001b3223 */ /* 0x000fe20000010009 */
        /* <DEDUP_REMOVED lines=37> */
.L_x_1417:
[----:B------:R-:W0:Y:S01]  /*151e0*/  S2R R0, SR_TID.X ;  /* 0x0000000000007919 */ /* 0x000e220000002100 */
[----:B------:R-:W-:Y:S05]  /*151f0*/  WARPSYNC.ALL ;  /* 0x0000000000007948 */ /* 0x000fea0003800000 */
[----:B------:R-:W1:Y:S08]  /*15200*/  S2UR UR5, SR_CgaCtaId ;  /* 0x00000000000579c3 */ /* 0x000e700000008800 */
[----:B------:R-:W-:Y:S06]  /*15210*/  BAR.SYNC.DEFER_BLOCKING 0x5, 0x200 ;  /* 0x0148000000007b1d */ /* 0x000fec0000010000 */
[----:B------:R-:W-:Y:S01]  /*15220*/  UMOV UR4, 0x400 ;  /* 0x0000040000047882 */ /* 0x000fe20000000000 */
[----:B------:R-:W-:Y:S01]  /*15230*/  BSSY B0, `(.L_x_1525) ;  /* 0x0000245000007945 */ /* 0x000fe20003800000 */
[----:B-1----:R-:W-:Y:S01]  /*15240*/  ULEA UR4, UR5, UR4, 0x18 ;  /* 0x0000000405047291 */ /* 0x002fe2000f8ec03f */
[----:B0-----:R-:W-:-:S05]  /*15250*/  VIADD R40, R0, 0xffffff80 ;  /* 0xffffff8000287836 */ /* 0x001fca0000000000 */
[----:B------:R-:W-:Y:S01]  /*15260*/  IMAD.U32 R16, RZ, RZ, UR4 ;  /* 0x00000004ff107e24 */ /* 0x000fe2000f8e00ff */
[----:B------:R-:W-:-:S04]  /*15270*/  SHF.R.S32.HI R46, RZ, 0x1f, R40 ;  /* 0x0000001fff2e7819 */ /* 0x000fc80000011428 */
[----:B------:R-:W-:Y:S01]  /*15280*/  LEA.HI R46, R46, R40, RZ, 0x3 ;  /* 0x000000282e2e7211 */ /* 0x000fe200078f18ff */
[----:B------:R0:W1:Y:S03]  /*15290*/  LDS.128 R28, [R16+0x168d0] ;  /* 0x0168d000101c7984 */ /* 0x0000660000000c00 */
[----:B------:R-:W-:-:S05]  /*152a0*/  LOP3.LUT R46, R46, 0xfffffff8, RZ, 0xc0, !PT ;  /* 0xfffffff82e2e7812 */ /* 0x000fca00078ec0ff */
[----:B------:R-:W-:-:S04]  /*152b0*/  IMAD.IADD R46, R40, 0x1, -R46 ;  /* 0x00000001282e7824 */ /* 0x000fc800078e0a2e */
[----:B------:R-:W-:-:S05]  /*152c0*/  IMAD.SHL.U32 R41, R46, 0x8, RZ ;  /* 0x000000082e297824 */ /* 0x000fca00078e00ff */
[----:B------:R-:W-:Y:S01]  /*152d0*/  SHF.R.S32.HI R42, RZ, 0x1f, R41 ;  /* 0x0000001fff2a7819 */ /* 0x000fe20000011429 */
[----:B------:R-:W-:Y:S06]  /*152e0*/  BAR.ARV 0x4, 0x200 ;  /* 0x0108000000007b1d */ /* 0x000fec0000002000 */
[----:B0-----:R-:W-:Y:S05]  /*152f0*/  @P0 BRA `(.L_x_1526) ;  /* 0x00000018003c0947 */ /* 0x001fea0003800000 */
[----:B------:R-:W2:Y:S01]  /*15300*/  LDL R0, [R1+0x68] ;  /* 0x0000680001007983 */ /* 0x000ea20000100800 */
[----:B------:R-:W-:-:S03]  /*15310*/  ULDC UR4, c[0x0][0xad4] ;  /* 0x0002b50000047ab9 */ /* 0x000fc60000000800 */
[----:B------:R-:W3:Y:S04]  /*15320*/  LDL.LU R34, [R1+0x4c] ;  /* 0x00004c0001227983 */ /* 0x000ee80000300800 */
[----:B------:R-:W4:Y:S01]  /*15330*/  LDL R39, [R1+0x50] ;  /* 0x0000500001277983 */ /* 0x000f220000100800 */
[----:B------:R-:W0:Y:S01]  /*15340*/  S2R R5, SR_SWINHI ;  /* 0x0000000000057919 */ /* 0x000e220000002f00 */
[----:B-----5:R-:W-:Y:S02]  /*15350*/  MOV R2, R16 ;  /* 0x0000001000027202 */ /* 0x020fe40000000f00 */
[----:B0-----:R-:W-:Y:S02]  /*15360*/  MOV R3, R5 ;  /* 0x0000000500037202 */ /* 0x001fe40000000f00 */
[----:B------:R-:W-:Y:S01]  /*15370*/  F2FP.F16.F32.PACK_AB R14, R25, R24 ;  /* 0x00000018190e723e */ /* 0x000fe200000000ff */
[----:B-1----:R-:W-:-:S02]  /*15380*/  IMAD.MOV.U32 R28, RZ, RZ, RZ ;  /* 0x000000ffff1c7224 */ /* 0x002fc400078e00ff */
[----:B--2---:R-:W-:-:S03]  /*15390*/  IMAD.WIDE R10, R0, 0x2, R2 ;  /* 0x00000002000a7825 */ /* 0x004fc600078e0202 */
[----:B------:R-:W-:-:S05]  /*153a0*/  IADD3 R33, P0, R10, 0x60, RZ ;  /* 0x000000600a217810 */ /* 0x000fca0007f1e0ff */
[----:B------:R-:W-:Y:S01]  /*153b0*/  IMAD.X R5, RZ, RZ, R11, P0 ;  /* 0x000000ffff057224 */ /* 0x000fe200000e060b */
[----:B---3--:R-:W-:-:S04]  /*153c0*/  ISETP.NE.AND P0, PT, R34, RZ, PT ;  /* 0x000000ff2200720c */ /* 0x008fc80003f05270 */
[----:B------:R-:W-:Y:S01]  /*153d0*/  SEL R38, R34, UR4, P0 ;  /* 0x0000000422267c07 */ /* 0x000fe20008000000 */
[----:B------:R-:W-:Y:S05]  /*153e0*/  WARPSYNC.ALL ;  /* 0x0000000000007948 */ /* 0x000fea0003800000 */
[----:B------:R-:W-:Y:S01]  /*153f0*/  BAR.SYNC.DEFER_BLOCKING 0x1, 0x180 ;  /* 0x0046000000007b1d */ /* 0x000fe20000010000 */
[C---:B------:R-:W-:Y:S02]  /*15400*/  IADD3 R15, P1, R10.reuse, 0x40, RZ ;  /* 0x000000400a0f7810 */ /* 0x040fe40007f3e0ff */
[C---:B------:R-:W-:Y:S02]  /*15410*/  IADD3 R13, P2, R10.reuse, 0x20, RZ ;  /* 0x000000200a0d7810 */ /* 0x040fe40007f5e0ff */
[----:B------:R-:W-:Y:S01]  /*15420*/  LOP3.LUT R9, R10, 0x380, RZ, 0xc0, !PT ;  /* 0x000003800a097812 */ /* 0x000fe200078ec0ff */
[----:B------:R-:W-:Y:S01]  /*15430*/  ULDC.64 UR6, c[0x0][0xc08] ;  /* 0x0003020000067ab9 */ /* 0x000fe20000000a00 */
[----:B------:R-:W-:Y:S01]  /*15440*/  LOP3.LUT R4, R15, 0x380, RZ, 0xc0, !PT ;  /* 0x000003800f047812 */ /* 0x000fe200078ec0ff */
[----:B------:R-:W-:Y:S01]  /*15450*/  ULDC.64 UR4, c[0x0][0xc00] ;  /* 0x0003000000047ab9 */ /* 0x000fe20000000a00 */
[----:B------:R-:W-:-:S02]  /*15460*/  LOP3.LUT R0, R13, 0x380, RZ, 0xc0, !PT ;  /* 0x000003800d007812 */ /* 0x000fc400078ec0ff */
[----:B------:R-:W-:Y:S02]  /*15470*/  LOP3.LUT R12, R33, 0x380, RZ, 0xc0, !PT ;  /* 0x00000380210c7812 */ /* 0x000fe400078ec0ff */
[----:B------:R-:W-:Y:S02]  /*15480*/  ISETP.NE.U32.AND P0, PT, RZ, UR6, PT ;  /* 0x00000006ff007c0c */ /* 0x000fe4000bf05070 */
[----:B------:R-:W-:Y:S02]  /*15490*/  SHF.R.U64 R9, R9, 0x3, RZ ;  /* 0x0000000309097819 */ /* 0x000fe400000012ff */
[----:B------:R-:W-:Y:S02]  /*154a0*/  SHF.R.U64 R4, R4, 0x3, RZ ;  /* 0x0000000304047819 */ /* 0x000fe400000012ff */
[----:B------:R-:W-:Y:S02]  /*154b0*/  SHF.R.U64 R0, R0, 0x3, RZ ;  /* 0x0000000300007819 */ /* 0x000fe400000012ff */
[----:B------:R-:W-:-:S02]  /*154c0*/  SHF.R.U64 R12, R12, 0x3, RZ ;  /* 0x000000030c0c7819 */ /* 0x000fc400000012ff */
[----:B------:R-:W-:Y:S02]  /*154d0*/  ISETP.NE.AND.EX P0, PT, RZ, UR7, PT, P0 ;  /* 0x00000007ff007c0c */ /* 0x000fe4000bf05300 */
[----:B------:R-:W-:Y:S01]  /*154e0*/  LOP3.LUT R10, R9, R10, RZ, 0x3c, !PT ;  /* 0x0000000a090a7212 */ /* 0x000fe200078e3cff */
[--C-:B------:R-:W-:Y:S01]  /*154f0*/  IMAD.X R7, RZ, RZ, R11.reuse, P1 ;  /* 0x000000ffff077224 */ /* 0x100fe200008e060b */
[----:B------:R-:W-:Y:S01]  /*15500*/  LOP3.LUT R6, R4, R15, RZ, 0x3c, !PT ;  /* 0x0000000f04067212 */ /* 0x000fe200078e3cff */
[----:B------:R-:W-:Y:S01]  /*15510*/  IMAD.X R9, RZ, RZ, R11, P2 ;  /* 0x000000ffff097224 */ /* 0x000fe200010e060b */
[----:B------:R-:W-:Y:S02]  /*15520*/  LOP3.LUT R8, R0, R13, RZ, 0x3c, !PT ;  /* 0x0000000d00087212 */ /* 0x000fe400078e3cff */
[----:B------:R-:W-:Y:S02]  /*15530*/  LOP3.LUT R4, R12, R33, RZ, 0x3c, !PT ;  /* 0x000000210c047212 */ /* 0x000fe400078e3cff */
[----:B------:R-:W-:Y:S01]  /*15540*/  MOV R10, R10 ;  /* 0x0000000a000a7202 */ /* 0x000fe20000000f00 */
[----:B------:R-:W4:Y:S01]  /*15550*/  LDC.64 R32, c[0x0][0xc00] ;  /* 0x00030000ff207b82 */ /* 0x000f220000000a00 */
[----:B------:R-:W-:-:S02]  /*15560*/  F2FP.F16.F32.PACK_AB R12, R21, R20 ;  /* 0x00000014150c723e */ /* 0x000fc400000000ff */
[----:B------:R-:W-:Y:S02]  /*15570*/  F2FP.F16.F32.PACK_AB R13, R91, R90 ;  /* 0x0000005a5b0d723e */ /* 0x000fe400000000ff */
[----:B------:R-:W-:Y:S02]  /*15580*/  F2FP.F16.F32.PACK_AB R15, R95, R94 ;  /* 0x0000005e5f0f723e */ /* 0x000fe400000000ff */
[----:B------:R-:W-:Y:S01]  /*15590*/  MOV R36, R6 ;  /* 0x0000000600247202 */ /* 0x000fe20000000f00 */
[----:B------:R-:W0:Y:S01]  /*155a0*/  @P0 LDC.64 R34, c[0x0][0xc08] ;  /* 0x00030200ff220b82 */ /* 0x000e220000000a00 */
[----:B------:R-:W-:Y:S01]  /*155b0*/  MOV R0, R4 ;  /* 0x0000000400007202 */ /* 0x000fe20000000f00 */
[----:B------:R1:W-:Y:S01]  /*155c0*/  STSM.16.M88.4 [R10], R12 ;  /* 0x0000000c0a007844 */ /* 0x0003e20000000200 */
[----:B------:R-:W-:Y:S02]  /*155d0*/  MOV R37, R8 ;  /* 0x0000000800257202 */ /* 0x000fe40000000f00 */
[----:B------:R-:W-:-:S02]  /*155e0*/  F2FP.F16.F32.PACK_AB R4, R97, R96 ;  /* 0x000000606104723e */ /* 0x000fc400000000ff */
[----:B------:R-:W-:Y:S02]  /*155f0*/  F2FP.F16.F32.PACK_AB R5, R99, R98 ;  /* 0x000000626305723e */ /* 0x000fe400000000ff */
[----:B------:R-:W-:Y:S02]  /*15600*/  F2FP.F16.F32.PACK_AB R6, R101, R100 ;  /* 0x000000646506723e */ /* 0x000fe400000000ff */
[----:B------:R-:W-:Y:S02]  /*15610*/  F2FP.F16.F32.PACK_AB R7, R103, R102 ;  /* 0x000000666707723e */ /* 0x000fe400000000ff */
[----:B------:R-:W-:Y:S02]  /*15620*/  F2FP.F16.F32.PACK_AB R8, R105, R104 ;  /* 0x000000686908723e */ /* 0x000fe400000000ff */
[----:B------:R-:W-:Y:S02]  /*15630*/  F2FP.F16.F32.PACK_AB R9, R107, R106 ;  /* 0x0000006a6b09723e */ /* 0x000fe400000000ff */
[----:B------:R-:W-:-:S02]  /*15640*/  F2FP.F16.F32.PACK_AB R11, R111, R110 ;  /* 0x0000006e6f0b723e */ /* 0x000fc400000000ff */
[----:B-1----:R-:W-:Y:S02]  /*15650*/  F2FP.F16.F32.PACK_AB R10, R109, R108 ;  /* 0x0000006c6d0a723e */ /* 0x002fe400000000ff */
        /* <DEDUP_REMOVED lines=8> */
[----:B------:R-:W-:-:S04]  /*156e0*/  ISETP.NE.U32.AND P3, PT, RZ, UR4, PT ;  /* 0x00000004ff007c0c */ /* 0x000fc8000bf65070 */
[----:B------:R-:W-:Y:S01]  /*156f0*/  ISETP.NE.AND.EX P3, PT, RZ, UR5, PT, P3 ;  /* 0x00000005ff007c0c */ /* 0x000fe2000bf65330 */
[----:B------:R-:W-:Y:S01]  /*15700*/  ULDC UR6, c[0x0][0xa88] ;  /* 0x0002a20000067ab9 */ /* 0x000fe20000000800 */
[----:B----4-:R-:W-:-:S04]  /*15710*/  IMAD.WIDE R32, R39, 0x4, R32 ;  /* 0x0000000427207825 */ /* 0x010fc800078e0220 */
[----:B------:R-:W-:Y:S01]  /*15720*/  IMAD.U32 R43, RZ, RZ, UR6 ;  /* 0x00000006ff2b7e24 */ /* 0x000fe2000f8e00ff */
[----:B------:R-:W-:Y:S01]  /*15730*/  ISETP.GT.AND P1, PT, R38, 0x1, PT ;  /* 0x000000012600780c */ /* 0x000fe20003f24270 */
[----:B0-----:R-:W-:Y:S01]  /*15740*/  @P0 IMAD.WIDE R4, R39, 0x4, R34 ;  /* 0x0000000427040825 */ /* 0x001fe200078e0222 */
[----:B-1----:R-:W0:Y:S04]  /*15750*/  LDC R0, c[0x0][0xbe8] ;  /* 0x0002fa00ff007b82 */ /* 0x002e280000000800 */
[----:B------:R1:W5:Y:S04]  /*15760*/  @P3 LDG.E R28, desc[UR40][R32.64] ;  /* 0x00000028201c3981 */ /* 0x000368000c1e1900 */
[----:B------:R1:W5:Y:S01]  /*15770*/  @P0 LDG.E R43, desc[UR40][R4.64] ;  /* 0x00000028042b0981 */ /* 0x000362000c1e1900 */
[----:B------:R-:W-:-:S05]  /*15780*/  IMAD.MOV.U32 R34, RZ, RZ, 0x9b8 ;  /* 0x000009b8ff227424 */ /* 0x000fca00078e00ff */
[----:B------:R-:W-:-:S04]  /*15790*/  SEL R34, R34, 0x978, P1 ;  /* 0x0000097822227807 */ /* 0x000fc80000800000 */
[----:B------:R1:W2:Y:S08]  /*157a0*/  LDC.64 R12, c[0x0][R34+0x220] ;  /* 0x00008800220c7b82 */ /* 0x0002b00000000a00 */
[----:B------:R1:W3:Y:S08]  /*157b0*/  LDC.64 R14, c[0x0][R34+0x218] ;  /* 0x00008600220e7b82 */ /* 0x0002f00000000a00 */
[----:B------:R1:W4:Y:S01]  /*157c0*/  LDC.64 R10, c[0x0][R34+0x228] ;  /* 0x00008a00220a7b82 */ /* 0x0003220000000a00 */
[----:B0-----:R-:W-:Y:S01]  /*157d0*/  ISETP.NE.AND P2, PT, R0, 0x1, PT ;  /* 0x000000010000780c */ /* 0x001fe20003f45270 */
[----:B-1----:R-:W-:-:S12]  /*157e0*/  @P0 BRA `(.L_x_1527) ;  /* 0x0000000000100947 */ /* 0x002fd80003800000 */
[----:B------:R-:W-:Y:S05]  /*157f0*/  @!P3 BRA `(.L_x_1527) ;  /* 0x00000000000cb947 */ /* 0x000fea0003800000 */
[----:B------:R-:W2:Y:S04]  /*15800*/  LDG.E R4, desc[UR40][R32.64] ;  /* 0x0000002820047981 */ /* 0x000ea8000c1e1900 */
[----:B-----5:R-:W2:Y:S02]  /*15810*/  LDG.E R43, desc[UR40][R32.64+0x4] ;  /* 0x00000428202b7981 */ /* 0x020ea4000c1e1900 */
[----:B--2---:R-:W-:-:S07]  /*15820*/  IMAD.IADD R43, R43, 0x1, -R4 ;  /* 0x000000012b2b7824 */ /* 0x004fce00078e0a04 */
.L_x_1527:
[----:B------:R-:W3:Y:S04]  /*15830*/  LDL R48, [R1+0x48] ;  /* 0x0000480001307983 */ /* 0x000ee80000100800 */
[----:B------:R-:W4:Y:S04]  /*15840*/  LDL R33, [R1+0x30] ;  /* 0x0000300001217983 */ /* 0x000f280000100800 */
[----:B------:R-:W4:Y:S04]  /*15850*/  LDL R50, [R1+0x20] ;  /* 0x0000200001327983 */ /* 0x000f280000100800 */
[----:B------:R-:W4:Y:S01]  /*15860*/  LDL R47, [R1+0x5c] ;  /* 0x00005c00012f7983 */ /* 0x000f220000100800 */
[----:B------:R0:W1:Y:S03]  /*15870*/  LDC.64 R4, c[0x0][R34+0x210] ;  /* 0x0000840022047b82 */ /* 0x0000660000000a00 */
[----:B------:R-:W4:Y:S01]  /*15880*/  LDL R38, [R1+0x64] ;  /* 0x0000640001267983 */ /* 0x000f220000100800 */
[----:B------:R-:W-:-:S04]  /*15890*/  ISETP.NE.U32.AND P0, PT, RZ, UR4, PT ;  /* 0x00000004ff007c0c */ /* 0x000fc8000bf05070 */
[----:B------:R-:W1:Y:S01]  /*158a0*/  @P2 LDC R32, c[0x0][0xbec] ;  /* 0x0002fb00ff202b82 */ /* 0x000e620000000800 */
[----:B------:R-:W-:Y:S02]  /*158b0*/  ISETP.NE.AND.EX P0, PT, RZ, UR5, PT, P0 ;  /* 0x00000005ff007c0c */ /* 0x000fe4000bf05300 */
[----:B------:R-:W-:Y:S02]  /*158c0*/  SHF.R.S32.HI R9, RZ, 0x1f, R39 ;  /* 0x0000001fff097819 */ /* 0x000fe40000011427 */
[----:B------:R-:W-:-:S03]  /*158d0*/  SEL R8, R39, RZ, !P0 ;  /* 0x000000ff27087207 */ /* 0x000fc60004000000 */
[----:B------:R-:W1:Y:S01]  /*158e0*/  @P2 LDC R37, c[0x0][0xbf0] ;  /* 0x0002fc00ff252b82 */ /* 0x000e620000000800 */
[----:B------:R-:W-:Y:S01]  /*158f0*/  SEL R9, R9, RZ, !P0 ;  /* 0x000000ff09097207 */ /* 0x000fe20004000000 */
[----:B--2---:R-:W-:-:S06]  /*15900*/  IMAD R13, R13, R8, RZ ;  /* 0x000000080d0d7224 */ /* 0x004fcc00078e02ff */
[----:B------:R-:W2:Y:S01]  /*15910*/  LDC.64 R6, c[0x0][0xba8] ;  /* 0x0002ea00ff067b82 */ /* 0x000ea20000000a00 */
[----:B0-----:R-:W0:Y:S01]  /*15920*/  S2R R34, SR_TID.X ;  /* 0x0000000000227919 */ /* 0x001e220000002100 */
[C---:B------:R-:W-:Y:S02]  /*15930*/  IMAD R35, R12.reuse, R9, R13 ;  /* 0x000000090c237224 */ /* 0x040fe400078e020d */
[----:B------:R-:W-:-:S04]  /*15940*/  IMAD.WIDE.U32 R12, R12, R8, RZ ;  /* 0x000000080c0c7225 */ /* 0x000fc800078e00ff */
[----:B------:R-:W-:Y:S01]  /*15950*/  IMAD.IADD R35, R13, 0x1, R35 ;  /* 0x000000010d237824 */ /* 0x000fe200078e0223 */
[----:B--2---:R-:W2:Y:S08]  /*15960*/  @!P1 LDC R6, c[0x0][0xb50] ;  /* 0x0002d400ff069b82 */ /* 0x004eb00000000800 */
[----:B------:R-:W2:Y:S01]  /*15970*/  @!P1 LDC R7, c[0x0][0xb54] ;  /* 0x0002d500ff079b82 */ /* 0x000ea20000000800 */
[----:B0-----:R-:W-:-:S05]  /*15980*/  VIADD R44, R34, 0xffffff80 ;  /* 0xffffff80222c7836 */ /* 0x001fca0000000000 */
[----:B------:R-:W-:-:S04]  /*15990*/  SHF.R.S32.HI R34, RZ, 0x1f, R44 ;  /* 0x0000001fff227819 */ /* 0x000fc8000001142c */
[----:B------:R-:W-:-:S04]  /*159a0*/  LEA.HI R34, R34, R44, RZ, 0x7 ;  /* 0x0000002c22227211 */ /* 0x000fc800078f38ff */
[----:B------:R-:W-:Y:S01]  /*159b0*/  LOP3.LUT R34, R34, 0xffffff80, RZ, 0xc0, !PT ;  /* 0xffffff8022227812 */ /* 0x000fe200078ec0ff */
[----:B-----5:R-:W-:-:S04]  /*159c0*/  IMAD R43, R43, R0, RZ ;  /* 0x000000002b2b7224 */ /* 0x020fc800078e02ff */
[----:B------:R-:W-:Y:S02]  /*159d0*/  IMAD.IADD R34, R44, 0x1, -R34 ;  /* 0x000000012c227824 */ /* 0x000fe400078e0a22 */
[-C--:B---3--:R-:W-:Y:S02]  /*159e0*/  IMAD R9, R15, R48.reuse, RZ ;  /* 0x000000300f097224 */ /* 0x088fe400078e02ff */
[----:B------:R-:W-:-:S04]  /*159f0*/  IMAD.WIDE.U32 R14, R14, R48, RZ ;  /* 0x000000300e0e7225 */ /* 0x000fc800078e00ff */
[----:B----4-:R-:W-:Y:S01]  /*15a00*/  IMAD.IADD R39, R33, 0x1, R50 ;  /* 0x0000000121277824 */ /* 0x010fe200078e0232 */
[----:B------:R-:W-:-:S03]  /*15a10*/  IADD3 R14, P0, P3, R12, R14, R28 ;  /* 0x0000000e0c0e7210 */ /* 0x000fc60007b1e01c */
[----:B-1----:R-:W-:Y:S01]  /*15a20*/  @P2 IMAD.HI.U32 R12, R39, R32, RZ ;  /* 0x00000020270c2227 */ /* 0x002fe200078e00ff */
[----:B------:R-:W-:-:S03]  /*15a30*/  SEL R33, R47, RZ, P1 ;  /* 0x000000ff2f217207 */ /* 0x000fc60000800000 */
[----:B------:R-:W-:Y:S01]  /*15a40*/  IMAD.MOV.U32 R13, RZ, RZ, R39 ;  /* 0x000000ffff0d7224 */ /* 0x000fe200078e0027 */
[----:B------:R-:W-:Y:S01]  /*15a50*/  @P2 SHF.R.U32.HI R13, RZ, R37, R12 ;  /* 0x00000025ff0d2219 */ /* 0x000fe2000001160c */
[----:B------:R-:W-:Y:S01]  /*15a60*/  IMAD.IADD R36, R15, 0x1, R9 ;  /* 0x000000010f247824 */ /* 0x000fe200078e0209 */
[----:B------:R-:W-:Y:S01]  /*15a70*/  SHF.R.S32.HI R9, RZ, 0x1f, R28 ;  /* 0x0000001fff097819 */ /* 0x000fe2000001141c */
[-C--:B------:R-:W-:Y:S02]  /*15a80*/  IMAD R15, R11, R33.reuse, RZ ;  /* 0x000000210b0f7224 */ /* 0x080fe400078e02ff */
[----:B------:R-:W-:Y:S01]  /*15a90*/  IMAD.WIDE.U32 R10, R10, R33, RZ ;  /* 0x000000210a0a7225 */ /* 0x000fe200078e00ff */
[----:B------:R-:W-:-:S03]  /*15aa0*/  IADD3.X R12, R35, R36, R9, P0, P3 ;  /* 0x00000024230c7210 */ /* 0x000fc600007e6409 */
[----:B------:R-:W-:Y:S01]  /*15ab0*/  IMAD.MOV R33, RZ, RZ, -R13 ;  /* 0x000000ffff217224 */ /* 0x000fe200078e0a0d */
[----:B------:R-:W-:Y:S01]  /*15ac0*/  IADD3 R10, P0, P3, R13, R14, R10 ;  /* 0x0000000e0d0a7210 */ /* 0x000fe20007b1e00a */
[----:B------:R-:W-:Y:S01]  /*15ad0*/  IMAD.IADD R15, R11, 0x1, R15 ;  /* 0x000000010b0f7824 */ /* 0x000fe200078e020f */
[----:B------:R-:W-:Y:S01]  /*15ae0*/  SHF.R.S32.HI R11, RZ, 0x1f, R13 ;  /* 0x0000001fff0b7819 */ /* 0x000fe2000001140d */
[----:B------:R-:W-:-:S03]  /*15af0*/  IMAD R13, R0, R33, R39 ;  /* 0x00000021000d7224 */ /* 0x000fc600078e0227 */
[----:B------:R-:W-:Y:S01]  /*15b00*/  IADD3.X R11, R11, R12, R15, P0, P3 ;  /* 0x0000000c0b0b7210 */ /* 0x000fe200007e640f */
[----:B------:R-:W-:Y:S01]  /*15b10*/  IMAD R5, R5, R13, RZ ;  /* 0x0000000d05057224 */ /* 0x000fe200078e02ff */
[----:B------:R-:W-:-:S05]  /*15b20*/  SHF.R.S32.HI R15, RZ, 0x1f, R13 ;  /* 0x0000001fff0f7819 */ /* 0x000fca000001140d */
[C---:B------:R-:W-:Y:S02]  /*15b30*/  IMAD R15, R4.reuse, R15, R5 ;  /* 0x0000000f040f7224 */ /* 0x040fe400078e0205 */
[----:B------:R-:W-:-:S04]  /*15b40*/  IMAD.WIDE.U32 R4, R4, R13, R10 ;  /* 0x0000000d04047225 */ /* 0x000fc800078e000a */
[----:B------:R-:W-:Y:S01]  /*15b50*/  IMAD.IADD R5, R5, 0x1, R15 ;  /* 0x0000000105057824 */ /* 0x000fe200078e020f */
[----:B--2---:R-:W-:-:S04]  /*15b60*/  LEA R14, P0, R4, R6, 0x2 ;  /* 0x00000006040e7211 */ /* 0x004fc800078010ff */
[----:B------:R-:W-:Y:S01]  /*15b70*/  LEA.HI.X R5, R4, R7, R5, 0x2, P0 ;  /* 0x0000000704057211 */ /* 0x000fe200000f1405 */
[----:B------:R-:W-:Y:S01]  /*15b80*/  SHFL.IDX PT, R10, R14, RZ, 0x1c1f ;  /* 0x001c1fff0e0a7589 */ /* 0x000fe200000e0000 */
[----:B------:R-:W-:-:S03]  /*15b90*/  IMAD.IADD R6, R38, 0x1, R50 ;  /* 0x0000000126067824 */ /* 0x000fc600078e0232 */
[----:B------:R-:W0:Y:S04]  /*15ba0*/  SHFL.IDX PT, R11, R5, RZ, 0x1c1f ;  /* 0x001c1fff050b7589 */ /* 0x000e2800000e0000 */
[----:B------:R-:W-:Y:S04]  /*15bb0*/  SHFL.IDX PT, R12, R14, 0x1, 0x1c1f ;  /* 0x003c1f000e0c7f89 */ /* 0x000fe800000e0000 */
[----:B------:R-:W1:Y:S01]  /*15bc0*/  SHFL.IDX PT, R13, R5, 0x1, 0x1c1f ;  /* 0x003c1f00050d7f89 */ /* 0x000e6200000e0000 */
[----:B------:R-:W-:Y:S01]  /*15bd0*/  LOP3.LUT P0, RZ, R34, 0x3, RZ, 0xc0, !PT ;  /* 0x0000000322ff7812 */ /* 0x000fe2000780c0ff */
[----:B------:R-:W-:-:S03]  /*15be0*/  VIADD R4, R6, 0x8 ;  /* 0x0000000806047836 */ /* 0x000fc60000000000 */
[-C--:B------:R-:W-:Y:S02]  /*15bf0*/  ISETP.GE.OR P3, PT, R6, R43.reuse, P0 ;  /* 0x0000002b0600720c */ /* 0x080fe40000766670 */
[----:B------:R-:W-:-:S11]  /*15c00*/  ISETP.GE.OR P0, PT, R4, R43, P0 ;  /* 0x0000002b0400720c */ /* 0x000fd60000706670 */
[----:B0-----:R0:W-:Y:S04]  /*15c10*/  @!P3 ST.E desc[UR40][R10.64], R26 ;  /* 0x0000001a0a00b985 */ /* 0x0011e8000c101928 */
[----:B-1----:R0:W-:Y:S01]  /*15c20*/  @!P0 ST.E desc[UR40][R12.64], R27 ;  /* 0x0000001b0c008985 */ /* 0x0021e2000c101928 */
[----:B------:R-:W-:Y:S05]  /*15c30*/  @P1 BRA `(.L_x_1528) ;  /* 0x0000000400c01947 */ /* 0x000fea0003800000 */
[----:B------:R-:W-:Y:S01]  /*15c40*/  SHF.R.S32.HI R49, RZ, 0x1f, R40 ;  /* 0x0000001fff317819 */ /* 0x000fe20000011428 */
[----:B0-----:R-:W0:Y:S01]  /*15c50*/  @P2 LDC R13, c[0x0][0xbec] ;  /* 0x0002fb00ff0d2b82 */ /* 0x001e220000000800 */
[----:B------:R-:W-:Y:S02]  /*15c60*/  ULDC.64 UR4, c[0x0][0xaa0] ;  /* 0x0002a80000047ab9 */ /* 0x000fe40000000a00 */
[----:B------:R-:W-:-:S04]  /*15c70*/  LEA.HI R49, R49, R40, RZ, 0x3 ;  /* 0x0000002831317211 */ /* 0x000fc800078f18ff */
[----:B------:R-:W-:Y:S01]  /*15c80*/  SHF.R.S32.HI R49, RZ, 0x3, R49 ;  /* 0x00000003ff317819 */ /* 0x000fe20000011431 */
[----:B------:R-:W1:Y:S04]  /*15c90*/  @P2 LDC R15, c[0x0][0xbf0] ;  /* 0x0002fc00ff0f2b82 */ /* 0x000e680000000800 */
[----:B------:R-:W-:-:S04]  /*15ca0*/  IMAD R5, R49, 0x40, R41 ;  /* 0x0000004031057824 */ /* 0x000fc800078e0229 */
[----:B------:R-:W-:-:S03]  /*15cb0*/  IMAD.WIDE R2, R5, 0x2, R2 ;  /* 0x0000000205027825 */ /* 0x000fc600078e0202 */
[C---:B------:R-:W-:Y:S02]  /*15cc0*/  IADD3 R25, P0, R2.reuse, 0x1800, RZ ;  /* 0x0000180002197810 */ /* 0x040fe40007f1e0ff */
[C---:B------:R-:W-:Y:S02]  /*15cd0*/  IADD3 R33, P1, R2.reuse, 0x3000, RZ ;  /* 0x0000300002217810 */ /* 0x040fe40007f3e0ff */
[C---:B------:R-:W-:Y:S02]  /*15ce0*/  IADD3 R37, P3, R2.reuse, 0x4800, RZ ;  /* 0x0000480002257810 */ /* 0x040fe40007f7e0ff */
[----:B------:R-:W-:Y:S01]  /*15cf0*/  LOP3.LUT R5, R2, 0x380, RZ, 0xc0, !PT ;  /* 0x0000038002057812 */ /* 0x000fe200078ec0ff */
[----:B------:R-:W-:Y:S01]  /*15d00*/  IMAD R9, R9, UR4, RZ ;  /* 0x0000000409097c24 */ /* 0x000fe2000f8e02ff */
[----:B------:R-:W-:Y:S02]  /*15d10*/  LOP3.LUT R24, R25, 0x380, RZ, 0xc0, !PT ;  /* 0x0000038019187812 */ /* 0x000fe400078ec0ff */
[----:B------:R-:W-:-:S02]  /*15d20*/  LOP3.LUT R32, R33, 0x380, RZ, 0xc0, !PT ;  /* 0x0000038021207812 */ /* 0x000fc400078ec0ff */
[----:B------:R-:W-:Y:S02]  /*15d30*/  LOP3.LUT R36, R37, 0x380, RZ, 0xc0, !PT ;  /* 0x0000038025247812 */ /* 0x000fe400078ec0ff */
[----:B------:R-:W-:Y:S01]  /*15d40*/  SHF.R.U64 R5, R5, 0x3, RZ ;  /* 0x0000000305057819 */ /* 0x000fe200000012ff */
[----:B------:R-:W-:Y:S01]  /*15d50*/  IMAD R9, R28, UR5, R9 ;  /* 0x000000051c097c24 */ /* 0x000fe2000f8e0209 */
[----:B------:R-:W-:Y:S01]  /*15d60*/  SHF.R.U64 R24, R24, 0x3, RZ ;  /* 0x0000000318187819 */ /* 0x000fe200000012ff */
[----:B------:R-:W-:Y:S01]  /*15d70*/  IMAD.WIDE.U32 R10, R28, UR4, RZ ;  /* 0x000000041c0a7c25 */ /* 0x000fe2000f8e00ff */
[----:B------:R-:W-:Y:S01]  /*15d80*/  SHF.R.U64 R32, R32, 0x3, RZ ;  /* 0x0000000320207819 */ /* 0x000fe200000012ff */
[----:B------:R-:W-:Y:S01]  /*15d90*/  ULDC.64 UR4, c[0x0][0xae8] ;  /* 0x0002ba0000047ab9 */ /* 0x000fe20000000a00 */
[----:B------:R-:W-:Y:S02]  /*15da0*/  SHF.R.U64 R36, R36, 0x3, RZ ;  /* 0x0000000324247819 */ /* 0x000fe400000012ff */
[----:B------:R-:W-:Y:S01]  /*15db0*/  LOP3.LUT R2, R5, R2, RZ, 0x3c, !PT ;  /* 0x0000000205027212 */ /* 0x000fe200078e3cff */
[----:B------:R-:W-:Y:S01]  /*15dc0*/  IMAD.IADD R11, R11, 0x1, R9 ;  /* 0x000000010b0b7824 */ /* 0x000fe200078e0209 */
[----:B------:R-:W-:Y:S01]  /*15dd0*/  LOP3.LUT R24, R24, R25, RZ, 0x3c, !PT ;  /* 0x0000001918187212 */ /* 0x000fe200078e3cff */
[--C-:B------:R-:W-:Y:S01]  /*15de0*/  IMAD.X R25, RZ, RZ, R3.reuse, P0 ;  /* 0x000000ffff197224 */ /* 0x100fe200000e0603 */
[----:B------:R-:W-:Y:S01]  /*15df0*/  LOP3.LUT R32, R32, R33, RZ, 0x3c, !PT ;  /* 0x0000002120207212 */ /* 0x000fe200078e3cff */
[--C-:B------:R-:W-:Y:S01]  /*15e00*/  IMAD.X R33, RZ, RZ, R3.reuse, P1 ;  /* 0x000000ffff217224 */ /* 0x100fe200008e0603 */
[----:B------:R-:W-:Y:S01]  /*15e10*/  LOP3.LUT R36, R36, R37, RZ, 0x3c, !PT ;  /* 0x0000002524247212 */ /* 0x000fe200078e3cff */
[----:B------:R-:W-:Y:S01]  /*15e20*/  IMAD.X R37, RZ, RZ, R3, P3 ;  /* 0x000000ffff257224 */ /* 0x000fe200018e0603 */
[----:B------:R2:W5:Y:S01]  /*15e30*/  LD.E.128 R4, desc[UR40][R2.64] ;  /* 0x0000002802047980 */ /* 0x000562000c101d00 */
[----:B------:R-:W-:-:S03]  /*15e40*/  IMAD R9, R46, 0x30, R49 ;  /* 0x000000302e097824 */ /* 0x000fc600078e0231 */
[----:B------:R-:W5:Y:S01]  /*15e50*/  LD.E.128 R24, desc[UR40][R24.64] ;  /* 0x0000002818187980 */ /* 0x000f62000c101d00 */
[----:B------:R-:W-:-:S03]  /*15e60*/  IMAD.IADD R12, R50, 0x1, R9 ;  /* 0x00000001320c7824 */ /* 0x000fc600078e0209 */
[----:B------:R-:W5:Y:S01]  /*15e70*/  LD.E.128 R32, desc[UR40][R32.64] ;  /* 0x0000002820207980 */ /* 0x000f62000c101d00 */
[C---:B--2---:R-:W-:Y:S01]  /*15e80*/  IMAD.WIDE.U32 R2, R48.reuse, UR4, R10 ;  /* 0x0000000430027c25 */ /* 0x044fe2000f8e000a */
[----:B------:R-:W-:Y:S02]  /*15e90*/  SHF.R.S32.HI R10, RZ, 0x1f, R8 ;  /* 0x0000001fff0a7819 */ /* 0x000fe40000011408 */
[----:B------:R-:W5:Y:S01]  /*15ea0*/  LD.E.128 R36, desc[UR40][R36.64] ;  /* 0x0000002824247980 */ /* 0x000f62000c101d00 */
[----:B------:R-:W-:Y:S01]  /*15eb0*/  IMAD R3, R48, UR5, R3 ;  /* 0x0000000530037c24 */ /* 0x000fe2000f8e0203 */
[----:B------:R-:W-:Y:S01]  /*15ec0*/  ULDC.64 UR4, c[0x0][0xaf0] ;  /* 0x0002bc0000047ab9 */ /* 0x000fe20000000a00 */
[----:B------:R-:W-:Y:S01]  /*15ed0*/  @!PT LDS RZ, [RZ] ;  /* 0x00000000fffff984 */ /* 0x000fe20000000800 */
[----:B------:R-:W-:Y:S01]  /*15ee0*/  @!PT LDS RZ, [RZ] ;  /* 0x00000000fffff984 */ /* 0x000fe20000000800 */
[----:B------:R-:W-:Y:S01]  /*15ef0*/  @!PT LDS RZ, [RZ] ;  /* 0x00000000fffff984 */ /* 0x000fe20000000800 */
[----:B------:R-:W-:Y:S01]  /*15f00*/  @!PT LDS RZ, [RZ] ;  /* 0x00000000fffff984 */ /* 0x000fe20000000800 */
[----:B------:R2:W-:Y:S06]  /*15f10*/  MEMBAR.ALL.CTA ;  /* 0x0000000000007992 */ /* 0x0005ec0000008000 */
[----:B--2---:R-:W2:Y:S01]  /*15f20*/  FENCE.VIEW.ASYNC.S ;  /* 0x00000000000073c6 */ /* 0x004ea20000000000 */
[----:B------:R-:W-:-:S02]  /*15f30*/  IMAD R9, R10, UR4, RZ ;  /* 0x000000040a097c24 */ /* 0x000fc4000f8e02ff */
[----:B0-----:R-:W-:-:S04]  /*15f40*/  @P2 IMAD.HI.U32 R10, R12, R13, RZ ;  /* 0x0000000d0c0a2227 */ /* 0x001fc800078e00ff */
[----:B------:R-:W-:Y:S01]  /*15f50*/  IMAD.MOV.U32 R11, RZ, RZ, R12 ;  /* 0x000000ffff0b7224 */ /* 0x000fe200078e000c */
[----:B-1----:R-:W-:Y:S01]  /*15f60*/  @P2 SHF.R.U32.HI R11, RZ, R15, R10 ;  /* 0x0000000fff0b2219 */ /* 0x002fe2000001160a */
[C---:B------:R-:W-:Y:S02]  /*15f70*/  IMAD R13, R8.reuse, UR5, R9 ;  /* 0x00000005080d7c24 */ /* 0x040fe4000f8e0209 */
[----:B------:R-:W-:Y:S01]  /*15f80*/  IMAD.WIDE.U32 R8, R8, UR4, R2 ;  /* 0x0000000408087c25 */ /* 0x000fe2000f8e0002 */
[----:B------:R-:W-:Y:S01]  /*15f90*/  SHF.R.S32.HI R3, RZ, 0x1f, R11 ;  /* 0x0000001fff037819 */ /* 0x000fe2000001140b */
[----:B------:R-:W-:Y:S02]  /*15fa0*/  ULDC.64 UR4, c[0x0][0xae0] ;  /* 0x0002b80000047ab9 */ /* 0x000fe40000000a00 */
[----:B------:R-:W-:Y:S02]  /*15fb0*/  IMAD.IADD R9, R9, 0x1, R13 ;  /* 0x0000000109097824 */ /* 0x000fe400078e020d */
[----:B------:R-:W-:-:S02]  /*15fc0*/  IMAD.MOV R13, RZ, RZ, -R11 ;  /* 0x000000ffff0d7224 */ /* 0x000fc400078e0a0b */
[----:B------:R-:W-:Y:S02]  /*15fd0*/  VIADD R2, R16, 0x16820 ;  /* 0x0001682010027836 */ /* 0x000fe40000000000 */
[----:B------:R-:W-:Y:S02]  /*15fe0*/  IMAD R13, R0, R13, R12 ;  /* 0x0000000d000d7224 */ /* 0x000fe400078e020c */
[----:B------:R-:W-:Y:S01]  /*15ff0*/  IMAD R10, R3, UR4, RZ ;  /* 0x00000004030a7c24 */ /* 0x000fe2000f8e02ff */
[----:B------:R-:W-:Y:S01]  /*16000*/  PRMT R0, RZ, 0x654, R2 ;  /* 0x00000654ff007816 */ /* 0x000fe20000000002 */
[----:B------:R-:W-:-:S03]  /*16010*/  IMAD.WIDE.U32 R2, R11, UR4, R8 ;  /* 0x000000040b027c25 */ /* 0x000fc6000f8e0008 */
[----:B--2---:R0:W-:Y:S01]  /*16020*/  SYNCS.ARRIVE.TRANS64.RED.A1T0 RZ, [R0+URZ], RZ ;  /* 0x000000ff00ff79a7 */ /* 0x0041e2000810043f */
[----:B------:R-:W-:Y:S01]  /*16030*/  IMAD R15, R11, UR5, R10 ;  /* 0x000000050b0f7c24 */ /* 0x000fe2000f8e020a */
[----:B------:R-:W-:-:S03]  /*16040*/  ULDC.64 UR4, c[0x0][0xad8] ;  /* 0x0002b60000047ab9 */ /* 0x000fc60000000a00 */
[----:B------:R-:W-:Y:S01]  /*16050*/  IMAD.IADD R3, R3, 0x1, R15 ;  /* 0x0000000103037824 */ /* 0x000fe200078e020f */
[----:B0-----:R-:W-:Y:S01]  /*16060*/  SHF.R.S32.HI R0, RZ, 0x1f, R13 ;  /* 0x0000001fff007819 */ /* 0x001fe2000001140d */
[----:B------:R-:W-:-:S04]  /*16070*/  IMAD.WIDE.U32 R2, R13, UR4, R2 ;  /* 0x000000040d027c25 */ /* 0x000fc8000f8e0002 */
[----:B------:R-:W-:-:S04]  /*16080*/  IMAD R0, R0, UR4, RZ ;  /* 0x0000000400007c24 */ /* 0x000fc8000f8e02ff */
[----:B------:R-:W-:Y:S01]  /*16090*/  IMAD R13, R13, UR5, R0 ;  /* 0x000000050d0d7c24 */ /* 0x000fe2000f8e0200 */
[----:B------:R-:W-:Y:S02]  /*160a0*/  ULDC.64 UR4, c[0x0][0xa80] ;  /* 0x0002a00000047ab9 */ /* 0x000fe40000000a00 */
[----:B------:R-:W-:Y:S01]  /*160b0*/  LEA R10, P0, R2, UR4, 0x1 ;  /* 0x00000004020a7c11 */ /* 0x000fe2000f8008ff */
[----:B------:R-:W-:Y:S01]  /*160c0*/  IMAD.IADD R3, R3, 0x1, R13 ;  /* 0x0000000103037824 */ /* 0x000fe200078e020d */
[----:B------:R-:W-:-:S04]  /*160d0*/  UMOV UR4, 0xffffffff ;  /* 0xffffffff00047882 */ /* 0x000fc80000000000 */
[----:B------:R-:W-:Y:S01]  /*160e0*/  LEA.HI.X R28, R2, UR5, R3, 0x1, P0 ;  /* 0x00000005021c7c11 */ /* 0x000fe200080f0c03 */
[----:B------:R-:W-:Y:S06]  /*160f0*/  BRA.DIV UR4, `(.L_x_1529) ;  /* 0x0000009e04c87947 */ /* 0x000fec000b800000 */
[----:B------:R-:W0:Y:S01]  /*16100*/  SHFL.IDX PT, R2, R10, RZ, 0x181f ;  /* 0x00181fff0a027589 */ /* 0x000e2200000e0000 */
[----:B------:R-:W-:Y:S01]  /*16110*/  ULDC UR4, c[0x0][0xac8] ;  /* 0x0002b20000047ab9 */ /* 0x000fe20000000800 */
[----:B------:R-:W-:Y:S01]  /*16120*/  IMAD.IADD R40, R49, 0x1, R50 ;  /* 0x0000000131287824 */ /* 0x000fe200078e0232 */
[----:B------:R-:W-:Y:S01]  /*16130*/  ISETP.GE.AND P0, PT, R41, UR4, PT ;  /* 0x0000000429007c0c */ /* 0x000fe2000bf06270 */
[----:B------:R-:W1:Y:S02]  /*16140*/  SHFL.IDX PT, R8, R10, 0x1, 0x181f ;  /* 0x00381f000a087f89 */ /* 0x000e6400000e0000 */
[C---:B------:R-:W-:Y:S01]  /*16150*/  VIADD R12, R40.reuse, 0x30 ;  /* 0x00000030280c7836 */ /* 0x040fe20000000000 */
[CC--:B------:R-:W-:Y:S01]  /*16160*/  ISETP.GE.OR P2, PT, R40.reuse, R43.reuse, P0 ;  /* 0x0000002b2800720c */ /* 0x0c0fe20000746670 */
[----:B------:R-:W2:Y:S01]  /*16170*/  SHFL.IDX PT, R0, R28, RZ, 0x181f ;  /* 0x00181fff1c007589 */ /* 0x000ea200000e0000 */
[----:B------:R-:W-:Y:S02]  /*16180*/  VIADD R20, R40, 0x60 ;  /* 0x0000006028147836 */ /* 0x000fe40000000000 */
[-C--:B------:R-:W-:Y:S01]  /*16190*/  ISETP.GE.OR P3, PT, R12, R43.reuse, P0 ;  /* 0x0000002b0c00720c */ /* 0x080fe20000766670 */
[----:B------:R-:W3:Y:S02]  /*161a0*/  SHFL.IDX PT, R14, R10, 0x2, 0x181f ;  /* 0x00581f000a0e7f89 */ /* 0x000ee400000e0000 */
[----:B------:R-:W-:-:S02]  /*161b0*/  ISETP.GE.OR P4, PT, R20, R43, P0 ;  /* 0x0000002b1400720c */ /* 0x000fc40000786670 */
[----:B------:R-:W4:Y:S04]  /*161c0*/  SHFL.IDX PT, R3, R28, 0x1, 0x181f ;  /* 0x00381f001c037f89 */ /* 0x000f2800000e0000 */
[----:B------:R-:W4:Y:S01]  /*161d0*/  SHFL.IDX PT, R9, R28, 0x2, 0x181f ;  /* 0x00581f001c097f89 */ /* 0x000f2200000e0000 */
[----:B0-----:R-:W-:-:S03]  /*161e0*/  @!P2 LEA R2, P5, R41, R2, 0x1 ;  /* 0x000000022902a211 */ /* 0x001fc600078a08ff */
[C---:B-1----:R-:W-:Y:S02]  /*161f0*/  @!P3 LEA R8, P1, R41.reuse, R8, 0x1 ;  /* 0x000000082908b211 */ /* 0x042fe400078208ff */
[----:B------:R-:W-:Y:S01]  /*16200*/  @!P2 IMAD.MOV.U32 R20, RZ, RZ, R2 ;  /* 0x000000ffff14a224 */ /* 0x000fe200078e0002 */
[C---:B--2---:R-:W-:Y:S02]  /*16210*/  @!P2 LEA.HI.X R21, R41.reuse, R0, R42, 0x1, P5 ;  /* 0x000000002915a211 */ /* 0x044fe400028f0c2a */
[----:B------:R0:W1:Y:S01]  /*16220*/  SHFL.IDX PT, R0, R28, 0x3, 0x181f ;  /* 0x00781f001c007f89 */ /* 0x00006200000e0000 */
[----:B---3--:R-:W-:-:S03]  /*16230*/  @!P4 LEA R44, P5, R41, R14, 0x1 ;  /* 0x0000000e292cc211 */ /* 0x008fc600078a08ff */
[----:B-----5:R0:W-:Y:S01]  /*16240*/  @!P2 ST.E.128 desc[UR40][R20.64], R4 ;  /* 0x000000041400a985 */ /* 0x0201e2000c101d28 */
[C---:B----4-:R-:W-:Y:S01]  /*16250*/  @!P3 LEA.HI.X R3, R41.reuse, R3, R42, 0x1, P1 ;  /* 0x000000032903b211 */ /* 0x050fe200008f0c2a */
[----:B------:R-:W-:Y:S02]  /*16260*/  @!P4 IMAD.MOV.U32 R2, RZ, RZ, R44 ;  /* 0x000000ffff02c224 */ /* 0x000fe400078e002c */
[----:B------:R0:W2:Y:S01]  /*16270*/  SHFL.IDX PT, R14, R10, 0x3, 0x181f ;  /* 0x00781f000a0e7f89 */ /* 0x0000a200000e0000 */
[----:B------:R-:W-:Y:S01]  /*16280*/  @!P4 LEA.HI.X R45, R41, R9, R42, 0x1, P5 ;  /* 0x00000009292dc211 */ /* 0x000fe200028f0c2a */
[----:B------:R-:W-:-:S04]  /*16290*/  @!P3 IMAD.MOV.U32 R9, RZ, RZ, R3 ;  /* 0x000000ffff09b224 */ /* 0x000fc800078e0003 */
[----:B------:R-:W-:Y:S01]  /*162a0*/  @!P4 IMAD.MOV.U32 R3, RZ, RZ, R45 ;  /* 0x000000ffff03c224 */ /* 0x000fe200078e002d */
[----:B------:R0:W-:Y:S04]  /*162b0*/  @!P3 ST.E.128 desc[UR40][R8.64], R24 ;  /* 0x000000180800b985 */ /* 0x0001e8000c101d28 */
[----:B------:R0:W-:Y:S02]  /*162c0*/  @!P4 ST.E.128 desc[UR40][R2.64], R32 ;  /* 0x000000200200c985 */ /* 0x0001e4000c101d28 */
.L_x_1741:
[----:B------:R-:W-:-:S05]  /*162d0*/  VIADD R40, R40, 0x90 ;  /* 0x0000009028287836 */ /* 0x000fca0000000000 */
[----:B------:R-:W-:-:S13]  /*162e0*/  ISETP.GE.OR P0, PT, R40, R43, P0 ;  /* 0x0000002b2800720c */ /* 0x000fda0000706670 */
[----:B------:R-:W-:Y:S05]  /*162f0*/  @P0 BRA `(.L_x_1530) ;  /* 0x0000001000e00947 */ /* 0x000fea0003800000 */
[----:B--2---:R-:W-:-:S04]  /*16300*/  LEA R14, P0, R41, R14, 0x1 ;  /* 0x0000000e290e7211 */ /* 0x004fc800078008ff */
[----:B-1----:R-:W-:-:S05]  /*16310*/  LEA.HI.X R15, R41, R0, R42, 0x1, P0 ;  /* 0x00000000290f7211 */ /* 0x002fca00000f0c2a */
[----:B------:R4:W-:Y:S01]  /*16320*/  ST.E.128 desc[UR40][R14.64], R36 ;  /* 0x000000240e007985 */ /* 0x0009e2000c101d28 */
[----:B------:R-:W-:Y:S05]  /*16330*/  BRA `(.L_x_1530) ;  /* 0x0000001000d07947 */ /* 0x000fea0003800000 */
.L_x_1528:
[----:B0-----:R-:W0:Y:S01]  /*16340*/  @P2 LDC R10, c[0x0][0xbec] ;  /* 0x0002fb00ff0a2b82 */ /* 0x001e220000000800 */
[----:B------:R-:W-:Y:S01]  /*16350*/  ULDC.64 UR4, c[0x0][0xb08] ;  /* 0x0002c20000047ab9 */ /* 0x000fe20000000a00 */
[----:B------:R-:W-:Y:S01]  /*16360*/  SHF.R.S32.HI R5, RZ, 0x1f, R8 ;  /* 0x0000001fff057819 */ /* 0x000fe20000011408 */
[----:B------:R-:W-:Y:S01]  /*16370*/  IMAD R9, R9, UR4, RZ ;  /* 0x0000000409097c24 */ /* 0x000fe2000f8e02ff */
[----:B------:R-:W-:Y:S01]  /*16380*/  ULDC.64 UR6, c[0x0][0xb30] ;  /* 0x0002cc0000067ab9 */ /* 0x000fe20000000a00 */
[----:B------:R-:W-:-:S03]  /*16390*/  IMAD.WIDE.U32 R2, R28, UR4, RZ ;  /* 0x000000041c027c25 */ /* 0x000fc6000f8e00ff */
[----:B------:R-:W1:Y:S01]  /*163a0*/  @P2 LDC R11, c[0x0][0xbf0] ;  /* 0x0002fc00ff0b2b82 */ /* 0x000e620000000800 */
[----:B------:R-:W-:Y:S01]  /*163b0*/  IMAD R9, R28, UR5, R9 ;  /* 0x000000051c097c24 */ /* 0x000fe2000f8e0209 */
[----:B------:R-:W-:Y:S01]  /*163c0*/  ULDC.64 UR4, c[0x0][0xb38] ;  /* 0x0002ce0000047ab9 */ /* 0x000fe20000000a00 */
[C---:B------:R-:W-:Y:S02]  /*163d0*/  VIADD R28, R156.reuse, 0x8 ;  /* 0x000000089c1c7836 */ /* 0x040fe40000000000 */
[----:B------:R-:W-:Y:S02]  /*163e0*/  IMAD.IADD R3, R3, 0x1, R9 ;  /* 0x0000000103037824 */ /* 0x000fe400078e0209 */
[----:B------:R-:W-:Y:S01]  /*163f0*/  VIADD R32, R156, 0x10 ;  /* 0x000000109c207836 */ /* 0x000fe20000000000 */
[----:B------:R-:W-:Y:S01]  /*16400*/  SHF.R.S32.HI R45, RZ, 0x1f, R28 ;  /* 0x0000001fff2d7819 */ /* 0x000fe2000001141c */
[----:B------:R-:W-:-:S03]  /*16410*/  IMAD.WIDE.U32 R2, R48, UR4, R2 ;  /* 0x0000000430027c25 */ /* 0x000fc6000f8e0002 */
[----:B------:R-:W-:Y:S01]  /*16420*/  SHF.R.S32.HI R33, RZ, 0x1f, R32 ;  /* 0x0000001fff217819 */ /* 0x000fe20000011420 */
[----:B------:R-:W-:Y:S01]  /*16430*/  IMAD R3, R48, UR5, R3 ;  /* 0x0000000530037c24 */ /* 0x000fe2000f8e0203 */
[----:B------:R-:W-:Y:S01]  /*16440*/  ULDC.64 UR4, c[0x0][0xb40] ;  /* 0x0002d00000047ab9 */ /* 0x000fe20000000a00 */
[----:B------:R-:W-:Y:S02]  /*16450*/  VIADD R34, R156, 0x18 ;  /* 0x000000189c227836 */ /* 0x000fe40000000000 */
[----:B------:R-:W-:Y:S02]  /*16460*/  IMAD R5, R5, UR4, RZ ;  /* 0x0000000405057c24 */ /* 0x000fe4000f8e02ff */
[----:B0-----:R-:W-:Y:S01]  /*16470*/  @P2 IMAD.HI.U32 R10, R39, R10, RZ ;  /* 0x0000000a270a2227 */ /* 0x001fe200078e00ff */
[----:B------:R-:W-:-:S03]  /*16480*/  SHF.R.S32.HI R35, RZ, 0x1f, R34 ;  /* 0x0000001fff237819 */ /* 0x000fc60000011422 */
[C---:B------:R-:W-:Y:S02]  /*16490*/  IMAD R7, R8.reuse, UR5, R5 ;  /* 0x0000000508077c24 */ /* 0x040fe4000f8e0205 */
[----:B------:R-:W-:Y:S01]  /*164a0*/  IMAD.WIDE.U32 R8, R8, UR4, R2 ;  /* 0x0000000408087c25 */ /* 0x000fe2000f8e0002 */
[----:B------:R-:W-:-:S03]  /*164b0*/  ULDC.64 UR4, c[0x0][0xb48] ;  /* 0x0002d20000047ab9 */ /* 0x000fc60000000a00 */
[----:B------:R-:W-:Y:S01]  /*164c0*/  IMAD.MOV.U32 R5, RZ, RZ, R39 ;  /* 0x000000ffff057224 */ /* 0x000fe200078e0027 */
[----:B-1----:R-:W-:Y:S01]  /*164d0*/  @P2 SHF.R.U32.HI R5, RZ, R11, R10 ;  /* 0x0000000bff052219 */ /* 0x002fe2000001160a */
[----:B------:R-:W-:Y:S02]  /*164e0*/  IMAD.IADD R9, R9, 0x1, R7 ;  /* 0x0000000109097824 */ /* 0x000fe400078e0207 */
[----:B------:R-:W-:Y:S01]  /*164f0*/  VIADD R36, R156, 0x20 ;  /* 0x000000209c247836 */ /* 0x000fe20000000000 */
[--C-:B------:R-:W-:Y:S01]  /*16500*/  SHF.R.S32.HI R10, RZ, 0x1f, R5.reuse ;  /* 0x0000001fff0a7819 */ /* 0x100fe20000011405 */
[----:B------:R-:W-:Y:S02]  /*16510*/  IMAD.MOV R7, RZ, RZ, -R5 ;  /* 0x000000ffff077224 */ /* 0x000fe400078e0a05 */
[----:B------:R-:W-:Y:S01]  /*16520*/  IMAD.WIDE.U32 R2, R47, UR4, R8 ;  /* 0x000000042f027c25 */ /* 0x000fe2000f8e0008 */
[----:B------:R-:W-:-:S03]  /*16530*/  SHF.R.S32.HI R37, RZ, 0x1f, R36 ;  /* 0x0000001fff257819 */ /* 0x000fc60000011424 */
[----:B------:R-:W-:Y:S02]  /*16540*/  IMAD R7, R0, R7, R39 ;  /* 0x0000000700077224 */ /* 0x000fe400078e0227 */
[----:B------:R-:W-:Y:S02]  /*16550*/  IMAD R10, R10, UR6, RZ ;  /* 0x000000060a0a7c24 */ /* 0x000fe4000f8e02ff */
[----:B------:R-:W-:Y:S01]  /*16560*/  IMAD R3, R47, UR5, R3 ;  /* 0x000000052f037c24 */ /* 0x000fe2000f8e0203 */
[----:B------:R-:W-:Y:S01]  /*16570*/  SHF.R.S32.HI R0, RZ, 0x1f, R7 ;  /* 0x0000001fff007819 */ /* 0x000fe20000011407 */
[C---:B------:R-:W-:Y:S01]  /*16580*/  IMAD R9, R5.reuse, UR7, R10 ;  /* 0x0000000705097c24 */ /* 0x040fe2000f8e020a */
[----:B------:R-:W-:Y:S01]  /*16590*/  ULDC.64 UR4, c[0x0][0xb28] ;  /* 0x0002ca0000047ab9 */ /* 0x000fe20000000a00 */
[----:B------:R-:W-:-:S04]  /*165a0*/  IMAD.WIDE.U32 R2, R5, UR6, R2 ;  /* 0x0000000605027c25 */ /* 0x000fc8000f8e0002 */
[----:B------:R-:W-:Y:S02]  /*165b0*/  IMAD R0, R0, UR4, RZ ;  /* 0x0000000400007c24 */ /* 0x000fe4000f8e02ff */
[----:B------:R-:W-:Y:S02]  /*165c0*/  IMAD.IADD R3, R3, 0x1, R9 ;  /* 0x0000000103037824 */ /* 0x000fe400078e0209 */
[----:B------:R-:W-:Y:S02]  /*165d0*/  VIADD R8, R16, 0x16820 ;  /* 0x0001682010087836 */ /* 0x000fe40000000000 */
[C---:B------:R-:W-:Y:S02]  /*165e0*/  IMAD R5, R7.reuse, UR5, R0 ;  /* 0x0000000507057c24 */ /* 0x040fe4000f8e0200 */
[----:B------:R-:W-:Y:S01]  /*165f0*/  IMAD.WIDE.U32 R2, R7, UR4, R2 ;  /* 0x0000000407027c25 */ /* 0x000fe2000f8e0002 */
[----:B------:R-:W-:Y:S01]  /*16600*/  ULDC.64 UR4, c[0x0][0xb00] ;  /* 0x0002c00000047ab9 */ /* 0x000fe20000000a00 */
[----:B------:R-:W-:-:S02]  /*16610*/  PRMT R8, RZ, 0x654, R8 ;  /* 0x00000654ff087816 */ /* 0x000fc40000000008 */
[----:B------:R-:W-:Y:S01]  /*16620*/  IMAD.IADD R3, R3, 0x1, R5 ;  /* 0x0000000103037824 */ /* 0x000fe200078e0205 */
[----:B------:R-:W-:Y:S01]  /*16630*/  LEA R0, P0, R2, UR4, 0x2 ;  /* 0x0000000402007c11 */ /* 0x000fe2000f8010ff */
[C---:B------:R-:W-:Y:S01]  /*16640*/  VIADD R38, R156.reuse, 0x28 ;  /* 0x000000289c267836 */ /* 0x040fe20000000000 */
[----:B------:R-:W-:Y:S01]  /*16650*/  UMOV UR4, 0xffffffff ;  /* 0xffffffff00047882 */ /* 0x000fe20000000000 */
[C---:B------:R-:W-:Y:S01]  /*16660*/  VIADD R40, R156.reuse, 0x30 ;  /* 0x000000309c287836 */ /* 0x040fe20000000000 */
[----:B------:R0:W-:Y:S01]  /*16670*/  SYNCS.ARRIVE.TRANS64.RED.A1T0 RZ, [R8+URZ], RZ ;  /* 0x000000ff08ff79a7 */ /* 0x0001e2000810043f */
[----:B------:R-:W-:Y:S01]  /*16680*/  VIADD R42, R156, 0x38 ;  /* 0x000000389c2a7836 */ /* 0x000fe20000000000 */
[----:B------:R-:W-:Y:S02]  /*16690*/  LEA.HI.X R2, R2, UR5, R3, 0x2, P0 ;  /* 0x0000000502027c11 */ /* 0x000fe400080f1403 */
[----:B------:R-:W-:Y:S02]  /*166a0*/  SHF.R.S32.HI R5, RZ, 0x1f, R156 ;  /* 0x0000001fff057819 */ /* 0x000fe4000001149c */
[----:B------:R-:W-:-:S02]  /*166b0*/  SHF.R.S32.HI R39, RZ, 0x1f, R38 ;  /* 0x0000001fff277819 */ /* 0x000fc40000011426 */
[----:B------:R-:W-:Y:S02]  /*166c0*/  SHF.R.S32.HI R41, RZ, 0x1f, R40 ;  /* 0x0000001fff297819 */ /* 0x000fe40000011428 */
[----:B------:R-:W-:Y:S01]  /*166d0*/  SHF.R.S32.HI R44, RZ, 0x1f, R42 ;  /* 0x0000001fff2c7819 */ /* 0x000fe2000001142a */
[----:B0-----:R-:W-:Y:S06]  /*166e0*/  BRA.DIV UR4, `(.L_x_1531) ;  /* 0x0000009e04547947 */ /* 0x001fec000b800000 */
[----:B------:R0:W1:Y:S04]  /*166f0*/  SHFL.IDX PT, R3, R2, RZ, 0x1c1f ;  /* 0x001c1fff02037589 */ /* 0x00006800000e0000 */
[----:B------:R0:W2:Y:S02]  /*16700*/  SHFL.IDX PT, R14, R0, RZ, 0x1c1f ;  /* 0x001c1fff000e7589 */ /* 0x0000a400000e0000 */
.L_x_1744:
        /* <DEDUP_REMOVED lines=8> */
[-C--:B--2---:R-:W-:Y:S02]  /*16790*/  @!P1 LEA R6, P3, R156, R14.reuse, 0x2 ;  /* 0x0000000e9c069211 */ /* 0x084fe400078610ff */
[-C--:B------:R-:W-:Y:S02]  /*167a0*/  @!P2 LEA R8, P4, R28, R14.reuse, 0x2 ;  /* 0x0000000e1c08a211 */ /* 0x080fe400078810ff */
[-C--:B-1----:R-:W-:Y:S02]  /*167b0*/  @!P1 LEA.HI.X R7, R156, R3.reuse, R5, 0x2, P3 ;  /* 0x000000039c079211 */ /* 0x082fe400018f1405 */
[----:B------:R-:W-:Y:S02]  /*167c0*/  @!P2 LEA.HI.X R9, R28, R3, R45, 0x2, P4 ;  /* 0x000000031c09a211 */ /* 0x000fe400020f142d */
[----:B------:R-:W-:Y:S01]  /*167d0*/  @!P5 LEA R10, P3, R32, R14, 0x2 ;  /* 0x0000000e200ad211 */ /* 0x000fe200078610ff */
[----:B------:R1:W-:Y:S01]  /*167e0*/  @!P1 ST.E.64 desc[UR40][R6.64], R20 ;  /* 0x0000001406009985 */ /* 0x0003e2000c101b28 */
[----:B------:R-:W-:-:S02]  /*167f0*/  ISETP.GE.AND P1, PT, R36, UR4, PT ;  /* 0x0000000424007c0c */ /* 0x000fc4000bf26270 */
[-C--:B------:R-:W-:Y:S01]  /*16800*/  @!P5 LEA.HI.X R11, R32, R3.reuse, R33, 0x2, P3 ;  /* 0x00000003200bd211 */ /* 0x080fe200018f1421 */
[----:B------:R2:W-:Y:S01]  /*16810*/  @!P2 ST.E.64 desc[UR40][R8.64], R24 ;  /* 0x000000180800a985 */ /* 0x0005e2000c101b28 */
[----:B------:R-:W-:Y:S02]  /*16820*/  ISETP.GE.AND P2, PT, R38, UR4, PT ;  /* 0x0000000426007c0c */ /* 0x000fe4000bf46270 */
[----:B------:R-:W-:Y:S01]  /*16830*/  @!P0 LEA R12, P4, R34, R14, 0x2 ;  /* 0x0000000e220c8211 */ /* 0x000fe200078810ff */
[----:B------:R3:W-:Y:S01]  /*16840*/  @!P5 ST.E.64 desc[UR40][R10.64], R96 ;  /* 0x000000600a00d985 */ /* 0x0007e2000c101b28 */
[----:B------:R-:W-:Y:S02]  /*16850*/  ISETP.GE.AND P3, PT, R40, UR4, PT ;  /* 0x0000000428007c0c */ /* 0x000fe4000bf66270 */
[----:B------:R-:W-:Y:S02]  /*16860*/  ISETP.GE.AND P5, PT, R42, UR4, PT ;  /* 0x000000042a007c0c */ /* 0x000fe4000bfa6270 */
[----:B------:R-:W-:-:S02]  /*16870*/  @!P0 LEA.HI.X R13, R34, R3, R35, 0x2, P4 ;  /* 0x00000003220d8211 */ /* 0x000fc400020f1423 */
        /* <DEDUP_REMOVED lines=13> */
.L_x_1533:
[----:B------:R-:W-:Y:S05]  /*16950*/  BSYNC B1 ;  /* 0x0000000000017941 */ /* 0x000fea0003800000 */
.L_x_1532:
[----:B------:R-:W-:-:S03]  /*16960*/  UMOV UR4, 0xffffffff ;  /* 0xffffffff00047882 */ /* 0x000fc60000000000 */
[----:B------:R-:W-:Y:S05]  /*16970*/  BRA.DIV UR4, `(.L_x_1534) ;  /* 0x0000009a04e47947 */ /* 0x000fea000b800000 */
[----:B-1----:R1:W4:Y:S04]  /*16980*/  SHFL.IDX PT, R3, R2, 0x1, 0x1c1f ;  /* 0x003c1f0002037f89 */ /* 0x00232800000e0000 */
[----:B--23--:R1:W2:Y:S02]  /*16990*/  SHFL.IDX PT, R14, R0, 0x1, 0x1c1f ;  /* 0x003c1f00000e7f89 */ /* 0x00c2a400000e0000 */
.L_x_1748:
[----:B------:R-:W-:-:S13]  /*169a0*/  ISETP.GE.AND P0, PT, R4, R43, PT ;  /* 0x0000002b0400720c */ /* 0x000fda0003f06270 */
[----:B------:R-:W-:Y:S05]  /*169b0*/  @P0 BRA `(.L_x_1530) ;  /* 0x0000000c00300947 */ /* 0x000fea0003800000 */
[----:B------:R-:W-:Y:S02]  /*169c0*/  ULDC UR4, c[0x0][0xac8] ;  /* 0x0002b20000047ab9 */ /* 0x000fe40000000800 */
[----:B------:R-:W-:Y:S02]  /*169d0*/  ISETP.GE.AND P0, PT, R156, UR4, PT ;  /* 0x000000049c007c0c */ /* 0x000fe4000bf06270 */
[----:B------:R-:W-:Y:S02]  /*169e0*/  ISETP.GE.AND P5, PT, R28, UR4, PT ;  /* 0x000000041c007c0c */ /* 0x000fe4000bfa6270 */
[----:B------:R-:W-:Y:S02]  /*169f0*/  ISETP.GE.AND P3, PT, R32, UR4, PT ;  /* 0x0000000420007c0c */ /* 0x000fe4000bf66270 */
[----:B------:R-:W-:-:S07]  /*16a00*/  ISETP.GE.AND P2, PT, R34, UR4, PT ;  /* 0x0000000422007c0c */ /* 0x000fce000bf46270 */
[-C--:B--2---:R-:W-:Y:S02]  /*16a10*/  @!P0 LEA R4, P1, R156, R14.reuse, 0x2 ;  /* 0x0000000e9c048211 */ /* 0x084fe400078210ff */
[----:B------:R-:W-:Y:S02]  /*16a20*/  @!P5 LEA R6, P4, R28, R14, 0x2 ;  /* 0x0000000e1c06d211 */ /* 0x000fe400078810ff */
[-C--:B----4-:R-:W-:Y:S02]  /*16a30*/  @!P0 LEA.HI.X R5, R156, R3.reuse, R5, 0x2, P1 ;  /* 0x000000039c058211 */ /* 0x090fe400008f1405 */
[----:B------:R-:W-:Y:S02]  /*16a40*/  ISETP.GE.AND P1, PT, R36, UR4, PT ;  /* 0x0000000424007c0c */ /* 0x000fe4000bf26270 */
[----:B------:R-:W-:Y:S01]  /*16a50*/  @!P5 LEA.HI.X R7, R28, R3, R45, 0x2, P4 ;  /* 0x000000031c07d211 */ /* 0x000fe200020f142d */
[----:B------:R2:W-:Y:S01]  /*16a60*/  @!P0 ST.E.64 desc[UR40][R4.64], R90 ;  /* 0x0000005a04008985 */ /* 0x0005e2000c101b28 */
[----:B------:R-:W-:-:S02]  /*16a70*/  ISETP.GE.AND P0, PT, R38, UR4, PT ;  /* 0x0000000426007c0c */ /* 0x000fc4000bf06270 */
[-C--:B------:R-:W-:Y:S01]  /*16a80*/  @!P3 LEA R8, P4, R32, R14.reuse, 0x2 ;  /* 0x0000000e2008b211 */ /* 0x080fe200078810ff */
[----:B------:R3:W-:Y:S01]  /*16a90*/  @!P5 ST.E.64 desc[UR40][R6.64], R94 ;  /* 0x0000005e0600d985 */ /* 0x0007e2000c101b28 */
[-C--:B------:R-:W-:Y:S02]  /*16aa0*/  @!P2 LEA R10, P5, R34, R14.reuse, 0x2 ;  /* 0x0000000e220aa211 */ /* 0x080fe400078a10ff */
[-C--:B------:R-:W-:Y:S02]  /*16ab0*/  @!P3 LEA.HI.X R9, R32, R3.reuse, R33, 0x2, P4 ;  /* 0x000000032009b211 */ /* 0x080fe400020f1421 */
[----:B------:R-:W-:Y:S02]  /*16ac0*/  ISETP.GE.AND P4, PT, R40, UR4, PT ;  /* 0x0000000428007c0c */ /* 0x000fe4000bf86270 */
[----:B------:R-:W-:Y:S01]  /*16ad0*/  @!P2 LEA.HI.X R11, R34, R3, R35, 0x2, P5 ;  /* 0x00000003220ba211 */ /* 0x000fe200028f1423 */
[----:B------:R3:W-:Y:S01]  /*16ae0*/  @!P3 ST.E.64 desc[UR40][R8.64], R98 ;  /* 0x000000620800b985 */ /* 0x0007e2000c101b28 */
[----:B------:R-:W-:-:S03]  /*16af0*/  @!P1 LEA R12, P5, R36, R14, 0x2 ;  /* 0x0000000e240c9211 */ /* 0x000fc600078a10ff */
[----:B------:R3:W-:Y:S01]  /*16b00*/  @!P2 ST.E.64 desc[UR40][R10.64], R102 ;  /* 0x000000660a00a985 */ /* 0x0007e2000c101b28 */
[----:B------:R-:W-:Y:S02]  /*16b10*/  @!P1 LEA.HI.X R13, R36, R3, R37, 0x2, P5 ;  /* 0x00000003240d9211 */ /* 0x000fe400028f1425 */
[----:B------:R-:W-:-:S03]  /*16b20*/  @!P0 LEA R20, P5, R38, R14, 0x2 ;  /* 0x0000000e26148211 */ /* 0x000fc600078a10ff */
[----:B------:R3:W-:Y:S01]  /*16b30*/  @!P1 ST.E.64 desc[UR40][R12.64], R106 ;  /* 0x0000006a0c009985 */ /* 0x0007e2000c101b28 */
[----:B------:R-:W-:Y:S02]  /*16b40*/  @!P0 LEA.HI.X R21, R38, R3, R39, 0x2, P5 ;  /* 0x0000000326158211 */ /* 0x000fe400028f1427 */
[----:B--2---:R-:W-:-:S03]  /*16b50*/  @!P4 LEA R4, P5, R40, R14, 0x2 ;  /* 0x0000000e2804c211 */ /* 0x004fc600078a10ff */
[----:B------:R3:W-:Y:S01]  /*16b60*/  @!P0 ST.E.64 desc[UR40][R20.64], R110 ;  /* 0x0000006e14008985 */ /* 0x0007e2000c101b28 */
[----:B------:R-:W-:Y:S02]  /*16b70*/  @!P4 LEA.HI.X R5, R40, R3, R41, 0x2, P5 ;  /* 0x000000032805c211 */ /* 0x000fe400028f1429 */
[----:B------:R-:W-:-:S03]  /*16b80*/  ISETP.GE.AND P0, PT, R42, UR4, PT ;  /* 0x000000042a007c0c */ /* 0x000fc6000bf06270 */
[----:B------:R3:W-:Y:S10]  /*16b90*/  @!P4 ST.E.64 desc[UR40][R4.64], R114 ;  /* 0x000000720400c985 */ /* 0x0007f4000c101b28 */
[----:B------:R-:W-:Y:S05]  /*16ba0*/  @P0 BRA `(.L_x_1530) ;  /* 0x0000000800b40947 */ /* 0x000fea0003800000 */
[----:B------:R-:W-:-:S04]  /*16bb0*/  LEA R14, P0, R42, R14, 0x2 ;  /* 0x0000000e2a0e7211 */ /* 0x000fc800078010ff */
[----:B------:R-:W-:-:S05]  /*16bc0*/  LEA.HI.X R15, R42, R3, R44, 0x2, P0 ;  /* 0x000000032a0f7211 */ /* 0x000fca00000f142c */
[----:B------:R2:W-:Y:S01]  /*16bd0*/  ST.E.64 desc[UR40][R14.64], R118 ;  /* 0x000000760e007985 */ /* 0x0005e2000c101b28 */
[----:B------:R-:W-:Y:S05]  /*16be0*/  BRA `(.L_x_1530) ;  /* 0x0000000800a47947 */ /* 0x000fea0003800000 */
.L_x_1526:
[----:B------:R-:W2:Y:S01]  /*16bf0*/  LDL R0, [R1+0x50] ;  /* 0x0000500001007983 */ /* 0x000ea20000100800 */
[----:B------:R-:W-:Y:S01]  /*16c00*/  ULDC.64 UR4, c[0x0][0xc08] ;  /* 0x0003020000047ab9 */ /* 0x000fe20000000a00 */
[----:B-----5:R-:W2:Y:S01]  /*16c10*/  LDC.64 R2, c[0x0][0xc00] ;  /* 0x00030000ff027b82 */ /* 0x020ea20000000a00 */
[----:B------:R-:W-:Y:S01]  /*16c20*/  ISETP.NE.U32.AND P0, PT, RZ, UR4, PT ;  /* 0x00000004ff007c0c */ /* 0x000fe2000bf05070 */
[----:B------:R-:W3:Y:S01]  /*16c30*/  LDL R6, [R1+0x4c] ;  /* 0x00004c0001067983 */ /* 0x000ee20000100800 */
[----:B------:R-:W-:Y:S02]  /*16c40*/  IMAD.MOV.U32 R15, RZ, RZ, RZ ;  /* 0x000000ffff0f7224 */ /* 0x000fe400078e00ff */
[----:B------:R-:W-:Y:S01]  /*16c50*/  ISETP.NE.AND.EX P1, PT, RZ, UR5, PT, P0 ;  /* 0x00000005ff007c0c */ /* 0x000fe2000bf25300 */
[----:B------:R-:W-:Y:S02]  /*16c60*/  ULDC.64 UR4, c[0x0][0xc00] ;  /* 0x0003000000047ab9 */ /* 0x000fe40000000a00 */
[----:B------:R-:W-:-:S04]  /*16c70*/  ISETP.NE.U32.AND P0, PT, RZ, UR4, PT ;  /* 0x00000004ff007c0c */ /* 0x000fc8000bf05070 */
[----:B------:R-:W-:-:S06]  /*16c80*/  ISETP.NE.AND.EX P0, PT, RZ, UR5, PT, P0 ;  /* 0x00000005ff007c0c */ /* 0x000fcc000bf05300 */
[----:B------:R-:W0:Y:S01]  /*16c90*/  @P1 LDC.64 R4, c[0x0][0xc08] ;  /* 0x00030200ff041b82 */ /* 0x000e220000000a00 */
[----:B------:R-:W-:Y:S02]  /*16ca0*/  ULDC UR4, c[0x0][0xa88] ;  /* 0x0002a20000047ab9 */ /* 0x000fe40000000800 */
[----:B------:R-:W-:Y:S01]  /*16cb0*/  IMAD.U32 R20, RZ, RZ, UR4 ;  /* 0x00000004ff147e24 */ /* 0x000fe2000f8e00ff */
[----:B------:R-:W4:Y:S01]  /*16cc0*/  S2R R7, SR_TID.X ;  /* 0x0000000000077919 */ /* 0x000f220000002100 */
[----:B--2---:R-:W-:-:S04]  /*16cd0*/  IMAD.WIDE R2, R0, 0x4, R2 ;  /* 0x0000000400027825 */ /* 0x004fc800078e0202 */
[----:B0-----:R-:W-:Y:S01]  /*16ce0*/  @P1 IMAD.WIDE R4, R0, 0x4, R4 ;  /* 0x0000000400041825 */ /* 0x001fe200078e0204 */
[----:B------:R0:W5:Y:S01]  /*16cf0*/  @P0 LDG.E R15, desc[UR40][R2.64] ;  /* 0x00000028020f0981 */ /* 0x000162000c1e1900 */
[----:B---3--:R-:W-:Y:S02]  /*16d00*/  ISETP.NE.AND P2, PT, R6, RZ, PT ;  /* 0x000000ff0600720c */ /* 0x008fe40003f45270 */
[----:B----4-:R-:W-:Y:S01]  /*16d10*/  VIADD R32, R7, 0xffffff80 ;  /* 0xffffff8007207836 */ /* 0x010fe20000000000 */
[----:B------:R0:W5:Y:S01]  /*16d20*/  @P1 LDG.E R20, desc[UR40][R4.64] ;  /* 0x0000002804141981 */ /* 0x000162000c1e1900 */
[----:B------:R-:W-:-:S03]  /*16d30*/  SHF.R.S32.HI R26, RZ, 0x1f, R0 ;  /* 0x0000001fff1a7819 */ /* 0x000fc60000011400 */
[----:B------:R-:W-:-:S06]  /*16d40*/  ISETP.GT.AND P3, PT, R32, 0xbf, PT ;  /* 0x000000bf2000780c */ /* 0x000fcc0003f64270 */
[----:B------:R-:W2:Y:S02]  /*16d50*/  @!P2 LDC R6, c[0x0][0xad4] ;  /* 0x0002b500ff06ab82 */ /* 0x000ea40000000800 */
[----:B--2---:R0:W-:Y:S01]  /*16d60*/  @!P2 STL [R1+0x4c], R6 ;  /* 0x00004c060100a387 */ /* 0x0041e20000100800 */
[----:B------:R-:W-:Y:S01]  /*16d70*/  ISETP.GT.AND P2, PT, R6, 0x1, PT ;  /* 0x000000010600780c */ /* 0x000fe20003f44270 */
[----:B------:R-:W-:-:S12]  /*16d80*/  @P1 BRA `(.L_x_1535) ;  /* 0x0000000000101947 */ /* 0x000fd80003800000 */
[----:B------:R-:W-:Y:S05]  /*16d90*/  @!P0 BRA `(.L_x_1535) ;  /* 0x00000000000c8947 */ /* 0x000fea0003800000 */
[----:B0-----:R-:W2:Y:S04]  /*16da0*/  LDG.E R5, desc[UR40][R2.64] ;  /* 0x0000002802057981 */ /* 0x001ea8000c1e1900 */
[----:B-----5:R-:W2:Y:S02]  /*16db0*/  LDG.E R20, desc[UR40][R2.64+0x4] ;  /* 0x0000042802147981 */ /* 0x020ea4000c1e1900 */
[----:B--2---:R-:W-:-:S07]  /*16dc0*/  IMAD.IADD R20, R20, 0x1, -R5 ;  /* 0x0000000114147824 */ /* 0x004fce00078e0a05 */
.L_x_1535:
[----:B------:R-:W-:Y:S01]  /*16dd0*/  BSSY B1, `(.L_x_1536) ;  /* 0x0000038000017945 */ /* 0x000fe20003800000 */
[----:B------:R-:W-:Y:S02]  /*16de0*/  SEL R33, R0, RZ, !P0 ;  /* 0x000000ff00217207 */ /* 0x000fe40004000000 */
[----:B------:R-:W-:Y:S02]  /*16df0*/  SEL R26, R26, RZ, !P0 ;  /* 0x000000ff1a1a7207 */ /* 0x000fe40004000000 */
[----:B-----5:R-:W-:Y:S01]  /*16e00*/  SHF.R.S32.HI R24, RZ, 0x1f, R15 ;  /* 0x0000001fff187819 */ /* 0x020fe2000001140f */
[----:B------:R-:W-:Y:S06]  /*16e10*/  @P3 BRA `(.L_x_1537) ;  /* 0x0000000000cc3947 */ /* 0x000fec0003800000 */
[----:B0-----:R-:W2:Y:S01]  /*16e20*/  LDL R2, [R1+0x20] ;  /* 0x0000200001027983 */ /* 0x001ea20000100800 */
[----:B------:R-:W0:Y:S02]  /*16e30*/  LDC R37, c[0x0][0xbe8] ;  /* 0x0002fa00ff257b82 */ /* 0x000e240000000800 */
[----:B0-----:R-:W-:Y:S01]  /*16e40*/  IMAD R0, R20, R37, RZ ;  /* 0x0000002514007224 */ /* 0x001fe200078e02ff */
[----:B--2---:R-:W-:-:S04]  /*16e50*/  IADD3 R35, R2, -0x80, R7 ;  /* 0xffffff8002237810 */ /* 0x004fc80007ffe007 */
[----:B------:R-:W-:-:S13]  /*16e60*/  ISETP.GE.AND P0, PT, R35, R0, PT ;  /* 0x000000002300720c */ /* 0x000fda0003f06270 */
[----:B------:R-:W-:Y:S05]  /*16e70*/  @P0 BRA `(.L_x_1537) ;  /* 0x0000000000b40947 */ /* 0x000fea0003800000 */
[----:B------:R-:W2:Y:S01]  /*16e80*/  LDL R12, [R1+0x48] ;  /* 0x00004800010c7983 */ /* 0x000ea20000100800 */
[----:B------:R-:W-:Y:S01]  /*16e90*/  IMAD.MOV.U32 R14, RZ, RZ, 0x9b8 ;  /* 0x000009b8ff0e7424 */ /* 0x000fe200078e00ff */
[----:B------:R-:W-:Y:S01]  /*16ea0*/  ISETP.GT.AND P0, PT, R6, 0x1, PT ;  /* 0x000000010600780c */ /* 0x000fe20003f04270 */
[----:B------:R-:W0:Y:S01]  /*16eb0*/  LDC.64 R2, c[0x0][0xba8] ;  /* 0x0002ea00ff027b82 */ /* 0x000e220000000a00 */
[----:B-1----:R-:W3:Y:S01]  /*16ec0*/  LDL.LU R28, [R1+0x5c] ;  /* 0x00005c00011c7983 */ /* 0x002ee20000300800 */
        /* <DEDUP_REMOVED lines=18> */
[----:B------:R-:W-:-:S04]  /*16ff0*/  IMAD.WIDE.U32 R12, R6, R33, RZ ;  /* 0x00000021060c7225 */ /* 0x000fc800078e00ff */
[----:B------:R-:W-:Y:S01]  /*17000*/  IMAD.IADD R25, R5, 0x1, R25 ;  /* 0x0000000105197824 */ /* 0x000fe200078e0219 */
[----:B------:R-:W-:Y:S01]  /*17010*/  IADD3 R0, P1, P3, R12, R4, R15 ;  /* 0x000000040c007210 */ /* 0x000fe20007b3e00f */
[----:B------:R-:W-:Y:S02]  /*17020*/  IMAD.MOV R6, RZ, RZ, -R21 ;  /* 0x000000ffff067224 */ /* 0x000fe400078e0a15 */
        /* <DEDUP_REMOVED lines=16> */
[----:B-1----:R-:W-:-:S05]  /*17130*/  LEA.HI.X R3, R4, R3, R0, 0x2, P0 ;  /* 0x0000000304037211 */ /* 0x002fca00000f1400 */
[----:B------:R2:W-:Y:S02]  /*17140*/  STG.E desc[UR40][R2.64], R5 ;  /* 0x0000000502007986 */ /* 0x0005e4000c101928 */
.L_x_1537:
[----:B------:R-:W-:Y:S05]  /*17150*/  BSYNC B1 ;  /* 0x0000000000017941 */ /* 0x000fea0003800000 */
.L_x_1536:
[----:B------:R-:W-:Y:S05]  /*17160*/  @P2 BRA `(.L_x_1530) ;  /* 0x0000000400442947 */ /* 0x000fea0003800000 */
[----:B------:R-:W3:Y:S01]  /*17170*/  LDL.LU R8, [R1+0x48] ;  /* 0x0000480001087983 */ /* 0x000ee20000300800 */
[----:B------:R-:W4:Y:S01]  /*17180*/  LDC R21, c[0x0][0xbe8] ;  /* 0x0002fa00ff157b82 */ /* 0x000f220000000800 */
[----:B------:R-:W-:Y:S01]  /*17190*/  SHF.R.S32.HI R27, RZ, 0x1f, R32 ;  /* 0x0000001fff1b7819 */ /* 0x000fe20000011420 */
[----:B------:R-:W-:Y:S01]  /*171a0*/  ULDC.64 UR4, c[0x0][0xaa0] ;  /* 0x0002a80000047ab9 */ /* 0x000fe20000000a00 */
[----:B-1----:R-:W5:Y:S01]  /*171b0*/  LDL R28, [R1+0x20] ;  /* 0x00002000011c7983 */ /* 0x002f620000100800 */
[----:B------:R-:W-:Y:S01]  /*171c0*/  IMAD R0, R24, UR4, RZ ;  /* 0x0000000418007c24 */ /* 0x000fe2000f8e02ff */
[----:B------:R-:W-:Y:S01]  /*171d0*/  LEA.HI R27, R27, R32, RZ, 0x3 ;  /* 0x000000201b1b7211 */ /* 0x000fe200078f18ff */
[C---:B0-2---:R-:W-:Y:S01]  /*171e0*/  IMAD.WIDE.U32 R2, R15.reuse, UR4, RZ ;  /* 0x000000040f027c25 */ /* 0x045fe2000f8e00ff */
[----:B------:R-:W-:Y:S02]  /*171f0*/  ULDC.64 UR6, c[0x0][0xaf0] ;  /* 0x0002bc0000067ab9 */ /* 0x000fe40000000a00 */
[----:B------:R-:W-:Y:S01]  /*17200*/  SHF.R.S32.HI R27, RZ, 0x3, R27 ;  /* 0x00000003ff1b7819 */ /* 0x000fe2000001141b */
[----:B------:R-:W-:Y:S01]  /*17210*/  IMAD R5, R15, UR5, R0 ;  /* 0x000000050f057c24 */ /* 0x000fe2000f8e0200 */
[----:B------:R-:W-:Y:S01]  /*17220*/  ULDC.64 UR4, c[0x0][0xae8] ;  /* 0x0002ba0000047ab9 */ /* 0x000fe20000000a00 */
[----:B------:R-:W-:-:S02]  /*17230*/  IMAD R4, R26, UR6, RZ ;  /* 0x000000061a047c24 */ /* 0x000fc4000f8e02ff */
[----:B------:R-:W-:Y:S02]  /*17240*/  IMAD R0, R46, 0x30, R27 ;  /* 0x000000302e007824 */ /* 0x000fe400078e021b */
[----:B------:R-:W-:Y:S01]  /*17250*/  IMAD.IADD R3, R3, 0x1, R5 ;  /* 0x0000000103037824 */ /* 0x000fe200078e0205 */
[----:B----4-:R-:W-:-:S13]  /*17260*/  ISETP.NE.AND P0, PT, R21, 0x1, PT ;  /* 0x000000011500780c */ /* 0x010fda0003f05270 */
[----:B------:R-:W0:Y:S08]  /*17270*/  @P0 LDC R7, c[0x0][0xbec] ;  /* 0x0002fb00ff070b82 */ /* 0x000e300000000800 */
[----:B------:R-:W1:Y:S01]  /*17280*/  @P0 LDC R9, c[0x0][0xbf0] ;  /* 0x0002fc00ff090b82 */ /* 0x000e620000000800 */
[----:B---3--:R-:W-:-:S04]  /*17290*/  IMAD.WIDE.U32 R2, R8, UR4, R2 ;  /* 0x0000000408027c25 */ /* 0x008fc8000f8e0002 */
[----:B-----5:R-:W-:Y:S02]  /*172a0*/  IMAD.IADD R6, R28, 0x1, R0 ;  /* 0x000000011c067824 */ /* 0x020fe400078e0200 */
        /* <DEDUP_REMOVED lines=30> */
[----:B------:R-:W-:Y:S01]  /*17490*/  IMAD.IADD R21, R27, 0x1, R28 ;  /* 0x000000011b157824 */ /* 0x000fe200078e021c */
[----:B------:R-:W1:Y:S03]  /*174a0*/  SHFL.IDX PT, R0, R9, RZ, 0x181f ;  /* 0x00181fff09007589 */ /* 0x000e6600000e0000 */
[C---:B------:R-:W-:Y:S01]  /*174b0*/  VIADD R7, R21.reuse, 0x30 ;  /* 0x0000003015077836 */ /* 0x040fe20000000000 */
[----:B------:R-:W2:Y:S01]  /*174c0*/  SHFL.IDX PT, R4, R8, 0x1, 0x181f ;  /* 0x00381f0008047f89 */ /* 0x000ea200000e0000 */
[C---:B------:R-:W-:Y:S01]  /*174d0*/  ISETP.GE.OR P2, PT, R21.reuse, R10, P0 ;  /* 0x0000000a1500720c */ /* 0x040fe20000746670 */
[----:B------:R-:W-:-:S02]  /*174e0*/  VIADD R11, R21, 0x60 ;  /* 0x00000060150b7836 */ /* 0x000fc40000000000 */
[----:B------:R-:W3:Y:S01]  /*174f0*/  SHFL.IDX PT, R14, R8, 0x2, 0x181f ;  /* 0x00581f00080e7f89 */ /* 0x000ee200000e0000 */
[-C--:B------:R-:W-:Y:S02]  /*17500*/  ISETP.GE.OR P3, PT, R7, R10.reuse, P0 ;  /* 0x0000000a0700720c */ /* 0x080fe40000766670 */
[----:B------:R-:W-:Y:S01]  /*17510*/  ISETP.GE.OR P4, PT, R11, R10, P0 ;  /* 0x0000000a0b00720c */ /* 0x000fe20000786670 */
[----:B------:R-:W4:Y:S04]  /*17520*/  SHFL.IDX PT, R3, R9, 0x1, 0x181f ;  /* 0x00381f0009037f89 */ /* 0x000f2800000e0000 */
[----:B------:R-:W5:Y:S02]  /*17530*/  SHFL.IDX PT, R5, R9, 0x2, 0x181f ;  /* 0x00581f0009057f89 */ /* 0x000f6400000e0000 */
[----:B0-----:R-:W-:-:S04]  /*17540*/  @!P2 LEA R2, P5, R41, R2, 0x1 ;  /* 0x000000022902a211 */ /* 0x001fc800078a08ff */
[C---:B-1----:R-:W-:Y:S01]  /*17550*/  @!P2 LEA.HI.X R7, R41.reuse, R0, R42, 0x1, P5 ;  /* 0x000000002907a211 */ /* 0x042fe200028f0c2a */
[----:B------:R-:W-:Y:S01]  /*17560*/  @!P2 IMAD.MOV.U32 R6, RZ, RZ, R2 ;  /* 0x000000ffff06a224 */ /* 0x000fe200078e0002 */
[----:B------:R0:W1:Y:S01]  /*17570*/  SHFL.IDX PT, R0, R9, 0x3, 0x181f ;  /* 0x00781f0009007f89 */ /* 0x00006200000e0000 */
[----:B--2---:R-:W-:-:S03]  /*17580*/  @!P3 LEA R4, P1, R41, R4, 0x1 ;  /* 0x000000042904b211 */ /* 0x004fc600078208ff */
[----:B------:R0:W-:Y:S01]  /*17590*/  @!P2 ST.E.128 desc[UR40][R6.64], RZ ;  /* 0x000000ff0600a985 */ /* 0x0001e2000c101d28 */
[----:B---3--:R-:W-:-:S03]  /*175a0*/  @!P4 LEA R20, P5, R41, R14, 0x1 ;  /* 0x0000000e2914c211 */ /* 0x008fc600078a08ff */
[----:B------:R0:W2:Y:S01]  /*175b0*/  SHFL.IDX PT, R14, R8, 0x3, 0x181f ;  /* 0x00781f00080e7f89 */ /* 0x0000a200000e0000 */
[C---:B----4-:R-:W-:Y:S01]  /*175c0*/  @!P3 LEA.HI.X R3, R41.reuse, R3, R42, 0x1, P1 ;  /* 0x000000032903b211 */ /* 0x050fe200008f0c2a */
[----:B------:R-:W-:Y:S01]  /*175d0*/  @!P4 IMAD.MOV.U32 R2, RZ, RZ, R20 ;  /* 0x000000ffff02c224 */ /* 0x000fe200078e0014 */
[----:B-----5:R-:W-:-:S03]  /*175e0*/  @!P4 LEA.HI.X R25, R41, R5, R42, 0x1, P5 ;  /* 0x000000052919c211 */ /* 0x020fc600028f0c2a */
[----:B------:R-:W-:Y:S02]  /*175f0*/  @!P3 IMAD.MOV.U32 R5, RZ, RZ, R3 ;  /* 0x000000ffff05b224 */ /* 0x000fe400078e0003 */
[----:B------:R-:W-:-:S03]  /*17600*/  @!P4 IMAD.MOV.U32 R3, RZ, RZ, R25 ;  /* 0x000000ffff03c224 */ /* 0x000fc600078e0019 */
[----:B------:R0:W-:Y:S04]  /*17610*/  @!P3 ST.E.128 desc[UR40][R4.64], RZ ;  /* 0x000000ff0400b985 */ /* 0x0001e8000c101d28 */
[----:B-1----:R0:W-:Y:S02]  /*17620*/  @!P4 ST.E.128 desc[UR40][R2.64], RZ ;  /* 0x000000ff0200c985 */ /* 0x0021e4000c101d28 */
.L_x_1757:
[----:B------:R-:W-:-:S05]  /*17630*/  VIADD R21, R21, 0x90 ;  /* 0x0000009015157836 */ /* 0x000fca0000000000 */
[----:B------:R-:W-:-:S13]  /*17640*/  ISETP.GE.OR P0, PT, R21, R10, P0 ;  /* 0x0000000a1500720c */ /* 0x000fda0000706670 */
[----:B--2---:R-:W-:-:S04]  /*17650*/  @!P0 LEA R14, P1, R41, R14, 0x1 ;  /* 0x0000000e290e8211 */ /* 0x004fc800078208ff */
[----:B------:R-:W-:-:S05]  /*17660*/  @!P0 LEA.HI.X R15, R41, R0, R42, 0x1, P1 ;  /* 0x00000000290f8211 */ /* 0x000fca00008f0c2a */
[----:B------:R3:W-:Y:S04]  /*17670*/  @!P0 ST.E.128 desc[UR40][R14.64], RZ ;  /* 0x000000ff0e008985 */ /* 0x0007e8000c101d28 */
.L_x_1530:
[----:B------:R-:W-:Y:S05]  /*17680*/  BSYNC B0 ;  /* 0x0000000000007941 */ /* 0x000fea0003800000 */
.L_x_1525:
[----:B------:R-:W-:Y:S02]  /*17690*/  ULDC UR4, c[0x0][0xc3c] ;  /* 0x00030f0000047ab9 */ /* 0x000fe40000000800 */
[----:B-1----:R-:W-:-:S13]  /*176a0*/  ISETP.GE.AND P0, PT, R31, UR4, PT ;  /* 0x000000041f007c0c */ /* 0x002fda000bf06270 */
[----:B------:R-:W-:Y:S05]  /*176b0*/  @!P0 BRA `(.L_x_1539) ;  /* 0xfffffe98005c8947 */ /* 0x000fea000383ffff */
[----:B------:R-:W-:Y:S05]  /*176c0*/  BRA `(.L_x_1337) ;  /* 0x0000007800a47947 */ /* 0x000fea0003800000 */
.L_x_1335:
        /* <DEDUP_REMOVED lines=13> */
[----:B------:R-:W1:Y:S01]  /*177a0*/  LDS.128 R24, [UR4+0x168d0] ;  /* 0x0168d004ff187984 */ /* 0x000e620008000c00 */
[----:B------:R-:W-:Y:S06]  /*177b0*/  BAR.ARV 0x4, 0x200 ;  /* 0x0108000000007b1d */ /* 0x000fec0000002000 */
[----:B------:R-:W-:Y:S05]  /*177c0*/  BRA `(.L_x_1541) ;  /* 0x0000000c008c7947 */ /* 0x000fea0003800000 */
.L_x_1540:
        /* <DEDUP_REMOVED lines=44> */
.L_x_1544:
        /* <DEDUP_REMOVED lines=37> */
.L_x_1542:
        /* <DEDUP_REMOVED lines=13> */
.L_x_1545:
        /* <DEDUP_REMOVED lines=17> */
[----:B------:R-:W-:Y:S02]  /*17ec0*/  IMAD.MOV R11, RZ, RZ, -R10 ;  /* 0x000000ffff0b7224 */ /* 0x000fe400078e0a0a */
[----:B------:R-:W-:-:S04]  /*17ed0*/  IMAD.HI.U32 R2, R3, R8, RZ ;  /* 0x0000000803027227 */ /* 0x000fc800078e00ff */
[----:B------:R-:W-:-:S05]  /*17ee0*/  IMAD R8, R2, R11, R8 ;  /* 0x0000000b02087224 */ /* 0x000fca00078e0208 */
        /* <DEDUP_REMOVED lines=14> */
[----:B0-----:R-:W-:-:S04]  /*17fd0*/  IMAD.MOV R8, RZ, RZ, -R3 ;  /* 0x000000ffff087224 */ /* 0x001fc800078e0a03 */
[----:B------:R-:W-:Y:S01]  /*17fe0*/  IMAD.MOV.U32 R2, RZ, RZ, R8 ;  /* 0x000000ffff027224 */ /* 0x000fe200078e0008 */
[----:B------:R-:W-:-:S03]  /*17ff0*/  IABS R8, R6 ;  /* 0x0000000600087213 */ /* 0x000fc60000000000 */
[----:B------:R-:W-:Y:S02]  /*18000*/  IMAD R9, R2, R5, RZ ;  /* 0x0000000502097224 */ /* 0x000fe400078e02ff */
[----:B------:R-:W-:Y:S02]  /*18010*/  IMAD.MOV.U32 R2, RZ, RZ, RZ ;  /* 0x000000ffff027224 */ /* 0x000fe400078e00ff */
[----:B------:R-:W-:Y:S02]  /*18020*/  IMAD.MOV R8, RZ, RZ, -R8 ;  /* 0x000000ffff087224 */ /* 0x000fe400078e0a08 */
[----:B------:R-:W-:Y:S01]  /*18030*/  IMAD.HI.U32 R2, R3, R9, R2 ;  /* 0x0000000903027227 */ /* 0x000fe200078e0002 */
[----:B------:R-:W-:-:S05]  /*18040*/  IABS R3, R7 ;  /* 0x0000000700037213 */ /* 0x000fca0000000000 */
[----:B------:R-:W-:-:S04]  /*18050*/  IMAD.HI.U32 R2, R2, R3, RZ ;  /* 0x0000000302027227 */ /* 0x000fc800078e00ff */
[----:B------:R-:W-:Y:S01]  /*18060*/  IMAD R8, R2, R8, R3 ;  /* 0x0000000802087224 */ /* 0x000fe200078e0203 */
[----:B------:R-:W-:-:S04]  /*18070*/  LOP3.LUT R3, R7, R6, RZ, 0x3c, !PT ;  /* 0x0000000607037212 */ /* 0x000fc800078e3cff */
[----:B------:R-:W-:Y:S02]  /*18080*/  ISETP.GT.U32.AND P1, PT, R5, R8, PT ;  /* 0x000000080500720c */ /* 0x000fe40003f24070 */
[----:B------:R-:W-:Y:S01]  /*18090*/  ISETP.GE.AND P2, PT, R3, RZ, PT ;  /* 0x000000ff0300720c */ /* 0x000fe20003f46270 */
[----:B------:R-:W-:-:S10]  /*180a0*/  IMAD.MOV R3, RZ, RZ, -R7 ;  /* 0x000000ffff037224 */ /* 0x000fd400078e0a07 */
        /* <DEDUP_REMOVED lines=13> */
.L_x_1546:
[----:B0-----:R-:W0:Y:S02]  /*18180*/  LDC.64 R2, c[0x0][0xc90] ;  /* 0x00032400ff027b82 */ /* 0x001e240000000a00 */
        /* <DEDUP_REMOVED lines=10> */
[----:B------:R-:W-:-:S04]  /*18230*/  IMAD R9, R9, R10, RZ ;  /* 0x0000000a09097224 */ /* 0x000fc800078e02ff */
[----:B------:R-:W-:Y:S01]  /*18240*/  IMAD.HI.U32 R2, R3, R9, R2 ;  /* 0x0000000903027227 */ /* 0x000fe200078e0002 */
[----:B------:R-:W-:Y:S02]  /*18250*/  IABS R9, R4 ;  /* 0x0000000400097213 */ /* 0x000fe40000000000 */
[----:B------:R-:W-:-:S03]  /*18260*/  IABS R3, R5 ;  /* 0x0000000500037213 */ /* 0x000fc60000000000 */
[----:B------:R-:W-:-:S04]  /*18270*/  IMAD.HI.U32 R2, R2, R9, RZ ;  /* 0x0000000902027227 */ /* 0x000fc800078e00ff */
[----:B------:R-:W-:-:S04]  /*18280*/  IMAD.MOV R3, RZ, RZ, -R3 ;  /* 0x000000ffff037224 */ /* 0x000fc800078e0a03 */
        /* <DEDUP_REMOVED lines=16> */
[----:B------:R-:W-:-:S04]  /*18390*/  VIADDMNMX R7, R7, UR5, R8, PT ;  /* 0x0000000507077c46 */ /* 0x000fc8000b800108 */
[----:B------:R-:W-:Y:S01]  /*183a0*/  IABS R8, R7 ;  /* 0x0000000700087213 */ /* 0x000fe20000000000 */
[----:B------:R-:W-:-:S03]  /*183b0*/  IMAD.MOV R26, RZ, RZ, -R7 ;  /* 0x000000ffff1a7224 */ /* 0x000fc600078e0a07 */
[----:B------:R-:W0:Y:S08]  /*183c0*/  I2F.RP R9, R8 ;  /* 0x0000000800097306 */ /* 0x000e300000209400 */
[----:B0-----:R-:W0:Y:S02]  /*183d0*/  MUFU.RCP R9, R9 ;  /* 0x0000000900097308 */ /* 0x001e240000001000 */
[----:B0-----:R-:W-:Y:S01]  /*183e0*/  VIADD R3, R9, 0xffffffe ;  /* 0x0ffffffe09037836 */ /* 0x001fe20000000000 */
[----:B------:R-:W-:-:S05]  /*183f0*/  IABS R9, R7 ;  /* 0x0000000700097213 */ /* 0x000fca0000000000 */
[----:B------:R-:W0:Y:S02]  /*18400*/  F2I.FTZ.U32.TRUNC.NTZ R3, R3 ;  /* 0x0000000300037305 */ /* 0x000e24000021f000 */
[----:B0-----:R-:W-:-:S04]  /*18410*/  IMAD.MOV R11, RZ, RZ, -R3 ;  /* 0x000000ffff0b7224 */ /* 0x001fc800078e0a03 */
[----:B------:R-:W-:-:S04]  /*18420*/  IMAD R5, R11, R8, RZ ;  /* 0x000000080b057224 */ /* 0x000fc800078e02ff */
        /* <DEDUP_REMOVED lines=11> */
[----:B------:R-:W-:Y:S02]  /*184e0*/  ISETP.GE.AND P2, PT, R3, RZ, PT ;  /* 0x000000ff0300720c */ /* 0x000fe40003f46270 */
[----:B------:R-:W-:-:S05]  /*184f0*/  IADD3 R3, R6, 0x1000000, R4 ;  /* 0x0100000006037810 */ /* 0x000fca0007ffe004 */
[----:B------:R-:W-:-:S06]  /*18500*/  @P0 VIADD R2, R2, 0x1 ;  /* 0x0000000102020836 */ /* 0x000fcc0000000000 */
[----:B------:R-:W-:Y:S01]  /*18510*/  @!P2 IMAD.MOV R2, RZ, RZ, -R2 ;  /* 0x000000ffff02a224 */ /* 0x000fe200078e0a02 */
[----:B------:R-:W-:-:S05]  /*18520*/  @!P1 LOP3.LUT R2, RZ, R7, RZ, 0x33, !PT ;  /* 0x00000007ff029212 */ /* 0x000fca00078e33ff */
[----:B------:R-:W-:-:S07]  /*18530*/  IMAD R26, R2, R26, R3 ;  /* 0x0000001a021a7224 */ /* 0x000fce00078e0203 */
.L_x_1547:
[----:B------:R-:W-:-:S05]  /*18540*/  LOP3.LUT R2, RZ, R2, RZ, 0x33, !PT ;  /* 0x00000002ff027212 */ /* 0x000fca00078e33ff */
[----:B------:R-:W-:Y:S01]  /*18550*/  IMAD.IADD R25, R25, 0x1, R2 ;  /* 0x0000000119197824 */ /* 0x000fe200078e0202 */
[----:B------:R-:W-:Y:S06]  /*18560*/  BRA `(.L_x_1548) ;  /* 0x00000000000c7947 */ /* 0x000fec0003800000 */
.L_x_1543:
[----:B------:R-:W-:Y:S02]  /*18570*/  IMAD.MOV.U32 R25, RZ, RZ, RZ ;  /* 0x000000ffff197224 */ /* 0x000fe400078e00ff */
[----:B------:R-:W-:Y:S02]  /*18580*/  IMAD.U32 R24, RZ, RZ, UR6 ;  /* 0x00000006ff187e24 */ /* 0x000fe4000f8e00ff */
[----:B------:R-:W-:-:S07]  /*18590*/  IMAD.MOV.U32 R26, RZ, RZ, RZ ;  /* 0x000000ffff1a7224 */ /* 0x000fce00078e00ff */
.L_x_1548:
[----:B------:R-:W-:-:S13]  /*185a0*/  ISETP.NE.AND P0, PT, R0, RZ, PT ;  /* 0x000000ff0000720c */ /* 0x000fda0003f05270 */
[----:B------:R-:W0:Y:S01]  /*185b0*/  @!P0 S2R R3, SR_CgaCtaId ;  /* 0x0000000000038919 */ /* 0x000e220000008800 */
[----:B------:R-:W-:-:S04]  /*185c0*/  @!P0 MOV R0, 0x400 ;  /* 0x0000040000008802 */ /* 0x000fc80000000f00 */
[----:B0-----:R-:W-:-:S05]  /*185d0*/  @!P0 LEA R0, R3, R0, 0x18 ;  /* 0x0000000003008211 */ /* 0x001fca00078ec0ff */
[----:B------:R0:W-:Y:S01]  /*185e0*/  @!P0 STS.128 [R0+0x168d0], R24 ;  /* 0x0168d01800008388 */ /* 0x0001e20000000c00 */
[----:B------:R-:W-:Y:S06]  /*185f0*/  BAR.ARV 0x5, 0x200 ;  /* 0x0148000000007b1d */ /* 0x000fec0000002000 */
.L_x_1541:
[----:B------:R2:W-:Y:S01]  /*18600*/  STL [R1+0x34], RZ ;  /* 0x000034ff01007387 */ /* 0x0005e20000100800 */
[----:B------:R-:W-:Y:S01]  /*18610*/  ULDC UR4, c[0x0][0xc3c] ;  /* 0x00030f0000047ab9 */ /* 0x000fe20000000800 */
[----:B------:R-:W-:Y:S01]  /*18620*/  IMAD.MOV.U32 R28, RZ, RZ, 0x1 ;  /* 0x00000001ff1c7424 */ /* 0x000fe200078e00ff */
[----:B-1----:R-:W-:Y:S01]  /*18630*/  ISETP.GE.AND P0, PT, R27, UR4, PT ;  /* 0x000000041b007c0c */ /* 0x002fe2000bf06270 */
[----:B------:R-:W-:-:S12]  /*18640*/  IMAD.MOV.U32 R18, RZ, RZ, RZ ;  /* 0x000000ffff127224 */ /* 0x000fd800078e00ff */
[----:B--2---:R-:W-:Y:S05]  /*18650*/  @P0 BRA `(.L_x_1549) ;  /* 0x0000006400e40947 */ /* 0x004fea0003800000 */
[----:B------:R-:W1:Y:S01]  /*18660*/  S2R R5, SR_TID.X ;  /* 0x0000000000057919 */ /* 0x000e620000002100 */
[----:B------:R-:W2:Y:S01]  /*18670*/  S2UR UR5, SR_CgaCtaId ;  /* 0x00000000000579c3 */ /* 0x000ea20000008800 */
        /* <DEDUP_REMOVED lines=8> */
[----:B--2---:R-:W-:-:S06]  /*18700*/  ULEA UR4, UR5, UR4, 0x18 ;  /* 0x0000000405047291 */ /* 0x004fcc000f8ec03f */
[----:B------:R-:W-:Y:S01]  /*18710*/  IMAD.U32 R17, RZ, RZ, UR4 ;  /* 0x00000004ff117e24 */ /* 0x000fe2000f8e00ff */
[C---:B-1----:R-:W-:Y:S01]  /*18720*/  LOP3.LUT R4, R5.reuse, 0x7f, RZ, 0xc0, !PT ;  /* 0x0000007f05047812 */ /* 0x042fe200078ec0ff */
[----:B0-----:R-:W-:-:S04]  /*18730*/  IMAD.SHL.U32 R0, R5, 0x8, RZ ;  /* 0x0000000805007824 */ /* 0x001fc800078e00ff */
[----:B------:R-:W-:Y:S01]  /*18740*/  IMAD.SHL.U32 R3, R4, 0x8, RZ ;  /* 0x0000000804037824 */ /* 0x000fe200078e00ff */
[----:B------:R-:W-:Y:S01]  /*18750*/  LOP3.LUT R2, R0, 0x1f8, RZ, 0xc0, !PT ;  /* 0x000001f800027812 */ /* 0x000fe200078ec0ff */
[----:B------:R-:W-:Y:S01]  /*18760*/  IMAD.MOV.U32 R0, RZ, RZ, 0x1 ;  /* 0x00000001ff007424 */ /* 0x000fe200078e00ff */
[----:B------:R-:W-:Y:S02]  /*18770*/  SHF.R.U32.HI R4, RZ, 0x3, R4 ;  /* 0x00000003ff047819 */ /* 0x000fe40000011604 */
[----:B------:R-:W-:Y:S02]  /*18780*/  LOP3.LUT R2, R2, 0x38, R5, 0x78, !PT ;  /* 0x0000003802027812 */ /* 0x000fe400078e7805 */
[----:B------:R0:W-:Y:S02]  /*18790*/  STL [R1], R0 ;  /* 0x0000000001007387 */ /* 0x0001e40000100800 */
[----:B------:R-:W-:Y:S01]  /*187a0*/  LOP3.LUT R2, R2, 0x200, R3, 0xf8, !PT ;  /* 0x0000020002027812 */ /* 0x000fe200078ef803 */
[----:B------:R-:W-:-:S05]  /*187b0*/  IMAD.SHL.U32 R3, R5, 0x10, RZ ;  /* 0x0000001005037824 */ /* 0x000fca00078e00ff */
[----:B------:R-:W-:Y:S01]  /*187c0*/  LOP3.LUT R3, R4, 0x70, R3, 0xf8, !PT ;  /* 0x0000007004037812 */ /* 0x000fe200078ef803 */
[----:B0-----:R-:W-:-:S05]  /*187d0*/  IMAD R0, R2, 0x2, R17 ;  /* 0x0000000202007824 */ /* 0x001fca00078e0211 */
[----:B------:R0:W-:Y:S02]  /*187e0*/  STL [R1+0xc], R0 ;  /* 0x00000c0001007387 */ /* 0x0001e40000100800 */
.L_x_1691:
[----:B------:R-:W-:Y:S05]  /*187f0*/  YIELD ;  /* 0x0000000000007946 */ /* 0x000fea0003800000 */
[----:B------:R-:W-:Y:S01]  /*18800*/  ULDC.64 UR4, c[0x0][0xa28] ;  /* 0x00028a0000047ab9 */ /* 0x000fe20000000a00 */
[----:B------:R-:W-:Y:S02]  /*18810*/  CS2R R6, SRZ ;  /* 0x0000000000067805 */ /* 0x000fe4000001ff00 */
[----:B------:R-:W-:Y:S01]  /*18820*/  ISETP.NE.U32.AND P0, PT, RZ, UR4, PT ;  /* 0x00000004ff007c0c */ /* 0x000fe2000bf05070 */
[----:B-1----:R-:W1:Y:S01]  /*18830*/  LDC.64 R10, c[0x0][0xa00] ;  /* 0x00028000ff0a7b82 */ /* 0x002e620000000a00 */
[----:B0-----:R-:W-:Y:S01]  /*18840*/  IMAD.MOV.U32 R0, RZ, RZ, RZ ;  /* 0x000000ffff007224 */ /* 0x001fe200078e00ff */
[----:B------:R-:W-:Y:S01]  /*18850*/  ULDC.64 UR6, c[0x0][0xa08] ;  /* 0x0002820000067ab9 */ /* 0x000fe20000000a00 */
[----:B------:R-:W-:Y:S01]  /*18860*/  ISETP.NE.AND.EX P0, PT, RZ, UR5, PT, P0 ;  /* 0x00000005ff007c0c */ /* 0x000fe2000bf05300 */
[----:B------:R-:W-:Y:S01]  /*18870*/  ULDC.64 UR4, c[0x0][0xa18] ;  /* 0x0002860000047ab9 */ /* 0x000fe20000000a00 */
[----:B------:R-:W-:-:S03]  /*18880*/  ULDC.64 UR8, c[0x0][0xa10] ;  /* 0x0002840000087ab9 */ /* 0x000fc60000000a00 */
[----:B------:R-:W0:Y:S08]  /*18890*/  LDC.64 R4, c[0x0][0xa08] ;  /* 0x00028200ff047b82 */ /* 0x000e300000000a00 */
[----:B------:R-:W2:Y:S02]  /*188a0*/  @P0 LDC.64 R2, c[0x0][0xa28] ;  /* 0x00028a00ff020b82 */ /* 0x000ea40000000a00 */
[----:B--2---:R-:W-:-:S05]  /*188b0*/  @P0 IMAD.WIDE R2, R27, 0x4, R2 ;  /* 0x000000041b020825 */ /* 0x004fca00078e0202 */
[----:B------:R2:W5:Y:S01]  /*188c0*/  @P0 LDG.E R7, desc[UR40][R2.64] ;  /* 0x0000002802070981 */ /* 0x000562000c1e1900 */
[----:B------:R-:W-:Y:S01]  /*188d0*/  ISETP.NE.U32.AND P0, PT, RZ, UR4, PT ;  /* 0x00000004ff007c0c */ /* 0x000fe2000bf05070 */
[C---:B-1----:R-:W-:Y:S01]  /*188e0*/  IMAD.WIDE R10, R27.reuse, 0x4, R10 ;  /* 0x000000041b0a7825 */ /* 0x042fe200078e020a */
[----:B------:R-:W-:Y:S02]  /*188f0*/  ISETP.NE.U32.AND P2, PT, RZ, UR6, PT ;  /* 0x00000006ff007c0c */ /* 0x000fe4000bf45070 */
[----:B------:R-:W-:Y:S01]  /*18900*/  ISETP.NE.AND.EX P0, PT, RZ, UR5, PT, P0 ;  /* 0x00000005ff007c0c */ /* 0x000fe2000bf05300 */
[----:B------:R-:W-:Y:S01]  /*18910*/  ULDC.64 UR4, c[0x0][0xa00] ;  /* 0x0002800000047ab9 */ /* 0x000fe20000000a00 */
[----:B------:R-:W-:Y:S01]  /*18920*/  ISETP.NE.U32.AND P4, PT, RZ, UR8, PT ;  /* 0x00000008ff007c0c */ /* 0x000fe2000bf85070 */
[----:B------:R-:W-:Y:S01]  /*18930*/  IMAD.MOV.U32 R12, RZ, RZ, RZ ;  /* 0x000000ffff0c7224 */ /* 0x000fe200078e00ff */
[----:B------:R-:W-:Y:S01]  /*18940*/  ISETP.NE.U32.AND P1, PT, RZ, UR4, PT ;  /* 0x00000004ff007c0c */ /* 0x000fe2000bf25070 */
[----:B--2---:R-:W1:Y:S01]  /*18950*/  LDC.64 R2, c[0x0][0xa10] ;  /* 0x00028400ff027b82 */ /* 0x004e620000000a00 */
[----:B0-----:R-:W-:-:S02]  /*18960*/  IMAD.WIDE R4, R27, 0x4, R4 ;  /* 0x000000041b047825 */ /* 0x001fc400078e0204 */
[----:B------:R-:W-:-:S05]  /*18970*/  ISETP.NE.AND.EX P3, PT, RZ, UR5, PT, P1 ;  /* 0x00000005ff007c0c */ /* 0x000fca000bf65310 */
[----:B------:R-:W0:Y:S01]  /*18980*/  @P0 LDC.64 R8, c[0x0][0xa18] ;  /* 0x00028600ff080b82 */ /* 0x000e220000000a00 */
[----:B------:R-:W-:Y:S01]  /*18990*/  ULDC UR4, c[0x0][0x288] ;  /* 0x0000a20000047ab9 */ /* 0x000fe20000000800 */
[----:B------:R-:W-:Y:S02]  /*189a0*/  ISETP.NE.AND.EX P1, PT, RZ, UR7, PT, P2 ;  /* 0x00000007ff007c0c */ /* 0x000fe4000bf25320 */
[----:B------:R-:W-:-:S04]  /*189b0*/  ISETP.NE.AND.EX P2, PT, RZ, UR9, PT, P4 ;  /* 0x00000009ff007c0c */ /* 0x000fc8000bf45340 */
[----:B------:R-:W2:Y:S07]  /*189c0*/  @P3 LDG.E R0, desc[UR40][R10.64] ;  /* 0x000000280a003981 */ /* 0x000eae000c1e1900 */
[----:B------:R-:W5:Y:S01]  /*189d0*/  @P1 LDG.E R12, desc[UR40][R4.64] ;  /* 0x00000028040c1981 */ /* 0x000f62000c1e1900 */
[----:B-1----:R-:W-:-:S05]  /*189e0*/  IMAD.WIDE R2, R27, 0x4, R2 ;  /* 0x000000041b027825 */ /* 0x002fca00078e0202 */
[----:B------:R-:W5:Y:S01]  /*189f0*/  @P2 LDG.E R6, desc[UR40][R2.64] ;  /* 0x0000002802062981 */ /* 0x000f62000c1e1900 */
[----:B0-----:R-:W-:-:S03]  /*18a00*/  @P0 IMAD.WIDE R8, R27, 0x4, R8 ;  /* 0x000000041b080825 */ /* 0x001fc600078e0208 */
[----:B--2---:R0:W-:Y:S02]  /*18a10*/  STL [R1+0x28], R0 ;  /* 0x0000280001007387 */ /* 0x0041e40000100800 */
[----:B0-----:R-:W-:Y:S01]  /*18a20*/  IMAD.U32 R0, RZ, RZ, UR4 ;  /* 0x00000004ff007e24 */ /* 0x001fe2000f8e00ff */
        /* <DEDUP_REMOVED lines=8> */
[----:B------:R-:W-:Y:S02]  /*18ab0*/  ULDC UR5, c[0x0][0x348] ;  /* 0x0000d20000057ab9 */ /* 0x000fe40000000800 */
[----:B0-----:R-:W-:Y:S02]  /*18ac0*/  IMAD.U32 R8, RZ, RZ, UR5 ;  /* 0x00000005ff087e24 */ /* 0x001fe4000f8e00ff */
[----:B------:R-:W-:Y:S01]  /*18ad0*/  IMAD.U32 R9, RZ, RZ, UR4 ;  /* 0x00000004ff097e24 */ /* 0x000fe2000f8e00ff */
[----:B--2---:R0:W-:Y:S01]  /*18ae0*/  STL [R1+0x18], R0 ;  /* 0x0000180001007387 */ /* 0x0041e20000100800 */
[----:B------:R-:W-:Y:S01]  /*18af0*/  IMAD.MOV.U32 R13, RZ, RZ, R0 ;  /* 0x000000ffff0d7224 */ /* 0x000fe200078e0000 */
[----:B---3--:R-:W-:Y:S06]  /*18b00*/  @P0 BRA `(.L_x_1550) ;  /* 0x0000000000140947 */ /* 0x008fec0003800000 */
[----:B------:R-:W-:Y:S05]  /*18b10*/  @!P3 BRA `(.L_x_1550) ;  /* 0x000000000010b947 */ /* 0x000fea0003800000 */
[----:B0-----:R-:W2:Y:S04]  /*18b20*/  LDG.E R0, desc[UR40][R10.64] ;  /* 0x000000280a007981 */ /* 0x001ea8000c1e1900 */
[----:B------:R-:W2:Y:S02]  /*18b30*/  LDG.E R10, desc[UR40][R10.64+0x4] ;  /* 0x000004280a0a7981 */ /* 0x000ea4000c1e1900 */
[----:B--2---:R-:W-:-:S05]  /*18b40*/  IMAD.IADD R13, R10, 0x1, -R0 ;  /* 0x000000010a0d7824 */ /* 0x004fca00078e0a00 */
[----:B------:R1:W-:Y:S02]  /*18b50*/  STL [R1+0x18], R13 ;  /* 0x0000180d01007387 */ /* 0x0003e40000100800 */
.L_x_1550:
        /* <DEDUP_REMOVED lines=14> */
.L_x_1551:
[----:B------:R-:W-:Y:S05]  /*18c40*/  @!P1 BRA `(.L_x_1552) ;  /* 0x00000000000c9947 */ /* 0x000fea0003800000 */
[----:B------:R-:W2:Y:S04]  /*18c50*/  LDG.E R9, desc[UR40][R4.64] ;  /* 0x0000002804097981 */ /* 0x000ea8000c1e1900 */
[----:B------:R-:W2:Y:S02]  /*18c60*/  LDG.E R4, desc[UR40][R4.64+0x4] ;  /* 0x0000042804047981 */ /* 0x000ea4000c1e1900 */
[----:B--2---:R-:W-:-:S07]  /*18c70*/  IMAD.IADD R9, R4, 0x1, -R9 ;  /* 0x0000000104097824 */ /* 0x004fce00078e0a09 */
.L_x_1552:
[----:B0-----:R-:W2:Y:S04]  /*18c80*/  @P2 LDG.E R4, desc[UR40][R2.64] ;  /* 0x0000002802042981 */ /* 0x001ea8000c1e1900 */
[----:B------:R0:W2:Y:S01]  /*18c90*/  @P2 LDG.E R5, desc[UR40][R2.64+0x4] ;  /* 0x0000042802052981 */ /* 0x0000a2000c1e1900 */
[----:B------:R-:W-:Y:S02]  /*18ca0*/  IMAD R14, R25, 0xc0, RZ ;  /* 0x000000c0190e7824 */ /* 0x000fe400078e02ff */
[----:B-----5:R-:W-:Y:S02]  /*18cb0*/  IMAD.IADD R7, R9, 0x1, -R7 ;  /* 0x0000000109077824 */ /* 0x020fe400078e0a07 */
[----:B------:R-:W-:Y:S01]  /*18cc0*/  VIADD R10, R14, 0xbf ;  /* 0x000000bf0e0a7836 */ /* 0x000fe20000000000 */
[----:B------:R3:W-:Y:S01]  /*18cd0*/  STL [R1+0x10], R14 ;  /* 0x0000100e01007387 */ /* 0x0007e20000100800 */
[----:B0-----:R-:W0:Y:S02]  /*18ce0*/  LDC R2, c[0x0][0x448] ;  /* 0x00011200ff027b82 */ /* 0x001e240000000800 */
[----:B0-----:R-:W-:-:S13]  /*18cf0*/  ISETP.NE.AND P1, PT, R2, 0x1, PT ;  /* 0x000000010200780c */ /* 0x001fda0003f25270 */
[----:B------:R-:W0:Y:S08]  /*18d00*/  @P1 LDC R3, c[0x0][0x44c] ;  /* 0x00011300ff031b82 */ /* 0x000e300000000800 */
[----:B------:R-:W4:Y:S01]  /*18d10*/  @P1 LDC R2, c[0x0][0x450] ;  /* 0x00011400ff021b82 */ /* 0x000f220000000800 */
[----:B0-----:R-:W-:-:S05]  /*18d20*/  @P1 IMAD.HI.U32 R3, R10, R3, RZ ;  /* 0x000000030a031227 */ /* 0x001fca00078e00ff */
[----:B----4-:R-:W-:Y:S01]  /*18d30*/  @P1 SHF.R.U32.HI R10, RZ, R2, R3 ;  /* 0x00000002ff0a1219 */ /* 0x010fe20000011603 */
[----:B--2---:R-:W-:-:S04]  /*18d40*/  @P2 IMAD.IADD R8, R5, 0x1, -R4 ;  /* 0x0000000105082824 */ /* 0x004fc800078e0a04 */
[----:B------:R-:W-:-:S04]  /*18d50*/  IMAD.IADD R19, R7, 0x1, R8 ;  /* 0x0000000107137824 */ /* 0x000fc800078e0208 */
[C---:B------:R-:W-:Y:S01]  /*18d60*/  VIADD R4, R19.reuse, 0x7f ;  /* 0x0000007f13047836 */ /* 0x040fe20000000000 */
[----:B------:R-:W-:-:S04]  /*18d70*/  IADD3 R9, R19, 0x1, -R13 ;  /* 0x0000000113097810 */ /* 0x000fc80007ffe80d */
[----:B------:R-:W-:Y:S01]  /*18d80*/  SHF.R.S32.HI R2, RZ, 0x1f, R4 ;  /* 0x0000001fff027819 */ /* 0x000fe20000011404 */
[----:B------:R-:W-:-:S03]  /*18d90*/  IMAD.IADD R10, R9, 0x1, R10 ;  /* 0x00000001090a7824 */ /* 0x000fc600078e020a */
[----:B------:R-:W-:Y:S02]  /*18da0*/  LEA.HI R4, R2, R4, RZ, 0x7 ;  /* 0x0000000402047211 */ /* 0x000fe400078f38ff */
[----:B------:R-:W0:Y:S02]  /*18db0*/  LDC.64 R2, c[0x0][0x9e0] ;  /* 0x00027800ff027b82 */ /* 0x000e240000000a00 */
[----:B------:R-:W-:-:S05]  /*18dc0*/  SHF.R.S32.HI R12, RZ, 0x7, R4 ;  /* 0x00000007ff0c7819 */ /* 0x000fca0000011404 */
[----:B------:R3:W-:Y:S01]  /*18dd0*/  STL [R1+0x44], R12 ;  /* 0x0000440c01007387 */ /* 0x0007e20000100800 */
[----:B0-----:R-:W-:Y:S01]  /*18de0*/  ISETP.GE.AND P3, PT, R3, 0x1, PT ;  /* 0x000000010300780c */ /* 0x001fe20003f66270 */
[----:B------:R-:W-:-:S12]  /*18df0*/  IMAD.IADD R2, R10, 0x1, R2 ;  /* 0x000000010a027824 */ /* 0x000fd800078e0202 */
[----:B---3--:R-:W-:Y:S05]  /*18e00*/  @!P3 BRA `(.L_x_1553) ;  /* 0x000000000048b947 */ /* 0x008fea0003800000 */
        /* <DEDUP_REMOVED lines=11> */
.L_x_1555:
[----:B------:R-:W-:-:S13]  /*18ec0*/  ISETP.NE.AND P0, PT, R3, 0x1, PT ;  /* 0x000000010300780c */ /* 0x000fda0003f05270 */
[----:B------:R-:W0:Y:S02]  /*18ed0*/  @P0 LDC.64 R4, c[0x0][0x9e8] ;  /* 0x00027a00ff040b82 */ /* 0x000e240000000a00 */
[----:B0-----:R-:W-:-:S05]  /*18ee0*/  @P0 IMAD.HI.U32 R4, R11, R4, RZ ;  /* 0x000000040b040227 */ /* 0x001fca00078e00ff */
[----:B------:R-:W-:-:S07]  /*18ef0*/  @P0 SHF.R.U32.HI R11, RZ, R5, R4 ;  /* 0x00000005ff0b0219 */ /* 0x000fce0000011604 */
.L_x_1556:
[----:B------:R-:W-:Y:S05]  /*18f00*/  BSYNC B0 ;  /* 0x0000000000007941 */ /* 0x000fea0003800000 */
.L_x_1554:
[----:B------:R-:W-:-:S05]  /*18f10*/  IMAD R11, R11, R3, R3 ;  /* 0x000000030b0b7224 */ /* 0x000fca00078e0203 */
[----:B------:R-:W-:-:S07]  /*18f20*/  VIMNMX R2, R2, R11, PT ;  /* 0x0000000b02027248 */ /* 0x000fce0003fe0100 */
.L_x_1553:
[----:B------:R-:W0:Y:S01]  /*18f30*/  @P1 LDC R10, c[0x0][0x44c] ;  /* 0x00011300ff0a1b82 */ /* 0x000e220000000800 */
[----:B------:R-:W-:Y:S01]  /*18f40*/  VIADD R2, R2, 0x7f ;  /* 0x0000007f02027836 */ /* 0x000fe20000000000 */
[----:B------:R-:W-:Y:S01]  /*18f50*/  ULDC UR4, c[0x0][0x9dc] ;  /* 0x0002770000047ab9 */ /* 0x000fe20000000800 */
[----:B------:R-:W-:Y:S02]  /*18f60*/  IMAD.MOV.U32 R4, RZ, RZ, R14 ;  /* 0x000000ffff047224 */ /* 0x000fe400078e000e */
[----:B------:R-:W-:-:S03]  /*18f70*/  IMAD.IADD R19, R19, 0x1, -R13 ;  /* 0x0000000113137824 */ /* 0x000fc600078e0a0d */
[----:B------:R-:W2:Y:S01]  /*18f80*/  @P1 LDC R5, c[0x0][0x450] ;  /* 0x00011400ff051b82 */ /* 0x000ea20000000800 */
[----:B0-----:R-:W-:-:S05]  /*18f90*/  @P1 IMAD.HI.U32 R10, R14, R10, RZ ;  /* 0x0000000a0e0a1227 */ /* 0x001fca00078e00ff */
[----:B--2---:R-:W-:Y:S02]  /*18fa0*/  @P1 SHF.R.U32.HI R4, RZ, R5, R10 ;  /* 0x00000005ff041219 */ /* 0x004fe4000001160a */
[----:B------:R-:W-:-:S03]  /*18fb0*/  SHF.R.S32.HI R5, RZ, 0x1f, R2 ;  /* 0x0000001fff057819 */ /* 0x000fc60000011402 */
[----:B------:R-:W-:Y:S01]  /*18fc0*/  IMAD.IADD R11, R19, 0x1, R4 ;  /* 0x00000001130b7824 */ /* 0x000fe200078e0204 */
[----:B------:R-:W-:-:S03]  /*18fd0*/  LEA.HI R5, R5, R2, RZ, 0x7 ;  /* 0x0000000205057211 */ /* 0x000fc600078f38ff */
[----:B------:R-:W-:Y:S01]  /*18fe0*/  VIADD R2, R11, -UR4 ;  /* 0x800000040b027c36 */ /* 0x000fe20008000000 */
[----:B------:R-:W-:-:S04]  /*18ff0*/  SHF.R.S32.HI R5, RZ, 0x7, R5 ;  /* 0x00000007ff057819 */ /* 0x000fc80000011405 */
[----:B------:R-:W-:Y:S01]  /*19000*/  VIMNMX R10, R12, R5, PT ;  /* 0x000000050c0a7248 */ /* 0x000fe20003fe0100 */
        /* <DEDUP_REMOVED lines=11> */
.L_x_1559:
[----:B------:R-:W-:-:S13]  /*190c0*/  ISETP.NE.AND P0, PT, R3, 0x1, PT ;  /* 0x000000010300780c */ /* 0x000fda0003f05270 */
[----:B------:R-:W0:Y:S02]  /*190d0*/  @P0 LDC.64 R4, c[0x0][0x9e8] ;  /* 0x00027a00ff040b82 */ /* 0x000e240000000a00 */
[----:B0-----:R-:W-:-:S05]  /*190e0*/  @P0 IMAD.HI.U32 R4, R11, R4, RZ ;  /* 0x000000040b040227 */ /* 0x001fca00078e00ff */
[----:B------:R-:W-:-:S07]  /*190f0*/  @P0 SHF.R.U32.HI R11, RZ, R5, R4 ;  /* 0x00000005ff0b0219 */ /* 0x000fce0000011604 */
.L_x_1560:
[----:B------:R-:W-:Y:S05]  /*19100*/  BSYNC B0 ;  /* 0x0000000000007941 */ /* 0x000fea0003800000 */
.L_x_1558:
[----:B------:R-:W-:-:S05]  /*19110*/  IMAD R3, R11, R3, RZ ;  /* 0x000000030b037224 */ /* 0x000fca00078e02ff */
[----:B------:R-:W-:-:S07]  /*19120*/  VIMNMX R2, R2, R3, !PT ;  /* 0x0000000302027248 */ /* 0x000fce0007fe0100 */
.L_x_1557:
[----:B------:R-:W-:Y:S01]  /*19130*/  SHF.R.S32.HI R3, RZ, 0x1f, R2 ;  /* 0x0000001fff037819 */ /* 0x000fe20000011402 */
[----:B------:R-:W-:Y:S01]  /*19140*/  BSSY B0, `(.L_x_1561) ;  /* 0x0000027000007945 */ /* 0x000fe20003800000 */
[----:B------:R-:W-:Y:S01]  /*19150*/  LOP3.LUT R14, R0, 0xff, RZ, 0xc0, !PT ;  /* 0x000000ff000e7812 */ /* 0x000fe200078ec0ff */
[----:B-1----:R-:W-:Y:S01]  /*19160*/  IMAD.MOV.U32 R13, RZ, RZ, RZ ;  /* 0x000000ffff0d7224 */ /* 0x002fe200078e00ff */
[----:B------:R-:W-:Y:S02]  /*19170*/  LEA.HI R3, R3, R2, RZ, 0x7 ;  /* 0x0000000203037211 */ /* 0x000fe400078f38ff */
[----:B------:R-:W-:Y:S01]  /*19180*/  SHF.R.U32.HI R0, RZ, 0x10, R0 ;  /* 0x00000010ff007819 */ /* 0x000fe20000011600 */
[----:B------:R0:W-:Y:S01]  /*19190*/  STL [R1+0x40], R14 ;  /* 0x0000400e01007387 */ /* 0x0001e20000100800 */
[----:B------:R-:W-:-:S04]  /*191a0*/  SHF.R.S32.HI R3, RZ, 0x7, R3 ;  /* 0x00000007ff037819 */ /* 0x000fc80000011403 */
[----:B------:R-:W-:-:S04]  /*191b0*/  VIMNMX R4, RZ, R3, !PT ;  /* 0x00000003ff047248 */ /* 0x000fc80007fe0100 */
[----:B------:R-:W-:-:S13]  /*191c0*/  ISETP.GT.AND P0, PT, R10, R4, PT ;  /* 0x000000040a00720c */ /* 0x000fda0003f04270 */
[----:B0-----:R-:W-:Y:S05]  /*191d0*/  @!P0 BRA `(.L_x_1562) ;  /* 0x0000000000748947 */ /* 0x001fea0003800000 */
[----:B------:R-:W-:Y:S01]  /*191e0*/  ISETP.NE.AND P0, PT, R0, RZ, PT ;  /* 0x000000ff0000720c */ /* 0x000fe20003f05270 */
[----:B------:R-:W-:-:S03]  /*191f0*/  ULDC UR4, c[0x0][0x9f0] ;  /* 0x00027c0000047ab9 */ /* 0x000fc60000000800 */
[----:B------:R-:W-:-:S04]  /*19200*/  SEL R5, R0, UR4, P0 ;  /* 0x0000000400057c07 */ /* 0x000fc80008000000 */
[----:B------:R-:W-:Y:S02]  /*19210*/  IABS R12, R5 ;  /* 0x00000005000c7213 */ /* 0x000fe40000000000 */
[----:B------:R-:W-:Y:S02]  /*19220*/  IADD3 R11, R5, -0x1, R10 ;  /* 0xffffffff050b7810 */ /* 0x000fe40007ffe00a */
[----:B------:R-:W0:Y:S03]  /*19230*/  I2F.RP R2, R12 ;  /* 0x0000000c00027306 */ /* 0x000e260000209400 */
[----:B------:R-:W-:-:S05]  /*19240*/  IMAD.IADD R11, R11, 0x1, -R4 ;  /* 0x000000010b0b7824 */ /* 0x000fca00078e0a04 */
[----:B0-----:R-:W0:Y:S02]  /*19250*/  MUFU.RCP R2, R2 ;  /* 0x0000000200027308 */ /* 0x001e240000001000 */
[----:B0-----:R-:W-:-:S06]  /*19260*/  VIADD R2, R2, 0xffffffe ;  /* 0x0ffffffe02027836 */ /* 0x001fcc0000000000 */
[----:B------:R0:W1:Y:S02]  /*19270*/  F2I.FTZ.U32.TRUNC.NTZ R3, R2 ;  /* 0x0000000200037305 */ /* 0x000064000021f000 */
[----:B0-----:R-:W-:-:S04]  /*19280*/  LOP3.LUT R2, R11, R5, RZ, 0x3c, !PT ;  /* 0x000000050b027212 */ /* 0x001fc800078e3cff */
[----:B------:R-:W-:Y:S01]  /*19290*/  ISETP.GE.AND P3, PT, R2, RZ, PT ;  /* 0x000000ff0200720c */ /* 0x000fe20003f66270 */
[----:B-1----:R-:W-:-:S04]  /*192a0*/  IMAD.MOV R2, RZ, RZ, -R3 ;  /* 0x000000ffff027224 */ /* 0x002fc800078e0a03 */
[----:B------:R-:W-:Y:S02]  /*192b0*/  IMAD R13, R2, R12, RZ ;  /* 0x0000000c020d7224 */ /* 0x000fe400078e02ff */
[----:B------:R-:W-:-:S04]  /*192c0*/  IMAD.MOV.U32 R2, RZ, RZ, RZ ;  /* 0x000000ffff027224 */ /* 0x000fc800078e00ff */
        /* <DEDUP_REMOVED lines=13> */
[----:B------:R-:W-:-:S07]  /*193a0*/  @!P1 LOP3.LUT R13, RZ, R5, RZ, 0x33, !PT ;  /* 0x00000005ff0d9212 */ /* 0x000fce00078e33ff */
.L_x_1562:
[----:B------:R-:W-:Y:S05]  /*193b0*/  BSYNC B0 ;  /* 0x0000000000007941 */ /* 0x000fea0003800000 */
.L_x_1561:
[-C--:B------:R-:W-:Y:S01]  /*193c0*/  IMAD R4, R14, R13.reuse, R4 ;  /* 0x0000000d0e047224 */ /* 0x080fe200078e0204 */
[----:B------:R-:W-:Y:S04]  /*193d0*/  BSSY B0, `(.L_x_1563) ;  /* 0x00000dc000007945 */ /* 0x000fe80003800000 */
[C---:B------:R-:W-:Y:S01]  /*193e0*/  VIADDMNMX R10, R4.reuse, R13, R10, PT ;  /* 0x0000000d040a7246 */ /* 0x040fe2000380010a */
[----:B------:R-:W-:-:S04]  /*193f0*/  IMAD R4, R4, 0x80, -R7 ;  /* 0x0000008004047824 */ /* 0x000fc800078e0a07 */
[----:B------:R-:W-:Y:S01]  /*19400*/  IMAD R10, R10, 0x80, -R7 ;  /* 0x000000800a0a7824 */ /* 0x000fe200078e0a07 */
[----:B------:R-:W-:-:S04]  /*19410*/  VIMNMX R4, RZ, R4, !PT ;  /* 0x00000004ff047248 */ /* 0x000fc80007fe0100 */
[----:B------:R-:W-:-:S04]  /*19420*/  VIMNMX R10, R10, R8, PT ;  /* 0x000000080a0a7248 */ /* 0x000fc80003fe0100 */
[----:B------:R-:W-:Y:S02]  /*19430*/  ISETP.GT.AND P0, PT, R10, R4, PT ;  /* 0x000000040a00720c */ /* 0x000fe40003f04270 */
[----:B------:R-:W-:-:S11]  /*19440*/  SHF.R.U32.HI R4, RZ, 0x7, R4 ;  /* 0x00000007ff047819 */ /* 0x000fd60000011604 */
[----:B------:R-:W-:-:S05]  /*19450*/  @P0 VIADD R2, R10, 0x7f ;  /* 0x0000007f0a020836 */ /* 0x000fca0000000000 */
[----:B------:R-:W-:-:S04]  /*19460*/  @P0 SHF.R.S32.HI R3, RZ, 0x1f, R2 ;  /* 0x0000001fff030819 */ /* 0x000fc80000011402 */
[----:B------:R-:W-:Y:S01]  /*19470*/  @P0 LEA.HI R2, R3, R2, RZ, 0x7 ;  /* 0x0000000203020211 */ /* 0x000fe200078f38ff */
[----:B------:R-:W-:-:S03]  /*19480*/  IMAD.MOV.U32 R3, RZ, RZ, R4 ;  /* 0x000000ffff037224 */ /* 0x000fc600078e0004 */
[----:B------:R-:W-:Y:S02]  /*19490*/  @P0 SHF.R.S32.HI R3, RZ, 0x7, R2 ;  /* 0x00000007ff030819 */ /* 0x000fe40000011402 */
[----:B------:R-:W-:Y:S02]  /*194a0*/  PLOP3.LUT P0, PT, PT, PT, PT, 0x80, 0x0 ;  /* 0x000000000000781c */ /* 0x000fe40003f0f070 */
[----:B------:R-:W-:-:S13]  /*194b0*/  ISETP.GT.AND P1, PT, R3, R4, PT ;  /* 0x000000040300720c */ /* 0x000fda0003f24270 */
[----:B------:R-:W-:Y:S05]  /*194c0*/  @!P1 BRA `(.L_x_1564) ;  /* 0x0000000c00309947 */ /* 0x000fea0003800000 */
[----:B------:R-:W-:Y:S01]  /*194d0*/  UMOV UR4, 0xffffffff ;  /* 0xffffffff00047882 */ /* 0x000fe20000000000 */
[----:B------:R-:W-:Y:S02]  /*194e0*/  SEL R2, R27, RZ, !P2 ;  /* 0x000000ff1b027207 */ /* 0x000fe40005000000 */
[----:B------:R-:W-:Y:S05]  /*194f0*/  BRA.DIV UR4, `(.L_x_1565) ;  /* 0x0000007604507947 */ /* 0x000fea000b800000 */
[----:B------:R-:W0:Y:S02]  /*19500*/  S2R R5, SR_TID.X ;  /* 0x0000000000057919 */ /* 0x000e240000002100 */
[----:B0-----:R-:W-:-:S04]  /*19510*/  SHF.R.U32.HI R5, RZ, 0x5, R5 ;  /* 0x00000005ff057819 */ /* 0x001fc80000011605 */
[----:B------:R-:W-:-:S05]  /*19520*/  LOP3.LUT R5, R5, 0x3, RZ, 0xc0, !PT ;  /* 0x0000000305057812 */ /* 0x000fca00078ec0ff */
[----:B------:R0:W1:Y:S02]  /*19530*/  SHFL.IDX PT, R14, R5, RZ, 0x1f ;  /* 0x00001fff050e7589 */ /* 0x00006400000e0000 */
.L_x_1760:
[----:B-1----:R-:W-:Y:S02]  /*19540*/  ISETP.NE.AND P0, PT, R14, RZ, PT ;  /* 0x000000ff0e00720c */ /* 0x002fe40003f05270 */
[----:B------:R-:W-:-:S11]  /*19550*/  PLOP3.LUT P6, PT, PT, PT, PT, 0x8, 0x0 ;  /* 0x000000000000781c */ /* 0x000fd60003fce170 */
[----:B------:R-:W-:Y:S05]  /*19560*/  @P0 BRA `(.L_x_1566) ;  /* 0x00000000000c0947 */ /* 0x000fea0003800000 */
[----:B------:R-:W-:-:S03]  /*19570*/  UMOV UR4, 0xffffffff ;  /* 0xffffffff00047882 */ /* 0x000fc60000000000 */
[----:B------:R-:W-:Y:S05]  /*19580*/  BRA.DIV UR4, `(.L_x_1567) ;  /* 0x0000007604607947 */ /* 0x000fea000b800000 */
[----:B------:R-:W-:-:S13]  /*19590*/  ELECT P6, URZ, PT ;  /* 0x00000000003f782f */ /* 0x000fda00038c0000 */
.L_x_1566:
[----:B0-----:R-:W2:Y:S01]  /*195a0*/  LDL R5, [R1+0x34] ;  /* 0x0000340001057983 */ /* 0x001ea20000100800 */
[----:B------:R-:W-:Y:S01]  /*195b0*/  BSSY B1, `(.L_x_1568) ;  /* 0x0000008000017945 */ /* 0x000fe20003800000 */
[----:B--2---:R-:W-:-:S05]  /*195c0*/  VIADD R5, R5, 0x1 ;  /* 0x0000000105057836 */ /* 0x004fca0000000000 */
[----:B------:R-:W-:-:S04]  /*195d0*/  LEA.HI R7, R5, R5, RZ, 0x1 ;  /* 0x0000000505077211 */ /* 0x000fc800078f08ff */
[----:B------:R-:W-:-:S05]  /*195e0*/  LOP3.LUT R7, R7, 0xfffffffe, RZ, 0xc0, !PT ;  /* 0xfffffffe07077812 */ /* 0x000fca00078ec0ff */
[----:B------:R-:W-:-:S05]  /*195f0*/  IMAD.IADD R5, R5, 0x1, -R7 ;  /* 0x0000000105057824 */ /* 0x000fca00078e0a07 */
[----:B------:R-:W-:-:S04]  /*19600*/  SHF.L.U32 R5, R5, 0x1f, RZ ;  /* 0x0000001f05057819 */ /* 0x000fc800000006ff */
[----:B------:R-:W0:Y:S02]  /*19610*/  SYNCS.PHASECHK.TRANS64.TRYWAIT P0, [R17+URZ+0x16820], R5 ;  /* 0x01682005110075a7 */ /* 0x000e24000800017f */
[----:B0-----:R-:W-:Y:S05]  /*19620*/  @!P0 BRA `(.L_x_1569) ;  /* 0x0000007400588947 */ /* 0x001fea0003800000 */
.L_x_1763:
[----:B------:R-:W-:Y:S05]  /*19630*/  BSYNC B1 ;  /* 0x0000000000017941 */ /* 0x000fea0003800000 */
.L_x_1568:
[----:B------:R-:W-:Y:S04]  /*19640*/  BSSY B1, `(.L_x_1570) ;  /* 0x0000050000017945 */ /* 0x000fe80003800000 */
[----:B------:R-:W-:Y:S05]  /*19650*/  @!P6 BRA `(.L_x_1571) ;  /* 0x000000040038e947 */ /* 0x000fea0003800000 */
[----:B------:R-:W2:Y:S01]  /*19660*/  LDL R7, [R1] ;  /* 0x0000000001077983 */ /* 0x000ea20000100800 */
[----:B0-----:R-:W-:Y:S01]  /*19670*/  IMAD R5, R29, 0x8, R17 ;  /* 0x000000081d057824 */ /* 0x001fe200078e0211 */
[----:B------:R-:W0:Y:S01]  /*19680*/  S2R R8, SR_TID.X ;  /* 0x0000000000087919 */ /* 0x000e220000002100 */
[----:B------:R-:W-:Y:S01]  /*19690*/  BSSY B2, `(.L_x_1572) ;  /* 0x0000006000027945 */ /* 0x000fe20003800000 */
[----:B0-----:R-:W-:-:S04]  /*196a0*/  LOP3.LUT R8, R8, 0x7f, RZ, 0xc0, !PT ;  /* 0x0000007f08087812 */ /* 0x001fc800078ec0ff */
[----:B------:R-:W-:Y:S02]  /*196b0*/  ISETP.NE.AND P1, PT, R8, RZ, PT ;  /* 0x000000ff0800720c */ /* 0x000fe40003f25270 */
[----:B--2---:R-:W-:-:S04]  /*196c0*/  SHF.L.U32 R7, R7, 0x1f, RZ ;  /* 0x0000001f07077819 */ /* 0x004fc800000006ff */
[----:B------:R-:W0:Y:S02]  /*196d0*/  SYNCS.PHASECHK.TRANS64.TRYWAIT P0, [R5+URZ+0x168a0], R7 ;  /* 0x0168a007050075a7 */ /* 0x000e24000800017f */
[----:B0-----:R-:W-:Y:S05]  /*196e0*/  @!P0 BRA `(.L_x_1573) ;  /* 0x00000074003c8947 */ /* 0x001fea0003800000 */
.L_x_1764:
[----:B------:R-:W-:Y:S05]  /*196f0*/  BSYNC B2 ;  /* 0x0000000000027941 */ /* 0x000fea0003800000 */
.L_x_1572:
[----:B------:R-:W-:Y:S04]  /*19700*/  BSSY B2, `(.L_x_1574) ;  /* 0x0000009000027945 */ /* 0x000fe80003800000 */
        /* <DEDUP_REMOVED lines=8> */
.L_x_1575:
[----:B------:R-:W-:Y:S05]  /*19790*/  BSYNC B2 ;  /* 0x0000000000027941 */ /* 0x000fea0003800000 */
.L_x_1574:
[----:B------:R-:W-:Y:S01]  /*197a0*/  IMAD.MOV.U32 R13, RZ, RZ, RZ ;  /* 0x000000ffff0d7224 */ /* 0x000fe200078e00ff */
[----:B------:R-:W-:Y:S01]  /*197b0*/  UIADD3 UR4, UP0, UR38, 0x570, URZ ;  /* 0x0000057026047890 */ /* 0x000fe2000ff1e03f */
[----:B------:R-:W-:Y:S01]  /*197c0*/  IMAD R8, R3, 0x80, R6 ;  /* 0x0000008003087824 */ /* 0x000fe200078e0206 */
[----:B------:R-:W-:Y:S01]  /*197d0*/  PLOP3.LUT P0, PT, PT, PT, PT, 0x80, 0x0 ;  /* 0x000000000000781c */ /* 0x000fe20003f0f070 */
[----:B------:R-:W-:Y:S01]  /*197e0*/  IMAD R10, R29, 0x4000, R17 ;  /* 0x000040001d0a7824 */ /* 0x000fe200078e0211 */
[----:B------:R-:W-:Y:S01]  /*197f0*/  R2UR UR10, R13 ;  /* 0x000000000d0a72ca */ /* 0x000fe200000e0000 */
[----:B------:R-:W-:Y:S01]  /*19800*/  VIADD R8, R8, 0xffffff80 ;  /* 0xffffff8008087836 */ /* 0x000fe20000000000 */
[----:B------:R-:W-:Y:S01]  /*19810*/  UIADD3.X UR5, URZ, UR39, URZ, UP0, !UPT ;  /* 0x000000273f057290 */ /* 0x000fe200087fe43f */
[----:B------:R-:W-:Y:S01]  /*19820*/  VIADD R10, R10, 0xe400 ;  /* 0x0000e4000a0a7836 */ /* 0x000fe20000000000 */
[----:B------:R-:W-:Y:S01]  /*19830*/  UMOV UR6, 0x0 ;  /* 0x0000000000067882 */ /* 0x000fe20000000000 */
[----:B------:R-:W-:Y:S01]  /*19840*/  IMAD.SHL.U32 R11, R29, 0x2000, RZ ;  /* 0x000020001d0b7824 */ /* 0x000fe200078e00ff */
[----:B------:R-:W-:Y:S01]  /*19850*/  UMOV UR7, 0x12f00000 ;  /* 0x12f0000000077882 */ /* 0x000fe20000000000 */
[----:B------:R-:W-:-:S08]  /*19860*/  VIADD R12, R5, 0x16890 ;  /* 0x00016890050c7836 */ /* 0x000fd00000000000 */
.L_x_1576:
        /* <DEDUP_REMOVED lines=9> */
[----:B-1----:R-:W-:Y:S05]  /*19900*/  @P0 BRA.U.ANY `(.L_x_1576) ;  /* 0xfffffffd00d80947 */ /* 0x002fea000393ffff */
[----:B------:R-:W1:Y:S01]  /*19910*/  SYNCS.PHASECHK.TRANS64.TRYWAIT P0, [R5+URZ+0x168c0], R7 ;  /* 0x0168c007050075a7 */ /* 0x000e62000800017f */
[----:B------:R-:W-:Y:S04]  /*19920*/  BSSY B2, `(.L_x_1577) ;  /* 0x0000002000027945 */ /* 0x000fe80003800000 */
[----:B-1----:R-:W-:Y:S05]  /*19930*/  @!P0 BRA `(.L_x_1578) ;  /* 0x0000007000bc8947 */ /* 0x002fea0003800000 */
.L_x_1765:
[----:B------:R-:W-:Y:S05]  /*19940*/  BSYNC B2 ;  /* 0x0000000000027941 */ /* 0x000fea0003800000 */
.L_x_1577:
        /* <DEDUP_REMOVED lines=11> */
.L_x_1580:
[----:B------:R-:W-:Y:S05]  /*19a00*/  BSYNC B2 ;  /* 0x0000000000027941 */ /* 0x000fea0003800000 */
.L_x_1579:
[----:B------:R-:W-:Y:S01]  /*19a10*/  R2UR UR10, R13 ;  /* 0x000000000d0a72ca */ /* 0x000fe200000e0000 */
[----:B------:R-:W-:Y:S01]  /*19a20*/  IMAD R11, R11, 0x2, R17 ;  /* 0x000000020b0b7824 */ /* 0x000fe200078e0211 */
[----:B------:R-:W-:Y:S01]  /*19a30*/  R2UR UR6, R14 ;  /* 0x000000000e0672ca */ /* 0x000fe200000e0000 */
[----:B------:R-:W-:Y:S01]  /*19a40*/  UIADD3 UR4, UP0, UR38, 0x670, URZ ;  /* 0x0000067026047890 */ /* 0x000fe2000ff1e03f */
[----:B------:R-:W-:Y:S01]  /*19a50*/  R2UR UR7, R15 ;  /* 0x000000000f0772ca */ /* 0x000fe200000e0000 */
[----:B01----:R-:W-:Y:S01]  /*19a60*/  VIADD R5, R5, 0x168b0 ;  /* 0x000168b005057836 */ /* 0x003fe20000000000 */
[----:B------:R-:W-:Y:S01]  /*19a70*/  PLOP3.LUT P0, PT, PT, PT, PT, 0x80, 0x0 ;  /* 0x000000000000781c */ /* 0x000fe20003f0f070 */
[----:B------:R-:W-:Y:S01]  /*19a80*/  VIADD R11, R11, 0x400 ;  /* 0x000004000b0b7836 */ /* 0x000fe20000000000 */
[----:B------:R-:W-:-:S12]  /*19a90*/  UIADD3.X UR5, URZ, UR39, URZ, UP0, !UPT ;  /* 0x000000273f057290 */ /* 0x000fd800087fe43f */
.L_x_1581:
        /* <DEDUP_REMOVED lines=10> */
.L_x_1571:
[----:B------:R-:W-:Y:S05]  /*19b40*/  BSYNC B1 ;  /* 0x0000000000017941 */ /* 0x000fea0003800000 */
.L_x_1570:
[----:B------:R-:W2:Y:S01]  /*19b50*/  LDL.LU R7, [R1] ;  /* 0x0000000001077983 */ /* 0x000ea20000300800 */
[----:B------:R-:W-:Y:S01]  /*19b60*/  VIADD R29, R29, 0x1 ;  /* 0x000000011d1d7836 */ /* 0x000fe20000000000 */
[----:B------:R-:W-:Y:S01]  /*19b70*/  PLOP3.LUT P0, PT, PT, PT, PT, 0x8, 0x0 ;  /* 0x000000000000781c */ /* 0x000fe20003f0e170 */
[----:B------:R-:W-:-:S03]  /*19b80*/  VIADD R3, R3, 0xfffffffe ;  /* 0xfffffffe03037836 */ /* 0x000fc60000000000 */
[----:B------:R-:W-:Y:S02]  /*19b90*/  ISETP.NE.AND P1, PT, R29, 0x2, PT ;  /* 0x000000021d00780c */ /* 0x000fe40003f25270 */
[----:B------:R-:W-:Y:S02]  /*19ba0*/  ISETP.GE.AND P2, PT, R3, R4, PT ;  /* 0x000000040300720c */ /* 0x000fe40003f46270 */
[----:B0-----:R-:W-:Y:S02]  /*19bb0*/  SEL R5, RZ, 0x1, P1 ;  /* 0x00000001ff057807 */ /* 0x001fe40000800000 */
[----:B------:R-:W-:Y:S02]  /*19bc0*/  SEL R29, R29, RZ, P1 ;  /* 0x000000ff1d1d7207 */ /* 0x000fe40000800000 */
[----:B--2---:R-:W-:-:S05]  /*19bd0*/  LOP3.LUT R7, R7, R5, RZ, 0x3c, !PT ;  /* 0x0000000507077212 */ /* 0x004fca00078e3cff */
[----:B------:R0:W-:Y:S02]  /*19be0*/  STL [R1], R7 ;  /* 0x0000000701007387 */ /* 0x0001e40000100800 */
[----:B------:R-:W-:Y:S05]  /*19bf0*/  @!P2 BRA `(.L_x_1564) ;  /* 0x000000040064a947 */ /* 0x000fea0003800000 */
.L_x_1594:
[----:B------:R-:W-:Y:S05]  /*19c00*/  YIELD ;  /* 0x0000000000007946 */ /* 0x000fea0003800000 */
[----:B------:R-:W-:Y:S04]  /*19c10*/  BSSY B1, `(.L_x_1582) ;  /* 0x000004d000017945 */ /* 0x000fe80003800000 */
[----:B-1----:R-:W-:Y:S05]  /*19c20*/  @!P6 BRA `(.L_x_1583) ;  /* 0x00000004002ce947 */ /* 0x002fea0003800000 */
[----:B0-----:R-:W2:Y:S01]  /*19c30*/  LDL R7, [R1] ;  /* 0x0000000001077983 */ /* 0x001ea20000100800 */
[----:B------:R-:W0:Y:S02]  /*19c40*/  S2R R5, SR_TID.X ;  /* 0x0000000000057919 */ /* 0x000e240000002100 */
[----:B0-----:R-:W-:Y:S01]  /*19c50*/  LOP3.LUT R8, R5, 0x7f, RZ, 0xc0, !PT ;  /* 0x0000007f05087812 */ /* 0x001fe200078ec0ff */
[----:B------:R-:W-:Y:S01]  /*19c60*/  IMAD R5, R29, 0x8, R17 ;  /* 0x000000081d057824 */ /* 0x000fe200078e0211 */
[----:B------:R-:W-:Y:S02]  /*19c70*/  BSSY B2, `(.L_x_1584) ;  /* 0x0000005000027945 */ /* 0x000fe40003800000 */
[----:B------:R-:W-:Y:S02]  /*19c80*/  ISETP.NE.AND P2, PT, R8, RZ, PT ;  /* 0x000000ff0800720c */ /* 0x000fe40003f45270 */
[----:B--2---:R-:W-:-:S04]  /*19c90*/  SHF.L.U32 R7, R7, 0x1f, RZ ;  /* 0x0000001f07077819 */ /* 0x004fc800000006ff */
[----:B------:R-:W0:Y:S02]  /*19ca0*/  SYNCS.PHASECHK.TRANS64.TRYWAIT P1, [R5+URZ+0x168a0], R7 ;  /* 0x0168a007050075a7 */ /* 0x000e24000802017f */
[----:B0-----:R-:W-:Y:S05]  /*19cb0*/  @!P1 BRA `(.L_x_1585) ;  /* 0x0000006c00f09947 */ /* 0x001fea0003800000 */
.L_x_1766:
[----:B------:R-:W-:Y:S05]  /*19cc0*/  BSYNC B2 ;  /* 0x0000000000027941 */ /* 0x000fea0003800000 */
.L_x_1584:
        /* <DEDUP_REMOVED lines=9> */
.L_x_1587:
[----:B------:R-:W-:Y:S05]  /*19d60*/  BSYNC B2 ;  /* 0x0000000000027941 */ /* 0x000fea0003800000 */
.L_x_1586:
        /* <DEDUP_REMOVED lines=10> */
[----:B------:R-:W-:-:S10]  /*19e10*/  UMOV UR7, 0x12f00000 ;  /* 0x12f0000000077882 */ /* 0x000fd40000000000 */
.L_x_1588:
        /* <DEDUP_REMOVED lines=13> */
.L_x_1767:
[----:B------:R-:W-:Y:S05]  /*19ef0*/  BSYNC B2 ;  /* 0x0000000000027941 */ /* 0x000fea0003800000 */
.L_x_1589:
        /* <DEDUP_REMOVED lines=11> */
.L_x_1592:
[----:B------:R-:W-:Y:S05]  /*19fb0*/  BSYNC B2 ;  /* 0x0000000000027941 */ /* 0x000fea0003800000 */
.L_x_1591:
[----:B------:R-:W-:Y:S01]  /*19fc0*/  R2UR UR10, R13 ;  /* 0x000000000d0a72ca */ /* 0x000fe200000e0000 */
[----:B------:R-:W-:Y:S01]  /*19fd0*/  UIADD3 UR4, UP0, UR38, 0x670, URZ ;  /* 0x0000067026047890 */ /* 0x000fe2000ff1e03f */
[----:B------:R-:W-:Y:S01]  /*19fe0*/  R2UR UR6, R14 ;  /* 0x000000000e0672ca */ /* 0x000fe200000e0000 */
[----:B------:R-:W-:Y:S01]  /*19ff0*/  VIADD R8, R8, 0x400 ;  /* 0x0000040008087836 */ /* 0x000fe20000000000 */
[----:B------:R-:W-:Y:S01]  /*1a000*/  R2UR UR7, R15 ;  /* 0x000000000f0772ca */ /* 0x000fe200000e0000 */
[----:B01----:R-:W-:Y:S01]  /*1a010*/  VIADD R5, R5, 0x168b0 ;  /* 0x000168b005057836 */ /* 0x003fe20000000000 */
[----:B------:R-:W-:Y:S01]  /*1a020*/  PLOP3.LUT P1, PT, PT, PT, PT, 0x80, 0x0 ;  /* 0x000000000000781c */ /* 0x000fe20003f2f070 */
[----:B------:R-:W-:-:S12]  /*1a030*/  UIADD3.X UR5, URZ, UR39, URZ, UP0, !UPT ;  /* 0x000000273f057290 */ /* 0x000fd800087fe43f */
.L_x_1593:
        /* <DEDUP_REMOVED lines=10> */
.L_x_1583:
[----:B------:R-:W-:Y:S05]  /*1a0e0*/  BSYNC B1 ;  /* 0x0000000000017941 */ /* 0x000fea0003800000 */
.L_x_1582:
[----:B0-----:R-:W2:Y:S01]  /*1a0f0*/  LDL.LU R7, [R1] ;  /* 0x0000000001077983 */ /* 0x001ea20000300800 */
[----:B------:R-:W-:Y:S01]  /*1a100*/  VIADD R29, R29, 0x1 ;  /* 0x000000011d1d7836 */ /* 0x000fe20000000000 */
[C---:B------:R-:W-:Y:S01]  /*1a110*/  ISETP.GT.AND P2, PT, R3.reuse, R4, PT ;  /* 0x000000040300720c */ /* 0x040fe20003f44270 */
[----:B------:R-:W-:-:S03]  /*1a120*/  VIADD R3, R3, 0xffffffff ;  /* 0xffffffff03037836 */ /* 0x000fc60000000000 */
[----:B------:R-:W-:-:S04]  /*1a130*/  ISETP.NE.AND P1, PT, R29, 0x2, PT ;  /* 0x000000021d00780c */ /* 0x000fc80003f25270 */
[----:B------:R-:W-:Y:S02]  /*1a140*/  SEL R5, RZ, 0x1, P1 ;  /* 0x00000001ff057807 */ /* 0x000fe40000800000 */
[----:B------:R-:W-:Y:S02]  /*1a150*/  SEL R29, R29, RZ, P1 ;  /* 0x000000ff1d1d7207 */ /* 0x000fe40000800000 */
[----:B--2---:R-:W-:-:S05]  /*1a160*/  LOP3.LUT R7, R7, R5, RZ, 0x3c, !PT ;  /* 0x0000000507077212 */ /* 0x004fca00078e3cff */
[----:B------:R1:W-:Y:S01]  /*1a170*/  STL [R1], R7 ;  /* 0x0000000701007387 */ /* 0x0003e20000100800 */
[----:B------:R-:W-:Y:S05]  /*1a180*/  @P2 BRA `(.L_x_1594) ;  /* 0xfffffff8009c2947 */ /* 0x000fea000383ffff */
.L_x_1564:
[----:B------:R-:W-:Y:S05]  /*1a190*/  BSYNC B0 ;  /* 0x0000000000007941 */ /* 0x000fea0003800000 */
.L_x_1563:
[----:B01----:R-:W2:Y:S01]  /*1a1a0*/  LDL R7, [R1+0x10] ;  /* 0x0000100001077983 */ /* 0x003ea20000100800 */
[----:B------:R-:W0:Y:S01]  /*1a1b0*/  LDC R2, c[0x0][0x448] ;  /* 0x00011200ff027b82 */ /* 0x000e220000000800 */
[----:B------:R-:W-:Y:S07]  /*1a1c0*/  @!P0 WARPSYNC.ALL ;  /* 0x0000000000008948 */ /* 0x000fee0003800000 */
[----:B------:R-:W-:Y:S01]  /*1a1d0*/  @!P0 BAR.SYNC.DEFER_BLOCKING 0xc, 0x200 ;  /* 0x0308000000008b1d */ /* 0x000fe20000010000 */
[----:B0-----:R-:W-:-:S13]  /*1a1e0*/  ISETP.NE.AND P1, PT, R2, 0x1, PT ;  /* 0x000000010200780c */ /* 0x001fda0003f25270 */
[----:B------:R-:W0:Y:S08]  /*1a1f0*/  @P1 LDC R4, c[0x0][0x44c] ;  /* 0x00011300ff041b82 */ /* 0x000e300000000800 */
[----:B------:R-:W1:Y:S01]  /*1a200*/  @P1 LDC R2, c[0x0][0x450] ;  /* 0x00011400ff021b82 */ /* 0x000e620000000800 */
[----:B--2---:R-:W-:-:S04]  /*1a210*/  VIADD R3, R7, 0xbf ;  /* 0x000000bf07037836 */ /* 0x004fc80000000000 */
[----:B0-----:R-:W-:-:S05]  /*1a220*/  @P1 IMAD.HI.U32 R4, R3, R4, RZ ;  /* 0x0000000403041227 */ /* 0x001fca00078e00ff */
[----:B-1----:R-:W-:-:S05]  /*1a230*/  @P1 SHF.R.U32.HI R3, RZ, R2, R4 ;  /* 0x00000002ff031219 */ /* 0x002fca0000011604 */
[----:B------:R-:W-:Y:S02]  /*1a240*/  IMAD.IADD R9, R9, 0x1, R3 ;  /* 0x0000000109097824 */ /* 0x000fe400078e0203 */
[----:B------:R-:W0:Y:S02]  /*1a250*/  LDC.64 R2, c[0x0][0x9e0] ;  /* 0x00027800ff027b82 */ /* 0x000e240000000a00 */
[----:B0-----:R-:W-:Y:S01]  /*1a260*/  ISETP.GE.AND P2, PT, R3, 0x1, PT ;  /* 0x000000010300780c */ /* 0x001fe20003f46270 */
[----:B------:R-:W-:-:S12]  /*1a270*/  IMAD.IADD R2, R9, 0x1, R2 ;  /* 0x0000000109027824 */ /* 0x000fd800078e0202 */
        /* <DEDUP_REMOVED lines=12> */
.L_x_1597:
[----:B------:R-:W-:-:S13]  /*1a340*/  ISETP.NE.AND P0, PT, R3, 0x1, PT ;  /* 0x000000010300780c */ /* 0x000fda0003f05270 */
[----:B------:R-:W0:Y:S02]  /*1a350*/  @P0 LDC.64 R4, c[0x0][0x9e8] ;  /* 0x00027a00ff040b82 */ /* 0x000e240000000a00 */
[----:B0-----:R-:W-:-:S05]  /*1a360*/  @P0 IMAD.HI.U32 R4, R6, R4, RZ ;  /* 0x0000000406040227 */ /* 0x001fca00078e00ff */
[----:B------:R-:W-:-:S07]  /*1a370*/  @P0 SHF.R.U32.HI R6, RZ, R5, R4 ;  /* 0x00000005ff060219 */ /* 0x000fce0000011604 */
.L_x_1598:
[----:B------:R-:W-:Y:S05]  /*1a380*/  BSYNC B0 ;  /* 0x0000000000007941 */ /* 0x000fea0003800000 */
.L_x_1596:
[----:B------:R-:W-:-:S05]  /*1a390*/  IMAD R5, R6, R3, R3 ;  /* 0x0000000306057224 */ /* 0x000fca00078e0203 */
[----:B------:R-:W-:-:S07]  /*1a3a0*/  VIMNMX R2, R2, R5, PT ;  /* 0x0000000502027248 */ /* 0x000fce0003fe0100 */
.L_x_1595:
[----:B------:R-:W2:Y:S01]  /*1a3b0*/  LDL R8, [R1+0x44] ;  /* 0x0000440001087983 */ /* 0x000ea20000100800 */
[----:B------:R-:W0:Y:S01]  /*1a3c0*/  @P1 LDC R5, c[0x0][0x44c] ;  /* 0x00011300ff051b82 */ /* 0x000e220000000800 */
[----:B------:R-:W-:Y:S01]  /*1a3d0*/  VIADD R2, R2, 0x7f ;  /* 0x0000007f02027836 */ /* 0x000fe20000000000 */
[----:B------:R-:W-:Y:S01]  /*1a3e0*/  ULDC UR4, c[0x0][0x9dc] ;  /* 0x0002770000047ab9 */ /* 0x000fe20000000800 */
[----:B------:R-:W-:-:S05]  /*1a3f0*/  IMAD.MOV.U32 R6, RZ, RZ, R7 ;  /* 0x000000ffff067224 */ /* 0x000fca00078e0007 */
[----:B------:R-:W1:Y:S01]  /*1a400*/  @P1 LDC R4, c[0x0][0x450] ;  /* 0x00011400ff041b82 */ /* 0x000e620000000800 */
[----:B0-----:R-:W-:-:S05]  /*1a410*/  @P1 IMAD.HI.U32 R5, R7, R5, RZ ;  /* 0x0000000507051227 */ /* 0x001fca00078e00ff */
[----:B-1----:R-:W-:Y:S02]  /*1a420*/  @P1 SHF.R.U32.HI R6, RZ, R4, R5 ;  /* 0x00000004ff061219 */ /* 0x002fe40000011605 */
[----:B------:R-:W-:-:S03]  /*1a430*/  SHF.R.S32.HI R5, RZ, 0x1f, R2 ;  /* 0x0000001fff057819 */ /* 0x000fc60000011402 */
[----:B------:R-:W-:Y:S01]  /*1a440*/  IMAD.IADD R7, R19, 0x1, R6 ;  /* 0x0000000113077824 */ /* 0x000fe200078e0206 */
[----:B------:R-:W-:-:S03]  /*1a450*/  LEA.HI R5, R5, R2, RZ, 0x7 ;  /* 0x0000000205057211 */ /* 0x000fc600078f38ff */
[----:B------:R-:W-:Y:S01]  /*1a460*/  VIADD R2, R7, -UR4 ;  /* 0x8000000407027c36 */ /* 0x000fe20008000000 */
[----:B------:R-:W-:-:S05]  /*1a470*/  SHF.R.S32.HI R9, RZ, 0x7, R5 ;  /* 0x00000007ff097819 */ /* 0x000fca0000011405 */
[----:B------:R0:W-:Y:S01]  /*1a480*/  STL [R1+0x48], R9 ;  /* 0x0000480901007387 */ /* 0x0001e20000100800 */
[----:B--2---:R-:W-:Y:S01]  /*1a490*/  VIMNMX R6, R8, R9, PT ;  /* 0x0000000908067248 */ /* 0x004fe20003fe0100 */
[----:B0-----:R-:W-:Y:S06]  /*1a4a0*/  @!P2 BRA `(.L_x_1599) ;  /* 0x000000000044a947 */ /* 0x001fec0003800000 */
        /* <DEDUP_REMOVED lines=10> */
.L_x_1601:
[----:B------:R-:W-:-:S13]  /*1a550*/  ISETP.NE.AND P0, PT, R3, 0x1, PT ;  /* 0x000000010300780c */ /* 0x000fda0003f05270 */
[----:B------:R-:W0:Y:S02]  /*1a560*/  @P0 LDC.64 R4, c[0x0][0x9e8] ;  /* 0x00027a00ff040b82 */ /* 0x000e240000000a00 */
[----:B0-----:R-:W-:-:S05]  /*1a570*/  @P0 IMAD.HI.U32 R4, R7, R4, RZ ;  /* 0x0000000407040227 */ /* 0x001fca00078e00ff */
[----:B------:R-:W-:-:S07]  /*1a580*/  @P0 SHF.R.U32.HI R7, RZ, R5, R4 ;  /* 0x00000005ff070219 */ /* 0x000fce0000011604 */
.L_x_1602:
[----:B------:R-:W-:Y:S05]  /*1a590*/  BSYNC B0 ;  /* 0x0000000000007941 */ /* 0x000fea0003800000 */
.L_x_1600:
[----:B------:R-:W-:-:S05]  /*1a5a0*/  IMAD R3, R7, R3, RZ ;  /* 0x0000000307037224 */ /* 0x000fca00078e02ff */
[----:B------:R-:W-:-:S07]  /*1a5b0*/  VIMNMX R2, R2, R3, !PT ;  /* 0x0000000302027248 */ /* 0x000fce0007fe0100 */
.L_x_1599:
[----:B------:R-:W-:Y:S01]  /*1a5c0*/  SHF.R.S32.HI R3, RZ, 0x1f, R2 ;  /* 0x0000001fff037819 */ /* 0x000fe20000011402 */
[----:B------:R-:W-:Y:S01]  /*1a5d0*/  BSSY B0, `(.L_x_1603) ;  /* 0x0000025000007945 */ /* 0x000fe20003800000 */
[----:B------:R-:W-:Y:S02]  /*1a5e0*/  ISETP.NE.AND P1, PT, R0, RZ, PT ;  /* 0x000000ff0000720c */ /* 0x000fe40003f25270 */
[----:B------:R-:W-:-:S04]  /*1a5f0*/  LEA.HI R3, R3, R2, RZ, 0x7 ;  /* 0x0000000203037211 */ /* 0x000fc800078f38ff */
[----:B------:R-:W-:-:S04]  /*1a600*/  SHF.R.S32.HI R3, RZ, 0x7, R3 ;  /* 0x00000007ff037819 */ /* 0x000fc80000011403 */
[----:B------:R-:W-:-:S03]  /*1a610*/  VIMNMX R8, RZ, R3, !PT ;  /* 0x00000003ff087248 */ /* 0x000fc60007fe0100 */
[----:B------:R-:W0:Y:S01]  /*1a620*/  @!P1 LDC R0, c[0x0][0x9f0] ;  /* 0x00027c00ff009b82 */ /* 0x000e220000000800 */
[----:B------:R-:W-:Y:S01]  /*1a630*/  ISETP.GT.AND P0, PT, R6, R8, PT ;  /* 0x000000080600720c */ /* 0x000fe20003f04270 */
[----:B------:R1:W-:Y:S04]  /*1a640*/  STL [R1+0x20], R8 ;  /* 0x0000200801007387 */ /* 0x0003e80000100800 */
[----:B------:R1:W-:Y:S08]  /*1a650*/  STL [R1+0x24], RZ ;  /* 0x000024ff01007387 */ /* 0x0003f00000100800 */
[----:B-1----:R-:W-:Y:S05]  /*1a660*/  @!P0 BRA `(.L_x_1604) ;  /* 0x00000000006c8947 */ /* 0x002fea0003800000 */
[-C--:B0-----:R-:W-:Y:S02]  /*1a670*/  IABS R4, R0.reuse ;  /* 0x0000000000047213 */ /* 0x081fe40000000000 */
[----:B------:R-:W-:Y:S02]  /*1a680*/  IABS R7, R0 ;  /* 0x0000000000077213 */ /* 0x000fe40000000000 */
[----:B------:R-:W0:Y:S03]  /*1a690*/  I2F.RP R2, R4 ;  /* 0x0000000400027306 */ /* 0x000e260000209400 */
        /* <DEDUP_REMOVED lines=24> */
.L_x_1604:
[----:B------:R-:W-:Y:S05]  /*1a820*/  BSYNC B0 ;  /* 0x0000000000007941 */ /* 0x000fea0003800000 */
.L_x_1603:
[----:B------:R-:W2:Y:S04]  /*1a830*/  LDL R2, [R1+0x24] ;  /* 0x0000240001027983 */ /* 0x000ea80000100800 */
[----:B0-----:R-:W2:Y:S01]  /*1a840*/  LDL R0, [R1+0x40] ;  /* 0x0000400001007983 */ /* 0x001ea20000100800 */
[----:B------:R-:W-:Y:S01]  /*1a850*/  BSSY B7, `(.L_x_1605) ;  /* 0x0000355000077945 */ /* 0x000fe20003800000 */
[----:B--2---:R-:W-:-:S05]  /*1a860*/  IMAD R0, R0, R2, R8 ;  /* 0x0000000200007224 */ /* 0x004fca00078e0208 */
        /* <DEDUP_REMOVED lines=9> */
[----:B-1----:R-:W0:Y:S01]  /*1a900*/  S2R R5, SR_LANEID ;  /* 0x0000000000057919 */ /* 0x002e220000000000 */
        /* <DEDUP_REMOVED lines=10> */
[----:B0-----:R-:W-:Y:S01]  /*1a9b0*/  IADD3 R24, R0, UR36, R7 ;  /* 0x0000002400187c10 */ /* 0x001fe2000fffe007 */
[----:B------:R-:W-:Y:S06]  /*1a9c0*/  BRA `(.L_x_1607) ;  /* 0x0000003000f47947 */ /* 0x000fec0003800000 */
.L_x_1606:
        /* <DEDUP_REMOVED lines=10> */
[----:B-1----:R-:W-:Y:S02]  /*1aa70*/  IMAD.U32 R5, RZ, RZ, UR7 ;  /* 0x00000007ff057e24 */ /* 0x002fe4000f8e00ff */
        /* <DEDUP_REMOVED lines=9> */
.L_x_1609:
[----:B------:R-:W-:Y:S05]  /*1ab10*/  BSYNC B6 ;  /* 0x0000000000067941 */ /* 0x000fea0003800000 */
.L_x_1608:
        /* <DEDUP_REMOVED lines=10> */
[----:B-1----:R-:W-:Y:S02]  /*1abc0*/  IMAD.U32 R5, RZ, RZ, UR7 ;  /* 0x00000007ff057e24 */ /* 0x002fe4000f8e00ff */
        /* <DEDUP_REMOVED lines=8> */
[----:B--2---:R-:W-:Y:S05]  /*1ac50*/  CALL.ABS.NOINC R2 ;  /* 0x0000000002007343 */ /* 0x004fea0003c00000 */
.L_x_1612:
        /* <DEDUP_REMOVED lines=15> */
.L_x_1611:
[----:B------:R-:W-:Y:S05]  /*1ad50*/  BSYNC B6 ;  /* 0x0000000000067941 */ /* 0x000fea0003800000 */
.L_x_1610:
[----:B------:R-:W-:Y:S01]  /*1ad60*/  ULDC.64 UR4, c[0x0][0x9f8] ;  /* 0x00027e0000047ab9 */ /* 0x000fe20000000a00 */
[----:B------:R-:W-:Y:S01]  /*1ad70*/  IMAD.MOV.U32 R25, RZ, RZ, R27 ;  /* 0x000000ffff197224 */ /* 0x000fe200078e001b */
[----:B------:R-:W-:-:S04]  /*1ad80*/  ISETP.NE.U32.AND P0, PT, RZ, UR4, PT ;  /* 0x00000004ff007c0c */ /* 0x000fc8000bf05070 */
[----:B------:R-:W-:Y:S01]  /*1ad90*/  ISETP.NE.AND.EX P0, PT, RZ, UR5, PT, P0 ;  /* 0x00000005ff007c0c */ /* 0x000fe2000bf05300 */
[----:B------:R-:W-:-:S12]  /*1ada0*/  ULDC.64 UR4, c[0x0][0xa08] ;  /* 0x0002820000047ab9 */ /* 0x000fd80000000a00 */
[----:B------:R-:W0:Y:S02]  /*1adb0*/  @P0 LDC.64 R2, c[0x0][0x9f8] ;  /* 0x00027e00ff020b82 */ /* 0x000e240000000a00 */
[----:B0-----:R-:W-:-:S05]  /*1adc0*/  @P0 IMAD.WIDE R2, R27, 0x4, R2 ;  /* 0x000000041b020825 */ /* 0x001fca00078e0202 */
[----:B------:R0:W2:Y:S01]  /*1add0*/  @P0 LDG.E R25, desc[UR40][R2.64] ;  /* 0x0000002802190981 */ /* 0x0000a2000c1e1900 */
[----:B------:R-:W-:Y:S01]  /*1ade0*/  VIADD R23, R23, 0xffffffff ;  /* 0xffffffff17177836 */ /* 0x000fe20000000000 */
[----:B0-----:R-:W0:Y:S02]  /*1adf0*/  LDC.64 R2, c[0x0][0x418] ;  /* 0x00010600ff027b82 */ /* 0x001e240000000a00 */
[----:B0-----:R-:W-:Y:S01]  /*1ae00*/  LOP3.LUT P0, RZ, R2, UR4, RZ, 0xfc, !PT ;  /* 0x0000000402ff7c12 */ /* 0x001fe2000f80fcff */
[----:B------:R-:W-:-:S03]  /*1ae10*/  UMOV UR4, 0xffffffff ;  /* 0xffffffff00047882 */ /* 0x000fc60000000000 */
[----:B------:R-:W-:Y:S02]  /*1ae20*/  LOP3.LUT P0, RZ, R3, UR5, RZ, 0xfc, P0 ;  /* 0x0000000503ff7c12 */ /* 0x000fe4000800fcff */
[----:B--2---:R-:W-:Y:S02]  /*1ae30*/  SHF.R.S32.HI R7, RZ, 0x1f, R25 ;  /* 0x0000001fff077819 */ /* 0x004fe40000011419 */
[----:B------:R-:W-:-:S03]  /*1ae40*/  SEL R19, R25, RZ, !P0 ;  /* 0x000000ff19137207 */ /* 0x000fc60004000000 */
[----:B------:R0:W-:Y:S01]  /*1ae50*/  STL [R1+0x4], R7 ;  /* 0x0000040701007387 */ /* 0x0001e20000100800 */
[----:B------:R-:W-:Y:S05]  /*1ae60*/  BRA.DIV UR4, `(.L_x_1613) ;  /* 0x0000005e04ac7947 */ /* 0x000fea000b800000 */
[----:B------:R-:W2:Y:S02]  /*1ae70*/  S2R R0, SR_TID.X ;  /* 0x0000000000007919 */ /* 0x000ea40000002100 */
[----:B--2---:R-:W-:-:S04]  /*1ae80*/  SHF.R.U32.HI R0, RZ, 0x5, R0 ;  /* 0x00000005ff007819 */ /* 0x004fc80000011600 */
[----:B------:R-:W-:-:S05]  /*1ae90*/  LOP3.LUT R0, R0, 0x3, RZ, 0xc0, !PT ;  /* 0x0000000300007812 */ /* 0x000fca00078ec0ff */
[----:B------:R2:W3:Y:S02]  /*1aea0*/  SHFL.IDX PT, R14, R0, RZ, 0x1f ;  /* 0x00001fff000e7589 */ /* 0x0004e400000e0000 */
.L_x_1770:
[----:B---3--:R-:W-:Y:S02]  /*1aeb0*/  ISETP.NE.AND P0, PT, R14, RZ, PT ;  /* 0x000000ff0e00720c */ /* 0x008fe40003f05270 */
[----:B------:R-:W-:Y:S02]  /*1aec0*/  PLOP3.LUT P1, PT, PT, PT, PT, 0x8, 0x0 ;  /* 0x000000000000781c */ /* 0x000fe40003f2e170 */
[----:B------:R-:W-:-:S11]  /*1aed0*/  LOP3.LUT R22, R22, 0xfffffffe, RZ, 0xc0, !PT ;  /* 0xfffffffe16167812 */ /* 0x000fd600078ec0ff */
[----:B------:R-:W-:Y:S01]  /*1aee0*/  @P1 LOP3.LUT R22, R22, 0x1, RZ, 0xfc, !PT ;  /* 0x0000000116161812 */ /* 0x000fe200078efcff */
[----:B------:R-:W-:Y:S06]  /*1aef0*/  @P0 BRA `(.L_x_1614) ;  /* 0x0000000000f00947 */ /* 0x000fec0003800000 */
[----:B------:R-:W-:-:S03]  /*1af00*/  UMOV UR4, 0xffffffff ;  /* 0xffffffff00047882 */ /* 0x000fc60000000000 */
[----:B------:R-:W-:Y:S05]  /*1af10*/  BRA.DIV UR4, `(.L_x_1615) ;  /* 0x0000005e04b47947 */ /* 0x000fea000b800000 */
[----:B------:R-:W-:-:S13]  /*1af20*/  ELECT P6, URZ, PT ;  /* 0x00000000003f782f */ /* 0x000fda00038c0000 */
.L_x_1773:
[----:B------:R-:W-:Y:S05]  /*1af30*/  @!P6 BRA `(.L_x_1614) ;  /* 0x0000000000e0e947 */ /* 0x000fea0003800000 */
[----:B------:R-:W-:-:S04]  /*1af40*/  ISETP.NE.U32.AND P0, PT, R2, RZ, PT ;  /* 0x000000ff0200720c */ /* 0x000fc80003f05070 */
[----:B------:R-:W-:-:S13]  /*1af50*/  ISETP.NE.AND.EX P0, PT, R3, RZ, PT, P0 ;  /* 0x000000ff0300720c */ /* 0x000fda0003f05300 */
[----:B------:R-:W-:Y:S05]  /*1af60*/  @!P0 BRA `(.L_x_1616) ;  /* 0x0000000000488947 */ /* 0x000fea0003800000 */
[----:B------:R-:W3:Y:S01]  /*1af70*/  LDC R6, c[0x0][0x43c] ;  /* 0x00010f00ff067b82 */ /* 0x000ee20000000800 */
[----:B--2---:R-:W-:Y:S01]  /*1af80*/  IMAD.MOV.U32 R0, RZ, RZ, R23 ;  /* 0x000000ffff007224 */ /* 0x004fe200078e0017 */
[----:B------:R-:W-:Y:S01]  /*1af90*/  ULDC.64 UR4, c[0x0][0x428] ;  /* 0x00010a0000047ab9 */ /* 0x000fe20000000a00 */
[----:B---3--:R-:W-:-:S13]  /*1afa0*/  ISETP.NE.AND P0, PT, R6, 0x1, PT ;  /* 0x000000010600780c */ /* 0x008fda0003f05270 */
[----:B-1----:R-:W1:Y:S02]  /*1afb0*/  @P0 LDC.64 R4, c[0x0][0x440] ;  /* 0x00011000ff040b82 */ /* 0x002e640000000a00 */
        /* <DEDUP_REMOVED lines=13> */
.L_x_1616:
[----:B--2---:R-:W-:Y:S01]  /*1b090*/  IMAD R0, R18, 0x8, R17 ;  /* 0x0000000812007824 */ /* 0x004fe200078e0211 */
[----:B---3--:R-:W-:-:S04]  /*1b0a0*/  SHF.L.U32 R2, R28, 0x1f, RZ ;  /* 0x0000001f1c027819 */ /* 0x008fc800000006ff */
[----:B------:R-:W2:Y:S02]  /*1b0b0*/  SYNCS.PHASECHK.TRANS64.TRYWAIT P0, [R0+URZ+0x16840], R2 ;  /* 0x01684002000075a7 */ /* 0x000ea4000800017f */
[----:B--2---:R-:W-:Y:S05]  /*1b0c0*/  @!P0 BRA `(.L_x_1617) ;  /* 0x0000005c00688947 */ /* 0x004fea0003800000 */
.L_x_1774:
[----:B------:R-:W3:Y:S02]  /*1b0d0*/  S2R R3, SR_TID.X ;  /* 0x0000000000037919 */ /* 0x000ee40000002100 */
[----:B---3--:R-:W-:-:S04]  /*1b0e0*/  LOP3.LUT R3, R3, 0x7f, RZ, 0xc0, !PT ;  /* 0x0000007f03037812 */ /* 0x008fc800078ec0ff */
[----:B------:R-:W-:-:S13]  /*1b0f0*/  ISETP.NE.AND P0, PT, R3, RZ, PT ;  /* 0x000000ff0300720c */ /* 0x000fda0003f05270 */
[----:B------:R-:W-:Y:S05]  /*1b100*/  @P0 BRA `(.L_x_1618) ;  /* 0x00000000001c0947 */ /* 0x000fea0003800000 */
[----:B------:R-:W3:Y:S01]  /*1b110*/  S2R R3, SR_TID.X ;  /* 0x0000000000037919 */ /* 0x000ee20000002100 */
[----:B--2---:R-:W-:-:S04]  /*1b120*/  IMAD.MOV.U32 R2, RZ, RZ, 0x4000 ;  /* 0x00004000ff027424 */ /* 0x004fc800078e00ff */
[----:B------:R4:W-:Y:S01]  /*1b130*/  SYNCS.ARRIVE.TRANS64 RZ, [R0+URZ+0x16830], R2 ;  /* 0x0168300200ff79a7 */ /* 0x0009e2000800003f */
[----:B---3--:R-:W-:-:S04]  /*1b140*/  LOP3.LUT R3, R3, 0x1f, RZ, 0xc0, !PT ;  /* 0x0000001f03037812 */ /* 0x008fc800078ec0ff */
[----:B------:R-:W-:-:S13]  /*1b150*/  ISETP.NE.AND P0, PT, R3, RZ, PT ;  /* 0x000000ff0300720c */ /* 0x000fda0003f05270 */
[----:B----4-:R-:W-:Y:S05]  /*1b160*/  @!P0 BRA `(.L_x_1618) ;  /* 0x0000000000048947 */ /* 0x010fea0003800000 */
[----:B------:R-:W-:Y:S01]  /*1b170*/  BPT.TRAP 0x1 ;  /* 0x000000040000795c */ /* 0x000fe20000300000 */
.L_x_1618:
[----:B------:R-:W-:Y:S01]  /*1b180*/  R2UR UR9, R0 ;  /* 0x00000000000972ca */ /* 0x000fe200000e0000 */
[----:B--2---:R-:W-:Y:S01]  /*1b190*/  IMAD R0, R18, 0x4000, R17 ;  /* 0x0000400012007824 */ /* 0x004fe200078e0211 */
        /* <DEDUP_REMOVED lines=12> */
[----:B------:R-:W-:Y:S02]  /*1b260*/  ULEA UR11, UR11, UR4, 0x7 ;  /* 0x000000040b0b7291 */ /* 0x000fe4000f8e383f */
[----:B------:R-:W-:Y:S01]  /*1b270*/  UIADD3 UR8, UR8, 0xe400, URZ ;  /* 0x0000e40008087890 */ /* 0x000fe2000fffe03f */
[----:B------:R-:W-:-:S05]  /*1b280*/  UMOV UR4, 0x0 ;  /* 0x0000000000047882 */ /* 0x000fca0000000000 */
[----:B------:R-:W-:-:S03]  /*1b290*/  @P0 LOP3.LUT R22, R22, 0x1, RZ, 0xfc, !PT ;  /* 0x0000000116160812 */ /* 0x000fc600078efcff */
[----:B------:R3:W-:Y:S02]  /*1b2a0*/  UTMALDG.4D [UR8], [UR6], desc[UR4] ;  /* 0x00000408060075b4 */ /* 0x0007e40008019000 */
[----:B---3--:R-:W-:Y:S02]  /*1b2b0*/  NOP ;  /* 0x0000000000007918 */ /* 0x008fe40000000000 */
.L_x_1614:
[----:B------:R-:W3:Y:S01]  /*1b2c0*/  LDL.LU R3, [R1+0x28] ;  /* 0x0000280001037983 */ /* 0x000ee20000300800 */
[----:B------:R-:W-:Y:S05]  /*1b2d0*/  WARPSYNC.ALL ;  /* 0x0000000000007948 */ /* 0x000fea0003800000 */
[----:B------:R-:W-:Y:S01]  /*1b2e0*/  ULDC.64 UR4, c[0x0][0x298] ;  /* 0x0000a60000047ab9 */ /* 0x000fe20000000a00 */
[----:B--2---:R-:W-:Y:S01]  /*1b2f0*/  VIADD R0, R17, 0x8400 ;  /* 0x0000840011007836 */ /* 0x004fe20000000000 */
[----:B------:R-:W-:Y:S01]  /*1b300*/  ULDC.64 UR6, c[0x0][0xa00] ;  /* 0x0002800000067ab9 */ /* 0x000fe20000000a00 */
[----:B------:R-:W-:Y:S01]  /*1b310*/  BSSY B6, `(.L_x_1619) ;  /* 0x0000022000067945 */ /* 0x000fe20003800000 */
[----:B------:R-:W-:Y:S01]  /*1b320*/  BAR.SYNC.DEFER_BLOCKING 0x8, 0x200 ;  /* 0x0208000000007b1d */ /* 0x000fe20000010000 */
[----:B------:R-:W-:-:S02]  /*1b330*/  ISETP.NE.U32.AND P0, PT, RZ, UR6, PT ;  /* 0x00000006ff007c0c */ /* 0x000fc4000bf05070 */
[----:B------:R-:W-:Y:S02]  /*1b340*/  LOP3.LUT P1, RZ, R0, 0x3ff, RZ, 0xc0, !PT ;  /* 0x000003ff00ff7812 */ /* 0x000fe4000782c0ff */
[----:B------:R-:W-:Y:S02]  /*1b350*/  ISETP.NE.AND.EX P0, PT, RZ, UR7, PT, P0 ;  /* 0x00000007ff007c0c */ /* 0x000fe4000bf05300 */
[----:B---3--:R-:W-:Y:S01]  /*1b360*/  SHF.R.S32.HI R2, RZ, 0x1f, R3 ;  /* 0x0000001fff027819 */ /* 0x008fe20000011403 */
[----:B-1----:R-:W-:-:S04]  /*1b370*/  IMAD.WIDE.U32 R4, R3, UR4, RZ ;  /* 0x0000000403047c25 */ /* 0x002fc8000f8e00ff */
        /* <DEDUP_REMOVED lines=27> */
.L_x_1620:
[----:B------:R-:W-:Y:S05]  /*1b530*/  BSYNC B6 ;  /* 0x0000000000067941 */ /* 0x000fea0003800000 */
.L_x_1619:
[----:B------:R-:W2:Y:S01]  /*1b540*/  LDL.LU R20, [R1+0x38] ;  /* 0x0000380001147983 */ /* 0x000ea20000300800 */
[----:B------:R-:W-:Y:S01]  /*1b550*/  ULDC.64 UR6, c[0x0][0x2e0] ;  /* 0x0000b80000067ab9 */ /* 0x000fe20000000a00 */
[----:B------:R-:W3:Y:S01]  /*1b560*/  LDC R9, c[0x0][0x448] ;  /* 0x00011200ff097b82 */ /* 0x000ee20000000800 */
[----:B------:R-:W-:Y:S01]  /*1b570*/  ULDC.64 UR4, c[0x0][0x2d8] ;  /* 0x0000b60000047ab9 */ /* 0x000fe20000000a00 */
[----:B-1----:R-:W2:Y:S01]  /*1b580*/  LDL.LU.64 R2, [R1+0x28] ;  /* 0x0000280001027983 */ /* 0x002ea20000300a00 */
[----:B------:R-:W-:-:S03]  /*1b590*/  ULDC.64 UR8, c[0x0][0x280] ;  /* 0x0000a00000087ab9 */ /* 0x000fc60000000a00 */
[----:B------:R-:W4:Y:S04]  /*1b5a0*/  LDL.LU R21, [R1+0x3c] ;  /* 0x00003c0001157983 */ /* 0x000f280000300800 */
[----:B------:R-:W4:Y:S04]  /*1b5b0*/  LDL.LU R4, [R1+0x30] ;  /* 0x0000300001047983 */ /* 0x000f280000300800 */
[----:B------:R-:W4:Y:S01]  /*1b5c0*/  LDL R12, [R1+0x10] ;  /* 0x00001000010c7983 */ /* 0x000f220000100800 */
[----:B---3--:R-:W-:-:S13]  /*1b5d0*/  ISETP.NE.AND P1, PT, R9, 0x1, PT ;  /* 0x000000010900780c */ /* 0x008fda0003f25270 */
[----:B------:R-:W1:Y:S08]  /*1b5e0*/  @P1 LDC R5, c[0x0][0x450] ;  /* 0x00011400ff051b82 */ /* 0x000e700000000800 */
[----:B------:R-:W3:Y:S01]  /*1b5f0*/  @P1 LDC R8, c[0x0][0x450] ;  /* 0x00011400ff081b82 */ /* 0x000ee20000000800 */
[----:B--2---:R-:W-:Y:S02]  /*1b600*/  IMAD.MOV.U32 R3, RZ, RZ, R20 ;  /* 0x000000ffff037224 */ /* 0x004fe400078e0014 */
[----:B------:R-:W2:Y:S01]  /*1b610*/  S2R R20, SR_TID.X ;  /* 0x0000000000147919 */ /* 0x000ea20000002100 */
        /* <DEDUP_REMOVED lines=9> */
[C---:B--2---:R-:W-:Y:S01]  /*1b6b0*/  LOP3.LUT R21, R20.reuse, 0x7f, RZ, 0xc0, !PT ;  /* 0x0000007f14157812 */ /* 0x044fe200078ec0ff */
[----:B------:R-:W-:-:S03]  /*1b6c0*/  IMAD.SHL.U32 R20, R20, 0x10, RZ ;  /* 0x0000001014147824 */ /* 0x000fc600078e00ff */
[----:B------:R-:W-:-:S04]  /*1b6d0*/  SHF.R.U32.HI R21, RZ, 0x3, R21 ;  /* 0x00000003ff157819 */ /* 0x000fc80000011615 */
[----:B------:R-:W-:-:S05]  /*1b6e0*/  LOP3.LUT R20, R21, 0x70, R20, 0xf8, !PT ;  /* 0x0000007015147812 */ /* 0x000fca00078ef814 */
[----:B------:R-:W-:Y:S02]  /*1b6f0*/  IMAD.IADD R6, R20, 0x1, R12 ;  /* 0x0000000114067824 */ /* 0x000fe400078e020c */
[----:B------:R2:W5:Y:S02]  /*1b700*/  LDL R20, [R1+0xc] ;  /* 0x00000c0001147983 */ /* 0x0005640000100800 */
[----:B----4-:R-:W-:Y:S01]  /*1b710*/  @P1 IMAD.HI.U32 R0, R6, R4, RZ ;  /* 0x0000000406001227 */ /* 0x010fe200078e00ff */
[----:B------:R-:W4:Y:S03]  /*1b720*/  S2R R10, SR_TID.X ;  /* 0x00000000000a7919 */ /* 0x000f260000002100 */
[----:B------:R-:W-:Y:S01]  /*1b730*/  IMAD.MOV.U32 R4, RZ, RZ, R6 ;  /* 0x000000ffff047224 */ /* 0x000fe200078e0006 */
[----:B-1----:R-:W-:-:S04]  /*1b740*/  @P1 SHF.R.U32.HI R4, RZ, R5, R0 ;  /* 0x00000005ff041219 */ /* 0x002fc80000011600 */
[--C-:B------:R-:W-:Y:S01]  /*1b750*/  SHF.R.S32.HI R0, RZ, 0x1f, R4.reuse ;  /* 0x0000001fff007819 */ /* 0x100fe20000011404 */
[----:B0-----:R-:W-:-:S04]  /*1b760*/  IMAD.MOV R7, RZ, RZ, -R4 ;  /* 0x000000ffff077224 */ /* 0x001fc800078e0a04 */
[----:B------:R-:W-:-:S04]  /*1b770*/  IMAD R0, R0, UR4, RZ ;  /* 0x0000000400007c24 */ /* 0x000fc8000f8e02ff */
[C---:B------:R-:W-:Y:S02]  /*1b780*/  IMAD R0, R4.reuse, UR5, R0 ;  /* 0x0000000504007c24 */ /* 0x040fe4000f8e0200 */
[----:B------:R-:W-:-:S04]  /*1b790*/  IMAD.WIDE.U32 R4, R4, UR4, R2 ;  /* 0x0000000404047c25 */ /* 0x000fc8000f8e0002 */
[----:B------:R-:W-:Y:S02]  /*1b7a0*/  IMAD.IADD R5, R5, 0x1, R0 ;  /* 0x0000000105057824 */ /* 0x000fe400078e0200 */
[----:B------:R-:W-:-:S04]  /*1b7b0*/  IMAD R0, R9, R7, R6 ;  /* 0x0000000709007224 */ /* 0x000fc800078e0206 */
[----:B------:R-:W-:Y:S01]  /*1b7c0*/  IMAD.WIDE.U32 R4, R0, UR6, R4 ;  /* 0x0000000600047c25 */ /* 0x000fe2000f8e0004 */
[----:B------:R-:W-:-:S03]  /*1b7d0*/  SHF.R.S32.HI R7, RZ, 0x1f, R0 ;  /* 0x0000001fff077819 */ /* 0x000fc60000011400 */
[----:B----4-:R-:W-:Y:S02]  /*1b7e0*/  IMAD.SHL.U32 R21, R10, 0x8, RZ ;  /* 0x000000080a157824 */ /* 0x010fe400078e00ff */
[----:B------:R-:W-:-:S03]  /*1b7f0*/  IMAD R7, R7, UR6, RZ ;  /* 0x0000000607077c24 */ /* 0x000fc6000f8e02ff */
[----:B------:R-:W-:Y:S01]  /*1b800*/  LOP3.LUT R21, R21, 0x38, RZ, 0xc0, !PT ;  /* 0x0000003815157812 */ /* 0x000fe200078ec0ff */
[----:B------:R-:W-:Y:S01]  /*1b810*/  IMAD R7, R0, UR7, R7 ;  /* 0x0000000700077c24 */ /* 0x000fe2000f8e0207 */
[----:B------:R-:W-:-:S03]  /*1b820*/  LEA R0, P0, R4, UR8, 0x1 ;  /* 0x0000000804007c11 */ /* 0x000fc6000f8008ff */
[----:B------:R-:W-:Y:S02]  /*1b830*/  IMAD.IADD R5, R5, 0x1, R7 ;  /* 0x0000000105057824 */ /* 0x000fe400078e0207 */
[----:B------:R-:W0:Y:S03]  /*1b840*/  @P1 LDC R7, c[0x0][0x44c] ;  /* 0x00011300ff071b82 */ /* 0x000e260000000800 */
[----:B------:R-:W-:Y:S01]  /*1b850*/  LEA.HI.X R4, R4, UR9, R5, 0x1, P0 ;  /* 0x0000000904047c11 */ /* 0x000fe200080f0c05 */
[----:B------:R-:W-:-:S04]  /*1b860*/  VIADD R5, R6, 0x80 ;  /* 0x0000008006057836 */ /* 0x000fc80000000000 */
[----:B------:R-:W-:Y:S02]  /*1b870*/  IMAD.MOV.U32 R6, RZ, RZ, R5 ;  /* 0x000000ffff067224 */ /* 0x000fe400078e0005 */
[----:B0-----:R-:W-:-:S05]  /*1b880*/  @P1 IMAD.HI.U32 R7, R5, R7, RZ ;  /* 0x0000000705071227 */ /* 0x001fca00078e00ff */
[----:B---3--:R-:W-:-:S05]  /*1b890*/  @P1 SHF.R.U32.HI R6, RZ, R8, R7 ;  /* 0x00000008ff061219 */ /* 0x008fca0000011607 */
        /* <DEDUP_REMOVED lines=23> */
[----:B------:R-:W-:Y:S01]  /*1ba10*/  SHFL.IDX PT, R8, R4, RZ, 0x181f ;  /* 0x00181fff04087589 */ /* 0x000fe200000e0000 */
[----:B--2---:R-:W-:-:S03]  /*1ba20*/  IMAD R3, R7, R9, RZ ;  /* 0x0000000907037224 */ /* 0x004fc600078e02ff */
[----:B------:R-:W0:Y:S01]  /*1ba30*/  SHFL.IDX PT, R7, R0, RZ, 0x181f ;  /* 0x00181fff00077589 */ /* 0x000e2200000e0000 */
[----:B---3--:R-:W-:-:S03]  /*1ba40*/  IMAD.IADD R6, R10, 0x1, R11 ;  /* 0x000000010a067824 */ /* 0x008fc600078e020b */
[----:B------:R-:W-:Y:S02]  /*1ba50*/  SHFL.IDX PT, R10, R2, RZ, 0x181f ;  /* 0x00181fff020a7589 */ /* 0x000fe400000e0000 */
[----:B------:R-:W-:-:S13]  /*1ba60*/  ISETP.GE.AND P1, PT, R6, R3, PT ;  /* 0x000000030600720c */ /* 0x000fda0003f26270 */
[----:B0-----:R-:W-:-:S05]  /*1ba70*/  @!P1 LEA R7, P2, R21, R7, 0x1 ;  /* 0x0000000715079211 */ /* 0x001fca00078408ff */
[----:B------:R-:W-:-:S04]  /*1ba80*/  @!P1 IMAD.X R8, RZ, RZ, R8, P2 ;  /* 0x000000ffff089224 */ /* 0x000fc800010e0608 */
[----:B------:R-:W-:Y:S02]  /*1ba90*/  @!P1 IMAD.MOV.U32 R9, RZ, RZ, R8 ;  /* 0x000000ffff099224 */ /* 0x000fe400078e0008 */
[----:B------:R-:W-:Y:S02]  /*1baa0*/  @!P1 IMAD.MOV.U32 R8, RZ, RZ, R7 ;  /* 0x000000ffff089224 */ /* 0x000fe400078e0007 */
[----:B------:R-:W-:-:S03]  /*1bab0*/  VIADD R7, R6, 0x10 ;  /* 0x0000001006077836 */ /* 0x000fc60000000000 */
        /* <DEDUP_REMOVED lines=48> */
[----:B------:R0:W1:Y:S04]  /*1bdc0*/  SHFL.IDX PT, R7, R0, 0x7, 0x181f ;  /* 0x00f81f0000077f89 */ /* 0x00006800000e0000 */
[----:B------:R2:W-:Y:S01]  /*1bdd0*/  @!P1 LDGSTS.E.BYPASS.LTC128B.128 [R20+0xb400], desc[UR40][R8.64], !P0 ;  /* 0x0b40000008149fae */ /* 0x0005e2000c101d68 */
[----:B0-----:R-:W-:-:S05]  /*1bde0*/  VIADD R0, R6, 0x80 ;  /* 0x0000008006007836 */ /* 0x001fca0000000000 */
[----:B------:R-:W-:Y:S01]  /*1bdf0*/  ISETP.GE.AND P2, PT, R0, R3, PT ;  /* 0x000000030000720c */ /* 0x000fe20003f46270 */
[----:B------:R-:W-:-:S05]  /*1be00*/  VIADD R0, R6, 0x70 ;  /* 0x0000007006007836 */ /* 0x000fca0000000000 */
[----:B------:R-:W-:Y:S02]  /*1be10*/  ISETP.GE.AND P1, PT, R0, R3, PT ;  /* 0x000000030000720c */ /* 0x000fe40003f26270 */
[----:B------:R-:W0:Y:S11]  /*1be20*/  SHFL.IDX PT, R0, R5, RZ, 0x181f ;  /* 0x00181fff05007589 */ /* 0x000e3600000e0000 */
[----:B-1----:R-:W-:-:S05]  /*1be30*/  @!P1 LEA R7, P3, R21, R7, 0x1 ;  /* 0x0000000715079211 */ /* 0x002fca00078608ff */
[----:B------:R-:W-:Y:S02]  /*1be40*/  @!P1 IMAD.X R4, RZ, RZ, R4, P3 ;  /* 0x000000ffff049224 */ /* 0x000fe400018e0604 */
[----:B--2---:R-:W-:Y:S02]  /*1be50*/  @!P1 IMAD.MOV.U32 R8, RZ, RZ, R7 ;  /* 0x000000ffff089224 */ /* 0x004fe400078e0007 */
[----:B------:R-:W-:-:S05]  /*1be60*/  @!P1 IMAD.MOV.U32 R9, RZ, RZ, R4 ;  /* 0x000000ffff099224 */ /* 0x000fca00078e0004 */
[----:B------:R1:W-:Y:S01]  /*1be70*/  @!P1 LDGSTS.E.BYPASS.LTC128B.128 [R20+0xbc00], desc[UR40][R8.64], !P0 ;  /* 0x0bc0000008149fae */ /* 0x0003e2000c101d68 */
[----:B0-----:R-:W-:-:S05]  /*1be80*/  @!P2 LEA R0, P1, R21, R0, 0x1 ;  /* 0x000000001500a211 */ /* 0x001fca00078208ff */
[----:B-1----:R-:W-:-:S04]  /*1be90*/  @!P2 IMAD.X R8, RZ, RZ, R10, P1 ;  /* 0x000000ffff08a224 */ /* 0x002fc800008e060a */
[----:B------:R-:W-:Y:S02]  /*1bea0*/  @!P2 IMAD.MOV.U32 R9, RZ, RZ, R8 ;  /* 0x000000ffff09a224 */ /* 0x000fe400078e0008 */
        /* <DEDUP_REMOVED lines=20> */
.L_x_1799:
        /* <DEDUP_REMOVED lines=11> */
.L_x_1622:
        /* <DEDUP_REMOVED lines=18> */
.L_x_1800:
[----:B------:R-:W-:Y:S05]  /*1c1c0*/  BSYNC B0 ;  /* 0x0000000000007941 */ /* 0x000fea0003800000 */
.L_x_1623:
        /* <DEDUP_REMOVED lines=19> */
[----:B------:R-:W-:Y:S02]  /*1c300*/  LOP3.LUT R3, RZ, R5, RZ, 0x33, !PT ;  /* 0x00000005ff037212 */ /* 0x000fe400078e33ff */
[----:B------:R-:W-:Y:S02]  /*1c310*/  LOP3.LUT R2, RZ, R4, RZ, 0x33, !PT ;  /* 0x00000004ff027212 */ /* 0x000fe400078e33ff */
        /* <DEDUP_REMOVED lines=36> */
.L_x_1631:
[----:B------:R-:W-:Y:S01]  /*1c560*/  IMAD R2, R5, 0x8, R17 ;  /* 0x0000000805027824 */ /* 0x000fe200078e0211 */
[----:B------:R-:W-:Y:S01]  /*1c570*/  SHF.L.U32 R3, R9, 0x1f, RZ ;  /* 0x0000001f09037819 */ /* 0x000fe200000006ff */
[----:B------:R-:W-:Y:S03]  /*1c580*/  BSSY B3, `(.L_x_1632) ;  /* 0x0000003000037945 */ /* 0x000fe60003800000 */
[----:B------:R-:W1:Y:S02]  /*1c590*/  SYNCS.PHASECHK.TRANS64.TRYWAIT P0, [R2+URZ+0x16840], R3 ;  /* 0x01684003020075a7 */ /* 0x000e64000800017f */
[----:B-1----:R-:W-:Y:S05]  /*1c5a0*/  @!P0 BRA `(.L_x_1633) ;  /* 0x0000005800208947 */ /* 0x002fea0003800000 */
.L_x_1801:
[----:B------:R-:W-:Y:S05]  /*1c5b0*/  BSYNC B3 ;  /* 0x0000000000037941 */ /* 0x000fea0003800000 */
.L_x_1632:
        /* <DEDUP_REMOVED lines=12> */
.L_x_1635:
[----:B------:R-:W-:Y:S05]  /*1c680*/  BSYNC B3 ;  /* 0x0000000000037941 */ /* 0x000fea0003800000 */
.L_x_1634:
        /* <DEDUP_REMOVED lines=11> */
.L_x_1636:
        /* <DEDUP_REMOVED lines=15> */
.L_x_1802:
[----:B------:R-:W-:Y:S05]  /*1c830*/  BSYNC B3 ;  /* 0x0000000000037941 */ /* 0x000fea0003800000 */
.L_x_1637:
        /* <DEDUP_REMOVED lines=12> */
.L_x_1640:
[----:B------:R-:W-:Y:S05]  /*1c900*/  BSYNC B3 ;  /* 0x0000000000037941 */ /* 0x000fea0003800000 */
.L_x_1639:
        /* <DEDUP_REMOVED lines=11> */
.L_x_1641:
        /* <DEDUP_REMOVED lines=12> */
.L_x_1630:
[----:B------:R-:W-:Y:S05]  /*1ca80*/  BSYNC B1 ;  /* 0x0000000000017941 */ /* 0x000fea0003800000 */
.L_x_1629:
[----:B------:R-:W2:Y:S01]  /*1ca90*/  LDL.LU R0, [R1+0x1c] ;  /* 0x00001c0001007983 */ /* 0x000ea20000300800 */
[----:B------:R-:W-:Y:S02]  /*1caa0*/  IMAD.MOV.U32 R18, RZ, RZ, R5 ;  /* 0x000000ffff127224 */ /* 0x000fe400078e0005 */
[----:B------:R-:W-:Y:S02]  /*1cab0*/  IMAD.MOV.U32 R28, RZ, RZ, R9 ;  /* 0x000000ffff1c7224 */ /* 0x000fe400078e0009 */
[----:B--2---:R-:W-:-:S07]  /*1cac0*/  VIADD R0, R0, 0xfffffffd ;  /* 0xfffffffd00007836 */ /* 0x004fce0000000000 */
.L_x_1628:
[----:B------:R-:W-:Y:S05]  /*1cad0*/  BSYNC B2 ;  /* 0x0000000000027941 */ /* 0x000fea0003800000 */
.L_x_1627:
[----:B------:R-:W-:-:S05]  /*1cae0*/  VIADD R3, R10, 0xfffffffe ;  /* 0xfffffffe0a037836 */ /* 0x000fca0000000000 */
[----:B------:R-:W-:-:S13]  /*1caf0*/  ISETP.NE.AND P0, PT, R3, R4, PT ;  /* 0x000000040300720c */ /* 0x000fda0003f05270 */
[----:B------:R-:W-:Y:S05]  /*1cb00*/  @!P0 BRA `(.L_x_1626) ;  /* 0x0000000c00a08947 */ /* 0x000fea0003800000 */
[----:B------:R-:W-:-:S07]  /*1cb10*/  IMAD.MOV.U32 R4, RZ, RZ, R19 ;  /* 0x000000ffff047224 */ /* 0x000fce00078e0013 */
.L_x_1668:
        /* <DEDUP_REMOVED lines=32> */
.L_x_1644:
[----:B------:R-:W-:Y:S01]  /*1cd20*/  IMAD R2, R6, 0x8, R17 ;  /* 0x0000000806027824 */ /* 0x000fe200078e0211 */
[----:B------:R-:W-:Y:S01]  /*1cd30*/  SHF.L.U32 R3, R7, 0x1f, RZ ;  /* 0x0000001f07037819 */ /* 0x000fe200000006ff */
[----:B------:R-:W-:Y:S03]  /*1cd40*/  BSSY B2, `(.L_x_1645) ;  /* 0x0000003000027945 */ /* 0x000fe60003800000 */
[----:B------:R-:W1:Y:S02]  /*1cd50*/  SYNCS.PHASECHK.TRANS64.TRYWAIT P0, [R2+URZ+0x16840], R3 ;  /* 0x01684003020075a7 */ /* 0x000e64000800017f */
[----:B-1----:R-:W-:Y:S05]  /*1cd60*/  @!P0 BRA `(.L_x_1646) ;  /* 0x0000005000588947 */ /* 0x002fea0003800000 */
.L_x_1803:
[----:B------:R-:W-:Y:S05]  /*1cd70*/  BSYNC B2 ;  /* 0x0000000000027941 */ /* 0x000fea0003800000 */
.L_x_1645:
        /* <DEDUP_REMOVED lines=12> */
.L_x_1648:
[----:B------:R-:W-:Y:S05]  /*1ce40*/  BSYNC B2 ;  /* 0x0000000000027941 */ /* 0x000fea0003800000 */
.L_x_1647:
        /* <DEDUP_REMOVED lines=11> */
.L_x_1649:
        /* <DEDUP_REMOVED lines=15> */
.L_x_1804:
[----:B------:R-:W-:Y:S05]  /*1cff0*/  BSYNC B2 ;  /* 0x0000000000027941 */ /* 0x000fea0003800000 */
.L_x_1650:
        /* <DEDUP_REMOVED lines=11> */
.L_x_1653:
[----:B------:R-:W-:Y:S05]  /*1d0b0*/  BSYNC B2 ;  /* 0x0000000000027941 */ /* 0x000fea0003800000 */
.L_x_1652:
        /* <DEDUP_REMOVED lines=10> */
.L_x_1654:
        /* <DEDUP_REMOVED lines=12> */
.L_x_1643:
[----:B------:R-:W-:Y:S05]  /*1d220*/  BSYNC B1 ;  /* 0x0000000000017941 */ /* 0x000fea0003800000 */
.L_x_1642:
        /* <DEDUP_REMOVED lines=32> */
.L_x_1657:
[----:B------:R-:W-:Y:S01]  /*1d430*/  IMAD R2, R18, 0x8, R17 ;  /* 0x0000000812027824 */ /* 0x000fe200078e0211 */
[----:B------:R-:W-:Y:S01]  /*1d440*/  SHF.L.U32 R3, R28, 0x1f, RZ ;  /* 0x0000001f1c037819 */ /* 0x000fe200000006ff */
[----:B------:R-:W-:Y:S03]  /*1d450*/  BSSY B2, `(.L_x_1658) ;  /* 0x0000003000027945 */ /* 0x000fe60003800000 */
[----:B------:R-:W1:Y:S02]  /*1d460*/  SYNCS.PHASECHK.TRANS64.TRYWAIT P0, [R2+URZ+0x16840], R3 ;  /* 0x01684003020075a7 */ /* 0x000e64000800017f */
[----:B-1----:R-:W-:Y:S05]  /*1d470*/  @!P0 BRA `(.L_x_1659) ;  /* 0x0000004800bc8947 */ /* 0x002fea0003800000 */
.L_x_1805:
[----:B------:R-:W-:Y:S05]  /*1d480*/  BSYNC B2 ;  /* 0x0000000000027941 */ /* 0x000fea0003800000 */
.L_x_1658:
        /* <DEDUP_REMOVED lines=12> */
.L_x_1661:
[----:B------:R-:W-:Y:S05]  /*1d550*/  BSYNC B2 ;  /* 0x0000000000027941 */ /* 0x000fea0003800000 */
.L_x_1660:
        /* <DEDUP_REMOVED lines=12> */
.L_x_1662:
        /* <DEDUP_REMOVED lines=15> */
.L_x_1806:
[----:B------:R-:W-:Y:S05]  /*1d710*/  BSYNC B2 ;  /* 0x0000000000027941 */ /* 0x000fea0003800000 */
.L_x_1663:
        /* <DEDUP_REMOVED lines=11> */
.L_x_1666:
[----:B------:R-:W-:Y:S05]  /*1d7d0*/  BSYNC B2 ;  /* 0x0000000000027941 */ /* 0x000fea0003800000 */
.L_x_1665:
        /* <DEDUP_REMOVED lines=10> */
.L_x_1667:
        /* <DEDUP_REMOVED lines=12> */
.L_x_1656:
[----:B------:R-:W-:Y:S05]  /*1d940*/  BSYNC B1 ;  /* 0x0000000000017941 */ /* 0x000fea0003800000 */
.L_x_1655:
[----:B------:R-:W2:Y:S01]  /*1d950*/  LDL R2, [R1+0x8] ;  /* 0x0000080001027983 */ /* 0x000ea20000100800 */
[----:B------:R-:W-:Y:S01]  /*1d960*/  VIADD R0, R0, 0xfffffffe ;  /* 0xfffffffe00007836 */ /* 0x000fe20000000000 */
[----:B--2---:R-:W-:-:S13]  /*1d970*/  ISETP.GT.AND P0, PT, R9, R2, PT ;  /* 0x000000020900720c */ /* 0x004fda0003f04270 */
[----:B------:R-:W-:Y:S05]  /*1d980*/  @P0 BRA `(.L_x_1668) ;  /* 0xfffffff000640947 */ /* 0x000fea000383ffff */
.L_x_1626:
[----:B------:R-:W-:Y:S05]  /*1d990*/  BSYNC B0 ;  /* 0x0000000000007941 */ /* 0x000fea0003800000 */
.L_x_1625:
        /* <DEDUP_REMOVED lines=17> */
.L_x_1670:
[----:B------:R-:W-:Y:S05]  /*1dab0*/  BSYNC B0 ;  /* 0x0000000000007941 */ /* 0x000fea0003800000 */
.L_x_1669:
        /* <DEDUP_REMOVED lines=9> */
.L_x_1807:
[----:B------:R-:W-:Y:S05]  /*1db50*/  BSYNC B1 ;  /* 0x0000000000017941 */ /* 0x000fea0003800000 */
.L_x_1673:
        /* <DEDUP_REMOVED lines=9> */
.L_x_1676:
[----:B------:R-:W-:Y:S05]  /*1dbf0*/  BSYNC B1 ;  /* 0x0000000000017941 */ /* 0x000fea0003800000 */
.L_x_1675:
        /* <DEDUP_REMOVED lines=10> */
.L_x_1677:
        /* <DEDUP_REMOVED lines=10> */
.L_x_1672:
[----:B------:R-:W-:Y:S05]  /*1dd40*/  BSYNC B0 ;  /* 0x0000000000007941 */ /* 0x000fea0003800000 */
.L_x_1671:
[----:B------:R-:W-:-:S05]  /*1dd50*/  VIADD R18, R18, 0x1 ;  /* 0x0000000112127836 */ /* 0x000fca0000000000 */
[----:B------:R-:W-:-:S04]  /*1dd60*/  ISETP.NE.AND P0, PT, R18, 0x2, PT ;  /* 0x000000021200780c */ /* 0x000fc80003f05270 */
[----:B------:R-:W-:Y:S02]  /*1dd70*/  SEL R3, RZ, 0x1, P0 ;  /* 0x00000001ff037807 */ /* 0x000fe40000000000 */
[----:B------:R-:W-:Y:S02]  /*1dd80*/  SEL R18, R18, RZ, P0 ;  /* 0x000000ff12127207 */ /* 0x000fe40000000000 */
[----:B------:R-:W-:-:S07]  /*1dd90*/  LOP3.LUT R28, R28, R3, RZ, 0x3c, !PT ;  /* 0x000000031c1c7212 */ /* 0x000fce00078e3cff */
.L_x_1607:
[----:B------:R-:W-:Y:S05]  /*1dda0*/  BSYNC B7 ;  /* 0x0000000000077941 */ /* 0x000fea0003800000 */
.L_x_1605:
        /* <DEDUP_REMOVED lines=8> */
[----:B------:R0:W2:Y:S01]  /*1de30*/  LDS.128 R24, [R17+0x168d0] ;  /* 0x0168d00011187984 */ /* 0x0000a20000000c00 */
[----:B------:R-:W-:Y:S06]  /*1de40*/  BAR.ARV 0x4, 0x200 ;  /* 0x0108000000007b1d */ /* 0x000fec0000002000 */
[----:B------:R-:W-:Y:S05]  /*1de50*/  BRA `(.L_x_1679) ;  /* 0x0000000c00d47947 */ /* 0x000fea0003800000 */
.L_x_1678:
[----:B------:R-:W0:Y:S01]  /*1de60*/  S2R R0, SR_TID.X ;  /* 0x0000000000007919 */ /* 0x000e220000002100 */
[----:B------:R-:W-:Y:S01]  /*1de70*/  UMOV UR4, 0xffffffff ;  /* 0xffffffff00047882 */ /* 0x000fe20000000000 */
[----:B0-----:R-:W-:-:S04]  /*1de80*/  LOP3.LUT R8, R0, 0x1f, RZ, 0xc0, !PT ;  /* 0x0000001f00087812 */ /* 0x001fc800078ec0ff */
[----:B------:R-:W-:Y:S01]  /*1de90*/  ISETP.NE.AND P0, PT, R8, 0x1f, PT ;  /* 0x0000001f0800780c */ /* 0x000fe20003f05270 */
[----:B------:R-:W-:-:S12]  /*1dea0*/  BRA.DIV UR4, `(.L_x_1680) ;  /* 0x00000042046c7947 */ /* 0x000fd8000b800000 */
[----:B------:R-:W-:Y:S01]  /*1deb0*/  IMAD.IADD R9, R27, 0x1, R8 ;  /* 0x000000011b097824 */ /* 0x000fe200078e0208 */
[----:B------:R-:W-:-:S04]  /*1dec0*/  ULDC UR4, c[0x0][0xc3c] ;  /* 0x00030f0000047ab9 */ /* 0x000fc80000000800 */
[----:B------:R-:W-:-:S13]  /*1ded0*/  ISETP.GE.OR P1, PT, R9, UR4, !P0 ;  /* 0x0000000409007c0c */ /* 0x000fda000c726670 */
[----:B------:R-:W0:Y:S08]  /*1dee0*/  @!P1 LDC.64 R2, c[0x0][0xc80] ;  /* 0x00032000ff029b82 */ /* 0x000e300000000a00 */
[----:B-1----:R-:W1:Y:S01]  /*1def0*/  @!P1 LDC.64 R4, c[0x0][0xc78] ;  /* 0x00031e00ff049b82 */ /* 0x002e620000000a00 */
        /* <DEDUP_REMOVED lines=33> */
.L_x_1817:
[----:B------:R-:W-:Y:S02]  /*1e110*/  ULDC UR4, c[0x0][0xc38] ;  /* 0x00030e0000047ab9 */ /* 0x000fe40000000800 */
[----:B------:R-:W-:-:S04]  /*1e120*/  IMAD.U32 R4, RZ, RZ, UR4 ;  /* 0x00000004ff047e24 */ /* 0x000fc8000f8e00ff */
[----:B-1----:R-:W-:-:S04]  /*1e130*/  IMAD R3, R14, R4, RZ ;  /* 0x000000040e037224 */ /* 0x002fc800078e02ff */
[----:B------:R-:W-:-:S05]  /*1e140*/  IMAD.IADD R6, R6, 0x1, R3 ;  /* 0x0000000106067824 */ /* 0x000fca00078e0203 */
[----:B------:R-:W-:-:S13]  /*1e150*/  ISETP.GT.AND P6, PT, R6, R0, PT ;  /* 0x000000000600720c */ /* 0x000fda0003fc4270 */
[----:B------:R-:W-:Y:S05]  /*1e160*/  @P6 BRA `(.L_x_1681) ;  /* 0x0000000000a46947 */ /* 0x000fea0003800000 */
.L_x_1684:
[----:B0-----:R-:W0:Y:S01]  /*1e170*/  LDC R2, c[0x0][0xc3c] ;  /* 0x00030f00ff027b82 */ /* 0x001e220000000800 */
[----:B------:R-:W-:-:S05]  /*1e180*/  VIADD R27, R27, 0x1f ;  /* 0x0000001f1b1b7836 */ /* 0x000fca0000000000 */
[----:B0-----:R-:W-:-:S13]  /*1e190*/  ISETP.GE.AND P6, PT, R27, R2, PT ;  /* 0x000000021b00720c */ /* 0x001fda0003fc6270 */
[----:B------:R-:W-:Y:S05]  /*1e1a0*/  @P6 BRA `(.L_x_1682) ;  /* 0x0000000800bc6947 */ /* 0x000fea0003800000 */
[----:B------:R-:W0:Y:S01]  /*1e1b0*/  S2R R3, SR_TID.X ;  /* 0x0000000000037919 */ /* 0x000e220000002100 */
        /* <DEDUP_REMOVED lines=30> */
.L_x_1825:
[----:B------:R-:W-:Y:S02]  /*1e3a0*/  ULDC UR4, c[0x0][0xc38] ;  /* 0x00030e0000047ab9 */ /* 0x000fe40000000800 */
[----:B------:R-:W-:-:S04]  /*1e3b0*/  IMAD.U32 R4, RZ, RZ, UR4 ;  /* 0x00000004ff047e24 */ /* 0x000fc8000f8e00ff */
[----:B-1----:R-:W-:-:S04]  /*1e3c0*/  IMAD R3, R14, R4, RZ ;  /* 0x000000040e037224 */ /* 0x002fc800078e02ff */
[----:B------:R-:W-:-:S05]  /*1e3d0*/  IMAD.IADD R6, R3, 0x1, R6 ;  /* 0x0000000103067824 */ /* 0x000fca00078e0206 */
[----:B------:R-:W-:-:S13]  /*1e3e0*/  ISETP.GT.AND P6, PT, R6, R0, PT ;  /* 0x000000000600720c */ /* 0x000fda0003fc4270 */
[----:B------:R-:W-:Y:S05]  /*1e3f0*/  @!P6 BRA `(.L_x_1684) ;  /* 0xfffffffc005ce947 */ /* 0x000fea000383ffff */
.L_x_1681:
[----:B------:R-:W-:Y:S01]  /*1e400*/  IMAD.IADD R6, R6, 0x1, -R3 ;  /* 0x0000000106067824 */ /* 0x000fe200078e0a03 */
[----:B------:R-:W-:-:S03]  /*1e410*/  UMOV UR4, 0xffffffff ;  /* 0xffffffff00047882 */ /* 0x000fc60000000000 */
[----:B------:R-:W-:-:S05]  /*1e420*/  IMAD R3, R2, R4, R6 ;  /* 0x0000000402037224 */ /* 0x000fca00078e0206 */
[----:B------:R-:W-:Y:S01]  /*1e430*/  ISETP.GT.AND P6, PT, R3, R0, PT ;  /* 0x000000000300720c */ /* 0x000fe20003fc4270 */
[----:B------:R-:W-:-:S12]  /*1e440*/  BRA.DIV UR4, `(.L_x_1685) ;  /* 0x0000004204f47947 */ /* 0x000fd8000b800000 */
[----:B------:R-:W-:-:S04]  /*1e450*/  VOTE.ANY R3, PT, !P6 ;  /* 0x0000000000037806 */ /* 0x000fc800070e0100 */
[----:B------:R-:W1:Y:S02]  /*1e460*/  POPC R7, R3 ;  /* 0x0000000300077309 */ /* 0x000e640000000000 */
[----:B-1----:R1:W2:Y:S01]  /*1e470*/  SHFL.IDX PT, R25, R25, R7, 0x1f ;  /* 0x00001f0719197589 */ /* 0x0022a200000e0000 */
[----:B------:R-:W-:-:S03]  /*1e480*/  IMAD.IADD R27, R7, 0x1, R27 ;  /* 0x00000001071b7824 */ /* 0x000fc600078e021b */
[----:B------:R1:W3:Y:S04]  /*1e490*/  SHFL.IDX PT, R5, R5, R7, 0x1f ;  /* 0x00001f0705057589 */ /* 0x0002e800000e0000 */
.L_x_1830:
[----:B------:R-:W-:-:S13]  /*1e4a0*/  ISETP.NE.AND P0, PT, R3, RZ, PT ;  /* 0x000000ff0300720c */ /* 0x000fda0003f05270 */
[----:B------:R-:W-:Y:S05]  /*1e4b0*/  @!P0 BRA `(.L_x_1686) ;  /* 0x0000000000108947 */ /* 0x000fea0003800000 */
[----:B------:R-:W-:Y:S01]  /*1e4c0*/  UMOV UR4, 0xffffffff ;  /* 0xffffffff00047882 */ /* 0x000fe20000000000 */
[----:B------:R-:W-:Y:S02]  /*1e4d0*/  VIADD R12, R7, 0xffffffff ;  /* 0xffffffff070c7836 */ /* 0x000fe40000000000 */
[----:B------:R-:W-:Y:S05]  /*1e4e0*/  BRA.DIV UR4, `(.L_x_1687) ;  /* 0x00000046042c7947 */ /* 0x000fea000b800000 */
[----:B------:R4:W0:Y:S02]  /*1e4f0*/  SHFL.IDX PT, R24, R2, R12, 0x1f ;  /* 0x00001f0c02187589 */ /* 0x00082400000e0000 */
.L_x_1686:
[----:B---3--:R-:W-:Y:S01]  /*1e500*/  ISETP.NE.AND P0, PT, R5, 0x1, PT ;  /* 0x000000010500780c */ /* 0x008fe20003f05270 */
[----:B0-----:R-:W-:-:S04]  /*1e510*/  IMAD R24, R24, R4, R6 ;  /* 0x0000000418187224 */ /* 0x001fc800078e0206 */
[----:B------:R-:W-:-:S08]  /*1e520*/  IMAD.IADD R0, R0, 0x1, -R24 ;  /* 0x0000000100007824 */ /* 0x000fd000078e0a18 */
[----:B------:R-:W-:Y:S05]  /*1e530*/  @!P0 BRA `(.L_x_1688) ;  /* 0x0000000000dc8947 */ /* 0x000fea0003800000 */
[----:B--2---:R-:W-:Y:S01]  /*1e540*/  IABS R6, R25 ;  /* 0x0000001900067213 */ /* 0x004fe20000000000 */
[----:B----4-:R-:W-:Y:S01]  /*1e550*/  IMAD.MOV.U32 R2, RZ, RZ, RZ ;  /* 0x000000ffff027224 */ /* 0x010fe200078e00ff */
[----:B------:R-:W-:Y:S02]  /*1e560*/  IABS R4, R5 ;  /* 0x0000000500047213 */ /* 0x000fe40000000000 */
[----:B-1----:R-:W0:Y:S08]  /*1e570*/  I2F.RP R7, R6 ;  /* 0x0000000600077306 */ /* 0x002e300000209400 */
[----:B------:R-:W-:Y:S08]  /*1e580*/  I2F.RP R10, R4 ;  /* 0x00000004000a7306 */ /* 0x000ff00000209400 */
[----:B0-----:R-:W0:Y:S02]  /*1e590*/  MUFU.RCP R7, R7 ;  /* 0x0000000700077308 */ /* 0x001e240000001000 */
[----:B0-----:R-:W-:Y:S01]  /*1e5a0*/  VIADD R8, R7, 0xffffffe ;  /* 0x0ffffffe07087836 */ /* 0x001fe20000000000 */
[----:B------:R-:W-:-:S05]  /*1e5b0*/  IABS R7, R25 ;  /* 0x0000001900077213 */ /* 0x000fca0000000000 */
[----:B------:R0:W1:Y:S02]  /*1e5c0*/  F2I.FTZ.U32.TRUNC.NTZ R3, R8 ;  /* 0x0000000800037305 */ /* 0x000064000021f000 */
[----:B0-----:R-:W-:Y:S01]  /*1e5d0*/  IABS R8, R0 ;  /* 0x0000000000087213 */ /* 0x001fe20000000000 */
[----:B-1----:R-:W-:-:S04]  /*1e5e0*/  IMAD.MOV R9, RZ, RZ, -R3 ;  /* 0x000000ffff097224 */ /* 0x002fc800078e0a03 */
        /* <DEDUP_REMOVED lines=8> */
[----:B------:R-:W-:Y:S02]  /*1e670*/  IMAD.MOV.U32 R2, RZ, RZ, RZ ;  /* 0x000000ffff027224 */ /* 0x000fe400078e00ff */
[----:B------:R-:W0:Y:S08]  /*1e680*/  F2I.FTZ.U32.TRUNC.NTZ R3, R8 ;  /* 0x0000000800037305 */ /* 0x000e30000021f000 */
[----:B------:R-:W-:-:S02]  /*1e690*/  @!P1 IMAD.IADD R9, R9, 0x1, -R6 ;  /* 0x0000000109099824 */ /* 0x000fc400078e0a06 */
[----:B------:R-:W-:Y:S01]  /*1e6a0*/  @!P1 VIADD R7, R7, 0x1 ;  /* 0x0000000107079836 */ /* 0x000fe20000000000 */
[----:B------:R-:W-:Y:S02]  /*1e6b0*/  ISETP.NE.AND P1, PT, R25, RZ, PT ;  /* 0x000000ff1900720c */ /* 0x000fe40003f25270 */
        /* <DEDUP_REMOVED lines=20> */
[----:B------:R-:W-:Y:S01]  /*1e800*/  ISETP.GE.AND P2, PT, R3, RZ, PT ;  /* 0x000000ff0300720c */ /* 0x000fe20003f46270 */
[----:B------:R-:W-:-:S04]  /*1e810*/  IMAD.MOV R3, RZ, RZ, -R7 ;  /* 0x000000ffff037224 */ /* 0x000fc800078e0a07 */
[----:B------:R-:W-:Y:S02]  /*1e820*/  IMAD R3, R25, R3, R0 ;  /* 0x0000000319037224 */ /* 0x000fe400078e0200 */
        /* <DEDUP_REMOVED lines=8> */
.L_x_1688:
[----:B----4-:R-:W0:Y:S02]  /*1e8b0*/  LDC.64 R2, c[0x0][0xc90] ;  /* 0x00032400ff027b82 */ /* 0x010e240000000a00 */
[----:B0-----:R-:W-:-:S05]  /*1e8c0*/  IMAD.WIDE R2, R27, 0x4, R2 ;  /* 0x000000041b027825 */ /* 0x001fca00078e0202 */
[----:B------:R0:W2:Y:S02]  /*1e8d0*/  LDG.E R6, desc[UR40][R2.64] ;  /* 0x0000002802067981 */ /* 0x0000a4000c1e1900 */
[----:B0-----:R-:W-:Y:S02]  /*1e8e0*/  IMAD.MOV.U32 R2, RZ, RZ, RZ ;  /* 0x000000ffff027224 */ /* 0x001fe400078e00ff */
[----:B--2---:R-:W-:-:S05]  /*1e8f0*/  IMAD R5, R25, R6, RZ ;  /* 0x0000000619057224 */ /* 0x004fca00078e02ff */
[----:B-1----:R-:W-:-:S04]  /*1e900*/  IABS R7, R5 ;  /* 0x0000000500077213 */ /* 0x002fc80000000000 */
        /* <DEDUP_REMOVED lines=54> */
.L_x_1689:
[----:B------:R-:W-:-:S05]  /*1ec70*/  LOP3.LUT R0, RZ, R3, RZ, 0x33, !PT ;  /* 0x00000003ff007212 */ /* 0x000fca00078e33ff */
[----:B------:R-:W-:Y:S01]  /*1ec80*/  IMAD.IADD R25, R25, 0x1, R0 ;  /* 0x0000000119197824 */ /* 0x000fe200078e0200 */
[----:B------:R-:W-:Y:S06]  /*1ec90*/  BRA `(.L_x_1690) ;  /* 0x00000000001c7947 */ /* 0x000fec0003800000 */
.L_x_1682:
[----:B------:R-:W-:Y:S01]  /*1eca0*/  UMOV UR4, URZ ;  /* 0x0000003f00047c82 */ /* 0x000fe20008000000 */
[----:B------:R-:W-:Y:S01]  /*1ecb0*/  UMOV UR5, URZ ;  /* 0x0000003f00057c82 */ /* 0x000fe20008000000 */
[----:B------:R-:W-:Y:S01]  /*1ecc0*/  ULDC UR6, c[0x0][0xc3c] ;  /* 0x00030f0000067ab9 */ /* 0x000fe20000000800 */
[----:B------:R-:W-:Y:S02]  /*1ecd0*/  IMAD.MOV.U32 R24, RZ, RZ, R0 ;  /* 0x000000ffff187224 */ /* 0x000fe400078e0000 */
[----:B------:R-:W-:Y:S02]  /*1ece0*/  IMAD.U32 R25, RZ, RZ, UR4 ;  /* 0x00000004ff197e24 */ /* 0x000fe4000f8e00ff */
[----:B------:R-:W-:Y:S02]  /*1ecf0*/  IMAD.U32 R26, RZ, RZ, UR5 ;  /* 0x00000005ff1a7e24 */ /* 0x000fe4000f8e00ff */
[----:B------:R-:W-:-:S07]  /*1ed00*/  IMAD.U32 R27, RZ, RZ, UR6 ;  /* 0x00000006ff1b7e24 */ /* 0x000fce000f8e00ff */
.L_x_1690:
[----:B------:R-:W0:Y:S01]  /*1ed10*/  S2R R0, SR_TID.X ;  /* 0x0000000000007919 */ /* 0x000e220000002100 */
[----:B------:R-:W-:Y:S05]  /*1ed20*/  WARPSYNC.ALL ;  /* 0x0000000000007948 */ /* 0x000fea0003800000 */
[----:B------:R-:W-:Y:S01]  /*1ed30*/  BAR.SYNC.DEFER_BLOCKING 0x4, 0x200 ;  /* 0x0108000000007b1d */ /* 0x000fe20000010000 */
[----:B0-----:R-:W-:-:S04]  /*1ed40*/  LOP3.LUT R0, R0, 0x1f, RZ, 0xc0, !PT ;  /* 0x0000001f00007812 */ /* 0x001fc800078ec0ff */
[----:B------:R-:W-:-:S13]  /*1ed50*/  ISETP.NE.AND P0, PT, R0, RZ, PT ;  /* 0x000000ff0000720c */ /* 0x000fda0003f05270 */
[----:B------:R-:W0:Y:S01]  /*1ed60*/  @!P0 S2R R3, SR_CgaCtaId ;  /* 0x0000000000038919 */ /* 0x000e220000008800 */
[----:B------:R-:W-:-:S04]  /*1ed70*/  @!P0 MOV R0, 0x400 ;  /* 0x0000040000008802 */ /* 0x000fc80000000f00 */
[----:B0-----:R-:W-:-:S05]  /*1ed80*/  @!P0 LEA R17, R3, R0, 0x18 ;  /* 0x0000000003118211 */ /* 0x001fca00078ec0ff */
[----:B------:R3:W-:Y:S01]  /*1ed90*/  @!P0 STS.128 [R17+0x168d0], R24 ;  /* 0x0168d01811008388 */ /* 0x0007e20000000c00 */
[----:B------:R-:W-:Y:S06]  /*1eda0*/  BAR.ARV 0x5, 0x200 ;  /* 0x0148000000007b1d */ /* 0x000fec0000002000 */
.L_x_1679:
[----:B------:R-:W-:Y:S02]  /*1edb0*/  ULDC UR4, c[0x0][0xc3c] ;  /* 0x00030f0000047ab9 */ /* 0x000fe40000000800 */
[----:B--2---:R-:W-:-:S13]  /*1edc0*/  ISETP.GE.AND P0, PT, R27, UR4, PT ;  /* 0x000000041b007c0c */ /* 0x004fda000bf06270 */
[----:B------:R-:W-:Y:S05]  /*1edd0*/  @!P0 BRA `(.L_x_1691) ;  /* 0xffffff9800848947 */ /* 0x000fea000383ffff */
[----:B------:R-:W-:Y:S05]  /*1ede0*/  BSYNC B8 ;  /* 0x0000000000087941 */ /* 0x000fea0003800000 */
.L_x_1549:
[----:B0-----:R-:W2:Y:S01]  /*1edf0*/  LDL.LU R0, [R1+0x34] ;  /* 0x0000340001007983 */ /* 0x001ea20000300800 */
[----:B------:R-:W-:Y:S01]  /*1ee00*/  BSSY B0, `(.L_x_1692) ;  /* 0x000000b000007945 */ /* 0x000fe20003800000 */
[----:B-1----:R-:W0:Y:S01]  /*1ee10*/  S2R R5, SR_CgaCtaId ;  /* 0x0000000000057919 */ /* 0x002e220000008800 */
        /* <DEDUP_REMOVED lines=9> */
.L_x_1833:
[----:B------:R-:W-:Y:S05]  /*1eeb0*/  BSYNC B0 ;  /* 0x0000000000007941 */ /* 0x000fea0003800000 */
.L_x_1692:
[----:B------:R-:W-:-:S03]  /*1eec0*/  UMOV UR4, 0xffffffff ;  /* 0xffffffff00047882 */ /* 0x000fc60000000000 */
[----:B------:R-:W-:Y:S05]  /*1eed0*/  BRA.DIV UR4, `(.L_x_1694) ;  /* 0x0000003a04ec7947 */ /* 0x000fea000b800000 */
[----:B0-----:R-:W0:Y:S02]  /*1eee0*/  S2R R0, SR_TID.X ;  /* 0x0000000000007919 */ /* 0x001e240000002100 */
[----:B0-----:R-:W-:-:S04]  /*1eef0*/  SHF.R.U32.HI R0, RZ, 0x5, R0 ;  /* 0x00000005ff007819 */ /* 0x001fc80000011600 */
[----:B------:R-:W-:-:S05]  /*1ef00*/  LOP3.LUT R0, R0, 0x3, RZ, 0xc0, !PT ;  /* 0x0000000300007812 */ /* 0x000fca00078ec0ff */
[----:B------:R0:W1:Y:S02]  /*1ef10*/  SHFL.IDX PT, R14, R0, RZ, 0x1f ;  /* 0x00001fff000e7589 */ /* 0x00006400000e0000 */
.L_x_1836:
[----:B-1----:R-:W-:-:S13]  /*1ef20*/  ISETP.NE.AND P0, PT, R14, RZ, PT ;  /* 0x000000ff0e00720c */ /* 0x002fda0003f05270 */
[----:B------:R-:W-:Y:S05]  /*1ef30*/  @P0 BRA `(.L_x_1337) ;  /* 0x0000000000880947 */ /* 0x000fea0003800000 */
[----:B------:R-:W-:-:S03]  /*1ef40*/  UMOV UR4, 0xffffffff ;  /* 0xffffffff00047882 */ /* 0x000fc60000000000 */
[----:B------:R-:W-:Y:S05]  /*1ef50*/  BRA.DIV UR4, `(.L_x_1695) ;  /* 0x0000003e04007947 */ /* 0x000fea000b800000 */
[----:B------:R-:W-:-:S13]  /*1ef60*/  ELECT P6, URZ, PT ;  /* 0x00000000003f782f */ /* 0x000fda00038c0000 */
.L_x_1839:
[----:B------:R-:W-:Y:S05]  /*1ef70*/  @!P6 BRA `(.L_x_1337) ;  /* 0x000000000078e947 */ /* 0x000fea0003800000 */
[----:B0-----:R-:W2:Y:S02]  /*1ef80*/  LDL.LU R0, [R1+0x54] ;  /* 0x0000540001007983 */ /* 0x001ea40000300800 */
[----:B--2---:R-:W-:-:S04]  /*1ef90*/  LOP3.LUT R0, R0, 0x2, RZ, 0xfc, !PT ;  /* 0x0000000200007812 */ /* 0x004fc800078efcff */
[----:B------:R-:W-:-:S13]  /*1efa0*/  ISETP.NE.AND P2, PT, R0, 0x3, PT ;  /* 0x000000030000780c */ /* 0x000fda0003f45270 */
[----:B------:R-:W-:Y:S05]  /*1efb0*/  @!P2 BRA `(.L_x_1696) ;  /* 0x000000000004a947 */ /* 0x000fea0003800000 */
[----:B------:R-:W-:Y:S01]  /*1efc0*/  BPT.TRAP 0x1 ;  /* 0x000000040000795c */ /* 0x000fe20000300000 */
.L_x_1696:
        /* <DEDUP_REMOVED lines=12> */
.L_x_1840:
[----:B------:R-:W1:Y:S02]  /*1f090*/  SYNCS.PHASECHK.TRANS64.TRYWAIT P0, [R3+URZ], R0 ;  /* 0x00000000030075a7 */ /* 0x000e64000800017f */
[----:B-1----:R-:W-:Y:S05]  /*1f0a0*/  @!P0 BRA `(.L_x_1698) ;  /* 0x0000003800e08947 */ /* 0x002fea0003800000 */
.L_x_1841:
[----:B------:R-:W-:Y:S05]  /*1f0b0*/  @!P2 BRA `(.L_x_1699) ;  /* 0x000000000004a947 */ /* 0x000fea0003800000 */
[----:B------:R-:W-:Y:S01]  /*1f0c0*/  BPT.TRAP 0x1 ;  /* 0x000000040000795c */ /* 0x000fe20000300000 */
.L_x_1699:
[----:B-1----:R-:W-:-:S04]  /*1f0d0*/  VIADD R3, R9, 0x16860 ;  /* 0x0001686009037836 */ /* 0x002fc80000000000 */
[----:B------:R-:W-:-:S04]  /*1f0e0*/  IMAD R5, R18, 0x8, R3 ;  /* 0x0000000812057824 */ /* 0x000fc800078e0203 */
[----:B------:R-:W1:Y:S02]  /*1f0f0*/  SYNCS.PHASECHK.TRANS64.TRYWAIT P0, [R5+URZ], R2 ;  /* 0x00000002050075a7 */ /* 0x000e64000800017f */
[----:B-1----:R-:W-:Y:S05]  /*1f100*/  @!P0 BRA `(.L_x_1700) ;  /* 0x0000003800dc8947 */ /* 0x002fea0003800000 */
.L_x_1842:
[----:B------:R-:W-:-:S07]  /*1f110*/  IMAD R3, R4, 0x8, R3 ;  /* 0x0000000804037824 */ /* 0x000fce00078e0203 */
.L_x_1701:
[----:B--2---:R2:W4:Y:S02]  /*1f120*/  SYNCS.PHASECHK.TRANS64.TRYWAIT P0, [R3+URZ], R0 ;  /* 0x00000000030075a7 */ /* 0x004524000800017f */
[----:B----4-:R-:W-:Y:S05]  /*1f130*/  @!P0 NANOSLEEP.SYNCS 0x989680 ;  /* 0x009896800000895d */ /* 0x010fea0003900000 */
[----:B------:R-:W4:Y:S02]  /*1f140*/  @!P0 SYNCS.PHASECHK.TRANS64 P0, [R3+URZ], R0 ;  /* 0x00000000030085a7 */ /* 0x000f24000800007f */
[----:B----4-:R-:W-:Y:S05]  /*1f150*/  @!P0 BRA `(.L_x_1701) ;  /* 0xfffffffc00f08947 */ /* 0x010fea000383ffff */
.L_x_1337:
[----:B------:R-:W-:Y:S05]  /*1f160*/  BSYNC B9 ;  /* 0x0000000000097941 */ /* 0x000fea0003800000 */
.L_x_1334:
[----:B------:R-:W-:Y:S05]  /*1f170*/  EXIT ;  /* 0x000000000000794d */ /* 0x000fea0003800000 */
.L_x_1365:
[----:B0-----:R0:W1:Y:S02]  /*1f180*/  SYNCS.PHASECHK.TRANS64.TRYWAIT P6, [R77+URZ+0x16890], R89 ;  /* 0x016890594d0075a7 */ /* 0x00106400080c017f */
[----:B-1----:R-:W-:Y:S05]  /*1f190*/  @!P6 NANOSLEEP.SYNCS 0x989680 ;  /* 0x009896800000e95d */ /* 0x002fea0003900000 */
[----:B------:R-:W1:Y:S02]  /*1f1a0*/  @!P6 SYNCS.PHASECHK.TRANS64 P6, [R77+URZ+0x16890], R89 ;  /* 0x016890594d00e5a7 */ /* 0x000e6400080c007f */
[----:B-1----:R-:W-:Y:S05]  /*1f1b0*/  @!P6 BRA `(.L_x_1365) ;  /* 0xfffffffc00f0e947 */ /* 0x002fea000383ffff */
[----:B------:R-:W-:Y:S05]  /*1f1c0*/  BRA `(.L_x_1702) ;  /* 0xfffffe3c00e07947 */ /* 0x000fea000383ffff */
.L_x_1385:
[----:B0-----:R0:W1:Y:S02]  /*1f1d0*/  SYNCS.PHASECHK.TRANS64.TRYWAIT P5, [R77+URZ+0x16890], R89 ;  /* 0x016890594d0075a7 */ /* 0x00106400080a017f */
[----:B-1----:R-:W-:Y:S05]  /*1f1e0*/  @!P5 NANOSLEEP.SYNCS 0x989680 ;  /* 0x009896800000d95d */ /* 0x002fea0003900000 */
[----:B------:R-:W1:Y:S02]  /*1f1f0*/  @!P5 SYNCS.PHASECHK.TRANS64 P5, [R77+URZ+0x16890], R89 ;  /* 0x016890594d00d5a7 */ /* 0x000e6400080a007f */
[----:B-1----:R-:W-:Y:S05]  /*1f200*/  @!P5 BRA `(.L_x_1385) ;  /* 0xfffffffc00f0d947 */ /* 0x002fea000383ffff */
[----:B------:R-:W-:Y:S05]  /*1f210*/  BRA `(.L_x_1703) ;  /* 0xfffffe5000607947 */ /* 0x000fea000383ffff */
.L_x_1394:
[----:B0-----:R0:W1:Y:S02]  /*1f220*/  SYNCS.PHASECHK.TRANS64.TRYWAIT P4, [R77+URZ+0x16890], R89 ;  /* 0x016890594d0075a7 */ /* 0x001064000808017f */
[----:B-1----:R-:W-:Y:S05]  /*1f230*/  @!P4 NANOSLEEP.SYNCS 0x989680 ;  /* 0x009896800000c95d */ /* 0x002fea0003900000 */
[----:B------:R-:W1:Y:S02]  /*1f240*/  @!P4 SYNCS.PHASECHK.TRANS64 P4, [R77+URZ+0x16890], R89 ;  /* 0x016890594d00c5a7 */ /* 0x000e64000808007f */
[----:B-1----:R-:W-:Y:S05]  /*1f250*/  @!P4 BRA `(.L_x_1394) ;  /* 0xfffffffc00f0c947 */ /* 0x002fea000383ffff */
[----:B------:R-:W-:Y:S05]  /*1f260*/  BRA `(.L_x_1704) ;  /* 0xfffffe60008c7947 */ /* 0x000fea000383ffff */
.L_x_1400:
[----:B--2---:R2:W3:Y:S02]  /*1f270*/  SYNCS.PHASECHK.TRANS64.TRYWAIT P3, [R77+URZ+0x168b0], R89 ;  /* 0x0168b0594d0075a7 */ /* 0x0044e4000806017f */
[----:B---3--:R-:W-:Y:S05]  /*1f280*/  @!P3 NANOSLEEP.SYNCS 0x989680 ;  /* 0x009896800000b95d */ /* 0x008fea0003900000 */
[----:B------:R-:W3:Y:S02]  /*1f290*/  @!P3 SYNCS.PHASECHK.TRANS64 P3, [R77+URZ+0x168b0], R89 ;  /* 0x0168b0594d00b5a7 */ /* 0x000ee4000806007f */
[----:B---3--:R-:W-:Y:S05]  /*1f2a0*/  @!P3 BRA `(.L_x_1400) ;  /* 0xfffffffc00f0b947 */ /* 0x008fea000383ffff */
[----:B------:R-:W-:Y:S05]  /*1f2b0*/  BRA `(.L_x_1705) ;  /* 0xfffffe6400207947 */ /* 0x000fea000383ffff */
.L_x_1418:
[----:B------:R-:W0:Y:S01]  /*1f2c0*/  S2R R0, SR_TID.X ;  /* 0x0000000000007919 */ /* 0x000e220000002100 */
[----:B------:R-:W-:Y:S01]  /*1f2d0*/  BSSY B0, `(.L_x_1706) ;  /* 0x000000c000007945 */ /* 0x000fe20003800000 */
[----:B------:R-:W-:Y:S02]  /*1f2e0*/  IMAD.MOV.U32 R12, RZ, RZ, RZ ;  /* 0x000000ffff0c7224 */ /* 0x000fe400078e00ff */
[----:B------:R-:W-:Y:S02]  /*1f2f0*/  IMAD.MOV.U32 R11, RZ, RZ, 0x1f ;  /* 0x0000001fff0b7424 */ /* 0x000fe400078e00ff */
[----:B------:R-:W-:Y:S02]  /*1f300*/  IMAD.MOV.U32 R15, RZ, RZ, -0x1 ;  /* 0xffffffffff0f7424 */ /* 0x000fe400078e00ff */
[----:B0-----:R-:W-:-:S05]  /*1f310*/  VIADD R3, R0, 0xffffff80 ;  /* 0xffffff8000037836 */ /* 0x001fca0000000000 */
[----:B------:R-:W-:-:S04]  /*1f320*/  SHF.R.S32.HI R0, RZ, 0x1f, R3 ;  /* 0x0000001fff007819 */ /* 0x000fc80000011403 */
[----:B------:R-:W-:-:S04]  /*1f330*/  LEA.HI R0, R0, R3, RZ, 0x7 ;  /* 0x0000000300007211 */ /* 0x000fc800078f38ff */
[----:B------:R-:W-:-:S05]  /*1f340*/  SHF.R.S32.HI R0, RZ, 0x7, R0 ;  /* 0x00000007ff007819 */ /* 0x000fca0000011400 */
[----:B------:R-:W-:-:S07]  /*1f350*/  IMAD.MOV.U32 R13, RZ, RZ, R0 ;  /* 0x000000ffff0d7224 */ /* 0x000fce00078e0000 */
[----:B-----5:R-:W-:Y:S05]  /*1f360*/  WARPSYNC.COLLECTIVE R15, `(.L_x_1707) ;  /* 0x000000000f087348 */ /* 0x020fea0003c00000 */
[----:B------:R0:W1:Y:S02]  /*1f370*/  SHFL.IDX P6, R14, R13, R12, R11 ;  /* 0x0000000c0d0e7389 */ /* 0x00006400000c000b */
[----:B01---5:R-:W-:Y:S01]  /*1f380*/  ENDCOLLECTIVE ;  /* 0x000000000000791b */ /* 0x023fe20003800000 */
.L_x_1707:
[----:B------:R-:W-:Y:S05]  /*1f390*/  BSYNC B0 ;  /* 0x0000000000007941 */ /* 0x000fea0003800000 */
.L_x_1706:
[----:B------:R0:W-:Y:S01]  /*1f3a0*/  STL [R1+0x24], R14 ;  /* 0x0000240e01007387 */ /* 0x0001e20000100800 */
[----:B------:R-:W-:Y:S05]  /*1f3b0*/  BRA `(.L_x_1708) ;  /* 0xfffffe7000107947 */ /* 0x000fea000383ffff */
.L_x_1430:
[----:B------:R-:W-:Y:S01]  /*1f3c0*/  BSSY B1, `(.L_x_1709) ;  /* 0x0000008000017945 */ /* 0x000fe20003800000 */
[----:B------:R-:W-:Y:S02]  /*1f3d0*/  IMAD.MOV.U32 R13, RZ, RZ, R4 ;  /* 0x000000ffff0d7224 */ /* 0x000fe400078e0004 */
[----:B------:R-:W-:Y:S02]  /*1f3e0*/  IMAD.MOV.U32 R12, RZ, RZ, RZ ;  /* 0x000000ffff0c7224 */ /* 0x000fe400078e00ff */
[----:B------:R-:W-:Y:S02]  /*1f3f0*/  IMAD.MOV.U32 R11, RZ, RZ, 0x1c1f ;  /* 0x00001c1fff0b7424 */ /* 0x000fe400078e00ff */
[----:B------:R-:W-:-:S07]  /*1f400*/  IMAD.MOV.U32 R15, RZ, RZ, -0x1 ;  /* 0xffffffffff0f7424 */ /* 0x000fce00078e00ff */
[----:B0-----:R-:W-:Y:S05]  /*1f410*/  WARPSYNC.COLLECTIVE R15, `(.L_x_1710) ;  /* 0x000000000f087348 */ /* 0x001fea0003c00000 */
[----:B0-----:R0:W1:Y:S02]  /*1f420*/  SHFL.IDX P6, R14, R13, R12, R11 ;  /* 0x0000000c0d0e7389 */ /* 0x00106400000c000b */
[----:B01----:R-:W-:Y:S01]  /*1f430*/  ENDCOLLECTIVE ;  /* 0x000000000000791b */ /* 0x003fe20003800000 */
.L_x_1710:
[----:B------:R-:W-:Y:S05]  /*1f440*/  BSYNC B1 ;  /* 0x0000000000017941 */ /* 0x000fea0003800000 */
.L_x_1709:
        /* <DEDUP_REMOVED lines=8> */
.L_x_1711:
[----:B------:R-:W-:Y:S02]  /*1f4d0*/  IMAD.MOV.U32 R13, RZ, RZ, R7 ;  /* 0x000000ffff0d7224 */ /* 0x000fe400078e0007 */
[----:B------:R-:W-:-:S07]  /*1f4e0*/  IMAD.MOV.U32 R2, RZ, RZ, R14 ;  /* 0x000000ffff027224 */ /* 0x000fce00078e000e */
[----:B------:R-:W-:Y:S05]  /*1f4f0*/  WARPSYNC.COLLECTIVE R15, `(.L_x_1712) ;  /* 0x000000000f087348 */ /* 0x000fea0003c00000 */
[----:B------:R0:W1:Y:S02]  /*1f500*/  SHFL.IDX P6, R14, R13, R12, R11 ;  /* 0x0000000c0d0e7389 */ /* 0x00006400000c000b */
[----:B01----:R-:W-:Y:S01]  /*1f510*/  ENDCOLLECTIVE ;  /* 0x000000000000791b */ /* 0x003fe20003800000 */
.L_x_1712:
[----:B------:R-:W-:Y:S02]  /*1f520*/  IMAD.MOV.U32 R13, RZ, RZ, R6 ;  /* 0x000000ffff0d7224 */ /* 0x000fe400078e0006 */
[----:B------:R-:W-:-:S07]  /*1f530*/  IMAD.MOV.U32 R5, RZ, RZ, R14 ;  /* 0x000000ffff057224 */ /* 0x000fce00078e000e */
[----:B------:R-:W-:Y:S05]  /*1f540*/  WARPSYNC.COLLECTIVE R15, `(.L_x_1713) ;  /* 0x000000000f087348 */ /* 0x000fea0003c00000 */
[----:B------:R0:W1:Y:S02]  /*1f550*/  SHFL.IDX P6, R14, R13, R12, R11 ;  /* 0x0000000c0d0e7389 */ /* 0x00006400000c000b */
[----:B01----:R-:W-:Y:S01]  /*1f560*/  ENDCOLLECTIVE ;  /* 0x000000000000791b */ /* 0x003fe20003800000 */
.L_x_1713:
[----:B------:R-:W-:Y:S05]  /*1f570*/  BRA `(.L_x_1714) ;  /* 0xfffffe74009c7947 */ /* 0x000fea000383ffff */
.L_x_1433:
[----:B------:R-:W-:Y:S01]  /*1f580*/  BSSY B1, `(.L_x_1715) ;  /* 0x0000008000017945 */ /* 0x000fe20003800000 */
[----:B------:R-:W-:Y:S02]  /*1f590*/  IMAD.MOV.U32 R13, RZ, RZ, R4 ;  /* 0x000000ffff0d7224 */ /* 0x000fe400078e0004 */
[----:B------:R-:W-:Y:S02]  /*1f5a0*/  IMAD.MOV.U32 R12, RZ, RZ, 0x1 ;  /* 0x00000001ff0c7424 */ /* 0x000fe400078e00ff */
[----:B------:R-:W-:Y:S02]  /*1f5b0*/  IMAD.MOV.U32 R11, RZ, RZ, 0x1c1f ;  /* 0x00001c1fff0b7424 */ /* 0x000fe400078e00ff */
[----:B------:R-:W-:-:S07]  /*1f5c0*/  IMAD.MOV.U32 R15, RZ, RZ, -0x1 ;  /* 0xffffffffff0f7424 */ /* 0x000fce00078e00ff */
[----:B-1----:R-:W-:Y:S05]  /*1f5d0*/  WARPSYNC.COLLECTIVE R15, `(.L_x_1716) ;  /* 0x000000000f087348 */ /* 0x002fea0003c00000 */
[----:B------:R0:W2:Y:S02]  /*1f5e0*/  SHFL.IDX P6, R14, R13, R12, R11 ;  /* 0x0000000c0d0e7389 */ /* 0x0000a400000c000b */
[----:B012---:R-:W-:Y:S01]  /*1f5f0*/  ENDCOLLECTIVE ;  /* 0x000000000000791b */ /* 0x007fe20003800000 */
.L_x_1716:
[----:B------:R-:W-:Y:S05]  /*1f600*/  BSYNC B1 ;  /* 0x0000000000017941 */ /* 0x000fea0003800000 */
.L_x_1715:
[----:B------:R-:W-:Y:S02]  /*1f610*/  IMAD.MOV.U32 R13, RZ, RZ, R0 ;  /* 0x000000ffff0d7224 */ /* 0x000fe400078e0000 */
[----:B------:R-:W-:Y:S02]  /*1f620*/  IMAD.MOV.U32 R12, RZ, RZ, 0x1 ;  /* 0x00000001ff0c7424 */ /* 0x000fe400078e00ff */
[----:B------:R-:W-:Y:S02]  /*1f630*/  IMAD.MOV.U32 R11, RZ, RZ, 0x1c1f ;  /* 0x00001c1fff0b7424 */ /* 0x000fe400078e00ff */
[----:B------:R-:W-:Y:S02]  /*1f640*/  IMAD.MOV.U32 R15, RZ, RZ, -0x1 ;  /* 0xffffffffff0f7424 */ /* 0x000fe400078e00ff */
[----:B------:R-:W-:-:S07]  /*1f650*/  IMAD.MOV.U32 R3, RZ, RZ, R14 ;  /* 0x000000ffff037224 */ /* 0x000fce00078e000e */
[----:B------:R-:W-:Y:S05]  /*1f660*/  WARPSYNC.COLLECTIVE R15, `(.L_x_1717) ;  /* 0x000000000f087348 */ /* 0x000fea0003c00000 */
[----:B------:R0:W1:Y:S02]  /*1f670*/  SHFL.IDX P6, R14, R13, R12, R11 ;  /* 0x0000000c0d0e7389 */ /* 0x00006400000c000b */
[----:B01----:R-:W-:Y:S01]  /*1f680*/  ENDCOLLECTIVE ;  /* 0x000000000000791b */ /* 0x003fe20003800000 */
.L_x_1717:
[----:B------:R-:W-:Y:S02]  /*1f690*/  IMAD.MOV.U32 R13, RZ, RZ, R7 ;  /* 0x000000ffff0d7224 */ /* 0x000fe400078e0007 */
[----:B------:R-:W-:-:S07]  /*1f6a0*/  IMAD.MOV.U32 R2, RZ, RZ, R14 ;  /* 0x000000ffff027224 */ /* 0x000fce00078e000e */
[----:B------:R-:W-:Y:S05]  /*1f6b0*/  WARPSYNC.COLLECTIVE R15, `(.L_x_1718) ;  /* 0x000000000f087348 */ /* 0x000fea0003c00000 */
[----:B------:R0:W1:Y:S02]  /*1f6c0*/  SHFL.IDX P6, R14, R13, R12, R11 ;  /* 0x0000000c0d0e7389 */ /* 0x00006400000c000b */
[----:B01----:R-:W-:Y:S01]  /*1f6d0*/  ENDCOLLECTIVE ;  /* 0x000000000000791b */ /* 0x003fe20003800000 */
.L_x_1718:
[----:B------:R-:W-:Y:S02]  /*1f6e0*/  IMAD.MOV.U32 R13, RZ, RZ, R6 ;  /* 0x000000ffff0d7224 */ /* 0x000fe400078e0006 */
[----:B------:R-:W-:-:S07]  /*1f6f0*/  IMAD.MOV.U32 R5, RZ, RZ, R14 ;  /* 0x000000ffff057224 */ /* 0x000fce00078e000e */
[----:B------:R-:W-:Y:S05]  /*1f700*/  WARPSYNC.COLLECTIVE R15, `(.L_x_1719) ;  /* 0x000000000f087348 */ /* 0x000fea0003c00000 */
[----:B------:R0:W1:Y:S02]  /*1f710*/  SHFL.IDX P6, R14, R13, R12, R11 ;  /* 0x0000000c0d0e7389 */ /* 0x00006400000c000b */
[----:B01----:R-:W-:Y:S01]  /*1f720*/  ENDCOLLECTIVE ;  /* 0x000000000000791b */ /* 0x003fe20003800000 */
.L_x_1719:
[----:B------:R-:W-:Y:S05]  /*1f730*/  BRA `(.L_x_1720) ;  /* 0xfffffe7400f87947 */ /* 0x000fea000383ffff */
.L_x_1437:
[----:B0-----:R0:W1:Y:S02]  /*1f740*/  SYNCS.PHASECHK.TRANS64.TRYWAIT P0, [R16+URZ+0x16800], R37 ;  /* 0x01680025100075a7 */ /* 0x001064000800017f */
[----:B-1----:R-:W-:Y:S05]  /*1f750*/  @!P0 NANOSLEEP.SYNCS 0x989680 ;  /* 0x009896800000895d */ /* 0x002fea0003900000 */
[----:B------:R-:W1:Y:S02]  /*1f760*/  @!P0 SYNCS.PHASECHK.TRANS64 P0, [R16+URZ+0x16800], R37 ;  /* 0x01680025100085a7 */ /* 0x000e64000800007f */
[----:B-1----:R-:W-:Y:S05]  /*1f770*/  @!P0 BRA `(.L_x_1437) ;  /* 0xfffffffc00f08947 */ /* 0x002fea000383ffff */
[----:B------:R-:W-:Y:S05]  /*1f780*/  BRA `(.L_x_1721) ;  /* 0xfffffe7800f87947 */ /* 0x000fea000383ffff */
.L_x_1445:
[----:B------:R-:W1:Y:S01]  /*1f790*/  LDC R43, c[0x0][0x3f4] ;  /* 0x0000fd00ff2b7b82 */ /* 0x000e620000000800 */
[----:B------:R-:W-:Y:S01]  /*1f7a0*/  BSSY B1, `(.L_x_1722) ;  /* 0x0000008000017945 */ /* 0x000fe20003800000 */
[----:B------:R-:W-:Y:S02]  /*1f7b0*/  IMAD.MOV.U32 R13, RZ, RZ, R26 ;  /* 0x000000ffff0d7224 */ /* 0x000fe400078e001a */
[----:B------:R-:W-:Y:S02]  /*1f7c0*/  IMAD.MOV.U32 R12, RZ, RZ, RZ ;  /* 0x000000ffff0c7224 */ /* 0x000fe400078e00ff */
[----:B------:R-:W-:Y:S02]  /*1f7d0*/  IMAD.MOV.U32 R11, RZ, RZ, 0x1c1f ;  /* 0x00001c1fff0b7424 */ /* 0x000fe400078e00ff */
[----:B------:R-:W-:-:S07]  /*1f7e0*/  IMAD.MOV.U32 R15, RZ, RZ, -0x1 ;  /* 0xffffffffff0f7424 */ /* 0x000fce00078e00ff */
[----:B01----:R-:W-:Y:S05]  /*1f7f0*/  WARPSYNC.COLLECTIVE R15, `(.L_x_1723) ;  /* 0x000000000f087348 */ /* 0x003fea0003c00000 */
[----:B0-----:R0:W2:Y:S02]  /*1f800*/  SHFL.IDX P6, R14, R13, R12, R11 ;  /* 0x0000000c0d0e7389 */ /* 0x0010a400000c000b */
[----:B012---:R-:W-:Y:S01]  /*1f810*/  ENDCOLLECTIVE ;  /* 0x000000000000791b */ /* 0x007fe20003800000 */
.L_x_1723:
[----:B------:R-:W-:Y:S05]  /*1f820*/  BSYNC B1 ;  /* 0x0000000000017941 */ /* 0x000fea0003800000 */
.L_x_1722:
[----:B------:R-:W-:Y:S01]  /*1f830*/  IMAD.MOV.U32 R13, RZ, RZ, R24 ;  /* 0x000000ffff0d7224 */ /* 0x000fe200078e0018 */
[----:B------:R-:W-:Y:S01]  /*1f840*/  ISETP.GE.AND P0, PT, R18, R43, PT ;  /* 0x0000002b1200720c */ /* 0x000fe20003f06270 */
[----:B------:R-:W-:Y:S02]  /*1f850*/  IMAD.MOV.U32 R12, RZ, RZ, RZ ;  /* 0x000000ffff0c7224 */ /* 0x000fe400078e00ff */
[----:B------:R-:W-:Y:S02]  /*1f860*/  IMAD.MOV.U32 R11, RZ, RZ, 0x1c1f ;  /* 0x00001c1fff0b7424 */ /* 0x000fe400078e00ff */
[----:B------:R-:W-:Y:S02]  /*1f870*/  IMAD.MOV.U32 R15, RZ, RZ, -0x1 ;  /* 0xffffffffff0f7424 */ /* 0x000fe400078e00ff */
[----:B------:R-:W-:Y:S02]  /*1f880*/  IMAD.MOV.U32 R0, RZ, RZ, R14 ;  /* 0x000000ffff007224 */ /* 0x000fe400078e000e */
[----:B------:R-:W-:-:S07]  /*1f890*/  IMAD R30, R157, R30, RZ ;  /* 0x0000001e9d1e7224 */ /* 0x000fce00078e02ff */
[----:B------:R-:W-:Y:S05]  /*1f8a0*/  WARPSYNC.COLLECTIVE R15, `(.L_x_1724) ;  /* 0x000000000f087348 */ /* 0x000fea0003c00000 */
[----:B------:R0:W1:Y:S02]  /*1f8b0*/  SHFL.IDX P6, R14, R13, R12, R11 ;  /* 0x0000000c0d0e7389 */ /* 0x00006400000c000b */
[----:B01----:R-:W-:Y:S01]  /*1f8c0*/  ENDCOLLECTIVE ;  /* 0x000000000000791b */ /* 0x003fe20003800000 */
.L_x_1724:
[----:B------:R-:W-:Y:S01]  /*1f8d0*/  ISETP.GE.OR P1, PT, R37, R30, P0 ;  /* 0x0000001e2500720c */ /* 0x000fe20000726670 */
[----:B------:R-:W-:-:S12]  /*1f8e0*/  IMAD.MOV.U32 R13, RZ, RZ, R25 ;  /* 0x000000ffff0d7224 */ /* 0x000fd800078e0019 */
[C---:B------:R-:W-:Y:S01]  /*1f8f0*/  @!P1 IMAD.SHL.U32 R7, R18.reuse, 0x2, RZ ;  /* 0x0000000212079824 */ /* 0x040fe200078e00ff */
[----:B------:R-:W-:Y:S01]  /*1f900*/  @!P1 SHF.L.U64.HI R4, R18, 0x1, R39 ;  /* 0x0000000112049819 */ /* 0x000fe20000010227 */
[----:B------:R-:W-:-:S07]  /*1f910*/  IMAD.MOV.U32 R2, RZ, RZ, R14 ;  /* 0x000000ffff027224 */ /* 0x000fce00078e000e */
[----:B------:R-:W-:Y:S05]  /*1f920*/  WARPSYNC.COLLECTIVE R15, `(.L_x_1725) ;  /* 0x000000000f087348 */ /* 0x000fea0003c00000 */
[----:B------:R0:W1:Y:S02]  /*1f930*/  SHFL.IDX P6, R14, R13, R12, R11 ;  /* 0x0000000c0d0e7389 */ /* 0x00006400000c000b */
[----:B01----:R-:W-:Y:S01]  /*1f940*/  ENDCOLLECTIVE ;  /* 0x000000000000791b */ /* 0x003fe20003800000 */
.L_x_1725:
[----:B------:R-:W-:-:S05]  /*1f950*/  @!P1 IADD3 R2, P2, R2, R7, RZ ;  /* 0x0000000702029210 */ /* 0x000fca0007f5e0ff */
[----:B------:R-:W-:Y:S02]  /*1f960*/  @!P1 IMAD.X R5, R0, 0x1, R4, P2 ;  /* 0x0000000100059824 */ /* 0x000fe400010e0604 */
[----:B------:R-:W-:Y:S02]  /*1f970*/  @!P1 IMAD.MOV.U32 R8, RZ, RZ, R2 ;  /* 0x000000ffff089224 */ /* 0x000fe400078e0002 */
[----:B------:R-:W-:Y:S02]  /*1f980*/  @!P1 IMAD.MOV.U32 R9, RZ, RZ, R5 ;  /* 0x000000ffff099224 */ /* 0x000fe400078e0005 */
[----:B------:R-:W-:Y:S02]  /*1f990*/  IMAD.MOV.U32 R13, RZ, RZ, R27 ;  /* 0x000000ffff0d7224 */ /* 0x000fe400078e001b */
[----:B------:R-:W-:-:S07]  /*1f9a0*/  IMAD.MOV.U32 R3, RZ, RZ, R14 ;  /* 0x000000ffff037224 */ /* 0x000fce00078e000e */
[----:B------:R-:W-:Y:S05]  /*1f9b0*/  WARPSYNC.COLLECTIVE R15, `(.L_x_1726) ;  /* 0x000000000f087348 */ /* 0x000fea0003c00000 */
[----:B------:R0:W1:Y:S02]  /*1f9c0*/  SHFL.IDX P6, R14, R13, R12, R11 ;  /* 0x0000000c0d0e7389 */ /* 0x00006400000c000b */
[----:B01----:R-:W-:Y:S01]  /*1f9d0*/  ENDCOLLECTIVE ;  /* 0x000000000000791b */ /* 0x003fe20003800000 */
.L_x_1726:
[----:B------:R-:W2:Y:S01]  /*1f9e0*/  @!P1 LD.E.128 R8, desc[UR40][R8.64] ;  /* 0x0000002808089980 */ /* 0x000ea2000c101d00 */
[----:B------:R-:W-:-:S05]  /*1f9f0*/  @!P1 IADD3 R14, P2, R14, R7, RZ ;  /* 0x000000070e0e9210 */ /* 0x000fca0007f5e0ff */
[----:B------:R-:W-:-:S04]  /*1fa00*/  @!P1 IMAD.X R3, R3, 0x1, R4, P2 ;  /* 0x0000000103039824 */ /* 0x000fc800010e0604 */
[----:B------:R-:W-:-:S05]  /*1fa10*/  @!P1 IMAD.MOV.U32 R15, RZ, RZ, R3 ;  /* 0x000000ffff0f9224 */ /* 0x000fca00078e0003 */
[----:B------:R0:W5:Y:S01]  /*1fa20*/  @!P1 LD.E.128 R4, desc[UR40][R14.64] ;  /* 0x000000280e049980 */ /* 0x000162000c101d00 */
[----:B------:R-:W-:Y:S01]  /*1fa30*/  CS2R R34, SRZ ;  /* 0x0000000000227805 */ /* 0x000fe2000001ff00 */
[----:B------:R-:W-:Y:S01]  /*1fa40*/  IMAD.MOV.U32 R13, RZ, RZ, R26 ;  /* 0x000000ffff0d7224 */ /* 0x000fe200078e001a */
[----:B------:R-:W-:Y:S01]  /*1fa50*/  CS2R R32, SRZ ;  /* 0x0000000000207805 */ /* 0x000fe2000001ff00 */
[----:B------:R-:W-:Y:S01]  /*1fa60*/  IMAD.MOV.U32 R12, RZ, RZ, 0x1 ;  /* 0x00000001ff0c7424 */ /* 0x000fe200078e00ff */
[----:B------:R-:W-:Y:S01]  /*1fa70*/  CS2R R20, SRZ ;  /* 0x0000000000147805 */ /* 0x000fe2000001ff00 */
[----:B0-----:R-:W-:Y:S02]  /*1fa80*/  IMAD.MOV.U32 R15, RZ, RZ, -0x1 ;  /* 0xffffffffff0f7424 */ /* 0x001fe400078e00ff */
[----:B--2---:R-:W-:Y:S02]  /*1fa90*/  @!P1 IMAD.MOV.U32 R35, RZ, RZ, R11 ;  /* 0x000000ffff239224 */ /* 0x004fe400078e000b */
[----:B------:R-:W-:-:S02]  /*1faa0*/  IMAD.MOV.U32 R11, RZ, RZ, 0x1c1f ;  /* 0x00001c1fff0b7424 */ /* 0x000fc400078e00ff */
[----:B------:R-:W-:Y:S02]  /*1fab0*/  @!P1 IMAD.MOV.U32 R32, RZ, RZ, R8 ;  /* 0x000000ffff209224 */ /* 0x000fe400078e0008 */
[----:B------:R-:W-:-:S07]  /*1fac0*/  @!P1 IMAD.MOV.U32 R33, RZ, RZ, R9 ;  /* 0x000000ffff219224 */ /* 0x000fce00078e0009 */
[----:B-----5:R-:W-:Y:S05]  /*1fad0*/  WARPSYNC.COLLECTIVE R15, `(.L_x_1727) ;  /* 0x000000000f087348 */ /* 0x020fea0003c00000 */
[----:B------:R0:W1:Y:S02]  /*1fae0*/  SHFL.IDX P6, R14, R13, R12, R11 ;  /* 0x0000000c0d0e7389 */ /* 0x00006400000c000b */
[----:B01---5:R-:W-:Y:S01]  /*1faf0*/  ENDCOLLECTIVE ;  /* 0x000000000000791b */ /* 0x023fe20003800000 */
.L_x_1727:
[----:B------:R-:W-:Y:S02]  /*1fb00*/  IMAD.MOV.U32 R0, RZ, RZ, R32 ;  /* 0x000000ffff007224 */ /* 0x000fe400078e0020 */
[----:B------:R-:W-:Y:S02]  /*1fb10*/  IMAD.MOV.U32 R2, RZ, RZ, R33 ;  /* 0x000000ffff027224 */ /* 0x000fe400078e0021 */
[----:B------:R-:W-:Y:S01]  /*1fb20*/  @!P1 IMAD.MOV.U32 R34, RZ, RZ, R10 ;  /* 0x000000ffff229224 */ /* 0x000fe200078e000a */
[----:B------:R-:W-:Y:S01]  /*1fb30*/  PRMT R41, R0, 0x7610, R41 ;  /* 0x0000761000297816 */ /* 0x000fe20000000029 */
[----:B------:R-:W-:Y:S01]  /*1fb40*/  IMAD.MOV.U32 R9, RZ, RZ, R35 ;  /* 0x000000ffff097224 */ /* 0x000fe200078e0023 */
[----:B------:R-:W-:Y:S02]  /*1fb50*/  PRMT R42, R2, 0x7610, R42 ;  /* 0x00007610022a7816 */ /* 0x000fe4000000002a */
[----:B------:R-:W-:Y:S01]  /*1fb60*/  CS2R R2, SRZ ;  /* 0x0000000000027805 */ /* 0x000fe2000001ff00 */
[----:B------:R-:W-:-:S02]  /*1fb70*/  IMAD.MOV.U32 R8, RZ, RZ, R34 ;  /* 0x000000ffff087224 */ /* 0x000fc400078e0022 */
[----:B------:R-:W-:-:S03]  /*1fb80*/  IMAD.MOV.U32 R13, RZ, RZ, R24 ;  /* 0x000000ffff0d7224 */ /* 0x000fc600078e0018 */
[----:B------:R-:W-:Y:S01]  /*1fb90*/  PRMT R31, R8, 0x5410, R9 ;  /* 0x00005410081f7816 */ /* 0x000fe20000000009 */
[----:B------:R-:W-:Y:S02]  /*1fba0*/  @!P1 IMAD.MOV.U32 R20, RZ, RZ, R4 ;  /* 0x000000ffff149224 */ /* 0x000fe400078e0004 */
[----:B------:R-:W-:Y:S02]  /*1fbb0*/  @!P1 IMAD.MOV.U32 R21, RZ, RZ, R5 ;  /* 0x000000ffff159224 */ /* 0x000fe400078e0005 */
[----:B------:R-:W-:Y:S02]  /*1fbc0*/  @!P1 IMAD.MOV.U32 R2, RZ, RZ, R6 ;  /* 0x000000ffff029224 */ /* 0x000fe400078e0006 */
[----:B------:R-:W-:Y:S02]  /*1fbd0*/  @!P1 IMAD.MOV.U32 R3, RZ, RZ, R7 ;  /* 0x000000ffff039224 */ /* 0x000fe400078e0007 */
[----:B------:R-:W-:-:S07]  /*1fbe0*/  IMAD.MOV.U32 R0, RZ, RZ, R14 ;  /* 0x000000ffff007224 */ /* 0x000fce00078e000e */
[----:B------:R-:W-:Y:S05]  /*1fbf0*/  WARPSYNC.COLLECTIVE R15, `(.L_x_1728) ;  /* 0x000000000f087348 */ /* 0x000fea0003c00000 */
[----:B------:R0:W1:Y:S02]  /*1fc00*/  SHFL.IDX P6, R14, R13, R12, R11 ;  /* 0x0000000c0d0e7389 */ /* 0x00006400000c000b */
[----:B01----:R-:W-:Y:S01]  /*1fc10*/  ENDCOLLECTIVE ;  /* 0x000000000000791b */ /* 0x003fe20003800000 */
.L_x_1728:
[----:B------:R-:W-:Y:S02]  /*1fc20*/  IMAD.MOV.U32 R4, RZ, RZ, R20 ;  /* 0x000000ffff047224 */ /* 0x000fe400078e0014 */
[----:B------:R-:W-:Y:S02]  /*1fc30*/  IMAD.MOV.U32 R5, RZ, RZ, R21 ;  /* 0x000000ffff057224 */ /* 0x000fe400078e0015 */
[----:B------:R-:W-:Y:S02]  /*1fc40*/  IMAD.MOV.U32 R6, RZ, RZ, R2 ;  /* 0x000000ffff067224 */ /* 0x000fe400078e0002 */
[----:B------:R-:W-:Y:S01]  /*1fc50*/  IMAD.MOV.U32 R7, RZ, RZ, R3 ;  /* 0x000000ffff077224 */ /* 0x000fe200078e0003 */
[----:B------:R-:W-:Y:S02]  /*1fc60*/  PRMT R41, R41, 0x5410, R5 ;  /* 0x0000541029297816 */ /* 0x000fe40000000005 */
[----:B------:R-:W-:Y:S02]  /*1fc70*/  PRMT R56, R4, 0x5410, R6 ;  /* 0x0000541004387816 */ /* 0x000fe40000000006 */
[----:B------:R-:W-:-:S02]  /*1fc80*/  CS2R R4, SRZ ;  /* 0x0000000000047805 */ /* 0x000fc4000001ff00 */
[----:B------:R-:W-:Y:S01]  /*1fc90*/  PRMT R47, R7, 0x7610, R47 ;  /* 0x00007610072f7816 */ /* 0x000fe2000000002f */
[----:B------:R-:W-:Y:S02]  /*1fca0*/  IMAD.MOV.U32 R13, RZ, RZ, R25 ;  /* 0x000000ffff0d7224 */ /* 0x000fe400078e0019 */
[----:B------:R-:W-:-:S07]  /*1fcb0*/  IMAD.MOV.U32 R24, RZ, RZ, R14 ;  /* 0x000000ffff187224 */ /* 0x000fce00078e000e */
[----:B------:R-:W-:Y:S05]  /*1fcc0*/  WARPSYNC.COLLECTIVE R15, `(.L_x_1729) ;  /* 0x000000000f087348 */ /* 0x000fea0003c00000 */
[----:B------:R0:W1:Y:S02]  /*1fcd0*/  SHFL.IDX P6, R14, R13, R12, R11 ;  /* 0x0000000c0d0e7389 */ /* 0x00006400000c000b */
[----:B01----:R-:W-:Y:S01]  /*1fce0*/  ENDCOLLECTIVE ;  /* 0x000000000000791b */ /* 0x003fe20003800000 */
.L_x_1729:
[----:B------:R-:W-:Y:S02]  /*1fcf0*/  IMAD.MOV.U32 R13, RZ, RZ, R27 ;  /* 0x000000ffff0d7224 */ /* 0x000fe400078e001b */
[----:B------:R-:W-:-:S07]  /*1fd00*/  IMAD.MOV.U32 R25, RZ, RZ, R14 ;  /* 0x000000ffff197224 */ /* 0x000fce00078e000e */
[----:B------:R-:W-:Y:S05]  /*1fd10*/  WARPSYNC.COLLECTIVE R15, `(.L_x_1730) ;  /* 0x000000000f087348 */ /* 0x000fea0003c00000 */
[----:B------:R0:W1:Y:S02]  /*1fd20*/  SHFL.IDX P6, R14, R13, R12, R11 ;  /* 0x0000000c0d0e7389 */ /* 0x00006400000c000b */
[----:B01----:R-:W-:Y:S01]  /*1fd30*/  ENDCOLLECTIVE ;  /* 0x000000000000791b */ /* 0x003fe20003800000 */
.L_x_1730:
[----:B------:R-:W-:Y:S05]  /*1fd40*/  BRA `(.L_x_1731) ;  /* 0xfffffe8400e87947 */ /* 0x000fea000383ffff */
.L_x_1449:
[----:B0-----:R0:W1:Y:S02]  /*1fd50*/  SYNCS.PHASECHK.TRANS64.TRYWAIT P1, [R16+URZ+0x16800], R13 ;  /* 0x0168000d100075a7 */ /* 0x001064000802017f */
[----:B-1----:R-:W-:Y:S05]  /*1fd60*/  @!P1 NANOSLEEP.SYNCS 0x989680 ;  /* 0x009896800000995d */ /* 0x002fea0003900000 */
[----:B------:R-:W1:Y:S02]  /*1fd70*/  @!P1 SYNCS.PHASECHK.TRANS64 P1, [R16+URZ+0x16800], R13 ;  /* 0x0168000d100095a7 */ /* 0x000e64000802007f */
[----:B-1----:R-:W-:Y:S05]  /*1fd80*/  @!P1 BRA `(.L_x_1449) ;  /* 0xfffffffc00f09947 */ /* 0x002fea000383ffff */
[----:B------:R-:W-:Y:S05]  /*1fd90*/  BRA `(.L_x_1732) ;  /* 0xfffffe8800887947 */ /* 0x000fea000383ffff */
.L_x_1455:
[----:B--2---:R2:W3:Y:S02]  /*1fda0*/  SYNCS.PHASECHK.TRANS64.TRYWAIT P2, [R7+URZ+0x16830], R0 ;  /* 0x01683000070075a7 */ /* 0x0044e4000804017f */
[----:B---3--:R-:W-:Y:S05]  /*1fdb0*/  @!P2 NANOSLEEP.SYNCS 0x989680 ;  /* 0x009896800000a95d */ /* 0x008fea0003900000 */
[----:B------:R-:W3:Y:S02]  /*1fdc0*/  @!P2 SYNCS.PHASECHK.TRANS64 P2, [R7+URZ+0x16830], R0 ;  /* 0x016830000700a5a7 */ /* 0x000ee4000804007f */
[----:B---3--:R-:W-:Y:S05]  /*1fdd0*/  @!P2 BRA `(.L_x_1455) ;  /* 0xfffffffc00f0a947 */ /* 0x008fea000383ffff */
[----:B------:R-:W-:Y:S05]  /*1fde0*/  BRA `(.L_x_1454) ;  /* 0xfffffe9800087947 */ /* 0x000fea000383ffff */
.L_x_1473:
[----:B-1----:R1:W2:Y:S02]  /*1fdf0*/  SYNCS.PHASECHK.TRANS64.TRYWAIT P5, [R9+URZ+0x16830], R0 ;  /* 0x01683000090075a7 */ /* 0x0022a400080a017f */
[----:B--2---:R-:W-:Y:S05]  /*1fe00*/  @!P5 NANOSLEEP.SYNCS 0x989680 ;  /* 0x009896800000d95d */ /* 0x004fea0003900000 */
[----:B------:R-:W2:Y:S02]  /*1fe10*/  @!P5 SYNCS.PHASECHK.TRANS64 P5, [R9+URZ+0x16830], R0 ;  /* 0x016830000900d5a7 */ /* 0x000ea400080a007f */
[----:B--2---:R-:W-:Y:S05]  /*1fe20*/  @!P5 BRA `(.L_x_1473) ;  /* 0xfffffffc00f0d947 */ /* 0x004fea000383ffff */
[----:B------:R-:W-:Y:S05]  /*1fe30*/  BRA `(.L_x_1472) ;  /* 0xfffffec800b87947 */ /* 0x000fea000383ffff */
.L_x_1477:
[----:B-1----:R1:W2:Y:S02]  /*1fe40*/  SYNCS.PHASECHK.TRANS64.TRYWAIT P4, [R8+URZ+0x16850], R0 ;  /* 0x01685000080075a7 */ /* 0x0022a4000808017f */
[----:B--2---:R-:W-:Y:S05]  /*1fe50*/  @!P4 NANOSLEEP.SYNCS 0x989680 ;  /* 0x009896800000c95d */ /* 0x004fea0003900000 */
[----:B------:R-:W2:Y:S02]  /*1fe60*/  @!P4 SYNCS.PHASECHK.TRANS64 P4, [R8+URZ+0x16850], R0 ;  /* 0x016850000800c5a7 */ /* 0x000ea4000808007f */
[----:B--2---:R-:W-:Y:S05]  /*1fe70*/  @!P4 BRA `(.L_x_1477) ;  /* 0xfffffffc00f0c947 */ /* 0x004fea000383ffff */
[----:B------:R-:W-:Y:S05]  /*1fe80*/  BRA `(.L_x_1474) ;  /* 0xfffffecc00807947 */ /* 0x000fea000383ffff */
.L_x_1496:
[----:B-1----:R1:W2:Y:S02]  /*1fe90*/  SYNCS.PHASECHK.TRANS64.TRYWAIT P3, [R0+URZ+0x16830], R3 ;  /* 0x01683003000075a7 */ /* 0x0022a4000806017f */
[----:B--2---:R-:W-:Y:S05]  /*1fea0*/  @!P3 NANOSLEEP.SYNCS 0x989680 ;  /* 0x009896800000b95d */ /* 0x004fea0003900000 */
[----:B------:R-:W2:Y:S02]  /*1feb0*/  @!P3 SYNCS.PHASECHK.TRANS64 P3, [R0+URZ+0x16830], R3 ;  /* 0x016830030000b5a7 */ /* 0x000ea4000806007f */
[----:B--2---:R-:W-:Y:S05]  /*1fec0*/  @!P3 BRA `(.L_x_1496) ;  /* 0xfffffffc00f0b947 */ /* 0x004fea000383ffff */
[----:B------:R-:W-:Y:S05]  /*1fed0*/  BRA `(.L_x_1495) ;  /* 0xfffffefc00307947 */ /* 0x000fea000383ffff */
.L_x_1500:
[----:B-1----:R1:W2:Y:S02]  /*1fee0*/  SYNCS.PHASECHK.TRANS64.TRYWAIT P2, [R2+URZ+0x16850], R0 ;  /* 0x01685000020075a7 */ /* 0x0022a4000804017f */
[----:B--2---:R-:W-:Y:S05]  /*1fef0*/  @!P2 NANOSLEEP.SYNCS 0x989680 ;  /* 0x009896800000a95d */ /* 0x004fea0003900000 */
[----:B------:R-:W2:Y:S02]  /*1ff00*/  @!P2 SYNCS.PHASECHK.TRANS64 P2, [R2+URZ+0x16850], R0 ;  /* 0x016850000200a5a7 */ /* 0x000ea4000804007f */
[----:B--2---:R-:W-:Y:S05]  /*1ff10*/  @!P2 BRA `(.L_x_1500) ;  /* 0xfffffffc00f0a947 */ /* 0x004fea000383ffff */
[----:B------:R-:W-:Y:S05]  /*1ff20*/  BRA `(.L_x_1497) ;  /* 0xfffffefc00f87947 */ /* 0x000fea000383ffff */
.L_x_1507:
[----:B-1----:R1:W2:Y:S02]  /*1ff30*/  SYNCS.PHASECHK.TRANS64.TRYWAIT P3, [R0+URZ+0x16830], R3 ;  /* 0x01683003000075a7 */ /* 0x0022a4000806017f */
[----:B--2---:R-:W-:Y:S05]  /*1ff40*/  @!P3 NANOSLEEP.SYNCS 0x989680 ;  /* 0x009896800000b95d */ /* 0x004fea0003900000 */
[----:B------:R-:W2:Y:S02]  /*1ff50*/  @!P3 SYNCS.PHASECHK.TRANS64 P3, [R0+URZ+0x16830], R3 ;  /* 0x016830030000b5a7 */ /* 0x000ea4000806007f */
[----:B--2---:R-:W-:Y:S05]  /*1ff60*/  @!P3 BRA `(.L_x_1507) ;  /* 0xfffffffc00f0b947 */ /* 0x004fea000383ffff */
[----:B------:R-:W-:Y:S05]  /*1ff70*/  BRA `(.L_x_1506) ;  /* 0xffffff1800dc7947 */ /* 0x000fea000383ffff */
.L_x_1511:
[----:B-1----:R1:W2:Y:S02]  /*1ff80*/  SYNCS.PHASECHK.TRANS64.TRYWAIT P2, [R2+URZ+0x16850], R0 ;  /* 0x01685000020075a7 */ /* 0x0022a4000804017f */
[----:B--2---:R-:W-:Y:S05]  /*1ff90*/  @!P2 NANOSLEEP.SYNCS 0x989680 ;  /* 0x009896800000a95d */ /* 0x004fea0003900000 */
[----:B------:R-:W2:Y:S02]  /*1ffa0*/  @!P2 SYNCS.PHASECHK.TRANS64 P2, [R2+URZ+0x16850], R0 ;  /* 0x016850000200a5a7 */ /* 0x000ea4000804007f */
[----:B--2---:R-:W-:Y:S05]  /*1ffb0*/  @!P2 BRA `(.L_x_1511) ;  /* 0xfffffffc00f0a947 */ /* 0x004fea000383ffff */
[----:B------:R-:W-:Y:S05]  /*1ffc0*/  BRA `(.L_x_1508) ;  /* 0xffffff1c00a47947 */ /* 0x000fea000383ffff */
.L_x_1524:
[----:B-1----:R1:W2:Y:S02]  /*1ffd0*/  SYNCS.PHASECHK.TRANS64.TRYWAIT P0, [R11+URZ+0x16850], R4 ;  /* 0x016850040b0075a7 */ /* 0x0022a4000800017f */
[----:B--2---:R-:W-:Y:S05]  /*1ffe0*/  @!P0 NANOSLEEP.SYNCS 0x989680 ;  /* 0x009896800000895d */ /* 0x004fea0003900000 */
[----:B------:R-:W2:Y:S02]  /*1fff0*/  @!P0 SYNCS.PHASECHK.TRANS64 P0, [R11+URZ+0x16850], R4 ;  /* 0x016850040b0085a7 */ /* 0x000ea4000800007f */
[----:B--2---:R-:W-:Y:S05]  /*20000*/  @!P0 BRA `(.L_x_1524) ;  /* 0xfffffffc00f08947 */ /* 0x004fea000383ffff */
[----:B------:R-:W-:Y:S05]  /*20010*/  BRA `(.L_x_1523) ;  /* 0xffffff48007c7947 */ /* 0x000fea000383ffff */
.L_x_1529:
[----:B------:R-:W-:Y:S02]  /*20020*/  IMAD.MOV.U32 R13, RZ, RZ, R28 ;  /* 0x000000ffff0d7224 */ /* 0x000fe400078e001c */
[----:B------:R-:W-:Y:S02]  /*20030*/  IMAD.MOV.U32 R12, RZ, RZ, RZ ;  /* 0x000000ffff0c7224 */ /* 0x000fe400078e00ff */
[----:B------:R-:W-:Y:S02]  /*20040*/  IMAD.MOV.U32 R11, RZ, RZ, 0x181f ;  /* 0x0000181fff0b7424 */ /* 0x000fe400078e00ff */
[----:B------:R-:W-:Y:S02]  /*20050*/  IMAD.MOV.U32 R15, RZ, RZ, -0x1 ;  /* 0xffffffffff0f7424 */ /* 0x000fe400078e00ff */
[----:B------:R-:W-:-:S07]  /*20060*/  IMAD.IADD R40, R49, 0x1, R50 ;  /* 0x0000000131287824 */ /* 0x000fce00078e0232 */
[----:B-----5:R-:W-:Y:S05]  /*20070*/  WARPSYNC.COLLECTIVE R15, `(.L_x_1733) ;  /* 0x000000000f087348 */ /* 0x020fea0003c00000 */
[----:B------:R0:W1:Y:S02]  /*20080*/  SHFL.IDX P6, R14, R13, R12, R11 ;  /* 0x0000000c0d0e7389 */ /* 0x00006400000c000b */
[----:B01---5:R-:W-:Y:S01]  /*20090*/  ENDCOLLECTIVE ;  /* 0x000000000000791b */ /* 0x023fe20003800000 */
.L_x_1733:
[----:B------:R-:W-:Y:S02]  /*200a0*/  VIADD R20, R40, 0x30 ;  /* 0x0000003028147836 */ /* 0x000fe40000000000 */
[----:B------:R-:W-:Y:S02]  /*200b0*/  IMAD.MOV.U32 R13, RZ, RZ, R10 ;  /* 0x000000ffff0d7224 */ /* 0x000fe400078e000a */
[----:B------:R-:W-:-:S07]  /*200c0*/  IMAD.MOV.U32 R0, RZ, RZ, R14 ;  /* 0x000000ffff007224 */ /* 0x000fce00078e000e */
[----:B------:R-:W-:Y:S05]  /*200d0*/  WARPSYNC.COLLECTIVE R15, `(.L_x_1734) ;  /* 0x000000000f087348 */ /* 0x000fea0003c00000 */
[----:B------:R0:W1:Y:S02]  /*200e0*/  SHFL.IDX P6, R14, R13, R12, R11 ;  /* 0x0000000c0d0e7389 */ /* 0x00006400000c000b */
[----:B01----:R-:W-:Y:S01]  /*200f0*/  ENDCOLLECTIVE ;  /* 0x000000000000791b */ /* 0x003fe20003800000 */
.L_x_1734:
[----:B------:R-:W-:Y:S02]  /*20100*/  ULDC UR4, c[0x0][0xac8] ;  /* 0x0002b20000047ab9 */ /* 0x000fe40000000800 */
[----:B------:R-:W-:-:S04]  /*20110*/  ISETP.GE.AND P0, PT, R41, UR4, PT ;  /* 0x0000000429007c0c */ /* 0x000fc8000bf06270 */
[-C--:B------:R-:W-:Y:S01]  /*20120*/  ISETP.GE.OR P4, PT, R20, R43.reuse, P0 ;  /* 0x0000002b1400720c */ /* 0x080fe20000786670 */
[C---:B------:R-:W-:Y:S01]  /*20130*/  VIADD R20, R40.reuse, 0x60 ;  /* 0x0000006028147836 */ /* 0x040fe20000000000 */
[----:B------:R-:W-:-:S04]  /*20140*/  ISETP.GE.OR P3, PT, R40, R43, P0 ;  /* 0x0000002b2800720c */ /* 0x000fc80000766670 */
[----:B------:R-:W-:Y:S01]  /*20150*/  ISETP.GE.OR P2, PT, R20, R43, P0 ;  /* 0x0000002b1400720c */ /* 0x000fe20000746670 */
[----:B------:R-:W-:Y:S02]  /*20160*/  IMAD.MOV.U32 R13, RZ, RZ, R28 ;  /* 0x000000ffff0d7224 */ /* 0x000fe400078e001c */
[----:B------:R-:W-:Y:S02]  /*20170*/  IMAD.MOV.U32 R12, RZ, RZ, 0x1 ;  /* 0x00000001ff0c7424 */ /* 0x000fe400078e00ff */
[----:B------:R-:W-:-:S08]  /*20180*/  IMAD.MOV.U32 R2, RZ, RZ, R14 ;  /* 0x000000ffff027224 */ /* 0x000fd000078e000e */
[----:B------:R-:W-:Y:S05]  /*20190*/  WARPSYNC.COLLECTIVE R15, `(.L_x_1735) ;  /* 0x000000000f087348 */ /* 0x000fea0003c00000 */
[----:B------:R0:W1:Y:S02]  /*201a0*/  SHFL.IDX P6, R14, R13, R12, R11 ;  /* 0x0000000c0d0e7389 */ /* 0x00006400000c000b */
[----:B01----:R-:W-:Y:S01]  /*201b0*/  ENDCOLLECTIVE ;  /* 0x000000000000791b */ /* 0x003fe20003800000 */
.L_x_1735:
[----:B------:R-:W-:-:S04]  /*201c0*/  @!P3 LEA R2, P5, R41, R2, 0x1 ;  /* 0x000000022902b211 */ /* 0x000fc800078a08ff */
[----:B------:R-:W-:Y:S01]  /*201d0*/  @!P3 LEA.HI.X R21, R41, R0, R42, 0x1, P5 ;  /* 0x000000002915b211 */ /* 0x000fe200028f0c2a */
[----:B------:R-:W-:-:S05]  /*201e0*/  @!P3 IMAD.MOV.U32 R20, RZ, RZ, R2 ;  /* 0x000000ffff14b224 */ /* 0x000fca00078e0002 */
[----:B------:R0:W-:Y:S01]  /*201f0*/  @!P3 ST.E.128 desc[UR40][R20.64], R4 ;  /* 0x000000041400b985 */ /* 0x0001e2000c101d28 */
[----:B------:R-:W-:Y:S02]  /*20200*/  IMAD.MOV.U32 R13, RZ, RZ, R10 ;  /* 0x000000ffff0d7224 */ /* 0x000fe400078e000a */
[----:B------:R-:W-:-:S07]  /*20210*/  IMAD.MOV.U32 R3, RZ, RZ, R14 ;  /* 0x000000ffff037224 */ /* 0x000fce00078e000e */
[----:B0-----:R-:W-:Y:S05]  /*20220*/  WARPSYNC.COLLECTIVE R15, `(.L_x_1736) ;  /* 0x000000000f087348 */ /* 0x001fea0003c00000 */
[----:B------:R1:W2:Y:S02]  /*20230*/  SHFL.IDX P6, R14, R13, R12, R11 ;  /* 0x0000000c0d0e7389 */ /* 0x0002a400000c000b */
[----:B012---:R-:W-:Y:S01]  /*20240*/  ENDCOLLECTIVE ;  /* 0x000000000000791b */ /* 0x007fe20003800000 */
.L_x_1736:
[----:B------:R-:W-:Y:S02]  /*20250*/  IMAD.MOV.U32 R13, RZ, RZ, R28 ;  /* 0x000000ffff0d7224 */ /* 0x000fe400078e001c */
[----:B------:R-:W-:Y:S02]  /*20260*/  IMAD.MOV.U32 R12, RZ, RZ, 0x2 ;  /* 0x00000002ff0c7424 */ /* 0x000fe400078e00ff */
[----:B------:R-:W-:-:S07]  /*20270*/  IMAD.MOV.U32 R8, RZ, RZ, R14 ;  /* 0x000000ffff087224 */ /* 0x000fce00078e000e */
[----:B------:R-:W-:Y:S05]  /*20280*/  WARPSYNC.COLLECTIVE R15, `(.L_x_1737) ;  /* 0x000000000f087348 */ /* 0x000fea0003c00000 */
[----:B------:R0:W1:Y:S02]  /*20290*/  SHFL.IDX P6, R14, R13, R12, R11 ;  /* 0x0000000c0d0e7389 */ /* 0x00006400000c000b */
[----:B01----:R-:W-:Y:S01]  /*202a0*/  ENDCOLLECTIVE ;  /* 0x000000000000791b */ /* 0x003fe20003800000 */
.L_x_1737:
[----:B------:R-:W-:-:S04]  /*202b0*/  @!P4 LEA R8, P1, R41, R8, 0x1 ;  /* 0x000000082908c211 */ /* 0x000fc800078208ff */
[----:B------:R-:W-:Y:S01]  /*202c0*/  @!P4 LEA.HI.X R3, R41, R3, R42, 0x1, P1 ;  /* 0x000000032903c211 */ /* 0x000fe200008f0c2a */
[----:B------:R-:W-:Y:S02]  /*202d0*/  IMAD.MOV.U32 R13, RZ, RZ, R10 ;  /* 0x000000ffff0d7224 */ /* 0x000fe400078e000a */
[----:B------:R-:W-:-:S07]  /*202e0*/  IMAD.MOV.U32 R9, RZ, RZ, R14 ;  /* 0x000000ffff097224 */ /* 0x000fce00078e000e */
[----:B------:R-:W-:Y:S05]  /*202f0*/  WARPSYNC.COLLECTIVE R15, `(.L_x_1738) ;  /* 0x000000000f087348 */ /* 0x000fea0003c00000 */
[----:B------:R0:W1:Y:S02]  /*20300*/  SHFL.IDX P6, R14, R13, R12, R11 ;  /* 0x0000000c0d0e7389 */ /* 0x00006400000c000b */
[----:B01----:R-:W-:Y:S01]  /*20310*/  ENDCOLLECTIVE ;  /* 0x000000000000791b */ /* 0x003fe20003800000 */
.L_x_1738:
[----:B------:R-:W-:Y:S02]  /*20320*/  IMAD.MOV.U32 R13, RZ, RZ, R28 ;  /* 0x000000ffff0d7224 */ /* 0x000fe400078e001c */
[----:B------:R-:W-:Y:S01]  /*20330*/  IMAD.MOV.U32 R12, RZ, RZ, 0x3 ;  /* 0x00000003ff0c7424 */ /* 0x000fe200078e00ff */
[----:B------:R-:W-:-:S13]  /*20340*/  @!P2 LEA R44, P5, R41, R14, 0x1 ;  /* 0x0000000e292ca211 */ /* 0x000fda00078a08ff */
[----:B------:R-:W-:Y:S05]  /*20350*/  WARPSYNC.COLLECTIVE R15, `(.L_x_1739) ;  /* 0x000000000f087348 */ /* 0x000fea0003c00000 */
[----:B------:R0:W1:Y:S02]  /*20360*/  SHFL.IDX P6, R14, R13, R12, R11 ;  /* 0x0000000c0d0e7389 */ /* 0x00006400000c000b */
[----:B01----:R-:W-:Y:S01]  /*20370*/  ENDCOLLECTIVE ;  /* 0x000000000000791b */ /* 0x003fe20003800000 */
.L_x_1739:
[----:B------:R-:W-:Y:S01]  /*20380*/  @!P2 LEA.HI.X R45, R41, R9, R42, 0x1, P5 ;  /* 0x00000009292da211 */ /* 0x000fe200028f0c2a */
[----:B------:R-:W-:Y:S02]  /*20390*/  @!P4 IMAD.MOV.U32 R9, RZ, RZ, R3 ;  /* 0x000000ffff09c224 */ /* 0x000fe400078e0003 */
[----:B------:R-:W-:Y:S02]  /*203a0*/  @!P2 IMAD.MOV.U32 R2, RZ, RZ, R44 ;  /* 0x000000ffff02a224 */ /* 0x000fe400078e002c */
[----:B------:R-:W-:Y:S01]  /*203b0*/  @!P2 IMAD.MOV.U32 R3, RZ, RZ, R45 ;  /* 0x000000ffff03a224 */ /* 0x000fe200078e002d */
[----:B------:R0:W-:Y:S04]  /*203c0*/  @!P4 ST.E.128 desc[UR40][R8.64], R24 ;  /* 0x000000180800c985 */ /* 0x0001e8000c101d28 */
[----:B------:R0:W-:Y:S01]  /*203d0*/  @!P2 ST.E.128 desc[UR40][R2.64], R32 ;  /* 0x000000200200a985 */ /* 0x0001e2000c101d28 */
[----:B------:R-:W-:-:S02]  /*203e0*/  IMAD.MOV.U32 R13, RZ, RZ, R10 ;  /* 0x000000ffff0d7224 */ /* 0x000fc400078e000a */
[----:B------:R-:W-:-:S07]  /*203f0*/  IMAD.MOV.U32 R0, RZ, RZ, R14 ;  /* 0x000000ffff007224 */ /* 0x000fce00078e000e */
[----:B0-----:R-:W-:Y:S05]  /*20400*/  WARPSYNC.COLLECTIVE R15, `(.L_x_1740) ;  /* 0x000000000f087348 */ /* 0x001fea0003c00000 */
[----:B------:R1:W2:Y:S02]  /*20410*/  SHFL.IDX P6, R14, R13, R12, R11 ;  /* 0x0000000c0d0e7389 */ /* 0x0002a400000c000b */
[----:B012---:R-:W-:Y:S01]  /*20420*/  ENDCOLLECTIVE ;  /* 0x000000000000791b */ /* 0x007fe20003800000 */
.L_x_1740:
[----:B------:R-:W-:Y:S05]  /*20430*/  BRA `(.L_x_1741) ;  /* 0xffffff5c00a47947 */ /* 0x000fea000383ffff */
.L_x_1531:
[----:B------:R-:W-:Y:S02]  /*20440*/  IMAD.MOV.U32 R13, RZ, RZ, R2 ;  /* 0x000000ffff0d7224 */ /* 0x000fe400078e0002 */
[----:B------:R-:W-:Y:S02]  /*20450*/  IMAD.MOV.U32 R12, RZ, RZ, RZ ;  /* 0x000000ffff0c7224 */ /* 0x000fe400078e00ff */
[----:B------:R-:W-:Y:S02]  /*20460*/  IMAD.MOV.U32 R11, RZ, RZ, 0x1c1f ;  /* 0x00001c1fff0b7424 */ /* 0x000fe400078e00ff */
[----:B------:R-:W-:-:S07]  /*20470*/  IMAD.MOV.U32 R15, RZ, RZ, -0x1 ;  /* 0xffffffffff0f7424 */ /* 0x000fce00078e00ff */
[----:B------:R-:W-:Y:S05]  /*20480*/  WARPSYNC.COLLECTIVE R15, `(.L_x_1742) ;  /* 0x000000000f087348 */ /* 0x000fea0003c00000 */
[----:B------:R0:W1:Y:S02]  /*20490*/  SHFL.IDX P6, R14, R13, R12, R11 ;  /* 0x0000000c0d0e7389 */ /* 0x00006400000c000b */
[----:B01----:R-:W-:Y:S01]  /*204a0*/  ENDCOLLECTIVE ;  /* 0x000000000000791b */ /* 0x003fe20003800000 */
.L_x_1742:
[----:B------:R-:W-:Y:S02]  /*204b0*/  IMAD.MOV.U32 R13, RZ, RZ, R0 ;  /* 0x000000ffff0d7224 */ /* 0x000fe400078e0000 */
[----:B------:R-:W-:-:S07]  /*204c0*/  IMAD.MOV.U32 R3, RZ, RZ, R14 ;  /* 0x000000ffff037224 */ /* 0x000fce00078e000e */
[----:B------:R-:W-:Y:S05]  /*204d0*/  WARPSYNC.COLLECTIVE R15, `(.L_x_1743) ;  /* 0x000000000f087348 */ /* 0x000fea0003c00000 */
[----:B------:R0:W1:Y:S02]  /*204e0*/  SHFL.IDX P6, R14, R13, R12, R11 ;  /* 0x0000000c0d0e7389 */ /* 0x00006400000c000b */
[----:B01----:R-:W-:Y:S01]  /*204f0*/  ENDCOLLECTIVE ;  /* 0x000000000000791b */ /* 0x003fe20003800000 */
.L_x_1743:
[----:B------:R-:W-:Y:S05]  /*20500*/  BRA `(.L_x_1744) ;  /* 0xffffff6000807947 */ /* 0x000fea000383ffff */
.L_x_1534:
[----:B------:R-:W-:Y:S01]  /*20510*/  BSSY B1, `(.L_x_1745) ;  /* 0x0000008000017945 */ /* 0x000fe20003800000 */
[----:B---3--:R-:W-:Y:S02]  /*20520*/  IMAD.MOV.U32 R13, RZ, RZ, R2 ;  /* 0x000000ffff0d7224 */ /* 0x008fe400078e0002 */
[----:B------:R-:W-:Y:S02]  /*20530*/  IMAD.MOV.U32 R12, RZ, RZ, 0x1 ;  /* 0x00000001ff0c7424 */ /* 0x000fe400078e00ff */
[----:B------:R-:W-:Y:S02]  /*20540*/  IMAD.MOV.U32 R11, RZ, RZ, 0x1c1f ;  /* 0x00001c1fff0b7424 */ /* 0x000fe400078e00ff */
[----:B------:R-:W-:-:S07]  /*20550*/  IMAD.MOV.U32 R15, RZ, RZ, -0x1 ;  /* 0xffffffffff0f7424 */ /* 0x000fce00078e00ff */
[----:B012---:R-:W-:Y:S05]  /*20560*/  WARPSYNC.COLLECTIVE R15, `(.L_x_1746) ;  /* 0x000000000f087348 */ /* 0x007fea0003c00000 */
[----:B--2---:R2:W3:Y:S02]  /*20570*/  SHFL.IDX P6, R14, R13, R12, R11 ;  /* 0x0000000c0d0e7389 */ /* 0x0044e400000c000b */
[----:B0123--:R-:W-:Y:S01]  /*20580*/  ENDCOLLECTIVE ;  /* 0x000000000000791b */ /* 0x00ffe20003800000 */
.L_x_1746:
[----:B------:R-:W-:Y:S05]  /*20590*/  BSYNC B1 ;  /* 0x0000000000017941 */ /* 0x000fea0003800000 */
.L_x_1745:
        /* <DEDUP_REMOVED lines=8> */
.L_x_1747:
[----:B------:R-:W-:Y:S05]  /*20620*/  BRA `(.L_x_1748) ;  /* 0xffffff6000dc7947 */ /* 0x000fea000383ffff */
.L_x_1538:
[----:B------:R-:W-:Y:S02]  /*20630*/  IMAD.MOV.U32 R13, RZ, RZ, R9 ;  /* 0x000000ffff0d7224 */ /* 0x000fe400078e0009 */
[----:B------:R-:W-:Y:S02]  /*20640*/  IMAD.MOV.U32 R12, RZ, RZ, RZ ;  /* 0x000000ffff0c7224 */ /* 0x000fe400078e00ff */
[----:B------:R-:W-:Y:S02]  /*20650*/  IMAD.MOV.U32 R11, RZ, RZ, 0x181f ;  /* 0x0000181fff0b7424 */ /* 0x000fe400078e00ff */
[----:B------:R-:W-:Y:S02]  /*20660*/  IMAD.MOV.U32 R15, RZ, RZ, -0x1 ;  /* 0xffffffffff0f7424 */ /* 0x000fe400078e00ff */
[----:B------:R-:W-:Y:S02]  /*20670*/  IMAD R10, R20, R21, RZ ;  /* 0x00000015140a7224 */ /* 0x000fe400078e02ff */
[----:B------:R-:W-:-:S07]  /*20680*/  IMAD.IADD R21, R27, 0x1, R28 ;  /* 0x000000011b157824 */ /* 0x000fce00078e021c */
[----:B------:R-:W-:Y:S05]  /*20690*/  WARPSYNC.COLLECTIVE R15, `(.L_x_1749) ;  /* 0x000000000f087348 */ /* 0x000fea0003c00000 */
[----:B------:R0:W1:Y:S02]  /*206a0*/  SHFL.IDX P6, R14, R13, R12, R11 ;  /* 0x0000000c0d0e7389 */ /* 0x00006400000c000b */
[----:B01----:R-:W-:Y:S01]  /*206b0*/  ENDCOLLECTIVE ;  /* 0x000000000000791b */ /* 0x003fe20003800000 */
.L_x_1749:
[C---:B------:R-:W-:Y:S01]  /*206c0*/  VIADD R7, R21.reuse, 0x30 ;  /* 0x0000003015077836 */ /* 0x040fe20000000000 */
[----:B------:R-:W-:-:S04]  /*206d0*/  ISETP.GE.OR P3, PT, R21, R10, P0 ;  /* 0x0000000a1500720c */ /* 0x000fc80000766670 */
[----:B------:R-:W-:Y:S01]  /*206e0*/  ISETP.GE.OR P4, PT, R7, R10, P0 ;  /* 0x0000000a0700720c */ /* 0x000fe20000786670 */
[----:B------:R-:W-:Y:S02]  /*206f0*/  VIADD R7, R21, 0x60 ;  /* 0x0000006015077836 */ /* 0x000fe40000000000 */
[----:B------:R-:W-:-:S03]  /*20700*/  IMAD.MOV.U32 R13, RZ, RZ, R8 ;  /* 0x000000ffff0d7224 */ /* 0x000fc600078e0008 */
[----:B------:R-:W-:Y:S01]  /*20710*/  ISETP.GE.OR P2, PT, R7, R10, P0 ;  /* 0x0000000a0700720c */ /* 0x000fe20000746670 */
[----:B------:R-:W-:-:S12]  /*20720*/  IMAD.MOV.U32 R0, RZ, RZ, R14 ;  /* 0x000000ffff007224 */ /* 0x000fd800078e000e */
[----:B------:R-:W-:Y:S05]  /*20730*/  WARPSYNC.COLLECTIVE R15, `(.L_x_1750) ;  /* 0x000000000f087348 */ /* 0x000fea0003c00000 */
[----:B------:R0:W1:Y:S02]  /*20740*/  SHFL.IDX P6, R14, R13, R12, R11 ;  /* 0x0000000c0d0e7389 */ /* 0x00006400000c000b */
[----:B01----:R-:W-:Y:S01]  /*20750*/  ENDCOLLECTIVE ;  /* 0x000000000000791b */ /* 0x003fe20003800000 */
.L_x_1750:
[----:B------:R-:W-:Y:S02]  /*20760*/  IMAD.MOV.U32 R13, RZ, RZ, R9 ;  /* 0x000000ffff0d7224 */ /* 0x000fe400078e0009 */
[----:B------:R-:W-:Y:S02]  /*20770*/  IMAD.MOV.U32 R12, RZ, RZ, 0x1 ;  /* 0x00000001ff0c7424 */ /* 0x000fe400078e00ff */
[----:B------:R-:W-:-:S07]  /*20780*/  IMAD.MOV.U32 R2, RZ, RZ, R14 ;  /* 0x000000ffff027224 */ /* 0x000fce00078e000e */
[----:B------:R-:W-:Y:S05]  /*20790*/  WARPSYNC.COLLECTIVE R15, `(.L_x_1751) ;  /* 0x000000000f087348 */ /* 0x000fea0003c00000 */
[----:B------:R0:W1:Y:S02]  /*207a0*/  SHFL.IDX P6, R14, R13, R12, R11 ;  /* 0x0000000c0d0e7389 */ /* 0x00006400000c000b */
[----:B01----:R-:W-:Y:S01]  /*207b0*/  ENDCOLLECTIVE ;  /* 0x000000000000791b */ /* 0x003fe20003800000 */
.L_x_1751:
[----:B------:R-:W-:-:S04]  /*207c0*/  @!P3 LEA R2, P5, R41, R2, 0x1 ;  /* 0x000000022902b211 */ /* 0x000fc800078a08ff */
[----:B------:R-:W-:Y:S01]  /*207d0*/  @!P3 LEA.HI.X R7, R41, R0, R42, 0x1, P5 ;  /* 0x000000002907b211 */ /* 0x000fe200028f0c2a */
[----:B------:R-:W-:-:S05]  /*207e0*/  @!P3 IMAD.MOV.U32 R6, RZ, RZ, R2 ;  /* 0x000000ffff06b224 */ /* 0x000fca00078e0002 */
[----:B------:R0:W-:Y:S01]  /*207f0*/  @!P3 ST.E.128 desc[UR40][R6.64], RZ ;  /* 0x000000ff0600b985 */ /* 0x0001e2000c101d28 */
[----:B------:R-:W-:Y:S02]  /*20800*/  IMAD.MOV.U32 R13, RZ, RZ, R8 ;  /* 0x000000ffff0d7224 */ /* 0x000fe400078e0008 */
[----:B------:R-:W-:-:S07]  /*20810*/  IMAD.MOV.U32 R3, RZ, RZ, R14 ;  /* 0x000000ffff037224 */ /* 0x000fce00078e000e */
[----:B0-----:R-:W-:Y:S05]  /*20820*/  WARPSYNC.COLLECTIVE R15, `(.L_x_1752) ;  /* 0x000000000f087348 */ /* 0x001fea0003c00000 */
[----:B------:R1:W2:Y:S02]  /*20830*/  SHFL.IDX P6, R14, R13, R12, R11 ;  /* 0x0000000c0d0e7389 */ /* 0x0002a400000c000b */
[----:B012---:R-:W-:Y:S01]  /*20840*/  ENDCOLLECTIVE ;  /* 0x000000000000791b */ /* 0x007fe20003800000 */
.L_x_1752:
[----:B------:R-:W-:Y:S02]  /*20850*/  IMAD.MOV.U32 R13, RZ, RZ, R9 ;  /* 0x000000ffff0d7224 */ /* 0x000fe400078e0009 */
[----:B------:R-:W-:Y:S02]  /*20860*/  IMAD.MOV.U32 R12, RZ, RZ, 0x2 ;  /* 0x00000002ff0c7424 */ /* 0x000fe400078e00ff */
[----:B------:R-:W-:-:S07]  /*20870*/  IMAD.MOV.U32 R4, RZ, RZ, R14 ;  /* 0x000000ffff047224 */ /* 0x000fce00078e000e */
[----:B------:R-:W-:Y:S05]  /*20880*/  WARPSYNC.COLLECTIVE R15, `(.L_x_1753) ;  /* 0x000000000f087348 */ /* 0x000fea0003c00000 */
[----:B------:R0:W1:Y:S02]  /*20890*/  SHFL.IDX P6, R14, R13, R12, R11 ;  /* 0x0000000c0d0e7389 */ /* 0x00006400000c000b */
[----:B01----:R-:W-:Y:S01]  /*208a0*/  ENDCOLLECTIVE ;  /* 0x000000000000791b */ /* 0x003fe20003800000 */
.L_x_1753:
[----:B------:R-:W-:-:S04]  /*208b0*/  @!P4 LEA R4, P1, R41, R4, 0x1 ;  /* 0x000000042904c211 */ /* 0x000fc800078208ff */
[----:B------:R-:W-:Y:S01]  /*208c0*/  @!P4 LEA.HI.X R3, R41, R3, R42, 0x1, P1 ;  /* 0x000000032903c211 */ /* 0x000fe200008f0c2a */
[----:B------:R-:W-:Y:S02]  /*208d0*/  IMAD.MOV.U32 R13, RZ, RZ, R8 ;  /* 0x000000ffff0d7224 */ /* 0x000fe400078e0008 */
[----:B------:R-:W-:-:S07]  /*208e0*/  IMAD.MOV.U32 R5, RZ, RZ, R14 ;  /* 0x000000ffff057224 */ /* 0x000fce00078e000e */
[----:B------:R-:W-:Y:S05]  /*208f0*/  WARPSYNC.COLLECTIVE R15, `(.L_x_1754) ;  /* 0x000000000f087348 */ /* 0x000fea0003c00000 */
[----:B------:R0:W1:Y:S02]  /*20900*/  SHFL.IDX P6, R14, R13, R12, R11 ;  /* 0x0000000c0d0e7389 */ /* 0x00006400000c000b */
[----:B01----:R-:W-:Y:S01]  /*20910*/  ENDCOLLECTIVE ;  /* 0x000000000000791b */ /* 0x003fe20003800000 */
.L_x_1754:
[----:B------:R-:W-:Y:S02]  /*20920*/  IMAD.MOV.U32 R13, RZ, RZ, R9 ;  /* 0x000000ffff0d7224 */ /* 0x000fe400078e0009 */
[----:B------:R-:W-:Y:S01]  /*20930*/  IMAD.MOV.U32 R12, RZ, RZ, 0x3 ;  /* 0x00000003ff0c7424 */ /* 0x000fe200078e00ff */
[----:B------:R-:W-:-:S13]  /*20940*/  @!P2 LEA R20, P5, R41, R14, 0x1 ;  /* 0x0000000e2914a211 */ /* 0x000fda00078a08ff */
[----:B------:R-:W-:Y:S05]  /*20950*/  WARPSYNC.COLLECTIVE R15, `(.L_x_1755) ;  /* 0x000000000f087348 */ /* 0x000fea0003c00000 */
[----:B------:R0:W1:Y:S02]  /*20960*/  SHFL.IDX P6, R14, R13, R12, R11 ;  /* 0x0000000c0d0e7389 */ /* 0x00006400000c000b */
[----:B01----:R-:W-:Y:S01]  /*20970*/  ENDCOLLECTIVE ;  /* 0x000000000000791b */ /* 0x003fe20003800000 */
.L_x_1755:
[----:B------:R-:W-:Y:S01]  /*20980*/  @!P2 LEA.HI.X R25, R41, R5, R42, 0x1, P5 ;  /* 0x000000052919a211 */ /* 0x000fe200028f0c2a */
[----:B------:R-:W-:Y:S02]  /*20990*/  @!P4 IMAD.MOV.U32 R5, RZ, RZ, R3 ;  /* 0x000000ffff05c224 */ /* 0x000fe400078e0003 */
[----:B------:R-:W-:Y:S02]  /*209a0*/  @!P2 IMAD.MOV.U32 R2, RZ, RZ, R20 ;  /* 0x000000ffff02a224 */ /* 0x000fe400078e0014 */
[----:B------:R-:W-:Y:S01]  /*209b0*/  @!P2 IMAD.MOV.U32 R3, RZ, RZ, R25 ;  /* 0x000000ffff03a224 */ /* 0x000fe200078e0019 */
[----:B------:R0:W-:Y:S04]  /*209c0*/  @!P4 ST.E.128 desc[UR40][R4.64], RZ ;  /* 0x000000ff0400c985 */ /* 0x0001e8000c101d28 */
[----:B------:R0:W-:Y:S01]  /*209d0*/  @!P2 ST.E.128 desc[UR40][R2.64], RZ ;  /* 0x000000ff0200a985 */ /* 0x0001e2000c101d28 */
[----:B------:R-:W-:-:S02]  /*209e0*/  IMAD.MOV.U32 R13, RZ, RZ, R8 ;  /* 0x000000ffff0d7224 */ /* 0x000fc400078e0008 */
[----:B------:R-:W-:-:S07]  /*209f0*/  IMAD.MOV.U32 R0, RZ, RZ, R14 ;  /* 0x000000ffff007224 */ /* 0x000fce00078e000e */
[----:B0-----:R-:W-:Y:S05]  /*20a00*/  WARPSYNC.COLLECTIVE R15, `(.L_x_1756) ;  /* 0x000000000f087348 */ /* 0x001fea0003c00000 */
[----:B------:R1:W2:Y:S02]  /*20a10*/  SHFL.IDX P6, R14, R13, R12, R11 ;  /* 0x0000000c0d0e7389 */ /* 0x0002a400000c000b */
[----:B012---:R-:W-:Y:S01]  /*20a20*/  ENDCOLLECTIVE ;  /* 0x000000000000791b */ /* 0x007fe20003800000 */
.L_x_1756:
[----:B------:R-:W-:Y:S05]  /*20a30*/  BRA `(.L_x_1757) ;  /* 0xffffff6800fc7947 */ /* 0x000fea000383ffff */
.L_x_1565:
[----:B------:R-:W0:Y:S01]  /*20a40*/  S2R R5, SR_TID.X ;  /* 0x0000000000057919 */ /* 0x000e220000002100 */
[----:B------:R-:W-:Y:S01]  /*20a50*/  BSSY B1, `(.L_x_1758) ;  /* 0x000000a000017945 */ /* 0x000fe20003800000 */
[----:B------:R-:W-:Y:S02]  /*20a60*/  IMAD.MOV.U32 R12, RZ, RZ, RZ ;  /* 0x000000ffff0c7224 */ /* 0x000fe400078e00ff */
[----:B------:R-:W-:Y:S02]  /*20a70*/  IMAD.MOV.U32 R11, RZ, RZ, 0x1f ;  /* 0x0000001fff0b7424 */ /* 0x000fe400078e00ff */
[----:B------:R-:W-:Y:S01]  /*20a80*/  IMAD.MOV.U32 R15, RZ, RZ, -0x1 ;  /* 0xffffffffff0f7424 */ /* 0x000fe200078e00ff */
[----:B0-----:R-:W-:-:S04]  /*20a90*/  SHF.R.U32.HI R5, RZ, 0x5, R5 ;  /* 0x00000005ff057819 */ /* 0x001fc80000011605 */
[----:B------:R-:W-:-:S05]  /*20aa0*/  LOP3.LUT R5, R5, 0x3, RZ, 0xc0, !PT ;  /* 0x0000000305057812 */ /* 0x000fca00078ec0ff */
[----:B------:R-:W-:-:S07]  /*20ab0*/  IMAD.MOV.U32 R13, RZ, RZ, R5 ;  /* 0x000000ffff0d7224 */ /* 0x000fce00078e0005 */
[----:B------:R-:W-:Y:S05]  /*20ac0*/  WARPSYNC.COLLECTIVE R15, `(.L_x_1759) ;  /* 0x000000000f087348 */ /* 0x000fea0003c00000 */
[----:B------:R0:W1:Y:S02]  /*20ad0*/  SHFL.IDX P6, R14, R13, R12, R11 ;  /* 0x0000000c0d0e7389 */ /* 0x00006400000c000b */
[----:B01----:R-:W-:Y:S01]  /*20ae0*/  ENDCOLLECTIVE ;  /* 0x000000000000791b */ /* 0x003fe20003800000 */
.L_x_1759:
[----:B------:R-:W-:Y:S05]  /*20af0*/  BSYNC B1 ;  /* 0x0000000000017941 */ /* 0x000fea0003800000 */
.L_x_1758:
[----:B------:R-:W-:Y:S05]  /*20b00*/  BRA `(.L_x_1760) ;  /* 0xffffff88008c7947 */ /* 0x000fea000383ffff */
.L_x_1567:
[----:B------:R-:W-:Y:S01]  /*20b10*/  BSSY B1, `(.L_x_1761) ;  /* 0x0000006000017945 */ /* 0x000fe20003800000 */
[----:B------:R-:W-:-:S07]  /*20b20*/  IMAD.MOV.U32 R15, RZ, RZ, -0x1 ;  /* 0xffffffffff0f7424 */ /* 0x000fce00078e00ff */
[----:B0-----:R-:W-:Y:S05]  /*20b30*/  WARPSYNC.COLLECTIVE R15, `(.L_x_1762) ;  /* 0x000000000f0c7348 */ /* 0x001fea0003c00000 */
[----:B------:R-:W-:Y:S02]  /*20b40*/  ELECT P6, UR62, PT ;  /* 0x00000000003e782f */ /* 0x000fe400038c0000 */
[----:B------:R-:W-:Y:S01]  /*20b50*/  MOV R14, UR62 ;  /* 0x0000003e000e7c02 */ /* 0x000fe20008000f00 */
[----:B0-----:R-:W-:Y:S10]  /*20b60*/  ENDCOLLECTIVE ;  /* 0x000000000000791b */ /* 0x001ff40003800000 */
.L_x_1762:
[----:B------:R-:W-:Y:S05]  /*20b70*/  BSYNC B1 ;  /* 0x0000000000017941 */ /* 0x000fea0003800000 */
.L_x_1761:
[----:B------:R-:W-:Y:S05]  /*20b80*/  BRA `(.L_x_1566) ;  /* 0xffffff8800847947 */ /* 0x000fea000383ffff */
.L_x_1569:
[----:B0-----:R0:W1:Y:S02]  /*20b90*/  SYNCS.PHASECHK.TRANS64.TRYWAIT P0, [R17+URZ+0x16820], R5 ;  /* 0x01682005110075a7 */ /* 0x001064000800017f */
[----:B-1----:R-:W-:Y:S05]  /*20ba0*/  @!P0 NANOSLEEP.SYNCS 0x989680 ;  /* 0x009896800000895d */ /* 0x002fea0003900000 */
[----:B------:R-:W1:Y:S02]  /*20bb0*/  @!P0 SYNCS.PHASECHK.TRANS64 P0, [R17+URZ+0x16820], R5 ;  /* 0x01682005110085a7 */ /* 0x000e64000800007f */
[----:B-1----:R-:W-:Y:S05]  /*20bc0*/  @!P0 BRA `(.L_x_1569) ;  /* 0xfffffffc00f08947 */ /* 0x002fea000383ffff */
[----:B------:R-:W-:Y:S05]  /*20bd0*/  BRA `(.L_x_1763) ;  /* 0xffffff8800947947 */ /* 0x000fea000383ffff */
.L_x_1573:
[----:B0-----:R0:W1:Y:S02]  /*20be0*/  SYNCS.PHASECHK.TRANS64.TRYWAIT P0, [R5+URZ+0x168a0], R7 ;  /* 0x0168a007050075a7 */ /* 0x001064000800017f */
[----:B-1----:R-:W-:Y:S05]  /*20bf0*/  @!P0 NANOSLEEP.SYNCS 0x989680 ;  /* 0x009896800000895d */ /* 0x002fea0003900000 */
[----:B------:R-:W1:Y:S02]  /*20c00*/  @!P0 SYNCS.PHASECHK.TRANS64 P0, [R5+URZ+0x168a0], R7 ;  /* 0x0168a007050085a7 */ /* 0x000e64000800007f */
[----:B-1----:R-:W-:Y:S05]  /*20c10*/  @!P0 BRA `(.L_x_1573) ;  /* 0xfffffffc00f08947 */ /* 0x002fea000383ffff */
[----:B------:R-:W-:Y:S05]  /*20c20*/  BRA `(.L_x_1764) ;  /* 0xffffff8800b07947 */ /* 0x000fea000383ffff */
.L_x_1578:
[----:B-1----:R1:W2:Y:S02]  /*20c30*/  SYNCS.PHASECHK.TRANS64.TRYWAIT P0, [R5+URZ+0x168c0], R7 ;  /* 0x0168c007050075a7 */ /* 0x0022a4000800017f */
[----:B--2---:R-:W-:Y:S05]  /*20c40*/  @!P0 NANOSLEEP.SYNCS 0x989680 ;  /* 0x009896800000895d */ /* 0x004fea0003900000 */
[----:B------:R-:W2:Y:S02]  /*20c50*/  @!P0 SYNCS.PHASECHK.TRANS64 P0, [R5+URZ+0x168c0], R7 ;  /* 0x0168c007050085a7 */ /* 0x000ea4000800007f */
[----:B--2---:R-:W-:Y:S05]  /*20c60*/  @!P0 BRA `(.L_x_1578) ;  /* 0xfffffffc00f08947 */ /* 0x004fea000383ffff */
[----:B------:R-:W-:Y:S05]  /*20c70*/  BRA `(.L_x_1765) ;  /* 0xffffff8c00307947 */ /* 0x000fea000383ffff */
.L_x_1585:
[----:B0-----:R0:W1:Y:S02]  /*20c80*/  SYNCS.PHASECHK.TRANS64.TRYWAIT P1, [R5+URZ+0x168a0], R7 ;  /* 0x0168a007050075a7 */ /* 0x001064000802017f */
[----:B-1----:R-:W-:Y:S05]  /*20c90*/  @!P1 NANOSLEEP.SYNCS 0x989680 ;  /* 0x009896800000995d */ /* 0x002fea0003900000 */
[----:B------:R-:W1:Y:S02]  /*20ca0*/  @!P1 SYNCS.PHASECHK.TRANS64 P1, [R5+URZ+0x168a0], R7 ;  /* 0x0168a007050095a7 */ /* 0x000e64000802007f */
[----:B-1----:R-:W-:Y:S05]  /*20cb0*/  @!P1 BRA `(.L_x_1585) ;  /* 0xfffffffc00f09947 */ /* 0x002fea000383ffff */
[----:B------:R-:W-:Y:S05]  /*20cc0*/  BRA `(.L_x_1766) ;  /* 0xffffff8c00fc7947 */ /* 0x000fea000383ffff */
.L_x_1590:
[----:B-1----:R1:W2:Y:S02]  /*20cd0*/  SYNCS.PHASECHK.TRANS64.TRYWAIT P1, [R5+URZ+0x168c0], R7 ;  /* 0x0168c007050075a7 */ /* 0x0022a4000802017f */
[----:B--2---:R-:W-:Y:S05]  /*20ce0*/  @!P1 NANOSLEEP.SYNCS 0x989680 ;  /* 0x009896800000995d */ /* 0x004fea0003900000 */
[----:B------:R-:W2:Y:S02]  /*20cf0*/  @!P1 SYNCS.PHASECHK.TRANS64 P1, [R5+URZ+0x168c0], R7 ;  /* 0x0168c007050095a7 */ /* 0x000ea4000802007f */
[----:B--2---:R-:W-:Y:S05]  /*20d00*/  @!P1 BRA `(.L_x_1590) ;  /* 0xfffffffc00f09947 */ /* 0x004fea000383ffff */
[----:B------:R-:W-:Y:S05]  /*20d10*/  BRA `(.L_x_1767) ;  /* 0xffffff9000747947 */ /* 0x000fea000383ffff */
.L_x_1613:
        /* <DEDUP_REMOVED lines=8> */
[----:B01----:R-:W-:Y:S05]  /*20da0*/  WARPSYNC.COLLECTIVE R15, `(.L_x_1769) ;  /* 0x000000000f087348 */ /* 0x003fea0003c00000 */
[----:B------:R2:W3:Y:S02]  /*20db0*/  SHFL.IDX P6, R14, R13, R12, R11 ;  /* 0x0000000c0d0e7389 */ /* 0x0004e400000c000b */
[----:B0123--:R-:W-:Y:S01]  /*20dc0*/  ENDCOLLECTIVE ;  /* 0x000000000000791b */ /* 0x00ffe20003800000 */
.L_x_1769:
[----:B------:R-:W-:Y:S05]  /*20dd0*/  BSYNC B0 ;  /* 0x0000000000007941 */ /* 0x000fea0003800000 */
.L_x_1768:
[----:B------:R-:W-:Y:S05]  /*20de0*/  BRA `(.L_x_1770) ;  /* 0xffffffa000307947 */ /* 0x000fea000383ffff */
.L_x_1615:
[----:B------:R-:W-:Y:S01]  /*20df0*/  BSSY B0, `(.L_x_1771) ;  /* 0x0000006000007945 */ /* 0x000fe20003800000 */
[----:B------:R-:W-:-:S07]  /*20e00*/  IMAD.MOV.U32 R15, RZ, RZ, -0x1 ;  /* 0xffffffffff0f7424 */ /* 0x000fce00078e00ff */
[----:B012---:R-:W-:Y:S05]  /*20e10*/  WARPSYNC.COLLECTIVE R15, `(.L_x_1772) ;  /* 0x000000000f0c7348 */ /* 0x007fea0003c00000 */
[----:B------:R-:W-:Y:S02]  /*20e20*/  ELECT P6, UR62, PT ;  /* 0x00000000003e782f */ /* 0x000fe400038c0000 */
[----:B------:R-:W-:Y:S01]  /*20e30*/  MOV R14, UR62 ;  /* 0x0000003e000e7c02 */ /* 0x000fe20008000f00 */
[----:B012---:R-:W-:Y:S10]  /*20e40*/  ENDCOLLECTIVE ;  /* 0x000000000000791b */ /* 0x007ff40003800000 */
.L_x_1772:
[----:B------:R-:W-:Y:S05]  /*20e50*/  BSYNC B0 ;  /* 0x0000000000007941 */ /* 0x000fea0003800000 */
.L_x_1771:
[----:B------:R-:W-:Y:S05]  /*20e60*/  BRA `(.L_x_1773) ;  /* 0xffffffa000307947 */ /* 0x000fea000383ffff */
.L_x_1617:
[----:B--2---:R2:W3:Y:S02]  /*20e70*/  SYNCS.PHASECHK.TRANS64.TRYWAIT P0, [R0+URZ+0x16840], R2 ;  /* 0x01684002000075a7 */ /* 0x0044e4000800017f */
[----:B---3--:R-:W-:Y:S05]  /*20e80*/  @!P0 NANOSLEEP.SYNCS 0x989680 ;  /* 0x009896800000895d */ /* 0x008fea0003900000 */
[----:B------:R-:W3:Y:S02]  /*20e90*/  @!P0 SYNCS.PHASECHK.TRANS64 P0, [R0+URZ+0x16840], R2 ;  /* 0x01684002000085a7 */ /* 0x000ee4000800007f */
[----:B---3--:R-:W-:Y:S05]  /*20ea0*/  @!P0 BRA `(.L_x_1617) ;  /* 0xfffffffc00f08947 */ /* 0x008fea000383ffff */
[----:B------:R-:W-:Y:S05]  /*20eb0*/  BRA `(.L_x_1774) ;  /* 0xffffffa000847947 */ /* 0x000fea000383ffff */
.L_x_1621:
        /* <DEDUP_REMOVED lines=15> */
.L_x_1775:
[----:B------:R-:W-:Y:S02]  /*20fb0*/  IMAD.MOV.U32 R13, RZ, RZ, R0 ;  /* 0x000000ffff0d7224 */ /* 0x000fe400078e0000 */
[----:B------:R-:W-:-:S07]  /*20fc0*/  IMAD.MOV.U32 R8, RZ, RZ, R14 ;  /* 0x000000ffff087224 */ /* 0x000fce00078e000e */
[----:B------:R-:W-:Y:S05]  /*20fd0*/  WARPSYNC.COLLECTIVE R15, `(.L_x_1776) ;  /* 0x000000000f087348 */ /* 0x000fea0003c00000 */
[----:B------:R0:W1:Y:S02]  /*20fe0*/  SHFL.IDX P6, R14, R13, R12, R11 ;  /* 0x0000000c0d0e7389 */ /* 0x00006400000c000b */
[----:B01----:R-:W-:Y:S01]  /*20ff0*/  ENDCOLLECTIVE ;  /* 0x000000000000791b */ /* 0x003fe20003800000 */
.L_x_1776:
[----:B------:R-:W-:Y:S02]  /*21000*/  IMAD.MOV.U32 R13, RZ, RZ, R4 ;  /* 0x000000ffff0d7224 */ /* 0x000fe400078e0004 */
[----:B------:R-:W-:Y:S02]  /*21010*/  IMAD.MOV.U32 R12, RZ, RZ, 0x1 ;  /* 0x00000001ff0c7424 */ /* 0x000fe400078e00ff */
[----:B------:R-:W-:-:S07]  /*21020*/  IMAD.MOV.U32 R7, RZ, RZ, R14 ;  /* 0x000000ffff077224 */ /* 0x000fce00078e000e */
[----:B------:R-:W-:Y:S05]  /*21030*/  WARPSYNC.COLLECTIVE R15, `(.L_x_1777) ;  /* 0x000000000f087348 */ /* 0x000fea0003c00000 */
[----:B------:R0:W1:Y:S02]  /*21040*/  SHFL.IDX P6, R14, R13, R12, R11 ;  /* 0x0000000c0d0e7389 */ /* 0x00006400000c000b */
[----:B01----:R-:W-:Y:S01]  /*21050*/  ENDCOLLECTIVE ;  /* 0x000000000000791b */ /* 0x003fe20003800000 */
.L_x_1777:
[----:B------:R-:W-:-:S05]  /*21060*/  @!P1 LEA R7, P2, R21, R7, 0x1 ;  /* 0x0000000715079211 */ /* 0x000fca00078408ff */
[----:B------:R-:W-:-:S04]  /*21070*/  @!P1 IMAD.X R8, RZ, RZ, R8, P2 ;  /* 0x000000ffff089224 */ /* 0x000fc800010e0608 */
[----:B------:R-:W-:Y:S02]  /*21080*/  @!P1 IMAD.MOV.U32 R9, RZ, RZ, R8 ;  /* 0x000000ffff099224 */ /* 0x000fe400078e0008 */
[----:B------:R-:W-:Y:S02]  /*21090*/  IMAD.MOV.U32 R13, RZ, RZ, R0 ;  /* 0x000000ffff0d7224 */ /* 0x000fe400078e0000 */
[----:B------:R-:W-:-:S05]  /*210a0*/  @!P1 IMAD.MOV.U32 R8, RZ, RZ, R7 ;  /* 0x000000ffff089224 */ /* 0x000fca00078e0007 */
        /* <DEDUP_REMOVED lines=9> */
.L_x_1778:
[----:B------:R-:W-:Y:S02]  /*21140*/  IMAD.MOV.U32 R13, RZ, RZ, R4 ;  /* 0x000000ffff0d7224 */ /* 0x000fe400078e0004 */
[----:B------:R-:W-:Y:S02]  /*21150*/  IMAD.MOV.U32 R12, RZ, RZ, 0x2 ;  /* 0x00000002ff0c7424 */ /* 0x000fe400078e00ff */
[----:B------:R-:W-:-:S07]  /*21160*/  IMAD.MOV.U32 R8, RZ, RZ, R14 ;  /* 0x000000ffff087224 */ /* 0x000fce00078e000e */
[----:B------:R-:W-:Y:S05]  /*21170*/  WARPSYNC.COLLECTIVE R15, `(.L_x_1779) ;  /* 0x000000000f087348 */ /* 0x000fea0003c00000 */
[----:B------:R0:W1:Y:S02]  /*21180*/  SHFL.IDX P6, R14, R13, R12, R11 ;  /* 0x0000000c0d0e7389 */ /* 0x00006400000c000b */
[----:B01----:R-:W-:Y:S01]  /*21190*/  ENDCOLLECTIVE ;  /* 0x000000000000791b */ /* 0x003fe20003800000 */
.L_x_1779:
        /* <DEDUP_REMOVED lines=14> */
.L_x_1780:
[----:B------:R-:W-:Y:S02]  /*21280*/  IMAD.MOV.U32 R13, RZ, RZ, R4 ;  /* 0x000000ffff0d7224 */ /* 0x000fe400078e0004 */
[----:B------:R-:W-:Y:S02]  /*21290*/  IMAD.MOV.U32 R12, RZ, RZ, 0x3 ;  /* 0x00000003ff0c7424 */ /* 0x000fe400078e00ff */
[----:B------:R-:W-:-:S07]  /*212a0*/  IMAD.MOV.U32 R8, RZ, RZ, R14 ;  /* 0x000000ffff087224 */ /* 0x000fce00078e000e */
[----:B------:R-:W-:Y:S05]  /*212b0*/  WARPSYNC.COLLECTIVE R15, `(.L_x_1781) ;  /* 0x000000000f087348 */ /* 0x000fea0003c00000 */
[----:B------:R0:W1:Y:S02]  /*212c0*/  SHFL.IDX P6, R14, R13, R12, R11 ;  /* 0x0000000c0d0e7389 */ /* 0x00006400000c000b */
[----:B01----:R-:W-:Y:S01]  /*212d0*/  ENDCOLLECTIVE ;  /* 0x000000000000791b */ /* 0x003fe20003800000 */
.L_x_1781:
        /* <DEDUP_REMOVED lines=14> */
.L_x_1782:
[----:B------:R-:W-:Y:S02]  /*213c0*/  IMAD.MOV.U32 R13, RZ, RZ, R4 ;  /* 0x000000ffff0d7224 */ /* 0x000fe400078e0004 */
[----:B------:R-:W-:Y:S02]  /*213d0*/  IMAD.MOV.U32 R12, RZ, RZ, 0x4 ;  /* 0x00000004ff0c7424 */ /* 0x000fe400078e00ff */
[----:B------:R-:W-:-:S07]  /*213e0*/  IMAD.MOV.U32 R8, RZ, RZ, R14 ;  /* 0x000000ffff087224 */ /* 0x000fce00078e000e */
[----:B------:R-:W-:Y:S05]  /*213f0*/  WARPSYNC.COLLECTIVE R15, `(.L_x_1783) ;  /* 0x000000000f087348 */ /* 0x000fea0003c00000 */
[----:B------:R0:W1:Y:S02]  /*21400*/  SHFL.IDX P6, R14, R13, R12, R11 ;  /* 0x0000000c0d0e7389 */ /* 0x00006400000c000b */
[----:B01----:R-:W-:Y:S01]  /*21410*/  ENDCOLLECTIVE ;  /* 0x000000000000791b */ /* 0x003fe20003800000 */
.L_x_1783:
        /* <DEDUP_REMOVED lines=14> */
.L_x_1784:
[----:B------:R-:W-:Y:S02]  /*21500*/  IMAD.MOV.U32 R13, RZ, RZ, R4 ;  /* 0x000000ffff0d7224 */ /* 0x000fe400078e0004 */
[----:B------:R-:W-:Y:S02]  /*21510*/  IMAD.MOV.U32 R12, RZ, RZ, 0x5 ;  /* 0x00000005ff0c7424 */ /* 0x000fe400078e00ff */
[----:B------:R-:W-:-:S07]  /*21520*/  IMAD.MOV.U32 R8, RZ, RZ, R14 ;  /* 0x000000ffff087224 */ /* 0x000fce00078e000e */
[----:B------:R-:W-:Y:S05]  /*21530*/  WARPSYNC.COLLECTIVE R15, `(.L_x_1785) ;  /* 0x000000000f087348 */ /* 0x000fea0003c00000 */
[----:B------:R0:W1:Y:S02]  /*21540*/  SHFL.IDX P6, R14, R13, R12, R11 ;  /* 0x0000000c0d0e7389 */ /* 0x00006400000c000b */
[----:B01----:R-:W-:Y:S01]  /*21550*/  ENDCOLLECTIVE ;  /* 0x000000000000791b */ /* 0x003fe20003800000 */
.L_x_1785:
        /* <DEDUP_REMOVED lines=14> */
.L_x_1786:
[----:B------:R-:W-:Y:S02]  /*21640*/  IMAD.MOV.U32 R13, RZ, RZ, R4 ;  /* 0x000000ffff0d7224 */ /* 0x000fe400078e0004 */
[----:B------:R-:W-:Y:S02]  /*21650*/  IMAD.MOV.U32 R12, RZ, RZ, 0x6 ;  /* 0x00000006ff0c7424 */ /* 0x000fe400078e00ff */
[----:B------:R-:W-:-:S07]  /*21660*/  IMAD.MOV.U32 R8, RZ, RZ, R14 ;  /* 0x000000ffff087224 */ /* 0x000fce00078e000e */
[----:B------:R-:W-:Y:S05]  /*21670*/  WARPSYNC.COLLECTIVE R15, `(.L_x_1787) ;  /* 0x000000000f087348 */ /* 0x000fea0003c00000 */
[----:B------:R0:W1:Y:S02]  /*21680*/  SHFL.IDX P6, R14, R13, R12, R11 ;  /* 0x0000000c0d0e7389 */ /* 0x00006400000c000b */
[----:B01----:R-:W-:Y:S01]  /*21690*/  ENDCOLLECTIVE ;  /* 0x000000000000791b */ /* 0x003fe20003800000 */
.L_x_1787:
        /* <DEDUP_REMOVED lines=14> */
.L_x_1788:
[----:B------:R-:W-:Y:S02]  /*21780*/  IMAD.MOV.U32 R13, RZ, RZ, R4 ;  /* 0x000000ffff0d7224 */ /* 0x000fe400078e0004 */
[----:B------:R-:W-:Y:S02]  /*21790*/  IMAD.MOV.U32 R12, RZ, RZ, 0x7 ;  /* 0x00000007ff0c7424 */ /* 0x000fe400078e00ff */
[----:B------:R-:W-:-:S07]  /*217a0*/  IMAD.MOV.U32 R8, RZ, RZ, R14 ;  /* 0x000000ffff087224 */ /* 0x000fce00078e000e */
[----:B------:R-:W-:Y:S05]  /*217b0*/  WARPSYNC.COLLECTIVE R15, `(.L_x_1789) ;  /* 0x000000000f087348 */ /* 0x000fea0003c00000 */
[----:B------:R0:W1:Y:S02]  /*217c0*/  SHFL.IDX P6, R14, R13, R12, R11 ;  /* 0x0000000c0d0e7389 */ /* 0x00006400000c000b */
[----:B01----:R-:W-:Y:S01]  /*217d0*/  ENDCOLLECTIVE ;  /* 0x000000000000791b */ /* 0x003fe20003800000 */
.L_x_1789:
        /* <DEDUP_REMOVED lines=15> */
.L_x_1790:
[----:B------:R-:W-:Y:S01]  /*218d0*/  ISETP.GE.AND P2, PT, R0, R3, PT ;  /* 0x000000030000720c */ /* 0x000fe20003f46270 */
[----:B------:R-:W-:Y:S02]  /*218e0*/  IMAD.MOV.U32 R13, RZ, RZ, R2 ;  /* 0x000000ffff0d7224 */ /* 0x000fe400078e0002 */
[----:B------:R-:W-:Y:S02]  /*218f0*/  IMAD.MOV.U32 R12, RZ, RZ, RZ ;  /* 0x000000ffff0c7224 */ /* 0x000fe400078e00ff */
[----:B------:R-:W-:-:S08]  /*21900*/  IMAD.MOV.U32 R7, RZ, RZ, R14 ;  /* 0x000000ffff077224 */ /* 0x000fd000078e000e */
[----:B------:R-:W-:Y:S05]  /*21910*/  WARPSYNC.COLLECTIVE R15, `(.L_x_1791) ;  /* 0x000000000f087348 */ /* 0x000fea0003c00000 */
[----:B------:R0:W1:Y:S02]  /*21920*/  SHFL.IDX P6, R14, R13, R12, R11 ;  /* 0x0000000c0d0e7389 */ /* 0x00006400000c000b */
[----:B01----:R-:W-:Y:S01]  /*21930*/  ENDCOLLECTIVE ;  /* 0x000000000000791b */ /* 0x003fe20003800000 */
.L_x_1791:
[----:B------:R-:W-:-:S05]  /*21940*/  @!P1 LEA R7, P3, R21, R7, 0x1 ;  /* 0x0000000715079211 */ /* 0x000fca00078608ff */
[----:B------:R-:W-:Y:S02]  /*21950*/  @!P1 IMAD.X R4, RZ, RZ, R4, P3 ;  /* 0x000000ffff049224 */ /* 0x000fe400018e0604 */
[----:B------:R-:W-:Y:S02]  /*21960*/  @!P1 IMAD.MOV.U32 R8, RZ, RZ, R7 ;  /* 0x000000ffff089224 */ /* 0x000fe400078e0007 */
        /* <DEDUP_REMOVED lines=11> */
.L_x_1792:
[----:B------:R-:W-:Y:S02]  /*21a20*/  IMAD.MOV.U32 R13, RZ, RZ, R2 ;  /* 0x000000ffff0d7224 */ /* 0x000fe400078e0002 */
[----:B------:R-:W-:Y:S02]  /*21a30*/  IMAD.MOV.U32 R12, RZ, RZ, 0x1 ;  /* 0x00000001ff0c7424 */ /* 0x000fe400078e00ff */
[----:B------:R-:W-:-:S07]  /*21a40*/  IMAD.MOV.U32 R0, RZ, RZ, R14 ;  /* 0x000000ffff007224 */ /* 0x000fce00078e000e */
[----:B------:R-:W-:Y:S05]  /*21a50*/  WARPSYNC.COLLECTIVE R15, `(.L_x_1793) ;  /* 0x000000000f087348 */ /* 0x000fea0003c00000 */
[----:B------:R0:W1:Y:S02]  /*21a60*/  SHFL.IDX P6, R14, R13, R12, R11 ;  /* 0x0000000c0d0e7389 */ /* 0x00006400000c000b */
[----:B01----:R-:W-:Y:S01]  /*21a70*/  ENDCOLLECTIVE ;  /* 0x000000000000791b */ /* 0x003fe20003800000 */
.L_x_1793:
[----:B------:R-:W-:-:S05]  /*21a80*/  @!P2 LEA R0, P1, R21, R0, 0x1 ;  /* 0x000000001500a211 */ /* 0x000fca00078208ff */
[----:B------:R-:W-:-:S04]  /*21a90*/  @!P2 IMAD.X R8, RZ, RZ, R10, P1 ;  /* 0x000000ffff08a224 */ /* 0x000fc800008e060a */
        /* <DEDUP_REMOVED lines=13> */
.L_x_1794:
[----:B------:R-:W-:Y:S02]  /*21b70*/  IMAD.MOV.U32 R13, RZ, RZ, R2 ;  /* 0x000000ffff0d7224 */ /* 0x000fe400078e0002 */
[----:B------:R-:W-:Y:S02]  /*21b80*/  IMAD.MOV.U32 R12, RZ, RZ, 0x2 ;  /* 0x00000002ff0c7424 */ /* 0x000fe400078e00ff */
[----:B------:R-:W-:-:S07]  /*21b90*/  IMAD.MOV.U32 R8, RZ, RZ, R14 ;  /* 0x000000ffff087224 */ /* 0x000fce00078e000e */
[----:B------:R-:W-:Y:S05]  /*21ba0*/  WARPSYNC.COLLECTIVE R15, `(.L_x_1795) ;  /* 0x000000000f087348 */ /* 0x000fea0003c00000 */
[----:B------:R0:W1:Y:S02]  /*21bb0*/  SHFL.IDX P6, R14, R13, R12, R11 ;  /* 0x0000000c0d0e7389 */ /* 0x00006400000c000b */
[----:B01----:R-:W-:Y:S01]  /*21bc0*/  ENDCOLLECTIVE ;  /* 0x000000000000791b */ /* 0x003fe20003800000 */
.L_x_1795:
        /* <DEDUP_REMOVED lines=13> */
.L_x_1796:
[----:B------:R-:W-:Y:S02]  /*21ca0*/  IMAD.MOV.U32 R13, RZ, RZ, R2 ;  /* 0x000000ffff0d7224 */ /* 0x000fe400078e0002 */
[----:B------:R-:W-:Y:S02]  /*21cb0*/  IMAD.MOV.U32 R12, RZ, RZ, 0x3 ;  /* 0x00000003ff0c7424 */ /* 0x000fe400078e00ff */
[----:B------:R-:W-:-:S07]  /*21cc0*/  IMAD.MOV.U32 R8, RZ, RZ, R14 ;  /* 0x000000ffff087224 */ /* 0x000fce00078e000e */
[----:B------:R-:W-:Y:S05]  /*21cd0*/  WARPSYNC.COLLECTIVE R15, `(.L_x_1797) ;  /* 0x000000000f087348 */ /* 0x000fea0003c00000 */
[----:B------:R0:W1:Y:S02]  /*21ce0*/  SHFL.IDX P6, R14, R13, R12, R11 ;  /* 0x0000000c0d0e7389 */ /* 0x00006400000c000b */
[----:B01----:R-:W-:Y:S01]  /*21cf0*/  ENDCOLLECTIVE ;  /* 0x000000000000791b */ /* 0x003fe20003800000 */
.L_x_1797:
        /* <DEDUP_REMOVED lines=12> */
.L_x_1798:
[----:B------:R-:W-:Y:S01]  /*21dc0*/  IMAD.MOV.U32 R2, RZ, RZ, R14 ;  /* 0x000000ffff027224 */ /* 0x000fe200078e000e */
[----:B------:R-:W-:Y:S06]  /*21dd0*/  BRA `(.L_x_1799) ;  /* 0xffffffa000847947 */ /* 0x000fec000383ffff */
.L_x_1624:
[----:B0-----:R0:W1:Y:S02]  /*21de0*/  SYNCS.PHASECHK.TRANS64.TRYWAIT P0, [R17+URZ+0x16820], R0 ;  /* 0x01682000110075a7 */ /* 0x001064000800017f */
[----:B-1----:R-:W-:Y:S05]  /*21df0*/  @!P0 NANOSLEEP.SYNCS 0x989680 ;  /* 0x009896800000895d */ /* 0x002fea0003900000 */
[----:B------:R-:W1:Y:S02]  /*21e00*/  @!P0 SYNCS.PHASECHK.TRANS64 P0, [R17+URZ+0x16820], R0 ;  /* 0x01682000110085a7 */ /* 0x000e64000800007f */
[----:B-1----:R-:W-:Y:S05]  /*21e10*/  @!P0 BRA `(.L_x_1624) ;  /* 0xfffffffc00f08947 */ /* 0x002fea000383ffff */
[----:B------:R-:W-:Y:S05]  /*21e20*/  BRA `(.L_x_1800) ;  /* 0xffffffa000e47947 */ /* 0x000fea000383ffff */
.L_x_1633:
[----:B-1----:R1:W2:Y:S02]  /*21e30*/  SYNCS.PHASECHK.TRANS64.TRYWAIT P0, [R2+URZ+0x16840], R3 ;  /* 0x01684003020075a7 */ /* 0x0022a4000800017f */
[----:B--2---:R-:W-:Y:S05]  /*21e40*/  @!P0 NANOSLEEP.SYNCS 0x989680 ;  /* 0x009896800000895d */ /* 0x004fea0003900000 */
[----:B------:R-:W2:Y:S02]  /*21e50*/  @!P0 SYNCS.PHASECHK.TRANS64 P0, [R2+URZ+0x16840], R3 ;  /* 0x01684003020085a7 */ /* 0x000ea4000800007f */
[----:B--2---:R-:W-:Y:S05]  /*21e60*/  @!P0 BRA `(.L_x_1633) ;  /* 0xfffffffc00f08947 */ /* 0x004fea000383ffff */
[----:B------:R-:W-:Y:S05]  /*21e70*/  BRA `(.L_x_1801) ;  /* 0xffffffa400cc7947 */ /* 0x000fea000383ffff */
.L_x_1638:
[----:B0-----:R0:W1:Y:S02]  /*21e80*/  SYNCS.PHASECHK.TRANS64.TRYWAIT P0, [R3+URZ+0x60], R2 ;  /* 0x00006002030075a7 */ /* 0x001064000800017f */
[----:B-1----:R-:W-:Y:S05]  /*21e90*/  @!P0 NANOSLEEP.SYNCS 0x989680 ;  /* 0x009896800000895d */ /* 0x002fea0003900000 */
[----:B------:R-:W1:Y:S02]  /*21ea0*/  @!P0 SYNCS.PHASECHK.TRANS64 P0, [R3+URZ+0x60], R2 ;  /* 0x00006002030085a7 */ /* 0x000e64000800007f */
[----:B-1----:R-:W-:Y:S05]  /*21eb0*/  @!P0 BRA `(.L_x_1638) ;  /* 0xfffffffc00f08947 */ /* 0x002fea000383ffff */
[----:B------:R-:W-:Y:S05]  /*21ec0*/  BRA `(.L_x_1802) ;  /* 0xffffffa800587947 */ /* 0x000fea000383ffff */
.L_x_1646:
[----:B-1----:R1:W2:Y:S02]  /*21ed0*/  SYNCS.PHASECHK.TRANS64.TRYWAIT P0, [R2+URZ+0x16840], R3 ;  /* 0x01684003020075a7 */ /* 0x0022a4000800017f */
[----:B--2---:R-:W-:Y:S05]  /*21ee0*/  @!P0 NANOSLEEP.SYNCS 0x989680 ;  /* 0x009896800000895d */ /* 0x004fea0003900000 */
[----:B------:R-:W2:Y:S02]  /*21ef0*/  @!P0 SYNCS.PHASECHK.TRANS64 P0, [R2+URZ+0x16840], R3 ;  /* 0x01684003020085a7 */ /* 0x000ea4000800007f */
[----:B--2---:R-:W-:Y:S05]  /*21f00*/  @!P0 BRA `(.L_x_1646) ;  /* 0xfffffffc00f08947 */ /* 0x004fea000383ffff */
[----:B------:R-:W-:Y:S05]  /*21f10*/  BRA `(.L_x_1803) ;  /* 0xffffffac00947947 */ /* 0x000fea000383ffff */
.L_x_1651:
[----:B0-----:R0:W1:Y:S02]  /*21f20*/  SYNCS.PHASECHK.TRANS64.TRYWAIT P0, [R10+URZ+0x60], R28 ;  /* 0x0000601c0a0075a7 */ /* 0x001064000800017f */
[----:B-1----:R-:W-:Y:S05]  /*21f30*/  @!P0 NANOSLEEP.SYNCS 0x989680 ;  /* 0x009896800000895d */ /* 0x002fea0003900000 */
[----:B------:R-:W1:Y:S02]  /*21f40*/  @!P0 SYNCS.PHASECHK.TRANS64 P0, [R10+URZ+0x60], R28 ;  /* 0x0000601c0a0085a7 */ /* 0x000e64000800007f */
[----:B-1----:R-:W-:Y:S05]  /*21f50*/  @!P0 BRA `(.L_x_1651) ;  /* 0xfffffffc00f08947 */ /* 0x002fea000383ffff */
[----:B------:R-:W-:Y:S05]  /*21f60*/  BRA `(.L_x_1804) ;  /* 0xffffffb000207947 */ /* 0x000fea000383ffff */
.L_x_1659:
[----:B-1----:R1:W2:Y:S02]  /*21f70*/  SYNCS.PHASECHK.TRANS64.TRYWAIT P0, [R2+URZ+0x16840], R3 ;  /* 0x01684003020075a7 */ /* 0x0022a4000800017f */
[----:B--2---:R-:W-:Y:S05]  /*21f80*/  @!P0 NANOSLEEP.SYNCS 0x989680 ;  /* 0x009896800000895d */ /* 0x004fea0003900000 */
[----:B------:R-:W2:Y:S02]  /*21f90*/  @!P0 SYNCS.PHASECHK.TRANS64 P0, [R2+URZ+0x16840], R3 ;  /* 0x01684003020085a7 */ /* 0x000ea4000800007f */
[----:B--2---:R-:W-:Y:S05]  /*21fa0*/  @!P0 BRA `(.L_x_1659) ;  /* 0xfffffffc00f08947 */ /* 0x004fea000383ffff */
[----:B------:R-:W-:Y:S05]  /*21fb0*/  BRA `(.L_x_1805) ;  /* 0xffffffb400307947 */ /* 0x000fea000383ffff */
.L_x_1664:
[----:B0-----:R0:W1:Y:S02]  /*21fc0*/  SYNCS.PHASECHK.TRANS64.TRYWAIT P0, [R3+URZ+0x60], R7 ;  /* 0x00006007030075a7 */ /* 0x001064000800017f */
[----:B-1----:R-:W-:Y:S05]  /*21fd0*/  @!P0 NANOSLEEP.SYNCS 0x989680 ;  /* 0x009896800000895d */ /* 0x002fea0003900000 */
[----:B------:R-:W1:Y:S02]  /*21fe0*/  @!P0 SYNCS.PHASECHK.TRANS64 P0, [R3+URZ+0x60], R7 ;  /* 0x00006007030085a7 */ /* 0x000e64000800007f */
[----:B-1----:R-:W-:Y:S05]  /*21ff0*/  @!P0 BRA `(.L_x_1664) ;  /* 0xfffffffc00f08947 */ /* 0x002fea000383ffff */
[----:B------:R-:W-:Y:S05]  /*22000*/  BRA `(.L_x_1806) ;  /* 0xffffffb400c07947 */ /* 0x000fea000383ffff */
.L_x_1674:
[----:B0-----:R0:W1:Y:S02]  /*22010*/  SYNCS.PHASECHK.TRANS64.TRYWAIT P0, [R3+URZ+0x16860], R0 ;  /* 0x01686000030075a7 */ /* 0x001064000800017f */
[----:B-1----:R-:W-:Y:S05]  /*22020*/  @!P0 NANOSLEEP.SYNCS 0x989680 ;  /* 0x009896800000895d */ /* 0x002fea0003900000 */
[----:B------:R-:W1:Y:S02]  /*22030*/  @!P0 SYNCS.PHASECHK.TRANS64 P0, [R3+URZ+0x16860], R0 ;  /* 0x01686000030085a7 */ /* 0x000e64000800007f */
[----:B-1----:R-:W-:Y:S05]  /*22040*/  @!P0 BRA `(.L_x_1674) ;  /* 0xfffffffc00f08947 */ /* 0x002fea000383ffff */
[----:B------:R-:W-:Y:S05]  /*22050*/  BRA `(.L_x_1807) ;  /* 0xffffffb800bc7947 */ /* 0x000fea000383ffff */
.L_x_1680:
        /* <DEDUP_REMOVED lines=8> */
.L_x_1809:
[----:B------:R-:W-:Y:S05]  /*220e0*/  BSYNC B0 ;  /* 0x0000000000007941 */ /* 0x000fea0003800000 */
.L_x_1808:
        /* <DEDUP_REMOVED lines=9> */
.L_x_1810:
[----:B------:R-:W-:Y:S02]  /*22180*/  ULDC UR4, c[0x0][0xc3c] ;  /* 0x00030f0000047ab9 */ /* 0x000fe40000000800 */
[----:B------:R-:W-:-:S13]  /*22190*/  ISETP.GE.OR P1, PT, R9, UR4, !P0 ;  /* 0x0000000409007c0c */ /* 0x000fda000c726670 */
[----:B------:R-:W0:Y:S08]  /*221a0*/  @!P1 LDC.64 R2, c[0x0][0xc80] ;  /* 0x00032000ff029b82 */ /* 0x000e300000000a00 */
[----:B------:R-:W1:Y:S01]  /*221b0*/  @!P1 LDC.64 R4, c[0x0][0xc78] ;  /* 0x00031e00ff049b82 */ /* 0x000e620000000a00 */
[----:B------:R-:W-:Y:S01]  /*221c0*/  CS2R R24, SRZ ;  /* 0x0000000000187805 */ /* 0x000fe2000001ff00 */
[----:B------:R-:W-:-:S02]  /*221d0*/  IMAD.MOV.U32 R11, RZ, RZ, RZ ;  /* 0x000000ffff0b7224 */ /* 0x000fc400078e00ff */
[----:B------:R-:W-:Y:S02]  /*221e0*/  IMAD.MOV.U32 R6, RZ, RZ, R14 ;  /* 0x000000ffff067224 */ /* 0x000fe400078e000e */
[----:B0-----:R-:W-:-:S05]  /*221f0*/  @!P1 IMAD.WIDE R2, R9, 0x4, R2 ;  /* 0x0000000409029825 */ /* 0x001fca00078e0202 */
[----:B------:R1:W2:Y:S02]  /*22200*/  @!P1 LDG.E R7, desc[UR40][R2.64] ;  /* 0x0000002802079981 */ /* 0x0002a4000c1e1900 */
[----:B-1----:R-:W-:-:S05]  /*22210*/  @!P1 IMAD.WIDE R2, R9, 0x4, R4 ;  /* 0x0000000409029825 */ /* 0x002fca00078e0204 */
[----:B------:R-:W3:Y:S01]  /*22220*/  @!P1 LDG.E R4, desc[UR40][R2.64] ;  /* 0x0000002802049981 */ /* 0x000ee2000c1e1900 */
[----:B------:R-:W-:Y:S01]  /*22230*/  IMAD.MOV.U32 R5, RZ, RZ, RZ ;  /* 0x000000ffff057224 */ /* 0x000fe200078e00ff */
        /* <DEDUP_REMOVED lines=11> */
.L_x_1811:
[----:B------:R-:W-:Y:S01]  /*222f0*/  IMAD.MOV.U32 R12, RZ, RZ, 0x2 ;  /* 0x00000002ff0c7424 */ /* 0x000fe200078e00ff */
[----:B------:R-:W-:-:S05]  /*22300*/  SEL R4, R14, RZ, P1 ;  /* 0x000000ff0e047207 */ /* 0x000fca0000800000 */
[----:B------:R-:W-:-:S04]  /*22310*/  IMAD.IADD R4, R13, 0x1, R4 ;  /* 0x000000010d047824 */ /* 0x000fc800078e0204 */
[----:B------:R-:W-:-:S07]  /*22320*/  IMAD.MOV.U32 R13, RZ, RZ, R4 ;  /* 0x000000ffff0d7224 */ /* 0x000fce00078e0004 */
[----:B------:R-:W-:Y:S05]  /*22330*/  WARPSYNC.COLLECTIVE R15, `(.L_x_1812) ;  /* 0x000000000f087348 */ /* 0x000fea0003c00000 */
[----:B------:R0:W1:Y:S02]  /*22340*/  SHFL.UP P6, R14, R13, R12, R11 ;  /* 0x0400000c0d0e7389 */ /* 0x00006400000c000b */
[----:B01----:R-:W-:Y:S01]  /*22350*/  ENDCOLLECTIVE ;  /* 0x000000000000791b */ /* 0x003fe20003800000 */
.L_x_1812:
[----:B------:R-:W-:Y:S01]  /*22360*/  IMAD.MOV.U32 R12, RZ, RZ, 0x4 ;  /* 0x00000004ff0c7424 */ /* 0x000fe200078e00ff */
[----:B------:R-:W-:-:S05]  /*22370*/  SEL R3, R14, RZ, P2 ;  /* 0x000000ff0e037207 */ /* 0x000fca0001000000 */
[----:B------:R-:W-:-:S04]  /*22380*/  IMAD.IADD R2, R4, 0x1, R3 ;  /* 0x0000000104027824 */ /* 0x000fc800078e0203 */
[----:B------:R-:W-:-:S07]  /*22390*/  IMAD.MOV.U32 R13, RZ, RZ, R2 ;  /* 0x000000ffff0d7224 */ /* 0x000fce00078e0002 */
[----:B------:R-:W-:Y:S05]  /*223a0*/  WARPSYNC.COLLECTIVE R15, `(.L_x_1813) ;  /* 0x000000000f087348 */ /* 0x000fea0003c00000 */
[----:B------:R0:W1:Y:S02]  /*223b0*/  SHFL.UP P6, R14, R13, R12, R11 ;  /* 0x0400000c0d0e7389 */ /* 0x00006400000c000b */
[----:B01----:R-:W-:Y:S01]  /*223c0*/  ENDCOLLECTIVE ;  /* 0x000000000000791b */ /* 0x003fe20003800000 */
.L_x_1813:
[----:B------:R-:W-:Y:S01]  /*223d0*/  IMAD.MOV.U32 R12, RZ, RZ, 0x8 ;  /* 0x00000008ff0c7424 */ /* 0x000fe200078e00ff */
[----:B------:R-:W-:-:S05]  /*223e0*/  SEL R3, R14, RZ, P3 ;  /* 0x000000ff0e037207 */ /* 0x000fca0001800000 */
[----:B------:R-:W-:-:S04]  /*223f0*/  IMAD.IADD R3, R2, 0x1, R3 ;  /* 0x0000000102037824 */ /* 0x000fc800078e0203 */
[----:B------:R-:W-:-:S07]  /*22400*/  IMAD.MOV.U32 R13, RZ, RZ, R3 ;  /* 0x000000ffff0d7224 */ /* 0x000fce00078e0003 */
[----:B------:R-:W-:Y:S05]  /*22410*/  WARPSYNC.COLLECTIVE R15, `(.L_x_1814) ;  /* 0x000000000f087348 */ /* 0x000fea0003c00000 */
[----:B------:R0:W1:Y:S02]  /*22420*/  SHFL.UP P6, R14, R13, R12, R11 ;  /* 0x0400000c0d0e7389 */ /* 0x00006400000c000b */
[----:B01----:R-:W-:Y:S01]  /*22430*/  ENDCOLLECTIVE ;  /* 0x000000000000791b */ /* 0x003fe20003800000 */
.L_x_1814:
[----:B------:R-:W-:Y:S01]  /*22440*/  IMAD.MOV.U32 R12, RZ, RZ, 0x10 ;  /* 0x00000010ff0c7424 */ /* 0x000fe200078e00ff */
[----:B------:R-:W-:-:S05]  /*22450*/  SEL R4, R14, RZ, P4 ;  /* 0x000000ff0e047207 */ /* 0x000fca0002000000 */
[----:B------:R-:W-:-:S04]  /*22460*/  IMAD.IADD R4, R3, 0x1, R4 ;  /* 0x0000000103047824 */ /* 0x000fc800078e0204 */
[----:B------:R-:W-:-:S07]  /*22470*/  IMAD.MOV.U32 R13, RZ, RZ, R4 ;  /* 0x000000ffff0d7224 */ /* 0x000fce00078e0004 */
[----:B------:R-:W-:Y:S05]  /*22480*/  WARPSYNC.COLLECTIVE R15, `(.L_x_1815) ;  /* 0x000000000f087348 */ /* 0x000fea0003c00000 */
[----:B------:R0:W1:Y:S02]  /*22490*/  SHFL.UP P6, R14, R13, R12, R11 ;  /* 0x0400000c0d0e7389 */ /* 0x00006400000c000b */
[----:B01----:R-:W-:Y:S01]  /*224a0*/  ENDCOLLECTIVE ;  /* 0x000000000000791b */ /* 0x003fe20003800000 */
.L_x_1815:
        /* <DEDUP_REMOVED lines=8> */
.L_x_1816:
[----:B------:R-:W-:Y:S05]  /*22530*/  BRA `(.L_x_1817) ;  /* 0xffffffb800f47947 */ /* 0x000fea000383ffff */
.L_x_1683:
[----:B------:R-:W-:Y:S01]  /*22540*/  BSSY B0, `(.L_x_1818) ;  /* 0x0000007000007945 */ /* 0x000fe20003800000 */
[----:B------:R-:W-:Y:S02]  /*22550*/  IMAD.MOV.U32 R12, RZ, RZ, 0x1 ;  /* 0x00000001ff0c7424 */ /* 0x000fe400078e00ff */
[----:B------:R-:W-:Y:S02]  /*22560*/  IMAD.MOV.U32 R11, RZ, RZ, RZ ;  /* 0x000000ffff0b7224 */ /* 0x000fe400078e00ff */
[----:B------:R-:W-:-:S07]  /*22570*/  IMAD.MOV.U32 R15, RZ, RZ, -0x1 ;  /* 0xffffffffff0f7424 */ /* 0x000fce00078e00ff */
[----:B------:R-:W-:Y:S05]  /*22580*/  WARPSYNC.COLLECTIVE R15, `(.L_x_1819) ;  /* 0x000000000f087348 */ /* 0x000fea0003c00000 */
[----:B------:R0:W1:Y:S02]  /*22590*/  SHFL.UP P6, R14, R13, R12, R11 ;  /* 0x0400000c0d0e7389 */ /* 0x00006400000c000b */
[----:B01----:R-:W-:Y:S01]  /*225a0*/  ENDCOLLECTIVE ;  /* 0x000000000000791b */ /* 0x003fe20003800000 */
.L_x_1819:
[----:B------:R-:W-:Y:S05]  /*225b0*/  BSYNC B0 ;  /* 0x0000000000007941 */ /* 0x000fea0003800000 */
.L_x_1818:
        /* <DEDUP_REMOVED lines=8> */
.L_x_1820:
[----:B------:R-:W-:Y:S01]  /*22640*/  IMAD.MOV.U32 R12, RZ, RZ, 0x4 ;  /* 0x00000004ff0c7424 */ /* 0x000fe200078e00ff */
[----:B------:R-:W-:-:S05]  /*22650*/  SEL R2, R14, RZ, P2 ;  /* 0x000000ff0e027207 */ /* 0x000fca0001000000 */
[----:B------:R-:W-:-:S04]  /*22660*/  IMAD.IADD R2, R13, 0x1, R2 ;  /* 0x000000010d027824 */ /* 0x000fc800078e0202 */
[----:B------:R-:W-:-:S07]  /*22670*/  IMAD.MOV.U32 R13, RZ, RZ, R2 ;  /* 0x000000ffff0d7224 */ /* 0x000fce00078e0002 */
[----:B------:R-:W-:Y:S05]  /*22680*/  WARPSYNC.COLLECTIVE R15, `(.L_x_1821) ;  /* 0x000000000f087348 */ /* 0x000fea0003c00000 */
[----:B------:R0:W1:Y:S02]  /*22690*/  SHFL.UP P6, R14, R13, R12, R11 ;  /* 0x0400000c0d0e7389 */ /* 0x00006400000c000b */
[----:B01----:R-:W-:Y:S01]  /*226a0*/  ENDCOLLECTIVE ;  /* 0x000000000000791b */ /* 0x003fe20003800000 */
.L_x_1821:
[----:B------:R-:W-:Y:S01]  /*226b0*/  IMAD.MOV.U32 R12, RZ, RZ, 0x8 ;  /* 0x00000008ff0c7424 */ /* 0x000fe200078e00ff */
[----:B------:R-:W-:-:S05]  /*226c0*/  SEL R3, R14, RZ, P3 ;  /* 0x000000ff0e037207 */ /* 0x000fca0001800000 */
[----:B------:R-:W-:-:S04]  /*226d0*/  IMAD.IADD R3, R2, 0x1, R3 ;  /* 0x0000000102037824 */ /* 0x000fc800078e0203 */
[----:B------:R-:W-:-:S07]  /*226e0*/  IMAD.MOV.U32 R13, RZ, RZ, R3 ;  /* 0x000000ffff0d7224 */ /* 0x000fce00078e0003 */
[----:B------:R-:W-:Y:S05]  /*226f0*/  WARPSYNC.COLLECTIVE R15, `(.L_x_1822) ;  /* 0x000000000f087348 */ /* 0x000fea0003c00000 */
[----:B------:R0:W1:Y:S02]  /*22700*/  SHFL.UP P6, R14, R13, R12, R11 ;  /* 0x0400000c0d0e7389 */ /* 0x00006400000c000b */
[----:B01----:R-:W-:Y:S01]  /*22710*/  ENDCOLLECTIVE ;  /* 0x000000000000791b */ /* 0x003fe20003800000 */
.L_x_1822:
[----:B------:R-:W-:Y:S01]  /*22720*/  IMAD.MOV.U32 R12, RZ, RZ, 0x10 ;  /* 0x00000010ff0c7424 */ /* 0x000fe200078e00ff */
[----:B------:R-:W-:-:S05]  /*22730*/  SEL R4, R14, RZ, P4 ;  /* 0x000000ff0e047207 */ /* 0x000fca0002000000 */
[----:B------:R-:W-:-:S04]  /*22740*/  IMAD.IADD R4, R3, 0x1, R4 ;  /* 0x0000000103047824 */ /* 0x000fc800078e0204 */
[----:B------:R-:W-:-:S07]  /*22750*/  IMAD.MOV.U32 R13, RZ, RZ, R4 ;  /* 0x000000ffff0d7224 */ /* 0x000fce00078e0004 */
[----:B------:R-:W-:Y:S05]  /*22760*/  WARPSYNC.COLLECTIVE R15, `(.L_x_1823) ;  /* 0x000000000f087348 */ /* 0x000fea0003c00000 */
[----:B------:R0:W1:Y:S02]  /*22770*/  SHFL.UP P6, R14, R13, R12, R11 ;  /* 0x0400000c0d0e7389 */ /* 0x00006400000c000b */
[----:B01----:R-:W-:Y:S01]  /*22780*/  ENDCOLLECTIVE ;  /* 0x000000000000791b */ /* 0x003fe20003800000 */
.L_x_1823:
        /* <DEDUP_REMOVED lines=8> */
.L_x_1824:
[----:B------:R-:W-:Y:S05]  /*22810*/  BRA `(.L_x_1825) ;  /* 0xffffffb800e07947 */ /* 0x000fea000383ffff */
.L_x_1685:
[----:B------:R-:W-:Y:S01]  /*22820*/  BSSY B0, `(.L_x_1826) ;  /* 0x0000006000007945 */ /* 0x000fe20003800000 */
[----:B------:R-:W-:Y:S01]  /*22830*/  PLOP3.LUT P6, PT, P6, PT, PT, 0x8, 0x0 ;  /* 0x000000000000781c */ /* 0x000fe200037ce170 */
[----:B------:R-:W-:-:S12]  /*22840*/  IMAD.MOV.U32 R15, RZ, RZ, -0x1 ;  /* 0xffffffffff0f7424 */ /* 0x000fd800078e00ff */
[----:B0-----:R-:W-:Y:S05]  /*22850*/  WARPSYNC.COLLECTIVE R15, `(.L_x_1827) ;  /* 0x000000000f087348 */ /* 0x001fea0003c00000 */
[----:B------:R-:W-:Y:S01]  /*22860*/  VOTE.ANY R14, PT, P6 ;  /* 0x00000000000e7806 */ /* 0x000fe200030e0100 */
[----:B0-----:R-:W-:Y:S06]  /*22870*/  ENDCOLLECTIVE ;  /* 0x000000000000791b */ /* 0x001fec0003800000 */
.L_x_1827:
[----:B------:R-:W-:Y:S05]  /*22880*/  BSYNC B0 ;  /* 0x0000000000007941 */ /* 0x000fea0003800000 */
.L_x_1826:
[----:B------:R-:W-:Y:S02]  /*22890*/  IMAD.MOV.U32 R3, RZ, RZ, R14 ;  /* 0x000000ffff037224 */ /* 0x000fe400078e000e */
[----:B------:R-:W-:Y:S02]  /*228a0*/  IMAD.MOV.U32 R13, RZ, RZ, R25 ;  /* 0x000000ffff0d7224 */ /* 0x000fe400078e0019 */
[----:B------:R-:W0:Y:S01]  /*228b0*/  POPC R7, R3 ;  /* 0x0000000300077309 */ /* 0x000e220000000000 */
[----:B------:R-:W-:Y:S02]  /*228c0*/  IMAD.MOV.U32 R11, RZ, RZ, 0x1f ;  /* 0x0000001fff0b7424 */ /* 0x000fe400078e00ff */
[----:B------:R-:W-:Y:S02]  /*228d0*/  IMAD.MOV.U32 R15, RZ, RZ, -0x1 ;  /* 0xffffffffff0f7424 */ /* 0x000fe400078e00ff */
[----:B0-----:R-:W-:Y:S02]  /*228e0*/  IMAD.MOV.U32 R12, RZ, RZ, R7 ;  /* 0x000000ffff0c7224 */ /* 0x001fe400078e0007 */
[----:B------:R-:W-:-:S07]  /*228f0*/  IMAD.IADD R27, R7, 0x1, R27 ;  /* 0x00000001071b7824 */ /* 0x000fce00078e021b */
[----:B------:R-:W-:Y:S05]  /*22900*/  WARPSYNC.COLLECTIVE R15, `(.L_x_1828) ;  /* 0x000000000f087348 */ /* 0x000fea0003c00000 */
[----:B------:R0:W1:Y:S02]  /*22910*/  SHFL.IDX P6, R14, R13, R12, R11 ;  /* 0x0000000c0d0e7389 */ /* 0x00006400000c000b */
[----:B01----:R-:W-:Y:S01]  /*22920*/  ENDCOLLECTIVE ;  /* 0x000000000000791b */ /* 0x003fe20003800000 */
.L_x_1828:
[----:B------:R-:W-:Y:S02]  /*22930*/  IMAD.MOV.U32 R13, RZ, RZ, R5 ;  /* 0x000000ffff0d7224 */ /* 0x000fe400078e0005 */
[----:B------:R-:W-:-:S07]  /*22940*/  IMAD.MOV.U32 R25, RZ, RZ, R14 ;  /* 0x000000ffff197224 */ /* 0x000fce00078e000e */
[----:B------:R-:W-:Y:S05]  /*22950*/  WARPSYNC.COLLECTIVE R15, `(.L_x_1829) ;  /* 0x000000000f087348 */ /* 0x000fea0003c00000 */
[----:B------:R0:W1:Y:S02]  /*22960*/  SHFL.IDX P6, R14, R13, R12, R11 ;  /* 0x0000000c0d0e7389 */ /* 0x00006400000c000b */
[----:B01----:R-:W-:Y:S01]  /*22970*/  ENDCOLLECTIVE ;  /* 0x000000000000791b */ /* 0x003fe20003800000 */
.L_x_1829:
[----:B------:R-:W-:Y:S01]  /*22980*/  IMAD.MOV.U32 R5, RZ, RZ, R14 ;  /* 0x000000ffff057224 */ /* 0x000fe200078e000e */
[----:B------:R-:W-:Y:S06]  /*22990*/  BRA `(.L_x_1830) ;  /* 0xffffffb800c07947 */ /* 0x000fec000383ffff */
.L_x_1687:
[----:B------:R-:W-:Y:S01]  /*229a0*/  BSSY B0, `(.L_x_1831) ;  /* 0x0000007000007945 */ /* 0x000fe20003800000 */
[----:B------:R-:W-:Y:S02]  /*229b0*/  IMAD.MOV.U32 R13, RZ, RZ, R2 ;  /* 0x000000ffff0d7224 */ /* 0x000fe400078e0002 */
[----:B------:R-:W-:Y:S02]  /*229c0*/  IMAD.MOV.U32 R11, RZ, RZ, 0x1f ;  /* 0x0000001fff0b7424 */ /* 0x000fe400078e00ff */
[----:B------:R-:W-:-:S07]  /*229d0*/  IMAD.MOV.U32 R15, RZ, RZ, -0x1 ;  /* 0xffffffffff0f7424 */ /* 0x000fce00078e00ff */
[----:B0123--:R-:W-:Y:S05]  /*229e0*/  WARPSYNC.COLLECTIVE R15, `(.L_x_1832) ;  /* 0x000000000f087348 */ /* 0x00ffea0003c00000 */
[----:B------:R4:W0:Y:S02]  /*229f0*/  SHFL.IDX P6, R14, R13, R12, R11 ;  /* 0x0000000c0d0e7389 */ /* 0x00082400000c000b */
[----:B01234-:R-:W-:Y:S01]  /*22a00*/  ENDCOLLECTIVE ;  /* 0x000000000000791b */ /* 0x01ffe20003800000 */
.L_x_1832:
[----:B------:R-:W-:Y:S05]  /*22a10*/  BSYNC B0 ;  /* 0x0000000000007941 */ /* 0x000fea0003800000 */
.L_x_1831:
[----:B------:R-:W-:Y:S01]  /*22a20*/  IMAD.MOV.U32 R24, RZ, RZ, R14 ;  /* 0x000000ffff187224 */ /* 0x000fe200078e000e */
[----:B------:R-:W-:Y:S06]  /*22a30*/  BRA `(.L_x_1686) ;  /* 0xffffffb800b07947 */ /* 0x000fec000383ffff */
.L_x_1693:
[----:B0-----:R0:W1:Y:S02]  /*22a40*/  SYNCS.PHASECHK.TRANS64.TRYWAIT P0, [R9+URZ+0x16820], R0 ;  /* 0x01682000090075a7 */ /* 0x001064000800017f */
[----:B-1----:R-:W-:Y:S05]  /*22a50*/  @!P0 NANOSLEEP.SYNCS 0x989680 ;  /* 0x009896800000895d */ /* 0x002fea0003900000 */
[----:B------:R-:W1:Y:S02]  /*22a60*/  @!P0 SYNCS.PHASECHK.TRANS64 P0, [R9+URZ+0x16820], R0 ;  /* 0x01682000090085a7 */ /* 0x000e64000800007f */
[----:B-1----:R-:W-:Y:S05]  /*22a70*/  @!P0 BRA `(.L_x_1693) ;  /* 0xfffffffc00f08947 */ /* 0x002fea000383ffff */
[----:B------:R-:W-:Y:S05]  /*22a80*/  BRA `(.L_x_1833) ;  /* 0xffffffc400087947 */ /* 0x000fea000383ffff */
.L_x_1694:
        /* <DEDUP_REMOVED lines=8> */
[----:B0--3--:R-:W-:Y:S05]  /*22b10*/  WARPSYNC.COLLECTIVE R15, `(.L_x_1835) ;  /* 0x000000000f087348 */ /* 0x009fea0003c00000 */
[----:B------:R1:W2:Y:S02]  /*22b20*/  SHFL.IDX P6, R14, R13, R12, R11 ;  /* 0x0000000c0d0e7389 */ /* 0x0002a400000c000b */
[----:B0123--:R-:W-:Y:S01]  /*22b30*/  ENDCOLLECTIVE ;  /* 0x000000000000791b */ /* 0x00ffe20003800000 */
.L_x_1835:
[----:B------:R-:W-:Y:S05]  /*22b40*/  BSYNC B0 ;  /* 0x0000000000007941 */ /* 0x000fea0003800000 */
.L_x_1834:
[----:B------:R-:W-:Y:S05]  /*22b50*/  BRA `(.L_x_1836) ;  /* 0xffffffc000f07947 */ /* 0x000fea000383ffff */
.L_x_1695:
[----:B------:R-:W-:Y:S01]  /*22b60*/  BSSY B0, `(.L_x_1837) ;  /* 0x0000006000007945 */ /* 0x000fe20003800000 */
[----:B------:R-:W-:-:S07]  /*22b70*/  IMAD.MOV.U32 R15, RZ, RZ, -0x1 ;  /* 0xffffffffff0f7424 */ /* 0x000fce00078e00ff */
[----:B0--3--:R-:W-:Y:S05]  /*22b80*/  WARPSYNC.COLLECTIVE R15, `(.L_x_1838) ;  /* 0x000000000f0c7348 */ /* 0x009fea0003c00000 */
[----:B------:R-:W-:Y:S02]  /*22b90*/  ELECT P6, UR62, PT ;  /* 0x00000000003e782f */ /* 0x000fe400038c0000 */
[----:B------:R-:W-:Y:S01]  /*22ba0*/  MOV R14, UR62 ;  /* 0x0000003e000e7c02 */ /* 0x000fe20008000f00 */
[----:B0--3--:R-:W-:Y:S10]  /*22bb0*/  ENDCOLLECTIVE ;  /* 0x000000000000791b */ /* 0x009ff40003800000 */
.L_x_1838:
[----:B------:R-:W-:Y:S05]  /*22bc0*/  BSYNC B0 ;  /* 0x0000000000007941 */ /* 0x000fea0003800000 */
.L_x_1837:
[----:B------:R-:W-:Y:S05]  /*22bd0*/  BRA `(.L_x_1839) ;  /* 0xffffffc000e47947 */ /* 0x000fea000383ffff */
.L_x_1697:
[----:B0-----:R0:W1:Y:S02]  /*22be0*/  SYNCS.PHASECHK.TRANS64.TRYWAIT P0, [R7+URZ], R2 ;  /* 0x00000002070075a7 */ /* 0x001064000800017f */
[----:B-1----:R-:W-:Y:S05]  /*22bf0*/  @!P0 NANOSLEEP.SYNCS 0x989680 ;  /* 0x009896800000895d */ /* 0x002fea0003900000 */
[----:B------:R-:W1:Y:S02]  /*22c00*/  @!P0 SYNCS.PHASECHK.TRANS64 P0, [R7+URZ], R2 ;  /* 0x00000002070085a7 */ /* 0x000e64000800007f */
[----:B-1----:R-:W-:Y:S05]  /*22c10*/  @!P0 BRA `(.L_x_1697) ;  /* 0xfffffffc00f08947 */ /* 0x002fea000383ffff */
[----:B------:R-:W-:Y:S05]  /*22c20*/  BRA `(.L_x_1840) ;  /* 0xffffffc400187947 */ /* 0x000fea000383ffff */
.L_x_1698:
[----:B-1----:R1:W2:Y:S02]  /*22c30*/  SYNCS.PHASECHK.TRANS64.TRYWAIT P0, [R3+URZ], R0 ;  /* 0x00000000030075a7 */ /* 0x0022a4000800017f */
[----:B--2---:R-:W-:Y:S05]  /*22c40*/  @!P0 NANOSLEEP.SYNCS 0x989680 ;  /* 0x009896800000895d */ /* 0x004fea0003900000 */
[----:B------:R-:W2:Y:S02]  /*22c50*/  @!P0 SYNCS.PHASECHK.TRANS64 P0, [R3+URZ], R0 ;  /* 0x00000000030085a7 */ /* 0x000ea4000800007f */
[----:B--2---:R-:W-:Y:S05]  /*22c60*/  @!P0 BRA `(.L_x_1698) ;  /* 0xfffffffc00f08947 */ /* 0x004fea000383ffff */
[----:B------:R-:W-:Y:S05]  /*22c70*/  BRA `(.L_x_1841) ;  /* 0xffffffc4000c7947 */ /* 0x000fea000383ffff */
.L_x_1700:
[----:B-1----:R1:W2:Y:S02]  /*22c80*/  SYNCS.PHASECHK.TRANS64.TRYWAIT P0, [R5+URZ], R2 ;  /* 0x00000002050075a7 */ /* 0x0022a4000800017f */
[----:B--2---:R-:W-:Y:S05]  /*22c90*/  @!P0 NANOSLEEP.SYNCS 0x989680 ;  /* 0x009896800000895d */ /* 0x004fea0003900000 */
[----:B------:R-:W2:Y:S02]  /*22ca0*/  @!P0 SYNCS.PHASECHK.TRANS64 P0, [R5+URZ], R2 ;  /* 0x00000002050085a7 */ /* 0x000ea4000800007f */
[----:B--2---:R-:W-:Y:S05]  /*22cb0*/  @!P0 BRA `(.L_x_1700) ;  /* 0xfffffffc00f08947 */ /* 0x004fea000383ffff */
[----:B------:R-:W-:Y:S05]  /*22cc0*/  BRA `(.L_x_1842) ;  /* 0xffffffc400107947 */ /* 0x000fea000383ffff */
.L_x_1843:
        /* <DEDUP_REMOVED lines=11> */
.L_x_2707:


//--------------------- .text._ZN7cutlass13device_kernelIN5flash11enable_sm90INS1_16FlashAttnFwdSm90INS1_25CollectiveMainloopFwdSm90ILi2EN4cute5tupleIJNS5_1CILi1EEES8_S8_EEENS6_IJNS7_ILi192EEENS7_ILi128EEENS7_ILi64EEEEEELi64ENS_6half_tEfNS_4arch4Sm90ELb1ELb0ELb0ELb0ELb0ELb0ELb0ELb1ELb1ELb1ELb1ELb0EEENS1_21CollectiveEpilogueFwdINS6_IJSA_SC_SB_EEES9_SE_SG_Li384ELb0ELb1ELb1ELb0EEENS1_19SingleTileSchedulerILb0ELb1ELb1ELi192EEEEEEEEEvNT_6ParamsE --------------------------
	.section	.text._ZN7cutlass13device_kernelIN5flash11enable_sm90INS1_16FlashAttnFwdSm90INS1_25CollectiveMainloopFwdSm90ILi2EN4cute5tupleIJNS5_1CILi1EEES8_S8_EEENS6_IJNS7_ILi192EEENS7_ILi128EEENS7_ILi64EEEEEELi64ENS_6half_tEfNS_4arch4Sm90ELb1ELb0ELb0ELb0ELb0ELb0ELb0ELb1ELb1ELb1ELb1ELb0EEENS1_21CollectiveEpilogueFwdINS6_IJSA_SC_SB_EEES9_SE_SG_Li384ELb0ELb1ELb1ELb0EEENS1_19SingleTileSchedulerILb0ELb1ELb1ELi192EEEEEEEEEvNT_6ParamsE,"ax",@progbits
	.align	128
.text._ZN7cutlass13device_kernelIN5flash11enable_sm90INS1_16FlashAttnFwdSm90INS1_25CollectiveMainloopFwdSm90ILi2EN4cute5tupleIJNS5_1CILi1EEES8_S8_EEENS6_IJNS7_ILi192EEENS7_ILi128EEENS7_ILi64EEEEEELi64ENS_6half_tEfNS_4arch4Sm90ELb1ELb0ELb0ELb0ELb0ELb0ELb0ELb1ELb1ELb1ELb1ELb0EEENS1_21CollectiveEpilogueFwdINS6_IJSA_SC_SB_EEES9_SE_SG_Li384ELb0ELb1ELb1ELb0EEENS1_19SingleTileSchedulerILb0ELb1ELb1ELi192EEEEEEEEEvNT_6ParamsE:
        .type           _ZN7cutlass13device_kernelIN5flash11enable_sm90INS1_16FlashAttnFwdSm90INS1_25CollectiveMainloopFwdSm90ILi2EN4cute5tupleIJNS5_1CILi1EEES8_S8_EEENS6_IJNS7_ILi192EEENS7_ILi128EEENS7_ILi64EEEEEELi64ENS_6half_tEfNS_4arch4Sm90ELb1ELb0ELb0ELb0ELb0ELb0ELb0ELb1ELb1ELb1ELb1ELb0EEENS1_21CollectiveEpilogueFwdINS6_IJSA_SC_SB_EEES9_SE_SG_Li384ELb0ELb1ELb1ELb0EEENS1_19SingleTileSchedulerILb0ELb1ELb1ELi192EEEEEEEEEvNT_6ParamsE,@function
        .size           _ZN7cutlass13device_kernelIN5flash11enable_sm90INS1_16FlashAttnFwdSm90INS1_25CollectiveMainloopFwdSm90ILi2EN4cute5tupleIJNS5_1CILi1EEES8_S8_EEENS6_IJNS7_ILi192EEENS7_ILi128EEENS7_ILi64EEEEEELi64ENS_6half_tEfNS_4arch4Sm90ELb1ELb0ELb0ELb0ELb0ELb0ELb0ELb1ELb1ELb1ELb1ELb0EEENS1_21CollectiveEpilogueFwdINS6_IJSA_SC_SB_EEES9_SE_SG_Li384ELb0ELb1ELb1ELb0EEENS1_19SingleTileSchedulerILb0ELb1ELb1ELi192EEEEEEEEEvNT_6ParamsE,(.L_x_2708 - _ZN7cutlass13device_kernelIN5flash11enable_sm90INS1_16FlashAttnFwdSm90INS1_25CollectiveMainloopFwdSm90ILi2EN4cute5tupleIJNS5_1CILi1EEES8_S8_EEENS6_IJNS7_ILi192EEENS7_ILi128EEENS7_ILi64EEEEEELi64ENS_6half_tEfNS_4arch4Sm90ELb1ELb0ELb0ELb0ELb0ELb0ELb0ELb1ELb1ELb1ELb1ELb0EEENS1_21CollectiveEpilogueFwdINS6_IJSA_SC_SB_EEES9_SE_SG_Li384ELb0ELb1ELb1ELb0EEENS1_19SingleTileSchedulerILb0ELb1ELb1ELi192EEEEEEEEEvNT_6ParamsE)
        .other          _ZN7cutlass13device_kernelIN5flash11enable_sm90INS1_16FlashAttnFwdSm90INS1_25CollectiveMainloopFwdSm90ILi2EN4cute5tupleIJNS5_1CILi1EEES8_S8_EEENS6_IJNS7_ILi192EEENS7_ILi128EEENS7_ILi64EEEEEELi64ENS_6half_tEfNS_4arch4Sm90ELb1ELb0ELb0ELb0ELb0ELb0ELb0ELb1ELb1ELb1ELb1ELb0EEENS1_21CollectiveEpilogueFwdINS6_IJSA_SC_SB_EEES9_SE_SG_Li384ELb0ELb1ELb1ELb0EEENS1_19SingleTileSchedulerILb0ELb1ELb1ELi192EEEEEEEEEvNT_6ParamsE,@"STO_CUDA_ENTRY STV_DEFAULT"
_ZN7cutlass13device_kernelIN5flash11enable_sm90INS1_16FlashAttnFwdSm90INS1_25CollectiveMainloopFwdSm90ILi2EN4cute5tupleIJNS5_1CILi1EEES8_S8_EEENS6_IJNS7_ILi192EEENS7_ILi128EEENS7_ILi64EEEEEELi64ENS_6half_tEfNS_4arch4Sm90ELb1ELb0ELb0ELb0ELb0ELb0ELb0ELb1ELb1ELb1ELb1ELb0EEENS1_21CollectiveEpilogueFwdINS6_IJSA_SC_SB_EEES9_SE_SG_Li384ELb0ELb1ELb1ELb0EEENS1_19SingleTileSchedulerILb0ELb1ELb1ELi192EEEEEEEEEvNT_6ParamsE:
        /* <DEDUP_REMOVED lines=17> */
.L_x_1845:
[----:B------:R-:W-:Y:S05]  /*0110*/  BSYNC B0 ;  /* 0x0000000000007941 */ /* 0x000fea0003800000 */
.L_x_1844:
        /* <DEDUP_REMOVED lines=41> */
.L_x_1846:
        /* <DEDUP_REMOVED lines=22> */
.L_x_1847:
        /* <DEDUP_REMOVED lines=18> */
.L_x_1848:
        /* <DEDUP_REMOVED lines=22> */
.L_x_1849:
        /* <DEDUP_REMOVED lines=22> */
.L_x_1850:
        /* <DEDUP_REMOVED lines=9> */
.L_x_1853:
        /* <DEDUP_REMOVED lines=21> */
[----:B------:R-:W0:Y:S01]  /*0ad0*/  S2UR UR41, SR_CTAID.X ;  /* 0x00000000002979c3 */ /* 0x000e220000002500 */
[----:B------:R-:W-:Y:S01]  /*0ae0*/  ULDC UR4, c[0x0][0x448] ;  /* 0x0001120000047ab9 */ /* 0x000fe20000000800 */
[----:B------:R-:W-:Y:S01]  /*0af0*/  ULDC UR37, c[0x0][0x424] ;  /* 0x0001090000257ab9 */ /* 0x000fe20000000800 */
[----:B------:R-:W-:Y:S01]  /*0b00*/  UISETP.NE.AND UP1, UPT, UR4, 0x1, UPT ;  /* 0x000000010400788c */ /* 0x000fe2000bf25270 */
[----:B------:R-:W-:Y:S02]  /*0b10*/  ULDC UR7, c[0x0][0x288] ;  /* 0x0000a20000077ab9 */ /* 0x000fe40000000800 */
[----:B------:R-:W-:Y:S01]  /*0b20*/  ULDC.64 UR4, c[0x0][0x418] ;  /* 0x0001060000047ab9 */ /* 0x000fe20000000a00 */
[----:B------:R-:W-:Y:S02]  /*0b30*/  UIADD3 UR7, -UR7, 0x80, URZ ;  /* 0x0000008007077890 */ /* 0x000fe4000fffe13f */
[----:B------:R-:W-:Y:S01]  /*0b40*/  UISETP.NE.U32.AND UP0, UPT, UR4, URZ, UPT ;  /* 0x0000003f0400728c */ /* 0x000fe2000bf05070 */
[----:B------:R-:W-:Y:S01]  /*0b50*/  ULDC UR8, c[0x0][0x2f0] ;  /* 0x0000bc0000087ab9 */ /* 0x000fe20000000800 */
[----:B------:R-:W-:-:S02]  /*0b60*/  USHF.R.U32.HI UR10, URZ, 0x10, UR38 ;  /* 0x000000103f0a7899 */ /* 0x000fc40008011626 */
[----:B------:R-:W-:Y:S01]  /*0b70*/  UISETP.NE.AND.EX UP0, UPT, UR5, URZ, UPT, UP0 ;  /* 0x0000003f0500728c */ /* 0x000fe2000bf05300 */
[----:B------:R-:W-:Y:S02]  /*0b80*/  @UP1 ULDC UR9, c[0x0][0x450] ;  /* 0x0001140000091ab9 */ /* 0x000fe40000000800 */
[----:B------:R-:W-:Y:S01]  /*0b90*/  @UP1 ULDC UR5, c[0x0][0x44c] ;  /* 0x0001130000051ab9 */ /* 0x000fe20000000800 */
[----:B------:R-:W-:Y:S02]  /*0ba0*/  USEL UR37, UR37, 0x1, UP0 ;  /* 0x0000000125257887 */ /* 0x000fe40008000000 */
[----:B------:R-:W-:Y:S02]  /*0bb0*/  ULOP3.LUT UR38, UR38, 0xffff, URZ, 0xc0, !UPT ;  /* 0x0000ffff26267892 */ /* 0x000fe4000f8ec03f */
[----:B------:R-:W-:Y:S02]  /*0bc0*/  UIMAD UR7, UR37, UR8, UR7 ;  /* 0x00000008250772a4 */ /* 0x000fe4000f8e0207 */
[----:B0-----:R-:W-:-:S04]  /*0bd0*/  UIMAD UR41, UR41, 0xc0, URZ ;  /* 0x000000c0292978a4 */ /* 0x001fc8000f8e023f */
[----:B------:R-:W-:Y:S02]  /*0be0*/  @UP1 UIADD3 UR4, UR41, 0xbf, URZ ;  /* 0x000000bf29041890 */ /* 0x000fe4000fffe03f */
[----:B------:R-:W-:Y:S02]  /*0bf0*/  UIADD3 UR6, UR41, 0xbf, URZ ;  /* 0x000000bf29067890 */ /* 0x000fe4000fffe03f */
[----:B------:R-:W-:Y:S02]  /*0c00*/  UIMAD.WIDE.U32 UR4, UR4, UR5, URZ ;  /* 0x00000005040472a5 */ /* 0x000fe4000f8e003f */
[----:B------:R-:W-:Y:S02]  /*0c10*/  UIMAD UR4, UR37, UR8, 0x7f ;  /* 0x0000007f250474a4 */ /* 0x000fe4000f8e0208 */
[----:B------:R-:W-:Y:S02]  /*0c20*/  @UP1 USHF.R.U32.HI UR6, URZ, UR9, UR5 ;  /* 0x000000093f061299 */ /* 0x000fe40008011605 */
[----:B------:R-:W-:-:S02]  /*0c30*/  USHF.R.S32.HI UR5, URZ, 0x1f, UR4 ;  /* 0x0000001f3f057899 */ /* 0x000fc40008011404 */
[----:B------:R-:W-:Y:S02]  /*0c40*/  UIADD3 UR6, UR7, UR6, URZ ;  /* 0x0000000607067290 */ /* 0x000fe4000fffe03f */
[----:B------:R-:W-:Y:S02]  /*0c50*/  ULEA.HI UR5, UR5, UR4, URZ, 0x7 ;  /* 0x0000000405057291 */ /* 0x000fe4000f8f383f */
[----:B------:R-:W-:Y:S02]  /*0c60*/  USHF.R.S32.HI UR7, URZ, 0x1f, UR6 ;  /* 0x0000001f3f077899 */ /* 0x000fe40008011406 */
[----:B------:R-:W-:Y:S02]  /*0c70*/  USHF.R.S32.HI UR5, URZ, 0x7, UR5 ;  /* 0x000000073f057899 */ /* 0x000fe40008011405 */
[----:B------:R-:W-:Y:S01]  /*0c80*/  ULEA.HI UR7, UR7, UR6, URZ, 0x7 ;  /* 0x0000000607077291 */ /* 0x000fe2000f8f383f */
[----:B------:R-:W-:-:S03]  /*0c90*/  UMOV UR4, URZ ;  /* 0x0000003f00047c82 */ /* 0x000fc60008000000 */
[----:B------:R-:W-:-:S04]  /*0ca0*/  USHF.R.S32.HI UR7, URZ, 0x7, UR7 ;  /* 0x000000073f077899 */ /* 0x000fc80008011407 */
[----:B------:R-:W-:-:S04]  /*0cb0*/  UISETP.LT.AND UP0, UPT, UR5, UR7, UPT ;  /* 0x000000070500728c */ /* 0x000fc8000bf01270 */
[----:B------:R-:W-:Y:S02]  /*0cc0*/  USEL UR9, UR5, UR7, UP0 ;  /* 0x0000000705097287 */ /* 0x000fe40008000000 */
[----:B------:R-:W-:Y:S02]  /*0cd0*/  UISETP.NE.AND UP0, UPT, UR10, URZ, UPT ;  /* 0x0000003f0a00728c */ /* 0x000fe4000bf05270 */
[----:B------:R-:W-:-:S06]  /*0ce0*/  UISETP.GE.AND UP1, UPT, UR9, 0x1, UPT ;  /* 0x000000010900788c */ /* 0x000fcc000bf26270 */
[----:B------:R-:W-:-:S03]  /*0cf0*/  PLOP3.LUT P0, PT, PT, PT, UP1, 0x80, 0x0 ;  /* 0x000000000000781c */ /* 0x000fc60003f0f018 */
[----:B------:R-:W-:-:S10]  /*0d00*/  @!UP0 ULDC UR10, c[0x0][0x9f0] ;  /* 0x00027c00000a8ab9 */ /* 0x000fd40000000800 */
[----:B------:R-:W-:Y:S05]  /*0d10*/  @!P0 BRA `(.L_x_1855) ;  /* 0x0000000000848947 */ /* 0x000fea0003800000 */
[----:B------:R-:W-:Y:S01]  /*0d20*/  IMAD.U32 R4, RZ, RZ, UR10 ;  /* 0x0000000aff047e24 */ /* 0x000fe2000f8e00ff */
[----:B------:R-:W-:Y:S01]  /*0d30*/  UIADD3 UR6, UR10, -0x1, UR9 ;  /* 0xffffffff0a067890 */ /* 0x000fe2000fffe009 */
[----:B------:R-:W-:-:S03]  /*0d40*/  UMOV UR4, URZ ;  /* 0x0000003f00047c82 */ /* 0x000fc60008000000 */
[-C--:B------:R-:W-:Y:S02]  /*0d50*/  IABS R0, R4.reuse ;  /* 0x0000000400007213 */ /* 0x080fe40000000000 */
[----:B------:R-:W-:Y:S01]  /*0d60*/  IMAD.U32 R5, RZ, RZ, UR6 ;  /* 0x00000006ff057e24 */ /* 0x000fe2000f8e00ff */
[----:B------:R-:W-:Y:S01]  /*0d70*/  IABS R6, R4 ;  /* 0x0000000400067213 */ /* 0x000fe20000000000 */
[----:B------:R-:W-:Y:S01]  /*0d80*/  ULOP3.LUT UR6, UR6, UR10, URZ, 0x3c, !UPT ;  /* 0x0000000a06067292 */ /* 0x000fe2000f8e3c3f */
[----:B------:R-:W-:Y:S02]  /*0d90*/  R2UR UR11, R0 ;  /* 0x00000000000b72ca */ /* 0x000fe400000e0000 */
[----:B------:R-:W-:-:S05]  /*0da0*/  IABS R5, R5 ;  /* 0x0000000500057213 */ /* 0x000fca0000000000 */
[----:B------:R-:W-:-:S05]  /*0db0*/  IMAD.MOV.U32 R4, RZ, RZ, R5 ;  /* 0x000000ffff047224 */ /* 0x000fca00078e0005 */
[----:B------:R-:W-:Y:S01]  /*0dc0*/  R2UR UR8, R4 ;  /* 0x00000000040872ca */ /* 0x000fe200000e0000 */
[----:B------:R-:W0:Y:S08]  /*0dd0*/  I2F.RP R0, UR11 ;  /* 0x0000000b00007d06 */ /* 0x000e300008209400 */
[----:B0-----:R-:W0:Y:S02]  /*0de0*/  MUFU.RCP R0, R0 ;  /* 0x0000000000007308 */ /* 0x001e240000001000 */
[----:B0-----:R-:W-:-:S02]  /*0df0*/  VIADD R3, R0, 0xffffffe ;  /* 0x0ffffffe00037836 */ /* 0x001fc40000000000 */
        /* <DEDUP_REMOVED lines=19> */
.L_x_1855:
[----:B------:R-:W-:Y:S01]  /*0f30*/  UIMAD UR38, UR38, UR4, URZ ;  /* 0x00000004262672a4 */ /* 0x000fe2000f8e023f */
[----:B------:R-:W-:Y:S01]  /*0f40*/  IMAD.U32 R0, RZ, RZ, UR9 ;  /* 0x00000009ff007e24 */ /* 0x000fe2000f8e00ff */
[----:B------:R-:W-:Y:S01]  /*0f50*/  PLOP3.LUT P0, PT, PT, PT, PT, 0x80, 0x0 ;  /* 0x000000000000781c */ /* 0x000fe20003f0f070 */
[----:B------:R-:W-:Y:S01]  /*0f60*/  IMAD.U32 R3, RZ, RZ, UR4 ;  /* 0x00000004ff037e24 */ /* 0x000fe2000f8e00ff */
[----:B------:R-:W-:Y:S01]  /*0f70*/  CS2R R118, SRZ ;  /* 0x0000000000767805 */ /* 0x000fe2000001ff00 */
[----:B------:R-:W-:Y:S01]  /*0f80*/  VIADD R18, R2, 0xffffff80 ;  /* 0xffffff8002127836 */ /* 0x000fe20000000000 */
[----:B------:R-:W-:Y:S01]  /*0f90*/  CS2R R116, SRZ ;  /* 0x0000000000747805 */ /* 0x000fe2000001ff00 */
[----:B------:R-:W-:Y:S01]  /*0fa0*/  IMAD.MOV.U32 R4, RZ, RZ, RZ ;  /* 0x000000ffff047224 */ /* 0x000fe200078e00ff */
[----:B------:R-:W-:Y:S02]  /*0fb0*/  VIADDMNMX R0, R3, UR38, R0, PT ;  /* 0x0000002603007c46 */ /* 0x000fe4000b800100 */
[----:B------:R-:W-:-:S02]  /*0fc0*/  CS2R R114, SRZ ;  /* 0x0000000000727805 */ /* 0x000fc4000001ff00 */
[----:B------:R-:W-:Y:S02]  /*0fd0*/  CS2R R112, SRZ ;  /* 0x0000000000707805 */ /* 0x000fe4000001ff00 */
[----:B------:R-:W-:Y:S02]  /*0fe0*/  CS2R R110, SRZ ;  /* 0x00000000006e7805 */ /* 0x000fe4000001ff00 */
[----:B------:R-:W-:Y:S01]  /*0ff0*/  R2UR UR42, R0 ;  /* 0x00000000002a72ca */ /* 0x000fe200000e0000 */
[----:B------:R-:W-:Y:S01]  /*1000*/  IMAD.MOV.U32 R0, RZ, RZ, RZ ;  /* 0x000000ffff007224 */ /* 0x000fe200078e00ff */
        /* <DEDUP_REMOVED lines=11> */
[----:B------:R-:W-:-:S06]  /*10c0*/  UISETP.GT.AND UP0, UPT, UR42, UR38, UPT ;  /* 0x000000262a00728c */ /* 0x000fcc000bf04270 */
[----:B------:R-:W-:-:S13]  /*10d0*/  PLOP3.LUT P1, PT, PT, PT, UP0, 0x80, 0x0 ;  /* 0x000000000000781c */ /* 0x000fda0003f2f008 */
[----:B------:R-:W-:Y:S05]  /*10e0*/  @!P1 BRA `(.L_x_1856) ;  /* 0x0000007000289947 */ /* 0x000fea0003800000 */
        /* <DEDUP_REMOVED lines=34> */
.L_x_1857:
[----:B------:R-:W-:-:S04]  /*1310*/  SHF.L.U32 R0, RZ, 0x1f, RZ ;  /* 0x0000001fff007819 */ /* 0x000fc800000006ff */
[----:B------:R-:W0:Y:S02]  /*1320*/  SYNCS.PHASECHK.TRANS64.TRYWAIT P0, [UR39+0x16800], R0 ;  /* 0x01680000ff0075a7 */ /* 0x000e240008000167 */
[----:B0-----:R-:W-:Y:S05]  /*1330*/  @!P0 BRA `(.L_x_1858) ;  /* 0x000000b400c08947 */ /* 0x001fea0003800000 */
.L_x_1963:
[----:B------:R-:W-:-:S06]  /*1340*/  ULOP3.LUT UR4, UR43, 0x1, URZ, 0xfc, !UPT ;  /* 0x000000012b047892 */ /* 0x000fcc000f8efc3f */
[----:B0-----:R-:W-:-:S05]  /*1350*/  IMAD.U32 R3, RZ, RZ, UR4 ;  /* 0x00000004ff037e24 */ /* 0x001fca000f8e00ff */
[----:B------:R-:W-:-:S13]  /*1360*/  ISETP.NE.AND P0, PT, R3, 0x3, PT ;  /* 0x000000030300780c */ /* 0x000fda0003f05270 */
[----:B------:R-:W-:Y:S05]  /*1370*/  @!P0 BRA `(.L_x_1859) ;  /* 0x0000000000048947 */ /* 0x000fea0003800000 */
[----:B------:R-:W-:Y:S01]  /*1380*/  BPT.TRAP 0x1 ;  /* 0x000000040000795c */ /* 0x000fe20000300000 */
.L_x_1859:
[----:B------:R0:W1:Y:S01]  /*1390*/  SYNCS.PHASECHK.TRANS64.TRYWAIT P2, [UR39+0x16830], R0 ;  /* 0x01683000ff0075a7 */ /* 0x0000620008040167 */
[----:B------:R-:W-:Y:S05]  /*13a0*/  @!P0 BRA `(.L_x_1860) ;  /* 0x0000000000048947 */ /* 0x000fea0003800000 */
[----:B------:R-:W-:Y:S01]  /*13b0*/  BPT.TRAP 0x1 ;  /* 0x000000040000795c */ /* 0x000fe20000300000 */
.L_x_1860:
[----:B------:R-:W-:Y:S01]  /*13c0*/  IMAD.U32 R10, RZ, RZ, UR44 ;  /* 0x0000002cff0a7e24 */ /* 0x000fe2000f8e00ff */
[----:B------:R-:W-:-:S04]  /*13d0*/  ISETP.NE.AND P1, PT, R17, RZ, PT ;  /* 0x000000ff1100720c */ /* 0x000fc80003f25270 */
[----:B------:R-:W-:Y:S01]  /*13e0*/  LOP3.LUT R10, R10, 0x10000, RZ, 0xfc, !PT ;  /* 0x000100000a0a7812 */ /* 0x000fe200078efcff */
[----:B-1----:R-:W-:Y:S08]  /*13f0*/  @P2 BRA `(.L_x_1861) ;  /* 0x0000000000082947 */ /* 0x002ff00003800000 */
[----:B------:R-:W1:Y:S02]  /*1400*/  SYNCS.PHASECHK.TRANS64.TRYWAIT P2, [UR39+0x16830], R0 ;  /* 0x01683000ff0075a7 */ /* 0x000e640008040167 */
[----:B-1----:R-:W-:Y:S05]  /*1410*/  @!P2 BRA `(.L_x_1862) ;  /* 0x000000b400a0a947 */ /* 0x002fea0003800000 */
.L_x_1861:
        /* <DEDUP_REMOVED lines=17> */
[C---:B------:R-:W-:Y:S01]  /*1530*/  IMAD.IADD R3, R18.reuse, 0x1, -R3 ;  /* 0x0000000112037824 */ /* 0x040fe200078e0a03 */
        /* <DEDUP_REMOVED lines=23> */
[----:B------:R-:W-:Y:S01]  /*16b0*/  UIADD3 UR26, UR42, -0x2, URZ ;  /* 0xfffffffe2a1a7890 */ /* 0x000fe2000fffe03f */
[----:B------:R-:W-:-:S02]  /*16c0*/  LEA.HI R7, R7, R0, RZ, 0x3 ;  /* 0x0000000007077211 */ /* 0x000fc400078f18ff */
[----:B------:R-:W-:Y:S02]  /*16d0*/  CS2R R118, SRZ ;  /* 0x0000000000767805 */ /* 0x000fe4000001ff00 */
[----:B------:R-:W-:Y:S02]  /*16e0*/  LEA R8, R5, UR41, 0x4 ;  /* 0x0000002905087c11 */ /* 0x000fe4000f8e20ff */
[----:B------:R-:W-:Y:S02]  /*16f0*/  CS2R R116, SRZ ;  /* 0x0000000000747805 */ /* 0x000fe4000001ff00 */
[----:B------:R-:W-:Y:S01]  /*1700*/  LOP3.LUT R7, R7, 0xfffffff8, RZ, 0xc0, !PT ;  /* 0xfffffff807077812 */ /* 0x000fe200078ec0ff */
[----:B------:R-:W-:Y:S01]  /*1710*/  @UP0 ULDC UR4, c[0x0][0x44c] ;  /* 0x0001130000040ab9 */ /* 0x000fe20000000800 */
[----:B------:R-:W-:Y:S01]  /*1720*/  LEA.HI R6, R6, R6, RZ, 0x1 ;  /* 0x0000000606067211 */ /* 0x000fe200078f08ff */
[----:B------:R-:W-:Y:S01]  /*1730*/  @UP0 ULDC UR5, c[0x0][0x450] ;  /* 0x0001140000050ab9 */ /* 0x000fe20000000800 */
[----:B------:R-:W-:-:S02]  /*1740*/  LEA.HI R5, R19, R19, RZ, 0x1 ;  /* 0x0000001313057211 */ /* 0x000fc400078f08ff */
[----:B------:R-:W-:Y:S02]  /*1750*/  CS2R R114, SRZ ;  /* 0x0000000000727805 */ /* 0x000fe4000001ff00 */
[----:B------:R-:W-:Y:S01]  /*1760*/  IADD3 R7, R8, R0, -R7 ;  /* 0x0000000008077210 */ /* 0x000fe20007ffe807 */
[----:B------:R-:W-:Y:S01]  /*1770*/  IMAD R6, R6, -0x3, R23 ;  /* 0xfffffffd06067824 */ /* 0x000fe200078e0217 */
[----:B------:R-:W-:Y:S02]  /*1780*/  LOP3.LUT R0, R5, 0x1ffffffe, RZ, 0xc0, !PT ;  /* 0x1ffffffe05007812 */ /* 0x000fe400078ec0ff */
[----:B------:R-:W-:Y:S02]  /*1790*/  CS2R R112, SRZ ;  /* 0x0000000000707805 */ /* 0x000fe4000001ff00 */
[----:B------:R-:W-:Y:S01]  /*17a0*/  PLOP3.LUT P2, PT, PT, PT, UP0, 0x80, 0x0 ;  /* 0x000000000000781c */ /* 0x000fe20003f4f008 */
[----:B------:R-:W-:Y:S01]  /*17b0*/  IMAD R7, R6, 0x40, R7 ;  /* 0x0000004006077824 */ /* 0x000fe200078e0207 */
[----:B------:R-:W-:Y:S01]  /*17c0*/  LOP3.LUT R6, R4, 0x7ffffffc, RZ, 0xc0, !PT ;  /* 0x7ffffffc04067812 */ /* 0x000fe200078ec0ff */
[----:B------:R-:W-:Y:S01]  /*17d0*/  IMAD.IADD R0, R19, 0x1, -R0 ;  /* 0x0000000113007824 */ /* 0x000fe200078e0a00 */
[----:B------:R-:W-:Y:S01]  /*17e0*/  CS2R R110, SRZ ;  /* 0x00000000006e7805 */ /* 0x000fe2000001ff00 */
[----:B------:R-:W-:-:S02]  /*17f0*/  IMAD.U32 R4, RZ, RZ, UR6 ;  /* 0x00000006ff047e24 */ /* 0x000fc4000f8e00ff */
[----:B------:R-:W-:Y:S02]  /*1800*/  IMAD R0, R0, 0x8, R7 ;  /* 0x0000000800007824 */ /* 0x000fe400078e0207 */
[----:B------:R-:W-:Y:S02]  /*1810*/  IMAD.IADD R6, R3, 0x1, -R6 ;  /* 0x0000000103067824 */ /* 0x000fe400078e0a06 */
[----:B------:R-:W-:Y:S02]  /*1820*/  IMAD.MOV.U32 R7, RZ, RZ, R0 ;  /* 0x000000ffff077224 */ /* 0x000fe400078e0000 */
[----:B------:R-:W-:Y:S01]  /*1830*/  @P2 IMAD.HI.U32 R5, R0, UR4, RZ ;  /* 0x0000000400052c27 */ /* 0x000fe2000f8e00ff */
[----:B------:R-:W-:Y:S02]  /*1840*/  UMOV UR4, 0xffffff80 ;  /* 0xffffff8000047882 */ /* 0x000fe40000000000 */
[----:B------:R-:W-:Y:S02]  /*1850*/  UIMAD UR4, UR42, UR4, 0x80 ;  /* 0x000000802a0474a4 */ /* 0x000fe4000f8e0204 */
[----:B------:R-:W-:-:S02]  /*1860*/  @P2 SHF.R.U32.HI R7, RZ, UR5, R5 ;  /* 0x00000005ff072c19 */ /* 0x000fc40008011605 */
[----:B------:R-:W-:Y:S02]  /*1870*/  UIADD3 UR5, UR4, 0x1, URZ ;  /* 0x0000000104057890 */ /* 0x000fe4000fffe03f */
[----:B------:R-:W-:Y:S01]  /*1880*/  UIMAD UR4, UR37, UR6, UR4 ;  /* 0x00000006250472a4 */ /* 0x000fe2000f8e0204 */
[----:B------:R-:W0:Y:S01]  /*1890*/  SHFL.IDX PT, R5, R7, RZ, 0x1c1f ;  /* 0x001c1fff07057589 */ /* 0x000e2200000e0000 */
[----:B------:R-:W-:Y:S02]  /*18a0*/  UIMAD UR6, UR37, UR6, -UR7 ;  /* 0x00000006250672a4 */ /* 0x000fe4000f8e0a07 */
[----:B------:R-:W-:Y:S01]  /*18b0*/  IMAD.U32 R3, RZ, RZ, UR5 ;  /* 0x00000005ff037e24 */ /* 0x000fe2000f8e00ff */
[----:B------:R-:W1:Y:S01]  /*18c0*/  SHFL.IDX PT, R108, R7, 0x1, 0x1c1f ;  /* 0x003c1f00076c7f89 */ /* 0x000e6200000e0000 */
[----:B------:R-:W-:Y:S01]  /*18d0*/  IMAD.U32 R19, RZ, RZ, UR4 ;  /* 0x00000004ff137e24 */ /* 0x000fe2000f8e00ff */
[----:B------:R-:W-:Y:S01]  /*18e0*/  ULDC UR4, c[0x0][0x988] ;  /* 0x0002620000047ab9 */ /* 0x000fe20000000800 */
[----:B------:R-:W-:-:S02]  /*18f0*/  IMAD R3, R6, -0x2, R3 ;  /* 0xfffffffe06037824 */ /* 0x000fc400078e0203 */
[----:B------:R-:W-:Y:S02]  /*1900*/  IMAD R19, R6, -0x2, R19 ;  /* 0xfffffffe06137824 */ /* 0x000fe400078e0213 */
[----:B------:R-:W-:-:S04]  /*1910*/  IMAD R9, R4, UR37, R3 ;  /* 0x0000002504097c24 */ /* 0x000fc8000f8e0203 */
[----:B------:R-:W-:-:S05]  /*1920*/  VIADD R4, R9, -UR7 ;  /* 0x8000000709047c36 */ /* 0x000fca0008000000 */
[----:B0-----:R-:W-:-:S04]  /*1930*/  VIADDMNMX R5, R5, R4, R19, PT ;  /* 0x0000000405057246 */ /* 0x001fc80003800113 */
[C---:B------:R-:W-:Y:S02]  /*1940*/  ISETP.GT.AND P3, PT, R5.reuse, RZ, PT ;  /* 0x000000ff0500720c */ /* 0x040fe40003f64270 */
[C---:B------:R-:W-:Y:S02]  /*1950*/  ISETP.GT.AND P4, PT, R5.reuse, 0x1, PT ;  /* 0x000000010500780c */ /* 0x040fe40003f84270 */
[----:B------:R-:W-:Y:S02]  /*1960*/  ISETP.GT.AND P5, PT, R5, 0x8, PT ;  /* 0x000000080500780c */ /* 0x000fe40003fa4270 */
[----:B-1----:R-:W-:Y:S01]  /*1970*/  IADD3 R108, R108, -UR7, R9 ;  /* 0x800000076c6c7c10 */ /* 0x002fe2000fffe009 */
[----:B------:R-:W-:-:S03]  /*1980*/  @UP0 ULDC UR7, c[0x0][0x450] ;  /* 0x0001140000070ab9 */ /* 0x000fc60000000800 */
[----:B------:R-:W-:Y:S02]  /*1990*/  VIMNMX R19, R19, R108, PT ;  /* 0x0000006c13137248 */ /* 0x000fe40003fe0100 */
[----:B------:R-:W-:Y:S01]  /*19a0*/  CS2R R108, SRZ ;  /* 0x00000000006c7805 */ /* 0x000fe2000001ff00 */
        /* <DEDUP_REMOVED lines=10> */
[----:B------:R-:W-:Y:S02]  /*1a50*/  FSEL R88, R24, -INF , P3 ;  /* 0xff80000018587808 */ /* 0x000fe40001800000 */
[----:B------:R-:W-:Y:S02]  /*1a60*/  FSEL R92, R25, -INF , P4 ;  /* 0xff800000195c7808 */ /* 0x000fe40002000000 */
[----:B------:R-:W-:Y:S02]  /*1a70*/  ISETP.GT.AND P3, PT, R5, 0x9, PT ;  /* 0x000000090500780c */ /* 0x000fe40003f64270 */
[----:B------:R-:W-:-:S02]  /*1a80*/  FSEL R102, R28, -INF , P5 ;  /* 0xff8000001c667808 */ /* 0x000fc40002800000 */
[----:B------:R-:W-:Y:S02]  /*1a90*/  FMNMX.FTZ R3, R88, R92, !PT ;  /* 0x0000005c58037209 */ /* 0x000fe40007810000 */
[----:B------:R-:W-:Y:S02]  /*1aa0*/  ISETP.GT.AND P4, PT, R5, 0x10, PT ;  /* 0x000000100500780c */ /* 0x000fe40003f84270 */
        /* <DEDUP_REMOVED lines=83> */
[----:B------:R-:W-:Y:S02]  /*1fe0*/  FSEL R14, R85, -INF , P3 ;  /* 0xff800000550e7808 */ /* 0x000fe40001800000 */
[----:B------:R-:W-:Y:S02]  /*1ff0*/  FMNMX.FTZ R3, R84, R3, !PT ;  /* 0x0000000354037209 */ /* 0x000fe40007810000 */
[C---:B------:R-:W-:Y:S02]  /*2000*/  ISETP.GT.AND P4, PT, R19.reuse, 0x1, PT ;  /* 0x000000011300780c */ /* 0x040fe40003f84270 */
[----:B------:R-:W-:Y:S01]  /*2010*/  FMNMX.FTZ R5, R14, R3, !PT ;  /* 0x000000030e057209 */ /* 0x000fe20007810000 */
[----:B------:R-:W-:Y:S01]  /*2020*/  IMAD.U32 R3, RZ, RZ, UR4 ;  /* 0x00000004ff037e24 */ /* 0x000fe2000f8e00ff */
[----:B------:R-:W-:Y:S01]  /*2030*/  ISETP.GT.AND P5, PT, R19, 0x8, PT ;  /* 0x000000081300780c */ /* 0x000fe20003fa4270 */
[----:B------:R-:W-:Y:S01]  /*2040*/  @UP0 ULDC UR4, c[0x0][0x44c] ;  /* 0x0001130000040ab9 */ /* 0x000fe20000000800 */
[----:B------:R-:W-:Y:S01]  /*2050*/  FSEL R27, R27, -INF , P4 ;  /* 0xff8000001b1b7808 */ /* 0x000fe20002000000 */
[----:B------:R-:W0:Y:S01]  /*2060*/  SHFL.BFLY PT, R8, R5, 0x2, 0x1f ;  /* 0x0c401f0005087f89 */ /* 0x000e2200000e0000 */
[----:B------:R-:W-:Y:S01]  /*2070*/  FSEL R30, R30, -INF , P5 ;  /* 0xff8000001e1e7808 */ /* 0x000fe20002800000 */
[----:B------:R-:W-:Y:S01]  /*2080*/  UIMAD.WIDE.U32 UR4, UR41, UR4, URZ ;  /* 0x00000004290472a5 */ /* 0x000fe2000f8e003f */
[----:B------:R-:W-:-:S03]  /*2090*/  ISETP.GT.AND P4, PT, R19, 0x10, PT ;  /* 0x000000101300780c */ /* 0x000fc60003f84270 */
[----:B------:R-:W-:Y:S01]  /*20a0*/  @UP0 USHF.R.U32.HI UR41, URZ, UR7, UR5 ;  /* 0x000000073f290299 */ /* 0x000fe20008011605 */
[----:B------:R-:W-:Y:S02]  /*20b0*/  FSEL R34, R34, -INF , P4 ;  /* 0xff80000022227808 */ /* 0x000fe40002000000 */
[C---:B------:R-:W-:Y:S01]  /*20c0*/  ISETP.GT.AND P4, PT, R19.reuse, 0x18, PT ;  /* 0x000000181300780c */ /* 0x040fe20003f84270 */
[----:B------:R-:W-:Y:S01]  /*20d0*/  UIADD3 UR6, UR6, UR41, URZ ;  /* 0x0000002906067290 */ /* 0x000fe2000fffe03f */
[----:B------:R-:W-:Y:S02]  /*20e0*/  UMOV UR5, URZ ;  /* 0x0000003f00057c82 */ /* 0x000fe40008000000 */
[----:B------:R-:W-:Y:S01]  /*20f0*/  FSEL R38, R38, -INF , P4 ;  /* 0xff80000026267808 */ /* 0x000fe20002000000 */
[----:B------:R-:W-:Y:S01]  /*2100*/  USHF.R.S32.HI UR4, URZ, 0x1f, UR6 ;  /* 0x0000001f3f047899 */ /* 0x000fe20008011406 */
[----:B------:R-:W-:-:S03]  /*2110*/  ISETP.GT.AND P4, PT, R19, 0x20, PT ;  /* 0x000000201300780c */ /* 0x000fc60003f84270 */
[----:B------:R-:W-:Y:S01]  /*2120*/  ULEA.HI UR4, UR4, UR6, URZ, 0x7 ;  /* 0x0000000604047291 */ /* 0x000fe2000f8f383f */
[----:B------:R-:W-:Y:S02]  /*2130*/  FSEL R42, R42, -INF , P4 ;  /* 0xff8000002a2a7808 */ /* 0x000fe40002000000 */
[----:B------:R-:W-:Y:S01]  /*2140*/  ISETP.GT.AND P4, PT, R19, 0x28, PT ;  /* 0x000000281300780c */ /* 0x000fe20003f84270 */
[----:B------:R-:W-:Y:S01]  /*2150*/  USHF.R.S32.HI UR4, URZ, 0x7, UR4 ;  /* 0x000000073f047899 */ /* 0x000fe20008011404 */
[----:B0-----:R-:W-:Y:S02]  /*2160*/  FMNMX.FTZ R15, R5, R8, !PT ;  /* 0x00000008050f7209 */ /* 0x001fe40007810000 */
[----:B------:R-:W-:Y:S01]  /*2170*/  FSEL R46, R46, -INF , P4 ;  /* 0xff8000002e2e7808 */ /* 0x000fe20002000000 */
[----:B------:R-:W-:Y:S01]  /*2180*/  UISETP.LT.AND UP1, UPT, UR38, UR4, UPT ;  /* 0x000000042600728c */ /* 0x000fe2000bf21270 */
[----:B------:R-:W-:Y:S01]  /*2190*/  ISETP.GT.AND P4, PT, R19, 0x30, PT ;  /* 0x000000301300780c */ /* 0x000fe20003f84270 */
[----:B------:R-:W0:Y:S02]  /*21a0*/  SHFL.BFLY PT, R8, R15, 0x1, 0x1f ;  /* 0x0c201f000f087f89 */ /* 0x000e2400000e0000 */
[----:B------:R-:W-:Y:S01]  /*21b0*/  USEL UR25, UR38, UR4, !UP1 ;  /* 0x0000000426197287 */ /* 0x000fe2000c800000 */
[----:B------:R-:W-:-:S02]  /*21c0*/  FSEL R50, R50, -INF , P4 ;  /* 0xff80000032327808 */ /* 0x000fc40002000000 */
[C---:B------:R-:W-:Y:S01]  /*21d0*/  ISETP.GT.AND P4, PT, R19.reuse, 0x38, PT ;  /* 0x000000381300780c */ /* 0x040fe20003f84270 */
[----:B------:R-:W-:Y:S01]  /*21e0*/  UISETP.GE.AND UP1, UPT, UR26, UR25, UPT ;  /* 0x000000191a00728c */ /* 0x000fe2000bf26270 */
[----:B------:R-:W-:Y:S02]  /*21f0*/  UMOV UR4, URZ ;  /* 0x0000003f00047c82 */ /* 0x000fe40008000000 */
[----:B------:R-:W-:Y:S02]  /*2200*/  FSEL R54, R54, -INF , P4 ;  /* 0xff80000036367808 */ /* 0x000fe40002000000 */
[----:B------:R-:W-:-:S04]  /*2210*/  ISETP.GT.AND P4, PT, R19, 0x40, PT ;  /* 0x000000401300780c */ /* 0x000fc80003f84270 */
[----:B------:R-:W-:Y:S02]  /*2220*/  FSEL R58, R58, -INF , P4 ;  /* 0xff8000003a3a7808 */ /* 0x000fe40002000000 */
[----:B------:R-:W-:-:S04]  /*2230*/  ISETP.GT.AND P4, PT, R19, 0x48, PT ;  /* 0x000000481300780c */ /* 0x000fc80003f84270 */
[----:B------:R-:W-:Y:S02]  /*2240*/  FSEL R62, R62, -INF , P4 ;  /* 0xff8000003e3e7808 */ /* 0x000fe40002000000 */
[----:B------:R-:W-:Y:S02]  /*2250*/  ISETP.GT.AND P4, PT, R19, 0x50, PT ;  /* 0x000000501300780c */ /* 0x000fe40003f84270 */
[----:B0-----:R-:W-:Y:S02]  /*2260*/  FMNMX.FTZ R8, R15, R8, !PT ;  /* 0x000000080f087209 */ /* 0x001fe40007810000 */
[----:B------:R-:W-:Y:S02]  /*2270*/  FSEL R66, R66, -INF , P4 ;  /* 0xff80000042427808 */ /* 0x000fe40002000000 */
[C---:B------:R-:W-:Y:S01]  /*2280*/  FSETP.NEU.FTZ.AND P3, PT, R8.reuse, -INF , PT ;  /* 0xff8000000800780b */ /* 0x040fe20003f7d000 */
[----:B------:R-:W-:Y:S01]  /*2290*/  FMUL.FTZ R13, R8, R3 ;  /* 0x00000003080d7220 */ /* 0x000fe20000410000 */
[----:B------:R-:W-:-:S04]  /*22a0*/  ISETP.GT.AND P4, PT, R19, 0x58, PT ;  /* 0x000000581300780c */ /* 0x000fc80003f84270 */
[----:B------:R-:W-:Y:S02]  /*22b0*/  FSEL R13, R13, RZ, P3 ;  /* 0x000000ff0d0d7208 */ /* 0x000fe40001800000 */
[C---:B------:R-:W-:Y:S02]  /*22c0*/  ISETP.GT.AND P3, PT, R19.reuse, RZ, PT ;  /* 0x000000ff1300720c */ /* 0x040fe40003f64270 */
[----:B------:R-:W-:Y:S01]  /*22d0*/  FSEL R70, R70, -INF , P4 ;  /* 0xff80000046467808 */ /* 0x000fe20002000000 */
[-CC-:B------:R-:W-:Y:S01]  /*22e0*/  FFMA.FTZ R88, R88, R3.reuse, -R13.reuse ;  /* 0x0000000358587223 */ /* 0x180fe2000001080d */
[----:B------:R-:W-:Y:S01]  /*22f0*/  FSEL R26, R26, -INF , P3 ;  /* 0xff8000001a1a7808 */ /* 0x000fe20001800000 */
[--C-:B------:R-:W-:Y:S01]  /*2300*/  FFMA.FTZ R148, R92, R3, -R13.reuse ;  /* 0x000000035c947223 */ /* 0x100fe2000001080d */
[----:B------:R-:W-:Y:S01]  /*2310*/  ISETP.GT.AND P3, PT, R19, 0x9, PT ;  /* 0x000000091300780c */ /* 0x000fe20003f64270 */
[----:B------:R0:W-:Y:S01]  /*2320*/  MUFU.EX2 R5, R88 ;  /* 0x0000005800057308 */ /* 0x0001e20000000800 */
        /* <DEDUP_REMOVED lines=8> */
[----:B0-----:R-:W-:Y:S01]  /*23b0*/  FSEL R88, R31, -INF , P3 ;  /* 0xff8000001f587808 */ /* 0x001fe20001800000 */
[-CC-:B------:R-:W-:Y:S01]  /*23c0*/  FFMA.FTZ R25, R40, R3.reuse, -R13.reuse ;  /* 0x0000000328197223 */ /* 0x180fe2000001080d */
[----:B------:R-:W-:Y:S01]  /*23d0*/  ISETP.GT.AND P3, PT, R19, 0x11, PT ;  /* 0x000000111300780c */ /* 0x000fe20003f64270 */
[--C-:B------:R-:W-:Y:S01]  /*23e0*/  FFMA.FTZ R136, R48, R3, -R13.reuse ;  /* 0x0000000330887223 */ /* 0x100fe2000001080d */
[----:B------:R-:W-:Y:S01]  /*23f0*/  FMNMX.FTZ R9, R88, R9, !PT ;  /* 0x0000000958097209 */ /* 0x000fe20007810000 */
[-CC-:B------:R-:W-:Y:S01]  /*2400*/  FFMA.FTZ R29, R36, R3.reuse, -R13.reuse ;  /* 0x00000003241d7223 */ /* 0x180fe2000001080d */
[----:B------:R-:W-:Y:S01]  /*2410*/  FSEL R92, R35, -INF , P3 ;  /* 0xff800000235c7808 */ /* 0x000fe20001800000 */
[--C-:B------:R-:W-:Y:S01]  /*2420*/  FFMA.FTZ R138, R52, R3, -R13.reuse ;  /* 0x00000003348a7223 */ /* 0x100fe2000001080d */
[----:B------:R-:W-:Y:S01]  /*2430*/  FMNMX.FTZ R9, R34, R9, !PT ;  /* 0x0000000922097209 */ /* 0x000fe20007810000 */
[-CC-:B------:R-:W-:Y:S01]  /*2440*/  FFMA.FTZ R31, R32, R3.reuse, -R13.reuse ;  /* 0x00000003201f7223 */ /* 0x180fe2000001080d */
[----:B------:R-:W-:Y:S01]  /*2450*/  ISETP.GT.AND P3, PT, R19, 0x19, PT ;  /* 0x000000191300780c */ /* 0x000fe20003f64270 */
[--C-:B------:R-:W-:Y:S01]  /*2460*/  FFMA.FTZ R132, R56, R3, -R13.reuse ;  /* 0x0000000338847223 */ /* 0x100fe2000001080d */
[----:B------:R-:W-:Y:S01]  /*2470*/  FMNMX.FTZ R15, R92, R9, !PT ;  /* 0x000000095c0f7209 */ /* 0x000fe20007810000 */
[--C-:B------:R-:W-:Y:S01]  /*2480*/  FFMA.FTZ R150, R102, R3, -R13.reuse ;  /* 0x0000000366967223 */ /* 0x100fe2000001080d */
[----:B------:R-:W-:Y:S01]  /*2490*/  FSEL R96, R39, -INF , P3 ;  /* 0xff80000027607808 */ /* 0x000fe20001800000 */
[----:B------:R0:W-:Y:S01]  /*24a0*/  MUFU.EX2 R9, R17 ;  /* 0x0000001100097308 */ /* 0x0001e20000000800 */
[----:B------:R-:W-:Y:S01]  /*24b0*/  FMNMX.FTZ R15, R38, R15, !PT ;  /* 0x0000000f260f7209 */ /* 0x000fe20007810000 */
[-CC-:B------:R-:W-:Y:S01]  /*24c0*/  FFMA.FTZ R33, R22, R3.reuse, -R13.reuse ;  /* 0x0000000316217223 */ /* 0x180fe2000001080d */
[----:B------:R-:W-:Y:S01]  /*24d0*/  ISETP.GT.AND P3, PT, R19, 0x21, PT ;  /* 0x000000211300780c */ /* 0x000fe20003f64270 */
[--C-:B------:R-:W-:Y:S01]  /*24e0*/  FFMA.FTZ R7, R104, R3, -R13.reuse ;  /* 0x0000000368077223 */ /* 0x100fe2000001080d */
[----:B------:R-:W-:Y:S01]  /*24f0*/  FMNMX.FTZ R15, R96, R15, !PT ;  /* 0x0000000f600f7209 */ /* 0x000fe20007810000 */
[--C-:B------:R-:W-:Y:S01]  /*2500*/  FFMA.FTZ R144, R106, R3, -R13.reuse ;  /* 0x000000036a907223 */ /* 0x100fe2000001080d */
[----:B------:R-:W-:Y:S01]  /*2510*/  FSEL R100, R43, -INF , P3 ;  /* 0xff8000002b647808 */ /* 0x000fe20001800000 */
[----:B------:R-:W1:Y:S01]  /*2520*/  MUFU.EX2 R148, R148 ;  /* 0x0000009400947308 */ /* 0x000e620000000800 */
[----:B------:R-:W-:Y:S01]  /*2530*/  FMNMX.FTZ R15, R42, R15, !PT ;  /* 0x0000000f2a0f7209 */ /* 0x000fe20007810000 */
[-CC-:B------:R-:W-:Y:S01]  /*2540*/  FFMA.FTZ R134, R60, R3.reuse, -R13.reuse ;  /* 0x000000033c867223 */ /* 0x180fe2000001080d */
[----:B------:R-:W-:Y:S01]  /*2550*/  ISETP.GT.AND P3, PT, R19, 0x29, PT ;  /* 0x000000291300780c */ /* 0x000fe20003f64270 */
[--C-:B------:R-:W-:Y:S01]  /*2560*/  FFMA.FTZ R128, R64, R3, -R13.reuse ;  /* 0x0000000340807223 */ /* 0x100fe2000001080d */
[----:B0-----:R-:W-:Y:S01]  /*2570*/  FMNMX.FTZ R17, R100, R15, !PT ;  /* 0x0000000f64117209 */ /* 0x001fe20007810000 */
        /* <DEDUP_REMOVED lines=10> */
[----:B------:R-:W2:Y:S01]  /*2620*/  MUFU.EX2 R150, R150 ;  /* 0x0000009600967308 */ /* 0x000ea20000000800 */
[----:B------:R-:W-:Y:S01]  /*2630*/  FMNMX.FTZ R17, R50, R17, !PT ;  /* 0x0000001132117209 */ /* 0x000fe20007810000 */
[-CC-:B------:R-:W-:Y:S01]  /*2640*/  FFMA.FTZ R120, R80, R3.reuse, -R13.reuse ;  /* 0x0000000350787223 */ /* 0x180fe2000001080d */
[----:B------:R-:W-:Y:S01]  /*2650*/  ISETP.GT.AND P3, PT, R19, 0x39, PT ;  /* 0x000000391300780c */ /* 0x000fe20003f64270 */
[--C-:B------:R-:W-:Y:S01]  /*2660*/  FFMA.FTZ R18, R18, R3, -R13.reuse ;  /* 0x0000000312127223 */ /* 0x100fe2000001080d */
[----:B0-----:R-:W-:Y:S01]  /*2670*/  FMNMX.FTZ R21, R94, R17, !PT ;  /* 0x000000115e157209 */ /* 0x001fe20007810000 */
[----:B------:R-:W-:Y:S01]  /*2680*/  FFMA.FTZ R122, R84, R3, -R13 ;  /* 0x00000003547a7223 */ /* 0x000fe2000001080d */
[----:B------:R-:W-:Y:S01]  /*2690*/  FSEL R90, R55, -INF , P3 ;  /* 0xff800000375a7808 */ /* 0x000fe20001800000 */
[----:B------:R0:W-:Y:S01]  /*26a0*/  MUFU.EX2 R17, R23 ;  /* 0x0000001700117308 */ /* 0x0001e20000000800 */
[----:B------:R-:W-:-:S02]  /*26b0*/  FMNMX.FTZ R21, R54, R21, !PT ;  /* 0x0000001536157209 */ /* 0x000fc40007810000 */
[----:B------:R-:W-:Y:S02]  /*26c0*/  CS2R R106, SRZ ;  /* 0x00000000006a7805 */ /* 0x000fe4000001ff00 */
[----:B------:R-:W-:Y:S02]  /*26d0*/  ISETP.GT.AND P3, PT, R19, 0x41, PT ;  /* 0x000000411300780c */ /* 0x000fe40003f64270 */
[----:B------:R-:W-:Y:S02]  /*26e0*/  CS2R R104, SRZ ;  /* 0x0000000000687805 */ /* 0x000fe4000001ff00 */
[----:B------:R-:W-:Y:S02]  /*26f0*/  FMNMX.FTZ R21, R90, R21, !PT ;  /* 0x000000155a157209 */ /* 0x000fe40007810000 */
[----:B------:R-:W-:Y:S01]  /*2700*/  FSEL R44, R59, -INF , P3 ;  /* 0xff8000003b2c7808 */ /* 0x000fe20001800000 */
[----:B------:R-:W3:Y:S01]  /*2710*/  MUFU.EX2 R7, R7 ;  /* 0x0000000700077308 */ /* 0x000ee20000000800 */
[----:B------:R-:W-:-:S02]  /*2720*/  FMNMX.FTZ R21, R58, R21, !PT ;  /* 0x000000153a157209 */ /* 0x000fc40007810000 */
[----:B------:R-:W-:Y:S02]  /*2730*/  ISETP.GT.AND P3, PT, R19, 0x49, PT ;  /* 0x000000491300780c */ /* 0x000fe40003f64270 */
[----:B0-----:R-:W-:Y:S02]  /*2740*/  FMNMX.FTZ R23, R44, R21, !PT ;  /* 0x000000152c177209 */ /* 0x001fe40007810000 */
[----:B------:R-:W-:Y:S01]  /*2750*/  FSEL R40, R63, -INF , P3 ;  /* 0xff8000003f287808 */ /* 0x000fe20001800000 */
[----:B------:R0:W-:Y:S01]  /*2760*/  MUFU.EX2 R21, R25 ;  /* 0x0000001900157308 */ /* 0x0001e20000000800 */
[----:B------:R-:W-:Y:S02]  /*2770*/  FMNMX.FTZ R23, R62, R23, !PT ;  /* 0x000000173e177209 */ /* 0x000fe40007810000 */
[----:B------:R-:W-:Y:S02]  /*2780*/  ISETP.GT.AND P3, PT, R19, 0x51, PT ;  /* 0x000000511300780c */ /* 0x000fe40003f64270 */
[----:B------:R-:W-:-:S02]  /*2790*/  FMNMX.FTZ R23, R40, R23, !PT ;  /* 0x0000001728177209 */ /* 0x000fc40007810000 */
[----:B------:R-:W-:Y:S01]  /*27a0*/  FSEL R48, R67, -INF , P3 ;  /* 0xff80000043307808 */ /* 0x000fe20001800000 */
[----:B------:R-:W4:Y:S01]  /*27b0*/  MUFU.EX2 R144, R144 ;  /* 0x0000009000907308 */ /* 0x000f220000000800 */
[----:B------:R-:W-:Y:S02]  /*27c0*/  FMNMX.FTZ R23, R66, R23, !PT ;  /* 0x0000001742177209 */ /* 0x000fe40007810000 */
[C---:B------:R-:W-:Y:S02]  /*27d0*/  ISETP.GT.AND P3, PT, R19.reuse, 0x59, PT ;  /* 0x000000591300780c */ /* 0x040fe40003f64270 */
[----:B0-----:R-:W-:Y:S02]  /*27e0*/  FMNMX.FTZ R25, R48, R23, !PT ;  /* 0x0000001730197209 */ /* 0x001fe40007810000 */
[----:B------:R-:W-:Y:S01]  /*27f0*/  ISETP.GT.AND P4, PT, R19, 0x60, PT ;  /* 0x000000601300780c */ /* 0x000fe20003f84270 */
[----:B------:R0:W-:Y:S01]  /*2800*/  MUFU.EX2 R23, R29 ;  /* 0x0000001d00177308 */ /* 0x0001e20000000800 */
[----:B------:R-:W-:-:S02]  /*2810*/  FSEL R36, R71, -INF , P3 ;  /* 0xff80000047247808 */ /* 0x000fc40001800000 */
[----:B------:R-:W-:Y:S02]  /*2820*/  FMNMX.FTZ R25, R70, R25, !PT ;  /* 0x0000001946197209 */ /* 0x000fe40007810000 */
[C---:B------:R-:W-:Y:S02]  /*2830*/  ISETP.GT.AND P3, PT, R19.reuse, 0x61, PT ;  /* 0x000000611300780c */ /* 0x040fe40003f64270 */
[----:B------:R-:W-:Y:S01]  /*2840*/  FSEL R74, R74, -INF , P4 ;  /* 0xff8000004a4a7808 */ /* 0x000fe20002000000 */
[----:B------:R-:W5:Y:S01]  /*2850*/  MUFU.EX2 R146, R146 ;  /* 0x0000009200927308 */ /* 0x000f620000000800 */
[----:B------:R-:W-:Y:S02]  /*2860*/  FMNMX.FTZ R25, R36, R25, !PT ;  /* 0x0000001924197209 */ /* 0x000fe40007810000 */
[----:B------:R-:W-:Y:S02]  /*2870*/  ISETP.GT.AND P4, PT, R19, 0x68, PT ;  /* 0x000000681300780c */ /* 0x000fe40003f84270 */
[----:B------:R-:W-:-:S02]  /*2880*/  FSEL R52, R75, -INF , P3 ;  /* 0xff8000004b347808 */ /* 0x000fc40001800000 */
[----:B------:R-:W-:Y:S01]  /*2890*/  FMNMX.FTZ R25, R74, R25, !PT ;  /* 0x000000194a197209 */ /* 0x000fe20007810000 */
[----:B------:R-:W5:Y:S01]  /*28a0*/  MUFU.EX2 R140, R140 ;  /* 0x0000008c008c7308 */ /* 0x000f620000000800 */
[C---:B------:R-:W-:Y:S02]  /*28b0*/  ISETP.GT.AND P3, PT, R19.reuse, 0x69, PT ;  /* 0x000000691300780c */ /* 0x040fe40003f64270 */
[----:B------:R-:W-:Y:S02]  /*28c0*/  FSEL R78, R78, -INF , P4 ;  /* 0xff8000004e4e7808 */ /* 0x000fe40002000000 */
[----:B0-----:R-:W-:Y:S02]  /*28d0*/  FMNMX.FTZ R29, R52, R25, !PT ;  /* 0x00000019341d7209 */ /* 0x001fe40007810000 */
[----:B------:R-:W-:Y:S01]  /*28e0*/  ISETP.GT.AND P4, PT, R19, 0x70, PT ;  /* 0x000000701300780c */ /* 0x000fe20003f84270 */
[----:B------:R0:W-:Y:S01]  /*28f0*/  MUFU.EX2 R25, R31 ;  /* 0x0000001f00197308 */ /* 0x0001e20000000800 */
[----:B------:R-:W-:-:S02]  /*2900*/  FSEL R32, R79, -INF , P3 ;  /* 0xff8000004f207808 */ /* 0x000fc40001800000 */
[----:B------:R-:W-:Y:S02]  /*2910*/  FMNMX.FTZ R29, R78, R29, !PT ;  /* 0x0000001d4e1d7209 */ /* 0x000fe40007810000 */
[C---:B------:R-:W-:Y:S02]  /*2920*/  ISETP.GT.AND P3, PT, R19.reuse, 0x71, PT ;  /* 0x000000711300780c */ /* 0x040fe40003f64270 */
[----:B------:R-:W-:Y:S01]  /*2930*/  FSEL R82, R82, -INF , P4 ;  /* 0xff80000052527808 */ /* 0x000fe20002000000 */
[----:B------:R-:W-:Y:S01]  /*2940*/  MUFU.EX2 R142, R142 ;  /* 0x0000008e008e7308 */ /* 0x000fe20000000800 */
[----:B------:R-:W-:Y:S01]  /*2950*/  FMNMX.FTZ R29, R32, R29, !PT ;  /* 0x0000001d201d7209 */ /* 0x000fe20007810000 */
[----:B0-----:R-:W-:Y:S01]  /*2960*/  FFMA.FTZ R31, R24, R3, -R13 ;  /* 0x00000003181f7223 */ /* 0x001fe2000001080d */
[----:B------:R-:W-:Y:S02]  /*2970*/  ISETP.GT.AND P4, PT, R19, 0x78, PT ;  /* 0x000000781300780c */ /* 0x000fe40003f84270 */
[----:B------:R-:W-:-:S02]  /*2980*/  FSEL R56, R83, -INF , P3 ;  /* 0xff80000053387808 */ /* 0x000fc40001800000 */
[----:B------:R-:W-:Y:S01]  /*2990*/  FMNMX.FTZ R29, R82, R29, !PT ;  /* 0x0000001d521d7209 */ /* 0x000fe20007810000 */
[----:B------:R-:W-:Y:S01]  /*29a0*/  MUFU.EX2 R136, R136 ;  /* 0x0000008800887308 */ /* 0x000fe20000000800 */
[----:B------:R-:W-:Y:S01]  /*29b0*/  ISETP.GT.AND P3, PT, R19, 0x79, PT ;  /* 0x000000791300780c */ /* 0x000fe20003f64270 */
[----:B------:R-:W-:Y:S01]  /*29c0*/  FFMA.FTZ R19, R12, R3, -R13 ;  /* 0x000000030c137223 */ /* 0x000fe2000001080d */
[----:B------:R-:W-:Y:S02]  /*29d0*/  FSEL R86, R86, -INF , P4 ;  /* 0xff80000056567808 */ /* 0x000fe40002000000 */
[----:B------:R-:W-:Y:S02]  /*29e0*/  FMNMX.FTZ R29, R56, R29, !PT ;  /* 0x0000001d381d7209 */ /* 0x000fe40007810000 */
[----:B------:R-:W-:Y:S01]  /*29f0*/  FSEL R102, R87, -INF , P3 ;  /* 0xff80000057667808 */ /* 0x000fe20001800000 */
[----:B------:R-:W-:Y:S01]  /*2a00*/  MUFU.EX2 R138, R138 ;  /* 0x0000008a008a7308 */ /* 0x000fe20000000800 */
[----:B------:R-:W-:-:S04]  /*2a10*/  FMNMX.FTZ R29, R86, R29, !PT ;  /* 0x0000001d561d7209 */ /* 0x000fc80007810000 */
[----:B------:R-:W-:Y:S01]  /*2a20*/  FMNMX.FTZ R12, R102, R29, !PT ;  /* 0x0000001d660c7209 */ /* 0x000fe20007810000 */
[--C-:B------:R-:W-:Y:S02]  /*2a30*/  FFMA.FTZ R29, R28, R3, -R13.reuse ;  /* 0x000000031c1d7223 */ /* 0x100fe4000001080d */
[----:B------:R-:W-:Y:S02]  /*2a40*/  MUFU.EX2 R132, R132 ;  /* 0x0000008400847308 */ /* 0x000fe40000000800 */
[----:B------:R-:W0:Y:S06]  /*2a50*/  SHFL.BFLY PT, R35, R12, 0x2, 0x1f ;  /* 0x0c401f000c237f89 */ /* 0x000e2c00000e0000 */
[----:B------:R-:W-:Y:S08]  /*2a60*/  MUFU.EX2 R19, R19 ;  /* 0x0000001300137308 */ /* 0x000ff00000000800 */
[----:B------:R-:W-:Y:S08]  /*2a70*/  MUFU.EX2 R134, R134 ;  /* 0x0000008600867308 */ /* 0x000ff00000000800 */
[----:B------:R-:W-:Y:S01]  /*2a80*/  MUFU.EX2 R29, R29 ;  /* 0x0000001d001d7308 */ /* 0x000fe20000000800 */
[----:B0-----:R-:W-:Y:S01]  /*2a90*/  FMNMX.FTZ R22, R12, R35, !PT ;  /* 0x000000230c167209 */ /* 0x001fe20007810000 */
[-CC-:B------:R-:W-:Y:S01]  /*2aa0*/  FFMA.FTZ R35, R4, R3.reuse, -R13.reuse ;  /* 0x0000000304237223 */ /* 0x180fe2000001080d */
[----:B------:R-:W-:-:S03]  /*2ab0*/  FFMA.FTZ R13, R14, R3, -R13 ;  /* 0x000000030e0d7223 */ /* 0x000fc6000001080d */
[----:B------:R-:W0:Y:S02]  /*2ac0*/  SHFL.BFLY PT, R39, R22, 0x1, 0x1f ;  /* 0x0c201f0016277f89 */ /* 0x000e2400000e0000 */
[----:B------:R-:W-:Y:S08]  /*2ad0*/  MUFU.EX2 R128, R128 ;  /* 0x0000008000807308 */ /* 0x000ff00000000800 */
[----:B------:R-:W-:Y:S08]  /*2ae0*/  MUFU.EX2 R31, R31 ;  /* 0x0000001f001f7308 */ /* 0x000ff00000000800 */
[----:B------:R-:W-:Y:S01]  /*2af0*/  MUFU.EX2 R130, R130 ;  /* 0x0000008200827308 */ /* 0x000fe20000000800 */
[----:B0-----:R-:W-:-:S07]  /*2b00*/  FMNMX.FTZ R12, R22, R39, !PT ;  /* 0x00000027160c7209 */ /* 0x001fce0007810000 */
[----:B------:R-:W-:Y:S01]  /*2b10*/  MUFU.EX2 R33, R33 ;  /* 0x0000002100217308 */ /* 0x000fe20000000800 */
[C---:B------:R-:W-:Y:S01]  /*2b20*/  FSETP.NEU.FTZ.AND P3, PT, R12.reuse, -INF , PT ;  /* 0xff8000000c00780b */ /* 0x040fe20003f7d000 */
[----:B------:R-:W-:-:S06]  /*2b30*/  FMUL.FTZ R41, R12, R3 ;  /* 0x000000030c297220 */ /* 0x000fcc0000410000 */
[----:B------:R0:W-:Y:S01]  /*2b40*/  MUFU.EX2 R39, R18 ;  /* 0x0000001200277308 */ /* 0x0001e20000000800 */
[----:B------:R-:W-:Y:S02]  /*2b50*/  FSEL R41, R41, RZ, P3 ;  /* 0x000000ff29297208 */ /* 0x000fe40001800000 */
[----:B------:R-:W-:-:S03]  /*2b60*/  PLOP3.LUT P3, PT, PT, PT, UP1, 0x80, 0x0 ;  /* 0x000000000000781c */ /* 0x000fc60003f6f018 */
[-CC-:B------:R-:W-:Y:S01]  /*2b70*/  FFMA.FTZ R4, R27, R3.reuse, -R41.reuse ;  /* 0x000000031b047223 */ /* 0x180fe20000010829 */
[----:B-1----:R-:W-:Y:S01]  /*2b80*/  FADD.FTZ R27, R5, R148 ;  /* 0x00000094051b7221 */ /* 0x002fe20000010000 */
[-CC-:B------:R-:W-:Y:S01]  /*2b90*/  FFMA.FTZ R149, R26, R3.reuse, -R41.reuse ;  /* 0x000000031a957223 */ /* 0x180fe20000010829 */
[-CC-:B------:R-:W-:Y:S01]  /*2ba0*/  FFMA.FTZ R151, R30, R3.reuse, -R41.reuse ;  /* 0x000000031e977223 */ /* 0x180fe20000010829 */
[-C--:B------:R-:W-:Y:S01]  /*2bb0*/  FFMA.FTZ R14, R88, R3.reuse, -R41 ;  /* 0x00000003580e7223 */ /* 0x080fe20000010829 */
[----:B--2---:R-:W-:Y:S01]  /*2bc0*/  FADD.FTZ R30, R150, R27 ;  /* 0x0000001b961e7221 */ /* 0x004fe20000010000 */
[----:B------:R-:W-:Y:S01]  /*2bd0*/  MUFU.EX2 R4, R4 ;  /* 0x0000000400047308 */ /* 0x000fe20000000800 */
[-CC-:B------:R-:W-:Y:S01]  /*2be0*/  FFMA.FTZ R145, R34, R3.reuse, -R41.reuse ;  /* 0x0000000322917223 */ /* 0x180fe20000010829 */
[-CC-:B0-----:R-:W-:Y:S01]  /*2bf0*/  FFMA.FTZ R18, R92, R3.reuse, -R41.reuse ;  /* 0x000000035c127223 */ /* 0x181fe20000010829 */
[----:B---3--:R-:W-:Y:S01]  /*2c00*/  FADD.FTZ R27, R7, R30 ;  /* 0x0000001e071b7221 */ /* 0x008fe20000010000 */
[-CC-:B------:R-:W-:Y:S01]  /*2c10*/  FFMA.FTZ R147, R38, R3.reuse, -R41.reuse ;  /* 0x0000000326937223 */ /* 0x180fe20000010829 */
[-CC-:B------:R-:W-:Y:S01]  /*2c20*/  FFMA.FTZ R20, R96, R3.reuse, -R41.reuse ;  /* 0x0000000360147223 */ /* 0x180fe20000010829 */
[-C--:B------:R-:W-:Y:S01]  /*2c30*/  FFMA.FTZ R141, R42, R3.reuse, -R41 ;  /* 0x000000032a8d7223 */ /* 0x080fe20000010829 */
[----:B----4-:R-:W-:Y:S01]  /*2c40*/  FADD.FTZ R34, R144, R27 ;  /* 0x0000001b90227221 */ /* 0x010fe20000010000 */
[----:B------:R-:W0:Y:S01]  /*2c50*/  MUFU.EX2 R149, R149 ;  /* 0x0000009500957308 */ /* 0x000e220000000800 */
[-CC-:B------:R-:W-:Y:S01]  /*2c60*/  FFMA.FTZ R22, R100, R3.reuse, -R41.reuse ;  /* 0x0000000364167223 */ /* 0x180fe20000010829 */
[-CC-:B------:R-:W-:Y:S01]  /*2c70*/  FFMA.FTZ R143, R46, R3.reuse, -R41.reuse ;  /* 0x000000032e8f7223 */ /* 0x180fe20000010829 */
[----:B------:R-:W-:Y:S01]  /*2c80*/  FADD.FTZ R27, R9, R34 ;  /* 0x00000022091b7221 */ /* 0x000fe20000010000 */
[-CC-:B------:R-:W-:Y:S01]  /*2c90*/  FFMA.FTZ R24, R98, R3.reuse, -R41.reuse ;  /* 0x0000000362187223 */ /* 0x180fe20000010829 */
[-CC-:B------:R-:W-:Y:S01]  /*2ca0*/  FFMA.FTZ R137, R50, R3.reuse, -R41.reuse ;  /* 0x0000000332897223 */ /* 0x180fe20000010829 */
[-C--:B------:R-:W-:Y:S01]  /*2cb0*/  FFMA.FTZ R26, R94, R3.reuse, -R41 ;  /* 0x000000035e1a7223 */ /* 0x080fe20000010829 */
[----:B-----5:R-:W-:Y:S01]  /*2cc0*/  FADD.FTZ R34, R146, R27 ;  /* 0x0000001b92227221 */ /* 0x020fe20000010000 */
[----:B------:R-:W1:Y:S01]  /*2cd0*/  MUFU.EX2 R151, R151 ;  /* 0x0000009700977308 */ /* 0x000e620000000800 */
[-CC-:B------:R-:W-:Y:S01]  /*2ce0*/  FFMA.FTZ R139, R54, R3.reuse, -R41.reuse ;  /* 0x00000003368b7223 */ /* 0x180fe20000010829 */
[-CC-:B------:R-:W-:Y:S01]  /*2cf0*/  FFMA.FTZ R28, R90, R3.reuse, -R41.reuse ;  /* 0x000000035a1c7223 */ /* 0x180fe20000010829 */
[----:B------:R-:W-:Y:S01]  /*2d00*/  FADD.FTZ R27, R15, R34 ;  /* 0x000000220f1b7221 */ /* 0x000fe20000010000 */
[-CC-:B------:R-:W-:Y:S01]  /*2d10*/  FFMA.FTZ R34, R40, R3.reuse, -R41.reuse ;  /* 0x0000000328227223 */ /* 0x180fe20000010829 */
[-CC-:B------:R-:W-:Y:S01]  /*2d20*/  FFMA.FTZ R133, R58, R3.reuse, -R41.reuse ;  /* 0x000000033a857223 */ /* 0x180fe20000010829 */
[-C--:B------:R-:W-:Y:S01]  /*2d30*/  FFMA.FTZ R30, R44, R3.reuse, -R41 ;  /* 0x000000032c1e7223 */ /* 0x080fe20000010829 */
[----:B------:R-:W-:Y:S01]  /*2d40*/  FADD.FTZ R42, R140, R27 ;  /* 0x0000001b8c2a7221 */ /* 0x000fe20000010000 */
[----:B------:R-:W2:Y:S01]  /*2d50*/  MUFU.EX2 R14, R14 ;  /* 0x0000000e000e7308 */ /* 0x000ea20000000800 */
[----:B0-----:R-:W-:Y:S01]  /*2d60*/  FADD.FTZ R38, R149, R4 ;  /* 0x0000000495267221 */ /* 0x001fe20000010000 */
[-CC-:B------:R-:W-:Y:S01]  /*2d70*/  FFMA.FTZ R135, R62, R3.reuse, -R41.reuse ;  /* 0x000000033e877223 */ /* 0x180fe20000010829 */
[----:B------:R-:W-:Y:S01]  /*2d80*/  FADD.FTZ R43, R17, R42 ;  /* 0x0000002a112b7221 */ /* 0x000fe20000010000 */
[-CC-:B------:R-:W-:Y:S01]  /*2d90*/  FFMA.FTZ R36, R36, R3.reuse, -R41.reuse ;  /* 0x0000000324247223 */ /* 0x180fe20000010829 */
[----:B------:R-:W-:Y:S01]  /*2da0*/  FFMA.FTZ R129, R66, R3, -R41 ;  /* 0x0000000342817223 */ /* 0x000fe20000010829 */
[----:B------:R-:W-:Y:S01]  /*2db0*/  F2FP.F16.F32.PACK_AB R148, R148, R5 ;  /* 0x000000059494723e */ /* 0x000fe200000000ff */
[----:B------:R-:W-:Y:S01]  /*2dc0*/  FADD.FTZ R40, R142, R43 ;  /* 0x0000002b8e287221 */ /* 0x000fe20000010000 */
[----:B------:R-:W0:Y:S01]  /*2dd0*/  MUFU.EX2 R145, R145 ;  /* 0x0000009100917308 */ /* 0x000e220000000800 */
[----:B-1----:R-:W-:Y:S01]  /*2de0*/  FADD.FTZ R27, R151, R38 ;  /* 0x00000026971b7221 */ /* 0x002fe20000010000 */
[-CC-:B------:R-:W-:Y:S01]  /*2df0*/  FFMA.FTZ R70, R70, R3.reuse, -R41.reuse ;  /* 0x0000000346467223 */ /* 0x180fe20000010829 */
[----:B------:R-:W-:Y:S01]  /*2e00*/  FADD.FTZ R43, R21, R40 ;  /* 0x00000028152b7221 */ /* 0x000fe20000010000 */
[----:B------:R-:W-:Y:S01]  /*2e10*/  F2FP.F16.F32.PACK_AB R150, R7, R150 ;  /* 0x000000960796723e */ /* 0x000fe200000000ff */
[-CC-:B------:R-:W-:Y:S01]  /*2e20*/  FFMA.FTZ R74, R74, R3.reuse, -R41.reuse ;  /* 0x000000034a4a7223 */ /* 0x180fe20000010829 */
[-C--:B------:R-:W-:Y:S01]  /*2e30*/  FFMA.FTZ R52, R52, R3.reuse, -R41 ;  /* 0x0000000334347223 */ /* 0x080fe20000010829 */
[----:B------:R-:W-:Y:S01]  /*2e40*/  FADD.FTZ R42, R136, R43 ;  /* 0x0000002b882a7221 */ /* 0x000fe20000010000 */
[----:B------:R-:W1:Y:S01]  /*2e50*/  MUFU.EX2 R18, R18 ;  /* 0x0000001200127308 */ /* 0x000e620000000800 */
[----:B--2---:R-:W-:Y:S01]  /*2e60*/  FADD.FTZ R38, R14, R27 ;  /* 0x0000001b0e267221 */ /* 0x004fe20000010000 */
[-CC-:B------:R-:W-:Y:S01]  /*2e70*/  FFMA.FTZ R78, R78, R3.reuse, -R41.reuse ;  /* 0x000000034e4e7223 */ /* 0x180fe20000010829 */
[----:B------:R-:W-:Y:S01]  /*2e80*/  FADD.FTZ R45, R23, R42 ;  /* 0x0000002a172d7221 */ /* 0x000fe20000010000 */
[-CC-:B------:R-:W-:Y:S01]  /*2e90*/  FFMA.FTZ R32, R32, R3.reuse, -R41.reuse ;  /* 0x0000000320207223 */ /* 0x180fe20000010829 */
[-CC-:B------:R-:W-:Y:S01]  /*2ea0*/  FFMA.FTZ R82, R82, R3.reuse, -R41.reuse ;  /* 0x0000000352527223 */ /* 0x180fe20000010829 */
[----:B------:R-:W-:Y:S01]  /*2eb0*/  FFMA.FTZ R56, R56, R3, -R41 ;  /* 0x0000000338387223 */ /* 0x000fe20000010829 */
[----:B------:R-:W-:Y:S01]  /*2ec0*/  FADD.FTZ R42, R138, R45 ;  /* 0x0000002d8a2a7221 */ /* 0x000fe20000010000 */
[----:B------:R-:W2:Y:S01]  /*2ed0*/  MUFU.EX2 R147, R147 ;  /* 0x0000009300937308 */ /* 0x000ea20000000800 */
[----:B0-----:R-:W-:Y:S01]  /*2ee0*/  FADD.FTZ R27, R145, R38 ;  /* 0x00000026911b7221 */ /* 0x001fe20000010000 */
[----:B------:R-:W-:-:S02]  /*2ef0*/  IMAD.U32 R38, RZ, RZ, UR39 ;  /* 0x00000027ff267e24 */ /* 0x000fc4000f8e00ff */
[----:B------:R-:W-:Y:S01]  /*2f00*/  FFMA.FTZ R86, R86, R3, -R41 ;  /* 0x0000000356567223 */ /* 0x000fe20000010829 */
[----:B------:R-:W-:Y:S02]  /*2f10*/  F2FP.F16.F32.PACK_AB R149, R4, R149 ;  /* 0x000000950495723e */ /* 0x000fe400000000ff */
[----:B------:R-:W-:Y:S02]  /*2f20*/  CS2R R100, SRZ ;  /* 0x0000000000647805 */ /* 0x000fe4000001ff00 */
[----:B------:R-:W-:Y:S02]  /*2f30*/  F2FP.F16.F32.PACK_AB R144, R9, R144 ;  /* 0x000000900990723e */ /* 0x000fe400000000ff */
[----:B------:R-:W-:Y:S01]  /*2f40*/  CS2R R98, SRZ ;  /* 0x0000000000627805 */ /* 0x000fe2000001ff00 */
[----:B------:R-:W0:Y:S01]  /*2f50*/  MUFU.EX2 R20, R20 ;  /* 0x0000001400147308 */ /* 0x000e220000000800 */
[----:B-1----:R-:W-:Y:S01]  /*2f60*/  FADD.FTZ R40, R18, R27 ;  /* 0x0000001b12287221 */ /* 0x002fe20000010000 */
[----:B------:R-:W-:-:S02]  /*2f70*/  @!P1 VIADD R27, R38, 0x16840 ;  /* 0x00016840261b9836 */ /* 0x000fc40000000000 */
[-CC-:B------:R-:W-:Y:S01]  /*2f80*/  FFMA.FTZ R38, R48, R3.reuse, -R41.reuse ;  /* 0x0000000330267223 */ /* 0x180fe20000010829 */
[----:B------:R-:W-:Y:S01]  /*2f90*/  FFMA.FTZ R41, R102, R3, -R41 ;  /* 0x0000000366297223 */ /* 0x000fe20000010829 */
[----:B------:R-:W-:Y:S02]  /*2fa0*/  F2FP.F16.F32.PACK_AB R146, R15, R146 ;  /* 0x000000920f92723e */ /* 0x000fe400000000ff */
[----:B------:R-:W-:Y:S02]  /*2fb0*/  CS2R R102, SRZ ;  /* 0x0000000000667805 */ /* 0x000fe4000001ff00 */
[----:B------:R-:W-:Y:S01]  /*2fc0*/  @!P1 PRMT R27, RZ, 0x654, R27 ;  /* 0x00000654ff1b9816 */ /* 0x000fe2000000001b */
[----:B------:R-:W1:Y:S01]  /*2fd0*/  MUFU.EX2 R141, R141 ;  /* 0x0000008d008d7308 */ /* 0x000e620000000800 */
[----:B--2---:R-:W-:Y:S01]  /*2fe0*/  FADD.FTZ R43, R147, R40 ;  /* 0x00000028932b7221 */ /* 0x004fe20000010000 */
[----:B------:R-:W-:Y:S01]  /*2ff0*/  F2FP.F16.F32.PACK_AB R140, R17, R140 ;  /* 0x0000008c118c723e */ /* 0x000fe200000000ff */
[----:B------:R1:W-:Y:S01]  /*3000*/  @!P1 SYNCS.ARRIVE.TRANS64.RED.A1T0 RZ, [R27+URZ], RZ ;  /* 0x000000ff1bff99a7 */ /* 0x0003e2000810043f */
[----:B------:R-:W-:-:S02]  /*3010*/  F2FP.F16.F32.PACK_AB R142, R21, R142 ;  /* 0x0000008e158e723e */ /* 0x000fc400000000ff */
[----:B------:R-:W-:Y:S02]  /*3020*/  CS2R R96, SRZ ;  /* 0x0000000000607805 */ /* 0x000fe4000001ff00 */
[----:B------:R-:W-:Y:S02]  /*3030*/  F2FP.F16.F32.PACK_AB R136, R23, R136 ;  /* 0x000000881788723e */ /* 0x000fe400000000ff */
[----:B------:R-:W-:Y:S01]  /*3040*/  CS2R R94, SRZ ;  /* 0x00000000005e7805 */ /* 0x000fe2000001ff00 */
[----:B------:R-:W2:Y:S01]  /*3050*/  MUFU.EX2 R22, R22 ;  /* 0x0000001600167308 */ /* 0x000ea20000000800 */
[----:B0-----:R-:W-:Y:S01]  /*3060*/  FADD.FTZ R40, R20, R43 ;  /* 0x0000002b14287221 */ /* 0x001fe20000010000 */
[C---:B------:R-:W-:Y:S01]  /*3070*/  FADD.FTZ R43, R25.reuse, R42 ;  /* 0x0000002a192b7221 */ /* 0x040fe20000010000 */
[----:B------:R-:W-:Y:S02]  /*3080*/  F2FP.F16.F32.PACK_AB R138, R25, R138 ;  /* 0x0000008a198a723e */ /* 0x000fe400000000ff */
[----:B------:R-:W-:-:S02]  /*3090*/  CS2R R92, SRZ ;  /* 0x00000000005c7805 */ /* 0x000fc4000001ff00 */
[----:B------:R-:W-:Y:S01]  /*30a0*/  F2FP.F16.F32.PACK_AB R151, R14, R151 ;  /* 0x000000970e97723e */ /* 0x000fe200000000ff */
[----:B------:R-:W-:Y:S01]  /*30b0*/  FADD.FTZ R42, R132, R43 ;  /* 0x0000002b842a7221 */ /* 0x000fe20000010000 */
[----:B------:R-:W-:Y:S01]  /*30c0*/  F2FP.F16.F32.PACK_AB R132, R19, R132 ;  /* 0x000000841384723e */ /* 0x000fe200000000ff */
[----:B------:R-:W0:Y:S01]  /*30d0*/  MUFU.EX2 R143, R143 ;  /* 0x0000008f008f7308 */ /* 0x000e220000000800 */
[----:B-1----:R-:W-:Y:S01]  /*30e0*/  FADD.FTZ R27, R141, R40 ;  /* 0x000000288d1b7221 */ /* 0x002fe20000010000 */
[----:B------:R-:W-:Y:S01]  /*30f0*/  FADD.FTZ R43, R19, R42 ;  /* 0x0000002a132b7221 */ /* 0x000fe20000010000 */
[----:B------:R-:W-:Y:S02]  /*3100*/  F2FP.F16.F32.PACK_AB R145, R18, R145 ;  /* 0x000000911291723e */ /* 0x000fe400000000ff */
[----:B------:R-:W-:Y:S02]  /*3110*/  CS2R R90, SRZ ;  /* 0x00000000005a7805 */ /* 0x000fe4000001ff00 */
[----:B------:R-:W-:Y:S01]  /*3120*/  F2FP.F16.F32.PACK_AB R147, R20, R147 ;  /* 0x000000931493723e */ /* 0x000fe200000000ff */
[----:B------:R-:W-:Y:S01]  /*3130*/  FADD.FTZ R42, R134, R43 ;  /* 0x0000002b862a7221 */ /* 0x000fe20000010000 */
[C---:B------:R-:W-:Y:S01]  /*3140*/  F2FP.F16.F32.PACK_AB R134, R29.reuse, R134 ;  /* 0x000000861d86723e */ /* 0x040fe200000000ff */
[----:B------:R-:W1:Y:S01]  /*3150*/  MUFU.EX2 R24, R24 ;  /* 0x0000001800187308 */ /* 0x000e620000000800 */
[C---:B--2---:R-:W-:Y:S01]  /*3160*/  FADD.FTZ R40, R22.reuse, R27 ;  /* 0x0000001b16287221 */ /* 0x044fe20000010000 */
[----:B------:R-:W-:Y:S01]  /*3170*/  FADD.FTZ R43, R29, R42 ;  /* 0x0000002a1d2b7221 */ /* 0x000fe20000010000 */
[----:B------:R-:W-:-:S02]  /*3180*/  F2FP.F16.F32.PACK_AB R141, R22, R141 ;  /* 0x0000008d168d723e */ /* 0x000fc400000000ff */
[----:B------:R-:W-:Y:S01]  /*3190*/  CS2R R88, SRZ ;  /* 0x0000000000587805 */ /* 0x000fe2000001ff00 */
[----:B------:R-:W-:Y:S01]  /*31a0*/  FADD.FTZ R42, R128, R43 ;  /* 0x0000002b802a7221 */ /* 0x000fe20000010000 */
[----:B------:R-:W-:Y:S01]  /*31b0*/  F2FP.F16.F32.PACK_AB R128, R31, R128 ;  /* 0x000000801f80723e */ /* 0x000fe200000000ff */
[----:B------:R-:W2:Y:S01]  /*31c0*/  MUFU.EX2 R137, R137 ;  /* 0x0000008900897308 */ /* 0x000ea20000000800 */
[----:B0-----:R-:W-:Y:S01]  /*31d0*/  FADD.FTZ R27, R143, R40 ;  /* 0x000000288f1b7221 */ /* 0x001fe20000010000 */
[----:B------:R-:W-:-:S06]  /*31e0*/  FADD.FTZ R43, R31, R42 ;  /* 0x0000002a1f2b7221 */ /* 0x000fcc0000010000 */
        /* <DEDUP_REMOVED lines=8> */
[----:B------:R-:W-:Y:S01]  /*3270*/  MUFU.EX2 R133, R133 ;  /* 0x0000008500857308 */ /* 0x000fe20000000800 */
[----:B-1----:R-:W-:Y:S01]  /*3280*/  FADD.FTZ R27, R139, R40 ;  /* 0x000000288b1b7221 */ /* 0x002fe20000010000 */
[----:B------:R-:W-:Y:S01]  /*3290*/  FADD.FTZ R40, R130, R43 ;  /* 0x0000002b82287221 */ /* 0x000fe20000010000 */
[----:B------:R-:W-:-:S03]  /*32a0*/  F2FP.F16.F32.PACK_AB R130, R33, R130 ;  /* 0x000000822182723e */ /* 0x000fc600000000ff */
[----:B------:R-:W-:Y:S02]  /*32b0*/  FADD.FTZ R7, R33, R40 ;  /* 0x0000002821077221 */ /* 0x000fe40000010000 */
[----:B------:R-:W-:Y:S01]  /*32c0*/  MUFU.EX2 R30, R30 ;  /* 0x0000001e001e7308 */ /* 0x000fe20000000800 */
[----:B--2---:R-:W-:-:S07]  /*32d0*/  F2FP.F16.F32.PACK_AB R139, R28, R139 ;  /* 0x0000008b1c8b723e */ /* 0x004fce00000000ff */
[----:B------:R-:W-:Y:S08]  /*32e0*/  MUFU.EX2 R135, R135 ;  /* 0x0000008700877308 */ /* 0x000ff00000000800 */
[----:B------:R-:W0:Y:S08]  /*32f0*/  MUFU.EX2 R124, R124 ;  /* 0x0000007c007c7308 */ /* 0x000e300000000800 */
[----:B------:R-:W1:Y:S08]  /*3300*/  MUFU.EX2 R34, R34 ;  /* 0x0000002200227308 */ /* 0x000e700000000800 */
[----:B------:R2:W-:Y:S01]  /*3310*/  MUFU.EX2 R131, R36 ;  /* 0x0000002400837308 */ /* 0x0005e20000000800 */
[----:B0-----:R-:W-:-:S07]  /*3320*/  FADD.FTZ R40, R124, R7 ;  /* 0x000000077c287221 */ /* 0x001fce0000010000 */
[----:B------:R-:W0:Y:S01]  /*3330*/  MUFU.EX2 R35, R35 ;  /* 0x0000002300237308 */ /* 0x000e220000000800 */
[----:B--2---:R-:W-:-:S04]  /*3340*/  FADD.FTZ R36, R28, R27 ;  /* 0x0000001b1c247221 */ /* 0x004fc80000010000 */
[----:B------:R-:W-:Y:S01]  /*3350*/  FADD.FTZ R5, R133, R36 ;  /* 0x0000002485057221 */ /* 0x000fe20000010000 */
[C---:B------:R-:W-:Y:S02]  /*3360*/  F2FP.F16.F32.PACK_AB R133, R30.reuse, R133 ;  /* 0x000000851e85723e */ /* 0x040fe400000000ff */
[----:B------:R-:W2:Y:S01]  /*3370*/  MUFU.EX2 R129, R129 ;  /* 0x0000008100817308 */ /* 0x000ea20000000800 */
[----:B------:R-:W-:-:S04]  /*3380*/  FADD.FTZ R36, R30, R5 ;  /* 0x000000051e247221 */ /* 0x000fc80000010000 */
[----:B------:R-:W-:Y:S01]  /*3390*/  FADD.FTZ R5, R135, R36 ;  /* 0x0000002487057221 */ /* 0x000fe20000010000 */
[C---:B-1----:R-:W-:Y:S02]  /*33a0*/  F2FP.F16.F32.PACK_AB R135, R34.reuse, R135 ;  /* 0x000000872287723e */ /* 0x042fe400000000ff */
[----:B------:R-:W1:Y:S01]  /*33b0*/  MUFU.EX2 R126, R126 ;  /* 0x0000007e007e7308 */ /* 0x000e620000000800 */
[----:B------:R-:W-:Y:S01]  /*33c0*/  FADD.FTZ R36, R34, R5 ;  /* 0x0000000522247221 */ /* 0x000fe20000010000 */
[C---:B0-----:R-:W-:Y:S01]  /*33d0*/  FADD.FTZ R7, R35.reuse, R40 ;  /* 0x0000002823077221 */ /* 0x041fe20000010000 */
[----:B------:R-:W-:-:S05]  /*33e0*/  F2FP.F16.F32.PACK_AB R124, R35, R124 ;  /* 0x0000007c237c723e */ /* 0x000fca00000000ff */
[----:B------:R-:W0:Y:S01]  /*33f0*/  MUFU.EX2 R38, R38 ;  /* 0x0000002600267308 */ /* 0x000e220000000800 */
[----:B--2---:R-:W-:-:S07]  /*3400*/  FADD.FTZ R5, R129, R36 ;  /* 0x0000002481057221 */ /* 0x004fce0000010000 */
[----:B------:R-:W2:Y:S01]  /*3410*/  MUFU.EX2 R37, R37 ;  /* 0x0000002500257308 */ /* 0x000ea20000000800 */
[----:B-1----:R-:W-:-:S07]  /*3420*/  FADD.FTZ R40, R126, R7 ;  /* 0x000000077e287221 */ /* 0x002fce0000010000 */
[----:B------:R-:W-:Y:S01]  /*3430*/  MUFU.EX2 R70, R70 ;  /* 0x0000004600467308 */ /* 0x000fe20000000800 */
[C---:B0-----:R-:W-:Y:S01]  /*3440*/  FADD.FTZ R5, R38.reuse, R5 ;  /* 0x0000000526057221 */ /* 0x041fe20000010000 */
[----:B------:R-:W-:-:S06]  /*3450*/  F2FP.F16.F32.PACK_AB R129, R38, R129 ;  /* 0x000000812681723e */ /* 0x000fcc00000000ff */
[----:B------:R-:W0:Y:S01]  /*3460*/  MUFU.EX2 R120, R120 ;  /* 0x0000007800787308 */ /* 0x000e220000000800 */
[C---:B--2---:R-:W-:Y:S01]  /*3470*/  FADD.FTZ R7, R37.reuse, R40 ;  /* 0x0000002825077221 */ /* 0x044fe20000010000 */
[----:B------:R-:W-:-:S06]  /*3480*/  F2FP.F16.F32.PACK_AB R126, R37, R126 ;  /* 0x0000007e257e723e */ /* 0x000fcc00000000ff */
[----:B------:R-:W-:Y:S08]  /*3490*/  MUFU.EX2 R74, R74 ;  /* 0x0000004a004a7308 */ /* 0x000ff00000000800 */
[----:B------:R-:W1:Y:S01]  /*34a0*/  MUFU.EX2 R122, R122 ;  /* 0x0000007a007a7308 */ /* 0x000e620000000800 */
[----:B0-----:R-:W-:Y:S01]  /*34b0*/  FADD.FTZ R36, R120, R7 ;  /* 0x0000000778247221 */ /* 0x001fe20000010000 */
[----:B------:R-:W-:-:S03]  /*34c0*/  F2FP.F16.F32.PACK_AB R120, R39, R120 ;  /* 0x000000782778723e */ /* 0x000fc600000000ff */
[----:B------:R-:W-:-:S03]  /*34d0*/  FADD.FTZ R7, R39, R36 ;  /* 0x0000002427077221 */ /* 0x000fc60000010000 */
[----:B------:R-:W0:Y:S08]  /*34e0*/  MUFU.EX2 R125, R52 ;  /* 0x00000034007d7308 */ /* 0x000e300000000800 */
[----:B------:R-:W2:Y:S01]  /*34f0*/  MUFU.EX2 R78, R78 ;  /* 0x0000004e004e7308 */ /* 0x000ea20000000800 */
[----:B-1----:R-:W-:-:S07]  /*3500*/  FADD.FTZ R36, R122, R7 ;  /* 0x000000077a247221 */ /* 0x002fce0000010000 */
[----:B------:R1:W3:Y:S08]  /*3510*/  MUFU.EX2 R127, R32 ;  /* 0x00000020007f7308 */ /* 0x0002f00000000800 */
[----:B------:R-:W4:Y:S01]  /*3520*/  MUFU.EX2 R82, R82 ;  /* 0x0000005200527308 */ /* 0x000f220000000800 */
[----:B-1----:R-:W-:-:S04]  /*3530*/  FADD.FTZ R32, R70, R5 ;  /* 0x0000000546207221 */ /* 0x002fc80000010000 */
[C---:B------:R-:W-:Y:S01]  /*3540*/  FADD.FTZ R5, R131.reuse, R32 ;  /* 0x0000002083057221 */ /* 0x040fe20000010000 */
[----:B------:R-:W-:Y:S02]  /*3550*/  F2FP.F16.F32.PACK_AB R131, R131, R70 ;  /* 0x000000468383723e */ /* 0x000fe400000000ff */
[----:B------:R-:W1:Y:S01]  /*3560*/  MUFU.EX2 R121, R56 ;  /* 0x0000003800797308 */ /* 0x000e620000000800 */
[----:B------:R-:W-:-:S04]  /*3570*/  FADD.FTZ R32, R74, R5 ;  /* 0x000000054a207221 */ /* 0x000fc80000010000 */
[C---:B0-----:R-:W-:Y:S01]  /*3580*/  FADD.FTZ R7, R125.reuse, R32 ;  /* 0x000000207d077221 */ /* 0x041fe20000010000 */
[----:B------:R-:W-:Y:S02]  /*3590*/  F2FP.F16.F32.PACK_AB R125, R125, R74 ;  /* 0x0000004a7d7d723e */ /* 0x000fe400000000ff */
[----:B------:R-:W0:Y:S01]  /*35a0*/  MUFU.EX2 R86, R86 ;  /* 0x0000005600567308 */ /* 0x000e220000000800 */
[----:B--2---:R-:W-:-:S04]  /*35b0*/  FADD.FTZ R4, R78, R7 ;  /* 0x000000074e047221 */ /* 0x004fc80000010000 */
[C---:B---3--:R-:W-:Y:S01]  /*35c0*/  FADD.FTZ R7, R127.reuse, R4 ;  /* 0x000000047f077221 */ /* 0x048fe20000010000 */
[----:B------:R-:W-:Y:S02]  /*35d0*/  F2FP.F16.F32.PACK_AB R127, R127, R78 ;  /* 0x0000004e7f7f723e */ /* 0x000fe400000000ff */
[----:B------:R-:W2:Y:S01]  /*35e0*/  MUFU.EX2 R13, R13 ;  /* 0x0000000d000d7308 */ /* 0x000ea20000000800 */
[----:B----4-:R-:W-:-:S04]  /*35f0*/  FADD.FTZ R4, R82, R7 ;  /* 0x0000000752047221 */ /* 0x010fc80000010000 */
[C---:B-1----:R-:W-:Y:S01]  /*3600*/  FADD.FTZ R7, R121.reuse, R4 ;  /* 0x0000000479077221 */ /* 0x042fe20000010000 */
[----:B------:R-:W-:Y:S02]  /*3610*/  F2FP.F16.F32.PACK_AB R121, R121, R82 ;  /* 0x000000527979723e */ /* 0x000fe400000000ff */
[----:B------:R-:W1:Y:S01]  /*3620*/  MUFU.EX2 R41, R41 ;  /* 0x0000002900297308 */ /* 0x000e620000000800 */
[----:B0-----:R-:W-:Y:S01]  /*3630*/  FADD.FTZ R4, R86, R7 ;  /* 0x0000000756047221 */ /* 0x001fe20000010000 */
[C---:B--2---:R-:W-:Y:S01]  /*3640*/  FADD.FTZ R5, R13.reuse, R36 ;  /* 0x000000240d057221 */ /* 0x044fe20000010000 */
[----:B------:R-:W-:Y:S02]  /*3650*/  F2FP.F16.F32.PACK_AB R122, R13, R122 ;  /* 0x0000007a0d7a723e */ /* 0x000fe400000000ff */
[C---:B-1----:R-:W-:Y:S01]  /*3660*/  FADD.FTZ R4, R41.reuse, R4 ;  /* 0x0000000429047221 */ /* 0x042fe20000010000 */
[----:B------:R-:W-:Y:S01]  /*3670*/  F2FP.F16.F32.PACK_AB R123, R41, R86 ;  /* 0x00000056297b723e */ /* 0x000fe200000000ff */
[----:B------:R-:W-:Y:S06]  /*3680*/  @!P3 BRA `(.L_x_1863) ;  /* 0x000000240094b947 */ /* 0x000fec0003800000 */
[----:B------:R-:W-:Y:S01]  /*3690*/  IMAD.MOV.U32 R9, RZ, RZ, R12 ;  /* 0x000000ffff097224 */ /* 0x000fe200078e000c */
[----:B------:R-:W-:Y:S01]  /*36a0*/  UMOV UR7, URZ ;  /* 0x0000003f00077c82 */ /* 0x000fe20008000000 */
[----:B------:R-:W-:Y:S01]  /*36b0*/  IMAD.MOV.U32 R7, RZ, RZ, R8 ;  /* 0x000000ffff077224 */ /* 0x000fe200078e0008 */
[----:B------:R-:W-:Y:S01]  /*36c0*/  UMOV UR6, URZ ;  /* 0x0000003f00067c82 */ /* 0x000fe20008000000 */
[----:B------:R-:W-:Y:S01]  /*36d0*/  IMAD.MOV.U32 R119, RZ, RZ, RZ ;  /* 0x000000ffff777224 */ /* 0x000fe200078e00ff */
[----:B------:R-:W-:Y:S01]  /*36e0*/  ULDC UR27, c[0x0][0x288] ;  /* 0x0000a200001b7ab9 */ /* 0x000fe20000000800 */
[----:B------:R-:W-:-:S05]  /*36f0*/  ULDC UR28, c[0x0][0x2f0] ;  /* 0x0000bc00001c7ab9 */ /* 0x000fca0000000800 */
.L_x_1872:
        /* <DEDUP_REMOVED lines=9> */
.L_x_1865:
[----:B------:R-:W-:Y:S01]  /*3790*/  ULEA UR10, UR4, UR39, 0x3 ;  /* 0x00000027040a7291 */ /* 0x000fe2000f8e183f */
[----:B------:R-:W-:-:S05]  /*37a0*/  IMAD.U32 R3, RZ, RZ, UR5 ;  /* 0x00000005ff037e24 */ /* 0x000fca000f8e00ff */
[----:B------:R-:W-:-:S04]  /*37b0*/  SHF.L.U32 R3, R3, 0x1f, RZ ;  /* 0x0000001f03037819 */ /* 0x000fc800000006ff */
[----:B------:R0:W1:Y:S01]  /*37c0*/  SYNCS.PHASECHK.TRANS64.TRYWAIT P3, [UR10+0x16830], R3 ;  /* 0x01683003ff0075a7 */ /* 0x000062000806014a */
[----:B------:R-:W-:Y:S05]  /*37d0*/  @!P0 BRA `(.L_x_1866) ;  /* 0x0000000000048947 */ /* 0x000fea0003800000 */
[----:B------:R-:W-:Y:S01]  /*37e0*/  BPT.TRAP 0x1 ;  /* 0x000000040000795c */ /* 0x000fe20000300000 */
.L_x_1866:
[----:B-1----:R-:W-:Y:S05]  /*37f0*/  @P3 BRA `(.L_x_1864) ;  /* 0x0000000000083947 */ /* 0x002fea0003800000 */
[----:B------:R-:W1:Y:S02]  /*3800*/  SYNCS.PHASECHK.TRANS64.TRYWAIT P3, [UR10+0x16830], R3 ;  /* 0x01683003ff0075a7 */ /* 0x000e64000806014a */
[----:B-1----:R-:W-:Y:S05]  /*3810*/  @!P3 BRA `(.L_x_1867) ;  /* 0x0000009000b8b947 */ /* 0x002fea0003800000 */
.L_x_1864:
        /* <DEDUP_REMOVED lines=27> */
.L_x_1869:
[----:B------:R-:W-:Y:S01]  /*39d0*/  ULEA UR10, UR6, UR39, 0x3 ;  /* 0x00000027060a7291 */ /* 0x000fe2000f8e183f */
[----:B------:R-:W-:-:S05]  /*39e0*/  IMAD.U32 R3, RZ, RZ, UR7 ;  /* 0x00000007ff037e24 */ /* 0x000fca000f8e00ff */
[----:B------:R-:W-:-:S04]  /*39f0*/  SHF.L.U32 R3, R3, 0x1f, RZ ;  /* 0x0000001f03037819 */ /* 0x000fc800000006ff */
[----:B------:R0:W1:Y:S01]  /*3a00*/  SYNCS.PHASECHK.TRANS64.TRYWAIT P3, [UR10+0x16850], R3 ;  /* 0x01685003ff0075a7 */ /* 0x000062000806014a */
[----:B------:R-:W-:Y:S05]  /*3a10*/  @!P0 BRA `(.L_x_1870) ;  /* 0x0000000000048947 */ /* 0x000fea0003800000 */
[----:B------:R-:W-:Y:S01]  /*3a20*/  BPT.TRAP 0x1 ;  /* 0x000000040000795c */ /* 0x000fe20000300000 */
.L_x_1870:
[----:B-1----:R-:W-:Y:S05]  /*3a30*/  @P3 BRA `(.L_x_1868) ;  /* 0x0000000000083947 */ /* 0x002fea0003800000 */
[----:B------:R-:W1:Y:S02]  /*3a40*/  SYNCS.PHASECHK.TRANS64.TRYWAIT P3, [UR10+0x16850], R3 ;  /* 0x01685003ff0075a7 */ /* 0x000e64000806014a */
[----:B-1----:R-:W-:Y:S05]  /*3a50*/  @!P3 BRA `(.L_x_1871) ;  /* 0x000000900040b947 */ /* 0x002fea0003800000 */
.L_x_1868:
[----:B------:R-:W-:Y:S01]  /*3a60*/  UIADD3 UR7, UR39, 0x400, URZ ;  /* 0x0000040027077890 */ /* 0x000fe2000fffe03f */
[----:B------:R-:W-:Y:S01]  /*3a70*/  WARPGROUP.ARRIVE ;  /* 0x00000000000079c5 */ /* 0x000fe20000000000 */
[----:B------:R-:W-:Y:S01]  /*3a80*/  UMOV UR11, 0x40000040 ;  /* 0x40000040000b7882 */ /* 0x000fe20000000000 */
[----:B------:R-:W-:Y:S01]  /*3a90*/  IMAD.MOV.U32 R13, RZ, RZ, R0 ;  /* 0x000000ffff0d7224 */ /* 0x000fe200078e0000 */
[----:B------:R-:W-:Y:S01]  /*3aa0*/  USHF.R.U32.HI UR7, URZ, 0x4, UR7 ;  /* 0x000000043f077899 */ /* 0x000fe20008011607 */
[----:B------:R-:W-:Y:S01]  /*3ab0*/  IMAD.U32 R17, RZ, RZ, UR28 ;  /* 0x0000001cff117e24 */ /* 0x000fe2000f8e00ff */
[----:B------:R-:W-:Y:S02]  /*3ac0*/  UISETP.GT.AND UP1, UPT, UR26, UR25, UPT ;  /* 0x000000191a00728c */ /* 0x000fe4000bf24270 */
[----:B------:R-:W-:-:S04]  /*3ad0*/  ULOP3.LUT UR7, UR7, 0x3fff, URZ, 0xc0, !UPT ;  /* 0x00003fff07077892 */ /* 0x000fc8000f8ec03f */
[----:B------:R-:W-:-:S07]  /*3ae0*/  ULEA UR7, UR6, UR7, 0xa ;  /* 0x0000000706077291 */ /* 0x000fce000f8e503f */
[----:B------:R-:W-:Y:S02]  /*3af0*/  UMOV UR10, UR7 ;  /* 0x00000007000a7c82 */ /* 0x000fe40008000000 */
[----:B------:R-:W-:Y:S01]  /*3b00*/  HGMMA.64x64x16.F32 R88, R148, gdesc[UR8].tnspB, R88, gsb0 ;  /* 0x40e0000894587df0 */ /* 0x000fe20008000858 */
[----:B------:R-:W-:Y:S01]  /*3b10*/  @UP0 ULDC UR10, c[0x0][0x44c] ;  /* 0x00011300000a0ab9 */ /* 0x000fe20000000800 */
[----:B------:R-:W-:Y:S01]  /*3b20*/  UMOV UR11, 0x40000040 ;  /* 0x40000040000b7882 */ /* 0x000fe20000000000 */
[----:B01----:R-:W-:Y:S01]  /*3b30*/  @P2 IMAD.HI.U32 R3, R0, UR10, RZ ;  /* 0x0000000a00032c27 */ /* 0x003fe2000f8e00ff */
[----:B------:R-:W-:-:S04]  /*3b40*/  @UP0 ULDC UR10, c[0x0][0x450] ;  /* 0x00011400000a0ab9 */ /* 0x000fc80000000800 */
[----:B------:R-:W-:Y:S01]  /*3b50*/  @P2 SHF.R.U32.HI R13, RZ, UR10, R3 ;  /* 0x0000000aff0d2c19 */ /* 0x000fe20008011603 */
[----:B------:R-:W-:Y:S02]  /*3b60*/  UMOV UR10, 0xffffff80 ;  /* 0xffffff80000a7882 */ /* 0x000fe40000000000 */
[----:B------:R-:W-:Y:S02]  /*3b70*/  UIMAD UR10, UR26, UR10, 0x1 ;  /* 0x000000011a0a74a4 */ /* 0x000fe4000f8e020a */
[----:B------:R-:W0:Y:S01]  /*3b80*/  SHFL.IDX PT, R3, R13, 0x1, 0x1c1f ;  /* 0x003c1f000d037f89 */ /* 0x000e2200000e0000 */
[----:B------:R-:W-:-:S03]  /*3b90*/  UIADD3 UR26, UR26, -0x1, URZ ;  /* 0xffffffff1a1a7890 */ /* 0x000fc6000fffe03f */
[----:B------:R-:W-:Y:S01]  /*3ba0*/  IMAD.U32 R15, RZ, RZ, UR10 ;  /* 0x0000000aff0f7e24 */ /* 0x000fe2000f8e00ff */
[----:B------:R-:W-:Y:S01]  /*3bb0*/  UIADD3 UR10, UR7, 0x80, URZ ;  /* 0x00000080070a7890 */ /* 0x000fe2000fffe03f */
[----:B------:R-:W1:Y:S02]  /*3bc0*/  SHFL.IDX PT, R13, R13, RZ, 0x1c1f ;  /* 0x001c1fff0d0d7589 */ /* 0x000e6400000e0000 */
[----:B------:R-:W-:-:S04]  /*3bd0*/  IMAD R8, R6, -0x2, R15 ;  /* 0xfffffffe06087824 */ /* 0x000fc800078e020f */
[----:B------:R-:W-:-:S05]  /*3be0*/  IMAD R8, R17, UR37, R8 ;  /* 0x0000002511087c24 */ /* 0x000fca000f8e0208 */
[----:B0-----:R-:W-:-:S04]  /*3bf0*/  IADD3 R3, R3, -UR27, R8 ;  /* 0x8000001b03037c10 */ /* 0x001fc8000fffe008 */
[C---:B------:R-:W-:Y:S02]  /*3c00*/  ISETP.GT.AND P3, PT, R3.reuse, RZ, PT ;  /* 0x000000ff0300720c */ /* 0x040fe40003f64270 */
[C---:B------:R-:W-:Y:S02]  /*3c10*/  ISETP.GT.AND P4, PT, R3.reuse, 0x1, PT ;  /* 0x000000010300780c */ /* 0x040fe40003f84270 */
[----:B------:R-:W-:Y:S02]  /*3c20*/  FSEL R26, R26, -INF , P3 ;  /* 0xff8000001a1a7808 */ /* 0x000fe40001800000 */
[----:B------:R-:W-:Y:S02]  /*3c30*/  ISETP.GT.AND P3, PT, R3, 0x8, PT ;  /* 0x000000080300780c */ /* 0x000fe40003f64270 */
[----:B------:R-:W-:Y:S02]  /*3c40*/  FSEL R14, R27, -INF , P4 ;  /* 0xff8000001b0e7808 */ /* 0x000fe40002000000 */
[----:B------:R-:W-:-:S02]  /*3c50*/  FMNMX.FTZ R15, R26, R9, !PT ;  /* 0x000000091a0f7209 */ /* 0x000fc40007810000 */
[C---:B------:R-:W-:Y:S02]  /*3c60*/  ISETP.GT.AND P4, PT, R3.reuse, 0x9, PT ;  /* 0x000000090300780c */ /* 0x040fe40003f84270 */
[----:B------:R-:W-:Y:S02]  /*3c70*/  FSEL R30, R30, -INF , P3 ;  /* 0xff8000001e1e7808 */ /* 0x000fe40001800000 */
[----:B------:R-:W-:Y:S02]  /*3c80*/  FMNMX.FTZ R15, R14, R15, !PT ;  /* 0x0000000f0e0f7209 */ /* 0x000fe40007810000 */
        /* <DEDUP_REMOVED lines=9> */
[C---:B------:R-:W-:Y:S01]  /*3d20*/  ISETP.GT.AND P4, PT, R3.reuse, 0x19, PT ;  /* 0x000000190300780c */ /* 0x040fe20003f84270 */
[----:B------:R-:W-:Y:S02]  /*3d30*/  WARPGROUP.DEPBAR.LE gsb0, 0x0 ;  /* 0x00008000000079c5 */ /* 0x000fe40000010000 */
[----:B------:R-:W-:Y:S01]  /*3d40*/  WARPGROUP.ARRIVE ;  /* 0x00000000000079c5 */ /* 0x000fe20000000000 */
[----:B------:R-:W-:Y:S02]  /*3d50*/  FSEL R38, R38, -INF , P3 ;  /* 0xff80000026267808 */ /* 0x000fe40001800000 */
[----:B------:R-:W-:Y:S02]  /*3d60*/  FMNMX.FTZ R15, R20, R15, !PT ;  /* 0x0000000f140f7209 */ /* 0x000fe40007810000 */
[----:B------:R-:W-:Y:S01]  /*3d70*/  ISETP.GT.AND P3, PT, R3, 0x20, PT ;  /* 0x000000200300780c */ /* 0x000fe20003f64270 */
[----:B------:R-:W-:Y:S01]  /*3d80*/  HGMMA.64x64x16.F32 R88, R144, gdesc[UR8].tnspB, R88, gsb0 ;  /* 0x40e0000890587df0 */ /* 0x000fe20008000858 */
[----:B------:R-:W-:Y:S01]  /*3d90*/  UIADD3 UR10, UR7, 0x100, URZ ;  /* 0x00000100070a7890 */ /* 0x000fe2000fffe03f */
[----:B------:R-:W-:Y:S01]  /*3da0*/  FSEL R22, R39, -INF , P4 ;  /* 0xff80000027167808 */ /* 0x000fe20002000000 */
[----:B------:R-:W-:Y:S01]  /*3db0*/  UMOV UR11, 0x40000040 ;  /* 0x40000040000b7882 */ /* 0x000fe20000000000 */
[----:B------:R-:W-:-:S02]  /*3dc0*/  FMNMX.FTZ R15, R38, R15, !PT ;  /* 0x0000000f260f7209 */ /* 0x000fc40007810000 */
[C---:B------:R-:W-:Y:S02]  /*3dd0*/  ISETP.GT.AND P4, PT, R3.reuse, 0x21, PT ;  /* 0x000000210300780c */ /* 0x040fe40003f84270 */
[----:B------:R-:W-:Y:S02]  /*3de0*/  FSEL R42, R42, -INF , P3 ;  /* 0xff8000002a2a7808 */ /* 0x000fe40001800000 */
[----:B------:R-:W-:Y:S02]  /*3df0*/  FMNMX.FTZ R15, R22, R15, !PT ;  /* 0x0000000f160f7209 */ /* 0x000fe40007810000 */
[----:B------:R-:W-:Y:S02]  /*3e00*/  ISETP.GT.AND P3, PT, R3, 0x28, PT ;  /* 0x000000280300780c */ /* 0x000fe40003f64270 */
[----:B------:R-:W-:Y:S02]  /*3e10*/  FMNMX.FTZ R15, R42, R15, !PT ;  /* 0x0000000f2a0f7209 */ /* 0x000fe40007810000 */
[----:B------:R-:W-:-:S02]  /*3e20*/  FSEL R46, R46, -INF , P3 ;  /* 0xff8000002e2e7808 */ /* 0x000fc40001800000 */
[----:B------:R-:W-:Y:S02]  /*3e30*/  ISETP.GT.AND P3, PT, R3, 0x30, PT ;  /* 0x000000300300780c */ /* 0x000fe40003f64270 */
[----:B-1----:R-:W-:Y:S02]  /*3e40*/  IADD3 R8, R13, -UR27, R8 ;  /* 0x8000001b0d087c10 */ /* 0x002fe4000fffe008 */
[----:B------:R-:W-:Y:S02]  /*3e50*/  FSEL R50, R50, -INF , P3 ;  /* 0xff80000032327808 */ /* 0x000fe40001800000 */
[----:B------:R-:W-:Y:S02]  /*3e60*/  ISETP.GT.AND P3, PT, R3, 0x38, PT ;  /* 0x000000380300780c */ /* 0x000fe40003f64270 */
[----:B------:R-:W-:Y:S02]  /*3e70*/  ISETP.GT.AND P5, PT, R8, 0x1, PT ;  /* 0x000000010800780c */ /* 0x000fe40003fa4270 */
[----:B------:R-:W-:-:S02]  /*3e80*/  FSEL R54, R54, -INF , P3 ;  /* 0xff80000036367808 */ /* 0x000fc40001800000 */
[----:B------:R-:W-:-:S04]  /*3e90*/  ISETP.GT.AND P3, PT, R3, 0x40, PT ;  /* 0x000000400300780c */ /* 0x000fc80003f64270 */
[----:B------:R-:W-:Y:S02]  /*3ea0*/  FSEL R58, R58, -INF , P3 ;  /* 0xff8000003a3a7808 */ /* 0x000fe40001800000 */
        /* <DEDUP_REMOVED lines=13> */
[----:B------:R-:W-:Y:S01]  /*3f80*/  FSEL R86, R86, -INF , P3 ;  /* 0xff80000056567808 */ /* 0x000fe20001800000 */
[----:B------:R-:W-:Y:S02]  /*3f90*/  WARPGROUP.DEPBAR.LE gsb0, 0x0 ;  /* 0x00008000000079c5 */ /* 0x000fe40000010000 */
[----:B------:R-:W-:Y:S01]  /*3fa0*/  WARPGROUP.ARRIVE ;  /* 0x00000000000079c5 */ /* 0x000fe20000000000 */
[----:B------:R-:W-:Y:S02]  /*3fb0*/  FSEL R144, R43, -INF , P4 ;  /* 0xff8000002b907808 */ /* 0x000fe40002000000 */
[----:B------:R-:W-:Y:S02]  /*3fc0*/  ISETP.GT.AND P4, PT, R3, 0x29, PT ;  /* 0x000000290300780c */ /* 0x000fe40003f84270 */
[----:B------:R-:W-:Y:S01]  /*3fd0*/  FMNMX.FTZ R15, R144, R15, !PT ;  /* 0x0000000f900f7209 */ /* 0x000fe20007810000 */
[----:B------:R-:W-:Y:S01]  /*3fe0*/  HGMMA.64x64x16.F32 R88, R140, gdesc[UR8].tnspB, R88, gsb0 ;  /* 0x40e000088c587df0 */ /* 0x000fe20008000858 */
[----:B------:R-:W-:Y:S01]  /*3ff0*/  FSEL R146, R47, -INF , P4 ;  /* 0xff8000002f927808 */ /* 0x000fe20002000000 */
[----:B------:R-:W-:Y:S01]  /*4000*/  UIADD3 UR10, UR7, 0x180, URZ ;  /* 0x00000180070a7890 */ /* 0x000fe2000fffe03f */
[----:B------:R-:W-:Y:S01]  /*4010*/  FMNMX.FTZ R15, R46, R15, !PT ;  /* 0x0000000f2e0f7209 */ /* 0x000fe20007810000 */
[----:B------:R-:W-:Y:S01]  /*4020*/  UMOV UR11, 0x40000040 ;  /* 0x40000040000b7882 */ /* 0x000fe20000000000 */
[----:B------:R-:W-:-:S02]  /*4030*/  ISETP.GT.AND P4, PT, R3, 0x31, PT ;  /* 0x000000310300780c */ /* 0x000fc40003f84270 */
[----:B------:R-:W-:Y:S02]  /*4040*/  FMNMX.FTZ R15, R146, R15, !PT ;  /* 0x0000000f920f7209 */ /* 0x000fe40007810000 */
[----:B------:R-:W-:Y:S02]  /*4050*/  FSEL R148, R51, -INF , P4 ;  /* 0xff80000033947808 */ /* 0x000fe40002000000 */
[----:B------:R-:W-:Y:S02]  /*4060*/  FMNMX.FTZ R15, R50, R15, !PT ;  /* 0x0000000f320f7209 */ /* 0x000fe40007810000 */
[----:B------:R-:W-:Y:S02]  /*4070*/  ISETP.GT.AND P4, PT, R3, 0x39, PT ;  /* 0x000000390300780c */ /* 0x000fe40003f84270 */
[----:B------:R-:W-:Y:S02]  /*4080*/  FMNMX.FTZ R15, R148, R15, !PT ;  /* 0x0000000f940f7209 */ /* 0x000fe40007810000 */
[----:B------:R-:W-:-:S02]  /*4090*/  FSEL R150, R55, -INF , P4 ;  /* 0xff80000037967808 */ /* 0x000fc40002000000 */
[----:B------:R-:W-:Y:S02]  /*40a0*/  FMNMX.FTZ R15, R54, R15, !PT ;  /* 0x0000000f360f7209 */ /* 0x000fe40007810000 */
[----:B------:R-:W-:Y:S02]  /*40b0*/  ISETP.GT.AND P4, PT, R3, 0x41, PT ;  /* 0x000000410300780c */ /* 0x000fe40003f84270 */
[----:B------:R-:W-:Y:S02]  /*40c0*/  FMNMX.FTZ R15, R150, R15, !PT ;  /* 0x0000000f960f7209 */ /* 0x000fe40007810000 */
[----:B------:R-:W-:Y:S02]  /*40d0*/  FSEL R152, R59, -INF , P4 ;  /* 0xff8000003b987808 */ /* 0x000fe40002000000 */
[----:B------:R-:W-:Y:S02]  /*40e0*/  FMNMX.FTZ R15, R58, R15, !PT ;  /* 0x0000000f3a0f7209 */ /* 0x000fe40007810000 */
[----:B------:R-:W-:-:S02]  /*40f0*/  ISETP.GT.AND P4, PT, R3, 0x49, PT ;  /* 0x000000490300780c */ /* 0x000fc40003f84270 */
[----:B------:R-:W-:-:S04]  /*4100*/  FMNMX.FTZ R15, R152, R15, !PT ;  /* 0x0000000f980f7209 */ /* 0x000fc80007810000 */
[----:B------:R-:W-:Y:S01]  /*4110*/  FMNMX.FTZ R15, R62, R15, !PT ;  /* 0x0000000f3e0f7209 */ /* 0x000fe20007810000 */
        /* <DEDUP_REMOVED lines=30> */
[----:B------:R-:W0:Y:S01]  /*4300*/  LDC R3, c[0x0][0x988] ;  /* 0x00026200ff037b82 */ /* 0x000e220000000800 */
[----:B------:R-:W-:Y:S02]  /*4310*/  ISETP.GT.AND P4, PT, R8, RZ, PT ;  /* 0x000000ff0800720c */ /* 0x000fe40003f84270 */
[----:B------:R-:W-:Y:S02]  /*4320*/  FMNMX.FTZ R15, R87, R12, !PT ;  /* 0x0000000c570f7209 */ /* 0x000fe40007810000 */
[----:B------:R-:W-:Y:S02]  /*4330*/  FSEL R24, R24, -INF , P4 ;  /* 0xff80000018187808 */ /* 0x000fe40002000000 */
[----:B------:R-:W-:Y:S01]  /*4340*/  ISETP.GT.AND P4, PT, R8, 0x8, PT ;  /* 0x000000080800780c */ /* 0x000fe20003f84270 */
[----:B------:R-:W1:Y:S01]  /*4350*/  SHFL.BFLY PT, R12, R15, 0x2, 0x1f ;  /* 0x0c401f000f0c7f89 */ /* 0x000e6200000e0000 */
[----:B------:R-:W-:-:S02]  /*4360*/  FMNMX.FTZ R13, R24, R7, !PT ;  /* 0x00000007180d7209 */ /* 0x000fc40007810000 */
[----:B------:R-:W-:Y:S02]  /*4370*/  FSEL R28, R28, -INF , P4 ;  /* 0xff8000001c1c7808 */ /* 0x000fe40002000000 */
[----:B------:R-:W-:-:S04]  /*4380*/  ISETP.GT.AND P4, PT, R8, 0x10, PT ;  /* 0x000000100800780c */ /* 0x000fc80003f84270 */
[----:B------:R-:W-:Y:S02]  /*4390*/  FSEL R32, R32, -INF , P4 ;  /* 0xff80000020207808 */ /* 0x000fe40002000000 */
[----:B------:R-:W-:-:S04]  /*43a0*/  ISETP.GT.AND P4, PT, R8, 0x18, PT ;  /* 0x000000180800780c */ /* 0x000fc80003f84270 */
[----:B------:R-:W-:Y:S02]  /*43b0*/  FSEL R36, R36, -INF , P4 ;  /* 0xff80000024247808 */ /* 0x000fe40002000000 */
[----:B------:R-:W-:-:S04]  /*43c0*/  ISETP.GT.AND P4, PT, R8, 0x20, PT ;  /* 0x000000200800780c */ /* 0x000fc80003f84270 */
[----:B------:R-:W-:Y:S02]  /*43d0*/  FSEL R40, R40, -INF , P4 ;  /* 0xff80000028287808 */ /* 0x000fe40002000000 */
[----:B------:R-:W-:Y:S01]  /*43e0*/  ISETP.GT.AND P4, PT, R8, 0x28, PT ;  /* 0x000000280800780c */ /* 0x000fe20003f84270 */
[----:B------:R-:W-:Y:S02]  /*43f0*/  WARPGROUP.DEPBAR.LE gsb0, 0x0 ;  /* 0x00008000000079c5 */ /* 0x000fe40000010000 */
[----:B------:R-:W-:Y:S01]  /*4400*/  WARPGROUP.ARRIVE ;  /* 0x00000000000079c5 */ /* 0x000fe20000000000 */
[----:B-1----:R-:W-:Y:S02]  /*4410*/  FMNMX.FTZ R17, R15, R12, !PT ;  /* 0x0000000c0f117209 */ /* 0x002fe40007810000 */
[----:B------:R-:W-:Y:S02]  /*4420*/  FSEL R44, R44, -INF , P4 ;  /* 0xff8000002c2c7808 */ /* 0x000fe40002000000 */
[----:B------:R-:W-:Y:S01]  /*4430*/  ISETP.GT.AND P4, PT, R8, 0x30, PT ;  /* 0x000000300800780c */ /* 0x000fe20003f84270 */
[----:B------:R-:W-:Y:S01]  /*4440*/  HGMMA.64x64x16.F32 R88, R132, gdesc[UR8].tnspB, R88, gsb0 ;  /* 0x40e0000884587df0 */ /* 0x000fe20008000858 */
[----:B------:R-:W1:Y:S01]  /*4450*/  SHFL.BFLY PT, R12, R17, 0x1, 0x1f ;  /* 0x0c201f00110c7f89 */ /* 0x000e6200000e0000 */
[----:B------:R-:W-:Y:S01]  /*4460*/  UIADD3 UR10, UR7, 0x280, URZ ;  /* 0x00000280070a7890 */ /* 0x000fe2000fffe03f */
[----:B------:R-:W-:Y:S01]  /*4470*/  FSEL R48, R48, -INF , P4 ;  /* 0xff80000030307808 */ /* 0x000fe20002000000 */
[----:B------:R-:W-:Y:S01]  /*4480*/  UMOV UR11, 0x40000040 ;  /* 0x40000040000b7882 */ /* 0x000fe20000000000 */
[----:B------:R-:W-:-:S04]  /*4490*/  ISETP.GT.AND P4, PT, R8, 0x38, PT ;  /* 0x000000380800780c */ /* 0x000fc80003f84270 */
[----:B------:R-:W-:Y:S02]  /*44a0*/  FSEL R52, R52, -INF , P4 ;  /* 0xff80000034347808 */ /* 0x000fe40002000000 */
[----:B------:R-:W-:-:S04]  /*44b0*/  ISETP.GT.AND P4, PT, R8, 0x40, PT ;  /* 0x000000400800780c */ /* 0x000fc80003f84270 */
[----:B------:R-:W-:Y:S02]  /*44c0*/  FSEL R56, R56, -INF , P4 ;  /* 0xff80000038387808 */ /* 0x000fe40002000000 */
[----:B------:R-:W-:-:S04]  /*44d0*/  ISETP.GT.AND P4, PT, R8, 0x48, PT ;  /* 0x000000480800780c */ /* 0x000fc80003f84270 */
[----:B------:R-:W-:Y:S02]  /*44e0*/  FSEL R60, R60, -INF , P4 ;  /* 0xff8000003c3c7808 */ /* 0x000fe40002000000 */
[----:B------:R-:W-:Y:S02]  /*44f0*/  ISETP.GT.AND P4, PT, R8, 0x50, PT ;  /* 0x000000500800780c */ /* 0x000fe40003f84270 */
[----:B-1----:R-:W-:Y:S02]  /*4500*/  FMNMX.FTZ R12, R17, R12, !PT ;  /* 0x0000000c110c7209 */ /* 0x002fe40007810000 */
[----:B------:R-:W-:Y:S02]  /*4510*/  FSEL R64, R64, -INF , P4 ;  /* 0xff80000040407808 */ /* 0x000fe40002000000 */
[C---:B------:R-:W-:Y:S01]  /*4520*/  FSETP.NEU.FTZ.AND P3, PT, R12.reuse, -INF , PT ;  /* 0xff8000000c00780b */ /* 0x040fe20003f7d000 */
[----:B0-----:R-:W-:Y:S01]  /*4530*/  FMUL.FTZ R19, R12, R3 ;  /* 0x000000030c137220 */ /* 0x001fe20000410000 */
[----:B------:R-:W-:-:S04]  /*4540*/  ISETP.GT.AND P4, PT, R8, 0x58, PT ;  /* 0x000000580800780c */ /* 0x000fc80003f84270 */
[----:B------:R-:W-:Y:S02]  /*4550*/  FSEL R15, R19, RZ, P3 ;  /* 0x000000ff130f7208 */ /* 0x000fe40001800000 */
[----:B------:R-:W-:Y:S02]  /*4560*/  FSEL R68, R68, -INF , P4 ;  /* 0xff80000044447808 */ /* 0x000fe40002000000 */
[----:B------:R-:W-:Y:S01]  /*4570*/  ISETP.GT.AND P4, PT, R8, 0x60, PT ;  /* 0x000000600800780c */ /* 0x000fe20003f84270 */
[-CC-:B------:R-:W-:Y:S01]  /*4580*/  FFMA.FTZ R149, R26, R3.reuse, -R15.reuse ;  /* 0x000000031a957223 */ /* 0x180fe2000001080f */
[----:B------:R-:W-:Y:S01]  /*4590*/  FSEL R26, R25, -INF , P5 ;  /* 0xff800000191a7808 */ /* 0x000fe20002800000 */
        /* <DEDUP_REMOVED lines=16> */
[----:B------:R-:W-:Y:S01]  /*46a0*/  MUFU.EX2 R149, R149 ;  /* 0x0000009500957308 */ /* 0x000fe20000000800 */
[----:B------:R-:W-:Y:S01]  /*46b0*/  ISETP.GT.AND P4, PT, R8, 0x68, PT ;  /* 0x000000680800780c */ /* 0x000fe20003f84270 */
[-CC-:B------:R-:W-:Y:S01]  /*46c0*/  FFMA.FTZ R18, R18, R3.reuse, -R15.reuse ;  /* 0x0000000312127223 */ /* 0x180fe2000001080f */
[-CC-:B------:R-:W-:Y:S01]  /*46d0*/  FFMA.FTZ R20, R20, R3.reuse, -R15.reuse ;  /* 0x0000000314147223 */ /* 0x180fe2000001080f */
[-CC-:B------:R-:W-:Y:S01]  /*46e0*/  FFMA.FTZ R22, R22, R3.reuse, -R15.reuse ;  /* 0x0000000316167223 */ /* 0x180fe2000001080f */
[----:B------:R-:W-:Y:S01]  /*46f0*/  FSEL R76, R76, -INF , P4 ;  /* 0xff8000004c4c7808 */ /* 0x000fe20002000000 */
[-CC-:B------:R-:W-:Y:S01]  /*4700*/  FFMA.FTZ R139, R54, R3.reuse, -R15.reuse ;  /* 0x00000003368b7223 */ /* 0x180fe2000001080f */
[----:B------:R-:W-:Y:S01]  /*4710*/  ISETP.GT.AND P4, PT, R8, 0x70, PT ;  /* 0x000000700800780c */ /* 0x000fe20003f84270 */
[----:B------:R-:W-:Y:S01]  /*4720*/  MUFU.EX2 R14, R14 ;  /* 0x0000000e000e7308 */ /* 0x000fe20000000800 */
[-CC-:B------:R-:W-:Y:S01]  /*4730*/  FFMA.FTZ R54, R152, R3.reuse, -R15.reuse ;  /* 0x0000000398367223 */ /* 0x180fe2000001080f */
[-CC-:B------:R-:W-:Y:S01]  /*4740*/  FFMA.FTZ R21, R78, R3.reuse, -R15.reuse ;  /* 0x000000034e157223 */ /* 0x180fe2000001080f */
[----:B------:R-:W-:Y:S01]  /*4750*/  FSEL R80, R80, -INF , P4 ;  /* 0xff80000050507808 */ /* 0x000fe20002000000 */
[-CC-:B------:R-:W-:Y:S01]  /*4760*/  FFMA.FTZ R78, R83, R3.reuse, -R15.reuse ;  /* 0x00000003534e7223 */ /* 0x180fe2000001080f */
[----:B------:R-:W-:Y:S01]  /*4770*/  ISETP.GT.AND P4, PT, R8, 0x78, PT ;  /* 0x000000780800780c */ /* 0x000fe20003f84270 */
[----:B------:R-:W-:-:S02]  /*4780*/  FFMA.FTZ R25, R86, R3, -R15 ;  /* 0x0000000356197223 */ /* 0x000fc4000001080f */
[----:B------:R-:W-:Y:S01]  /*4790*/  MUFU.EX2 R151, R151 ;  /* 0x0000009700977308 */ /* 0x000fe20000000800 */
[----:B------:R-:W-:Y:S01]  /*47a0*/  FSEL R84, R84, -INF , P4 ;  /* 0xff80000054547808 */ /* 0x000fe20002000000 */
[----:B------:R-:W-:Y:S02]  /*47b0*/  WARPGROUP.DEPBAR.LE gsb0, 0x0 ;  /* 0x00008000000079c5 */ /* 0x000fe40000010000 */
[----:B------:R-:W-:Y:S01]  /*47c0*/  FSEL R132, R33, -INF , P5 ;  /* 0xff80000021847808 */ /* 0x000fe20002800000 */
[----:B------:R-:W-:Y:S01]  /*47d0*/  WARPGROUP.ARRIVE ;  /* 0x00000000000079c5 */ /* 0x000fe20000000000 */
[----:B------:R-:W-:Y:S02]  /*47e0*/  ISETP.GT.AND P5, PT, R8, 0x19, PT ;  /* 0x000000190800780c */ /* 0x000fe40003fa4270 */
[----:B------:R-:W-:Y:S01]  /*47f0*/  MUFU.EX2 R18, R18 ;  /* 0x0000001200127308 */ /* 0x000fe20000000800 */
[----:B------:R-:W-:Y:S01]  /*4800*/  FMNMX.FTZ R13, R132, R13, !PT ;  /* 0x0000000d840d7209 */ /* 0x000fe20007810000 */
[--C-:B------:R-:W-:Y:S01]  /*4810*/  FFMA.FTZ R133, R58, R3, -R15.reuse ;  /* 0x000000033a857223 */ /* 0x100fe2000001080f */
[----:B------:R-:W-:Y:S01]  /*4820*/  FSEL R34, R37, -INF , P5 ;  /* 0xff80000025227808 */ /* 0x000fe20002800000 */
[----:B------:R-:W-:Y:S01]  /*4830*/  HGMMA.64x64x16.F32 R88, R128, gdesc[UR8].tnspB, R88, gsb0 ;  /* 0x40e0000880587df0 */ /* 0x000fe20008000858 */
[----:B------:R-:W-:Y:S01]  /*4840*/  FMNMX.FTZ R13, R36, R13, !PT ;  /* 0x0000000d240d7209 */ /* 0x000fe20007810000 */
[----:B------:R-:W-:Y:S01]  /*4850*/  UIADD3 UR10, UR7, 0x300, URZ ;  /* 0x00000300070a7890 */ /* 0x000fe2000fffe03f */
[----:B------:R-:W-:Y:S01]  /*4860*/  ISETP.GT.AND P5, PT, R8, 0x21, PT ;  /* 0x000000210800780c */ /* 0x000fe20003fa4270 */
[----:B------:R-:W-:Y:S01]  /*4870*/  UMOV UR11, 0x40000040 ;  /* 0x40000040000b7882 */ /* 0x000fe20000000000 */
[----:B------:R-:W-:Y:S01]  /*4880*/  FMNMX.FTZ R13, R34, R13, !PT ;  /* 0x0000000d220d7209 */ /* 0x000fe20007810000 */
[----:B------:R-:W-:Y:S01]  /*4890*/  MUFU.EX2 R145, R145 ;  /* 0x0000009100917308 */ /* 0x000fe20000000800 */
[----:B------:R-:W-:Y:S01]  /*48a0*/  FSEL R134, R41, -INF , P5 ;  /* 0xff80000029867808 */ /* 0x000fe20002800000 */
[--C-:B------:R-:W-:Y:S01]  /*48b0*/  FFMA.FTZ R58, R140, R3, -R15.reuse ;  /* 0x000000038c3a7223 */ /* 0x100fe2000001080f */
[----:B------:R-:W-:Y:S01]  /*48c0*/  FMNMX.FTZ R13, R40, R13, !PT ;  /* 0x0000000d280d7209 */ /* 0x000fe20007810000 */
[-CC-:B------:R-:W-:Y:S01]  /*48d0*/  FFMA.FTZ R135, R62, R3.reuse, -R15.reuse ;  /* 0x000000033e877223 */ /* 0x180fe2000001080f */
[----:B------:R-:W-:Y:S01]  /*48e0*/  ISETP.GT.AND P5, PT, R8, 0x29, PT ;  /* 0x000000290800780c */ /* 0x000fe20003fa4270 */
[----:B------:R-:W-:Y:S01]  /*48f0*/  FFMA.FTZ R62, R142, R3, -R15 ;  /* 0x000000038e3e7223 */ /* 0x000fe2000001080f */
[----:B------:R-:W-:Y:S01]  /*4900*/  FMNMX.FTZ R13, R134, R13, !PT ;  /* 0x0000000d860d7209 */ /* 0x000fe20007810000 */
[----:B------:R-:W-:Y:S01]  /*4910*/  MUFU.EX2 R20, R20 ;  /* 0x0000001400147308 */ /* 0x000fe20000000800 */
[----:B------:R-:W-:-:S02]  /*4920*/  FSEL R136, R45, -INF , P5 ;  /* 0xff8000002d887808 */ /* 0x000fc40002800000 */
[----:B------:R-:W-:Y:S02]  /*4930*/  FMNMX.FTZ R13, R44, R13, !PT ;  /* 0x0000000d2c0d7209 */ /* 0x000fe40007810000 */
[----:B------:R-:W-:Y:S02]  /*4940*/  ISETP.GT.AND P5, PT, R8, 0x31, PT ;  /* 0x000000310800780c */ /* 0x000fe40003fa4270 */
[----:B------:R-:W-:Y:S01]  /*4950*/  FMNMX.FTZ R13, R136, R13, !PT ;  /* 0x0000000d880d7209 */ /* 0x000fe20007810000 */
[----:B------:R-:W-:Y:S01]  /*4960*/  MUFU.EX2 R147, R147 ;  /* 0x0000009300937308 */ /* 0x000fe20000000800 */
[----:B------:R-:W-:Y:S02]  /*4970*/  FSEL R138, R49, -INF , P5 ;  /* 0xff800000318a7808 */ /* 0x000fe40002800000 */
[----:B------:R-:W-:Y:S02]  /*4980*/  FMNMX.FTZ R13, R48, R13, !PT ;  /* 0x0000000d300d7209 */ /* 0x000fe40007810000 */
[----:B------:R-:W-:-:S02]  /*4990*/  ISETP.GT.AND P5, PT, R8, 0x39, PT ;  /* 0x000000390800780c */ /* 0x000fc40003fa4270 */
[----:B------:R-:W-:Y:S01]  /*49a0*/  FMNMX.FTZ R13, R138, R13, !PT ;  /* 0x0000000d8a0d7209 */ /* 0x000fe20007810000 */
[----:B------:R-:W-:Y:S01]  /*49b0*/  MUFU.EX2 R22, R22 ;  /* 0x0000001600167308 */ /* 0x000fe20000000800 */
[----:B------:R-:W-:Y:S02]  /*49c0*/  FSEL R53, R53, -INF , P5 ;  /* 0xff80000035357808 */ /* 0x000fe40002800000 */
[----:B------:R-:W-:Y:S02]  /*49d0*/  FMNMX.FTZ R38, R52, R13, !PT ;  /* 0x0000000d34267209 */ /* 0x000fe40007810000 */
[----:B------:R-:W-:Y:S02]  /*49e0*/  ISETP.GT.AND P5, PT, R8, 0x41, PT ;  /* 0x000000410800780c */ /* 0x000fe40003fa4270 */
[----:B------:R-:W-:Y:S01]  /*49f0*/  FMNMX.FTZ R13, R53, R38, !PT ;  /* 0x00000026350d7209 */ /* 0x000fe20007810000 */
[----:B------:R-:W-:Y:S01]  /*4a00*/  MUFU.EX2 R141, R141 ;  /* 0x0000008d008d7308 */ /* 0x000fe20000000800 */
[----:B------:R-:W-:-:S02]  /*4a10*/  FSEL R144, R57, -INF , P5 ;  /* 0xff80000039907808 */ /* 0x000fc40002800000 */
[----:B------:R-:W-:Y:S02]  /*4a20*/  FMNMX.FTZ R13, R56, R13, !PT ;  /* 0x0000000d380d7209 */ /* 0x000fe40007810000 */
[----:B------:R-:W-:Y:S02]  /*4a30*/  ISETP.GT.AND P5, PT, R8, 0x49, PT ;  /* 0x000000490800780c */ /* 0x000fe40003fa4270 */
[----:B------:R-:W-:Y:S01]  /*4a40*/  FMNMX.FTZ R13, R144, R13, !PT ;  /* 0x0000000d900d7209 */ /* 0x000fe20007810000 */
[----:B------:R0:W-:Y:S01]  /*4a50*/  MUFU.EX2 R38, R17 ;  /* 0x0000001100267308 */ /* 0x0001e20000000800 */
[----:B------:R-:W-:Y:S02]  /*4a60*/  FSEL R61, R61, -INF , P5 ;  /* 0xff8000003d3d7808 */ /* 0x000fe40002800000 */
[----:B------:R-:W-:Y:S02]  /*4a70*/  FMNMX.FTZ R42, R60, R13, !PT ;  /* 0x0000000d3c2a7209 */ /* 0x000fe40007810000 */
[----:B------:R-:W-:-:S02]  /*4a80*/  ISETP.GT.AND P5, PT, R8, 0x51, PT ;  /* 0x000000510800780c */ /* 0x000fc40003fa4270 */
[----:B------:R-:W-:Y:S01]  /*4a90*/  FMNMX.FTZ R13, R61, R42, !PT ;  /* 0x0000002a3d0d7209 */ /* 0x000fe20007810000 */
[----:B------:R-:W-:Y:S01]  /*4aa0*/  MUFU.EX2 R143, R143 ;  /* 0x0000008f008f7308 */ /* 0x000fe20000000800 */
[----:B0-----:R-:W-:Y:S01]  /*4ab0*/  FFMA.FTZ R17, R146, R3, -R15 ;  /* 0x0000000392117223 */ /* 0x001fe2000001080f */
[----:B------:R-:W-:Y:S02]  /*4ac0*/  FSEL R146, R65, -INF , P5 ;  /* 0xff80000041927808 */ /* 0x000fe40002800000 */
[----:B------:R-:W-:Y:S02]  /*4ad0*/  FMNMX.FTZ R13, R64, R13, !PT ;  /* 0x0000000d400d7209 */ /* 0x000fe40007810000 */
[----:B------:R-:W-:Y:S02]  /*4ae0*/  ISETP.GT.AND P5, PT, R8, 0x59, PT ;  /* 0x000000590800780c */ /* 0x000fe40003fa4270 */
[----:B------:R-:W-:Y:S01]  /*4af0*/  FMNMX.FTZ R13, R146, R13, !PT ;  /* 0x0000000d920d7209 */ /* 0x000fe20007810000 */
[----:B------:R0:W-:Y:S01]  /*4b00*/  MUFU.EX2 R42, R17 ;  /* 0x00000011002a7308 */ /* 0x0001e20000000800 */
[----:B------:R-:W-:-:S02]  /*4b10*/  FSEL R69, R69, -INF , P5 ;  /* 0xff80000045457808 */ /* 0x000fc40002800000 */
[----:B------:R-:W-:Y:S02]  /*4b20*/  FMNMX.FTZ R46, R68, R13, !PT ;  /* 0x0000000d442e7209 */ /* 0x000fe40007810000 */
[----:B------:R-:W-:Y:S02]  /*4b30*/  ISETP.GT.AND P5, PT, R8, 0x61, PT ;  /* 0x000000610800780c */ /* 0x000fe40003fa4270 */
[----:B------:R-:W-:Y:S01]  /*4b40*/  FMNMX.FTZ R13, R69, R46, !PT ;  /* 0x0000002e450d7209 */ /* 0x000fe20007810000 */
[----:B------:R-:W-:Y:S01]  /*4b50*/  MUFU.EX2 R137, R137 ;  /* 0x0000008900897308 */ /* 0x000fe20000000800 */
[----:B0-----:R-:W-:Y:S01]  /*4b60*/  FFMA.FTZ R17, R148, R3, -R15 ;  /* 0x0000000394117223 */ /* 0x001fe2000001080f */
[----:B------:R-:W-:Y:S02]  /*4b70*/  FSEL R148, R73, -INF , P5 ;  /* 0xff80000049947808 */ /* 0x000fe40002800000 */
[----:B------:R-:W-:Y:S02]  /*4b80*/  FMNMX.FTZ R13, R72, R13, !PT ;  /* 0x0000000d480d7209 */ /* 0x000fe40007810000 */
[----:B------:R-:W-:Y:S01]  /*4b90*/  ISETP.GT.AND P5, PT, R8, 0x69, PT ;  /* 0x000000690800780c */ /* 0x000fe20003fa4270 */
[----:B------:R-:W-:-:S02]  /*4ba0*/  WARPGROUP.DEPBAR.LE gsb0, 0x0 ;  /* 0x00008000000079c5 */ /* 0x000fc40000010000 */
[----:B------:R-:W-:Y:S01]  /*4bb0*/  WARPGROUP.ARRIVE ;  /* 0x00000000000079c5 */ /* 0x000fe20000000000 */
[----:B------:R-:W-:Y:S01]  /*4bc0*/  FMNMX.FTZ R13, R148, R13, !PT ;  /* 0x0000000d940d7209 */ /* 0x000fe20007810000 */
[----:B------:R0:W-:Y:S01]  /*4bd0*/  MUFU.EX2 R46, R17 ;  /* 0x00000011002e7308 */ /* 0x0001e20000000800 */
[----:B------:R-:W-:Y:S02]  /*4be0*/  FSEL R77, R77, -INF , P5 ;  /* 0xff8000004d4d7808 */ /* 0x000fe40002800000 */
[----:B------:R-:W-:Y:S01]  /*4bf0*/  FMNMX.FTZ R50, R76, R13, !PT ;  /* 0x0000000d4c327209 */ /* 0x000fe20007810000 */
[----:B------:R-:W-:Y:S01]  /*4c00*/  HGMMA.64x64x16.F32 R88, R124, gdesc[UR8].tnspB, R88, gsb0 ;  /* 0x40e000087c587df0 */ /* 0x000fe20008000858 */
[----:B------:R-:W-:Y:S01]  /*4c10*/  ISETP.GT.AND P5, PT, R8, 0x71, PT ;  /* 0x000000710800780c */ /* 0x000fe20003fa4270 */
[----:B------:R-:W-:Y:S01]  /*4c20*/  UIADD3 UR10, UR7, 0x380, URZ ;  /* 0x00000380070a7890 */ /* 0x000fe2000fffe03f */
[----:B------:R-:W-:Y:S01]  /*4c30*/  FMNMX.FTZ R13, R77, R50, !PT ;  /* 0x000000324d0d7209 */ /* 0x000fe20007810000 */
[----:B------:R-:W-:Y:S01]  /*4c40*/  UMOV UR11, 0x40000040 ;  /* 0x40000040000b7882 */ /* 0x000fe20000000000 */
[----:B0-----:R-:W-:Y:S01]  /*4c50*/  FFMA.FTZ R17, R150, R3, -R15 ;  /* 0x0000000396117223 */ /* 0x001fe2000001080f */
[----:B------:R-:W-:Y:S01]  /*4c60*/  FSEL R150, R81, -INF , P5 ;  /* 0xff80000051967808 */ /* 0x000fe20002800000 */
[----:B------:R-:W-:Y:S01]  /*4c70*/  MUFU.EX2 R139, R139 ;  /* 0x0000008b008b7308 */ /* 0x000fe20000000800 */
[----:B------:R-:W-:Y:S01]  /*4c80*/  FMNMX.FTZ R13, R80, R13, !PT ;  /* 0x0000000d500d7209 */ /* 0x000fe20007810000 */
[----:B------:R-:W-:Y:S01]  /*4c90*/  UMOV UR7, UR5 ;  /* 0x0000000500077c82 */ /* 0x000fe20008000000 */
[----:B------:R-:W-:-:S02]  /*4ca0*/  ISETP.GT.AND P5, PT, R8, 0x79, PT ;  /* 0x000000790800780c */ /* 0x000fc40003fa4270 */
[----:B------:R-:W-:Y:S02]  /*4cb0*/  FMNMX.FTZ R13, R150, R13, !PT ;  /* 0x0000000d960d7209 */ /* 0x000fe40007810000 */
[----:B------:R-:W-:Y:S01]  /*4cc0*/  FSEL R85, R85, -INF , P5 ;  /* 0xff80000055557808 */ /* 0x000fe20002800000 */
[----:B------:R0:W-:Y:S01]  /*4cd0*/  MUFU.EX2 R50, R17 ;  /* 0x0000001100327308 */ /* 0x0001e20000000800 */
[----:B------:R-:W-:Y:S01]  /*4ce0*/  FMNMX.FTZ R8, R84, R13, !PT ;  /* 0x0000000d54087209 */ /* 0x000fe20007810000 */
[-CC-:B------:R-:W-:Y:S01]  /*4cf0*/  FFMA.FTZ R13, R66, R3.reuse, -R15.reuse ;  /* 0x00000003420d7223 */ /* 0x180fe2000001080f */
[----:B------:R-:W-:Y:S02]  /*4d00*/  FFMA.FTZ R66, R154, R3, -R15 ;  /* 0x000000039a427223 */ /* 0x000fe4000001080f */
[----:B------:R-:W-:-:S03]  /*4d10*/  FMNMX.FTZ R8, R85, R8, !PT ;  /* 0x0000000855087209 */ /* 0x000fc60007810000 */
[----:B------:R-:W-:Y:S01]  /*4d20*/  MUFU.EX2 R133, R133 ;  /* 0x0000008500857308 */ /* 0x000fe20000000800 */
[-CC-:B0-----:R-:W-:Y:S01]  /*4d30*/  FFMA.FTZ R17, R70, R3.reuse, -R15.reuse ;  /* 0x0000000346117223 */ /* 0x181fe2000001080f */
[----:B------:R-:W0:Y:S01]  /*4d40*/  SHFL.BFLY PT, R19, R8, 0x2, 0x1f ;  /* 0x0c401f0008137f89 */ /* 0x000e2200000e0000 */
[----:B------:R-:W-:-:S05]  /*4d50*/  FFMA.FTZ R70, R156, R3, -R15 ;  /* 0x000000039c467223 */ /* 0x000fca000001080f */
        /* <DEDUP_REMOVED lines=8> */
[----:B------:R-:W1:Y:S08]  /*4de0*/  MUFU.EX2 R62, R62 ;  /* 0x0000003e003e7308 */ /* 0x000e700000000800 */
[----:B------:R-:W-:Y:S01]  /*4df0*/  MUFU.EX2 R17, R17 ;  /* 0x0000001100117308 */ /* 0x000fe20000000800 */
[----:B------:R-:W-:-:S02]  /*4e00*/  WARPGROUP.DEPBAR.LE gsb0, 0x0 ;  /* 0x00008000000079c5 */ /* 0x000fc40000010000 */
[----:B------:R-:W-:Y:S01]  /*4e10*/  WARPGROUP.ARRIVE ;  /* 0x00000000000079c5 */ /* 0x000fe20000000000 */
[----:B0-----:R-:W-:Y:S01]  /*4e20*/  FMNMX.FTZ R8, R23, R8, !PT ;  /* 0x0000000817087209 */ /* 0x001fe20007810000 */
[----:B------:R-:W-:-:S03]  /*4e30*/  FFMA.FTZ R23, R82, R3, -R15 ;  /* 0x0000000352177223 */ /* 0x000fc6000001080f */
[----:B------:R-:W-:Y:S01]  /*4e40*/  MUFU.EX2 R66, R66 ;  /* 0x0000004200427308 */ /* 0x000fe20000000800 */
[-C--:B------:R-:W-:Y:S01]  /*4e50*/  FFMA.FTZ R15, R87, R3.reuse, -R15 ;  /* 0x00000003570f7223 */ /* 0x080fe2000001080f */
[C---:B------:R-:W-:Y:S01]  /*4e60*/  FSETP.NEU.FTZ.AND P4, PT, R8.reuse, -INF , PT ;  /* 0xff8000000800780b */ /* 0x040fe20003f9d000 */
[----:B------:R-:W-:Y:S01]  /*4e70*/  HGMMA.64x64x16.F32 R88, R120, gdesc[UR8].tnspB, R88, gsb0 ;  /* 0x40e0000878587df0 */ /* 0x000fe20008000858 */
[----:B------:R-:W-:Y:S01]  /*4e80*/  FMUL.FTZ R35, R8, R3 ;  /* 0x0000000308237220 */ /* 0x000fe20000410000 */
[----:B-1----:R-:W-:-:S03]  /*4e90*/  F2FP.F16.F32.PACK_AB R129, R62, R13 ;  /* 0x0000000d3e81723e */ /* 0x002fc600000000ff */
[----:B------:R-:W-:Y:S01]  /*4ea0*/  MUFU.EX2 R19, R19 ;  /* 0x0000001300137308 */ /* 0x000fe20000000800 */
[----:B------:R-:W-:-:S05]  /*4eb0*/  FSEL R35, R35, RZ, P4 ;  /* 0x000000ff23237208 */ /* 0x000fca0002000000 */
[-CC-:B------:R-:W-:Y:S01]  /*4ec0*/  FFMA.FTZ R27, R24, R3.reuse, -R35.reuse ;  /* 0x00000003181b7223 */ /* 0x180fe20000010823 */
[----:B------:R-:W-:Y:S01]  /*4ed0*/  FSEL R24, R12, RZ, P3 ;  /* 0x000000ff0c187208 */ /* 0x000fe20001800000 */
[-CC-:B------:R-:W-:Y:S01]  /*4ee0*/  FFMA.FTZ R82, R26, R3.reuse, -R35.reuse ;  /* 0x000000031a527223 */ /* 0x180fe20000010823 */
[-CC-:B------:R-:W-:Y:S01]  /*4ef0*/  FFMA.FTZ R28, R28, R3.reuse, -R35.reuse ;  /* 0x000000031c1c7223 */ /* 0x180fe20000010823 */
[-CC-:B------:R-:W-:Y:S01]  /*4f00*/  FFMA.FTZ R29, R32, R3.reuse, -R35.reuse ;  /* 0x00000003201d7223 */ /* 0x180fe20000010823 */
[-C--:B------:R-:W-:Y:S01]  /*4f10*/  FFMA.FTZ R32, R34, R3.reuse, -R35 ;  /* 0x0000000322207223 */ /* 0x080fe20000010823 */
[----:B------:R-:W-:Y:S01]  /*4f20*/  FADD.FTZ R26, -R24, R9 ;  /* 0x00000009181a7221 */ /* 0x000fe20000010100 */
[----:B------:R-:W-:Y:S01]  /*4f30*/  FSEL R24, R8, RZ, P4 ;  /* 0x000000ff08187208 */ /* 0x000fe20002000000 */
[----:B------:R-:W-:Y:S01]  /*4f40*/  MUFU.EX2 R27, R27 ;  /* 0x0000001b001b7308 */ /* 0x000fe20000000800 */
[----:B------:R-:W-:Y:S02]  /*4f50*/  IMAD.U32 R34, RZ, RZ, UR4 ;  /* 0x00000004ff227e24 */ /* 0x000fe4000f8e00ff */
[-C--:B------:R-:W-:Y:S01]  /*4f60*/  FMUL.FTZ R9, R26, R3.reuse ;  /* 0x000000031a097220 */ /* 0x080fe20000410000 */
[-C--:B------:R-:W-:Y:S01]  /*4f70*/  FFMA.FTZ R33, R30, R3.reuse, -R35 ;  /* 0x000000031e217223 */ /* 0x080fe20000010823 */
[----:B------:R-:W-:Y:S01]  /*4f80*/  FADD.FTZ R26, -R24, R7 ;  /* 0x00000007181a7221 */ /* 0x000fe20000010100 */
[----:B------:R-:W-:Y:S01]  /*4f90*/  VIADD R7, R16, 0x9 ;  /* 0x0000000910077836 */ /* 0x000fe20000000000 */
[----:B------:R-:W-:Y:S01]  /*4fa0*/  @!P1 LEA R34, R34, UR39, 0x3 ;  /* 0x0000002722229c11 */ /* 0x000fe2000f8e18ff */
[-C--:B------:R-:W-:Y:S01]  /*4fb0*/  FFMA.FTZ R30, R132, R3.reuse, -R35 ;  /* 0x00000003841e7223 */ /* 0x080fe20000010823 */
[----:B------:R-:W-:Y:S01]  /*4fc0*/  FMUL.FTZ R26, R26, R3 ;  /* 0x000000031a1a7220 */ /* 0x000fe20000410000 */
[----:B------:R0:W1:Y:S01]  /*4fd0*/  MUFU.EX2 R24, R9 ;  /* 0x0000000900187308 */ /* 0x0000620000000800 */
[----:B------:R-:W-:Y:S01]  /*4fe0*/  ISETP.GE.U32.AND P3, PT, R2, 0x180, PT ;  /* 0x000001800200780c */ /* 0x000fe20003f66070 */
[----:B------:R-:W-:-:S02]  /*4ff0*/  @!P1 VIADD R34, R34, 0x16840 ;  /* 0x0001684022229836 */ /* 0x000fc40000000000 */
[-CC-:B------:R-:W-:Y:S01]  /*5000*/  FFMA.FTZ R31, R36, R3.reuse, -R35.reuse ;  /* 0x00000003241f7223 */ /* 0x180fe20000010823 */
[-CC-:B------:R-:W-:Y:S01]  /*5010*/  FFMA.FTZ R140, R40, R3.reuse, -R35.reuse ;  /* 0x00000003288c7223 */ /* 0x180fe20000010823 */
[-CC-:B------:R-:W-:Y:S01]  /*5020*/  FFMA.FTZ R37, R134, R3.reuse, -R35.reuse ;  /* 0x0000000386257223 */ /* 0x180fe20000010823 */
[-CC-:B------:R-:W-:Y:S01]  /*5030*/  FFMA.FTZ R142, R44, R3.reuse, -R35.reuse ;  /* 0x000000032c8e7223 */ /* 0x180fe20000010823 */
[----:B------:R-:W-:Y:S01]  /*5040*/  @!P1 PRMT R34, RZ, 0x654, R34 ;  /* 0x00000654ff229816 */ /* 0x000fe20000000022 */
[----:B------:R-:W2:Y:S01]  /*5050*/  MUFU.EX2 R26, R26 ;  /* 0x0000001a001a7308 */ /* 0x000ea20000000800 */
[----:B0-----:R-:W-:Y:S01]  /*5060*/  SEL R9, R7, 0x9, !P3 ;  /* 0x0000000907097807 */ /* 0x001fe20005800000 */
[----:B------:R-:W-:Y:S02]  /*5070*/  IMAD.U32 R36, RZ, RZ, UR6 ;  /* 0x00000006ff247e24 */ /* 0x000fe4000f8e00ff */
[-CC-:B------:R-:W-:Y:S01]  /*5080*/  FFMA.FTZ R39, R136, R3.reuse, -R35.reuse ;  /* 0x0000000388277223 */ /* 0x180fe20000010823 */
[-CC-:B------:R-:W-:Y:S01]  /*5090*/  FFMA.FTZ R136, R48, R3.reuse, -R35.reuse ;  /* 0x0000000330887223 */ /* 0x180fe20000010823 */
[-CC-:B------:R-:W-:Y:S01]  /*50a0*/  FFMA.FTZ R41, R138, R3.reuse, -R35.reuse ;  /* 0x000000038a297223 */ /* 0x180fe20000010823 */
[-C--:B------:R-:W-:Y:S01]  /*50b0*/  FFMA.FTZ R138, R52, R3.reuse, -R35 ;  /* 0x00000003348a7223 */ /* 0x080fe20000010823 */
[----:B------:R-:W-:Y:S01]  /*50c0*/  @!P1 LEA R36, R36, UR39, 0x3 ;  /* 0x0000002724249c11 */ /* 0x000fe2000f8e18ff */
[----:B------:R-:W0:Y:S01]  /*50d0*/  MUFU.EX2 R82, R82 ;  /* 0x0000005200527308 */ /* 0x000e220000000800 */
[----:B-1----:R-:W-:Y:S01]  /*50e0*/  FFMA.FTZ R47, R24, R4, R149 ;  /* 0x00000004182f7223 */ /* 0x002fe20000010095 */
[-CC-:B------:R-:W-:Y:S01]  /*50f0*/  FFMA.FTZ R43, R53, R3.reuse, -R35.reuse ;  /* 0x00000003352b7223 */ /* 0x180fe20000010823 */
[----:B------:R-:W-:Y:S01]  /*5100*/  FFMA.FTZ R132, R56, R3, -R35 ;  /* 0x0000000338847223 */ /* 0x000fe20000010823 */
[----:B------:R-:W-:-:S02]  /*5110*/  @!P1 VIADD R36, R36, 0x16860 ;  /* 0x0001686024249836 */ /* 0x000fc40000000000 */
[----:B------:R-:W-:Y:S01]  /*5120*/  FADD.FTZ R4, R14, R47 ;  /* 0x0000002f0e047221 */ /* 0x000fe20000010000 */
[-CC-:B------:R-:W-:Y:S01]  /*5130*/  FFMA.FTZ R144, R144, R3.reuse, -R35.reuse ;  /* 0x0000000390907223 */ /* 0x180fe20000010823 */
[----:B------:R-:W-:Y:S01]  /*5140*/  FFMA.FTZ R134, R60, R3, -R35 ;  /* 0x000000033c867223 */ /* 0x000fe20000010823 */
[----:B------:R-:W1:Y:S01]  /*5150*/  MUFU.EX2 R28, R28 ;  /* 0x0000001c001c7308 */ /* 0x000e620000000800 */
[----:B--2---:R-:W-:Y:S01]  /*5160*/  FFMA.FTZ R45, R26, R5, R27 ;  /* 0x000000051a2d7223 */ /* 0x004fe2000001001b */
[----:B------:R-:W-:Y:S01]  /*5170*/  @!P1 PRMT R36, RZ, 0x654, R36 ;  /* 0x00000654ff249816 */ /* 0x000fe20000000024 */
[--C-:B------:R-:W-:Y:S01]  /*5180*/  FFMA.FTZ R5, R61, R3, -R35.reuse ;  /* 0x000000033d057223 */ /* 0x100fe20000010823 */
[----:B------:R-:W-:Y:S01]  /*5190*/  F2FP.F16.F32.PACK_AB R149, R14, R149 ;  /* 0x000000950e95723e */ /* 0x000fe200000000ff */
        /* <DEDUP_REMOVED lines=8> */
[----:B------:R-:W-:Y:S01]  /*5220*/  FFMA.FTZ R84, R84, R3, -R35 ;  /* 0x0000000354547223 */ /* 0x000fe20000010823 */
[----:B------:R-:W-:Y:S01]  /*5230*/  PLOP3.LUT P3, PT, PT, PT, UP1, 0x80, 0x0 ;  /* 0x000000000000781c */ /* 0x000fe20003f6f018 */
[----:B------:R-:W-:Y:S01]  /*5240*/  UMOV UR6, UR4 ;  /* 0x0000000400067c82 */ /* 0x000fe20008000000 */
[----:B------:R-:W0:Y:S01]  /*5250*/  MUFU.EX2 R29, R29 ;  /* 0x0000001d001d7308 */ /* 0x000e220000000800 */
[----:B------:R-:W-:-:S07]  /*5260*/  F2FP.F16.F32.PACK_AB R131, R66, R17 ;  /* 0x000000114283723e */ /* 0x000fce00000000ff */
[----:B------:R-:W3:Y:S01]  /*5270*/  MUFU.EX2 R30, R30 ;  /* 0x0000001e001e7308 */ /* 0x000ee20000000800 */
[----:B------:R-:W-:Y:S02]  /*5280*/  WARPGROUP.DEPBAR.LE gsb0, 0x0 ;  /* 0x00008000000079c5 */ /* 0x000fe40000010000 */
[----:B------:R4:W-:Y:S06]  /*5290*/  BAR.ARV R9, 0x100 ;  /* 0x000400090000751d */ /* 0x0009ec0000002000 */
[----:B------:R-:W5:Y:S01]  /*52a0*/  MUFU.EX2 R31, R31 ;  /* 0x0000001f001f7308 */ /* 0x000f620000000800 */
[----:B------:R1:W-:Y:S01]  /*52b0*/  @!P1 SYNCS.ARRIVE.TRANS64.RED.A1T0 RZ, [R34+URZ], RZ ;  /* 0x000000ff22ff99a7 */ /* 0x0003e2000810043f */
[----:B----4-:R-:W-:Y:S01]  /*52c0*/  FADD.FTZ R9, R151, R4 ;  /* 0x0000000497097221 */ /* 0x010fe20000010000 */
[----:B------:R-:W-:Y:S01]  /*52d0*/  F2FP.F16.F32.PACK_AB R151, R18, R151 ;  /* 0x000000971297723e */ /* 0x000fe200000000ff */
[-C--:B------:R-:W-:Y:S01]  /*52e0*/  FMUL.FTZ R88, R88, R26.reuse ;  /* 0x0000001a58587220 */ /* 0x080fe20000410000 */
[-C--:B------:R-:W-:Y:S01]  /*52f0*/  FMUL.FTZ R89, R89, R26.reuse ;  /* 0x0000001a59597220 */ /* 0x080fe20000410000 */
[----:B------:R-:W-:Y:S01]  /*5300*/  FADD.FTZ R4, R18, R9 ;  /* 0x0000000912047221 */ /* 0x000fe20000010000 */
[----:B------:R-:W-:Y:S01]  /*5310*/  FFMA.FTZ R9, R146, R3, -R35 ;  /* 0x0000000392097223 */ /* 0x000fe20000010823 */
[----:B------:R-:W4:Y:S01]  /*5320*/  MUFU.EX2 R32, R32 ;  /* 0x0000002000207308 */ /* 0x000f220000000800 */
[----:B-1----:R-:W-:Y:S01]  /*5330*/  FADD.FTZ R34, R28, R45 ;  /* 0x0000002d1c227221 */ /* 0x002fe20000010000 */
[----:B------:R-:W-:Y:S01]  /*5340*/  FADD.FTZ R47, R145, R4 ;  /* 0x00000004912f7221 */ /* 0x000fe20000010000 */
[----:B------:R1:W-:Y:S01]  /*5350*/  @!P1 SYNCS.ARRIVE.TRANS64.RED.A1T0 RZ, [R36+URZ], RZ ;  /* 0x000000ff24ff99a7 */ /* 0x0003e2000810043f */
[----:B------:R-:W-:Y:S01]  /*5360*/  F2FP.F16.F32.PACK_AB R145, R20, R145 ;  /* 0x000000911491723e */ /* 0x000fe200000000ff */
[----:B--2---:R-:W-:Y:S01]  /*5370*/  FADD.FTZ R34, R33, R34 ;  /* 0x0000002221227221 */ /* 0x004fe20000010000 */
[-C--:B------:R-:W-:Y:S01]  /*5380*/  FMUL.FTZ R92, R92, R26.reuse ;  /* 0x0000001a5c5c7220 */ /* 0x080fe20000410000 */
[-C--:B------:R-:W-:Y:S01]  /*5390*/  FMUL.FTZ R93, R93, R26.reuse ;  /* 0x0000001a5d5d7220 */ /* 0x080fe20000410000 */
[----:B------:R-:W2:Y:S01]  /*53a0*/  MUFU.EX2 R140, R140 ;  /* 0x0000008c008c7308 */ /* 0x000ea20000000800 */
[----:B0-----:R-:W-:Y:S01]  /*53b0*/  FADD.FTZ R45, R29, R34 ;  /* 0x000000221d2d7221 */ /* 0x001fe20000010000 */
[----:B------:R-:W-:Y:S01]  /*53c0*/  FADD.FTZ R34, R20, R47 ;  /* 0x0000002f14227221 */ /* 0x000fe20000010000 */
[-C--:B------:R-:W-:Y:S01]  /*53d0*/  FMUL.FTZ R96, R96, R26.reuse ;  /* 0x0000001a60607220 */ /* 0x080fe20000410000 */
[-C--:B------:R-:W-:Y:S01]  /*53e0*/  FMUL.FTZ R97, R97, R26.reuse ;  /* 0x0000001a61617220 */ /* 0x080fe20000410000 */
[----:B---3--:R-:W-:Y:S01]  /*53f0*/  FADD.FTZ R4, R30, R45 ;  /* 0x0000002d1e047221 */ /* 0x008fe20000010000 */
[----:B------:R-:W-:Y:S01]  /*5400*/  FADD.FTZ R49, R147, R34 ;  /* 0x0000002293317221 */ /* 0x000fe20000010000 */
[----:B------:R-:W-:Y:S01]  /*5410*/  FFMA.FTZ R45, R69, R3, -R35 ;  /* 0x00000003452d7223 */ /* 0x000fe20000010823 */
[----:B------:R-:W0:Y:S01]  /*5420*/  MUFU.EX2 R37, R37 ;  /* 0x0000002500257308 */ /* 0x000e220000000800 */
[----:B-----5:R-:W-:Y:S01]  /*5430*/  FADD.FTZ R47, R31, R4 ;  /* 0x000000041f2f7221 */ /* 0x020fe20000010000 */
[----:B------:R-:W-:Y:S01]  /*5440*/  FADD.FTZ R4, R22, R49 ;  /* 0x0000003116047221 */ /* 0x000fe20000010000 */
[----:B----4-:R-:W-:Y:S01]  /*5450*/  F2FP.F16.F32.PACK_AB R146, R32, R31 ;  /* 0x0000001f2092723e */ /* 0x010fe200000000ff */
[----:B------:R-:W-:Y:S01]  /*5460*/  FMUL.FTZ R100, R100, R26 ;  /* 0x0000001a64647220 */ /* 0x000fe20000410000 */
[----:B------:R-:W-:Y:S01]  /*5470*/  FADD.FTZ R51, R32, R47 ;  /* 0x0000002f20337221 */ /* 0x000fe20000010000 */
[----:B------:R-:W-:Y:S01]  /*5480*/  FADD.FTZ R49, R141, R4 ;  /* 0x000000048d317221 */ /* 0x000fe20000010000 */
[----:B------:R-:W-:Y:S01]  /*5490*/  FFMA.FTZ R47, R148, R3, -R35 ;  /* 0x00000003942f7223 */ /* 0x000fe20000010823 */
[----:B------:R-:W1:Y:S01]  /*54a0*/  MUFU.EX2 R142, R142 ;  /* 0x0000008e008e7308 */ /* 0x000e620000000800 */
[----:B--2---:R-:W-:Y:S01]  /*54b0*/  FADD.FTZ R34, R140, R51 ;  /* 0x000000338c227221 */ /* 0x004fe20000010000 */
[----:B------:R-:W-:Y:S01]  /*54c0*/  F2FP.F16.F32.PACK_AB R148, R82, R27 ;  /* 0x0000001b5294723e */ /* 0x000fe200000000ff */
[-CC-:B------:R-:W-:Y:S01]  /*54d0*/  FFMA.FTZ R4, R150, R3.reuse, -R35.reuse ;  /* 0x0000000396047223 */ /* 0x180fe20000010823 */
[----:B------:R-:W-:Y:S01]  /*54e0*/  F2FP.F16.F32.PACK_AB R150, R33, R28 ;  /* 0x0000001c2196723e */ /* 0x000fe200000000ff */
[----:B------:R-:W-:Y:S01]  /*54f0*/  FFMA.FTZ R35, R85, R3, -R35 ;  /* 0x0000000355237223 */ /* 0x000fe20000010823 */
[----:B------:R-:W-:Y:S01]  /*5500*/  F2FP.F16.F32.PACK_AB R147, R22, R147 ;  /* 0x000000931693723e */ /* 0x000fe200000000ff */
[----:B------:R-:W-:Y:S01]  /*5510*/  FMUL.FTZ R101, R101, R26 ;  /* 0x0000001a65657220 */ /* 0x000fe20000410000 */
[----:B------:R-:W2:Y:S01]  /*5520*/  MUFU.EX2 R39, R39 ;  /* 0x0000002700277308 */ /* 0x000ea20000000800 */
[C---:B0-----:R-:W-:Y:S01]  /*5530*/  FADD.FTZ R51, R37.reuse, R34 ;  /* 0x0000002225337221 */ /* 0x041fe20000010000 */
[----:B------:R-:W-:Y:S01]  /*5540*/  FADD.FTZ R34, R38, R49 ;  /* 0x0000003126227221 */ /* 0x000fe20000010000 */
[----:B------:R-:W-:Y:S01]  /*5550*/  F2FP.F16.F32.PACK_AB R140, R37, R140 ;  /* 0x0000008c258c723e */ /* 0x000fe200000000ff */
[-C--:B------:R-:W-:Y:S01]  /*5560*/  FMUL.FTZ R104, R104, R26.reuse ;  /* 0x0000001a68687220 */ /* 0x080fe20000410000 */
[----:B------:R-:W-:Y:S01]  /*5570*/  F2FP.F16.F32.PACK_AB R141, R38, R141 ;  /* 0x0000008d268d723e */ /* 0x000fe200000000ff */
[----:B------:R-:W-:Y:S01]  /*5580*/  FADD.FTZ R49, R143, R34 ;  /* 0x000000228f317221 */ /* 0x000fe20000010000 */
[----:B------:R-:W-:Y:S01]  /*5590*/  F2FP.F16.F32.PACK_AB R143, R42, R143 ;  /* 0x0000008f2a8f723e */ /* 0x000fe200000000ff */
[----:B------:R-:W0:Y:S01]  /*55a0*/  MUFU.EX2 R136, R136 ;  /* 0x0000008800887308 */ /* 0x000e220000000800 */
[----:B-1----:R-:W-:Y:S01]  /*55b0*/  FADD.FTZ R36, R142, R51 ;  /* 0x000000338e247221 */ /* 0x002fe20000010000 */
[----:B------:R-:W-:Y:S01]  /*55c0*/  FADD.FTZ R34, R42, R49 ;  /* 0x000000312a227221 */ /* 0x000fe20000010000 */
[-C--:B------:R-:W-:Y:S01]  /*55d0*/  FMUL.FTZ R105, R105, R26.reuse ;  /* 0x0000001a69697220 */ /* 0x080fe20000410000 */
[-C--:B------:R-:W-:Y:S01]  /*55e0*/  FMUL.FTZ R108, R108, R26.reuse ;  /* 0x0000001a6c6c7220 */ /* 0x080fe20000410000 */
[----:B------:R-:W-:Y:S01]  /*55f0*/  FMUL.FTZ R109, R109, R26 ;  /* 0x0000001a6d6d7220 */ /* 0x000fe20000410000 */
[----:B------:R-:W-:Y:S01]  /*5600*/  FADD.FTZ R49, R137, R34 ;  /* 0x0000002289317221 */ /* 0x000fe20000010000 */
[C---:B------:R-:W-:Y:S01]  /*5610*/  F2FP.F16.F32.PACK_AB R137, R46.reuse, R137 ;  /* 0x000000892e89723e */ /* 0x040fe200000000ff */
[----:B------:R-:W1:Y:S01]  /*5620*/  MUFU.EX2 R41, R41 ;  /* 0x0000002900297308 */ /* 0x000e620000000800 */
[C---:B--2---:R-:W-:Y:S01]  /*5630*/  FADD.FTZ R51, R39.reuse, R36 ;  /* 0x0000002427337221 */ /* 0x044fe20000010000 */
[----:B------:R-:W-:Y:S01]  /*5640*/  FADD.FTZ R14, R46, R49 ;  /* 0x000000312e0e7221 */ /* 0x000fe20000010000 */
[----:B------:R-:W-:Y:S01]  /*5650*/  F2FP.F16.F32.PACK_AB R142, R39, R142 ;  /* 0x0000008e278e723e */ /* 0x000fe200000000ff */
[-C--:B------:R-:W-:Y:S01]  /*5660*/  FMUL.FTZ R112, R112, R26.reuse ;  /* 0x0000001a70707220 */ /* 0x080fe20000410000 */
[-C--:B------:R-:W-:Y:S01]  /*5670*/  FMUL.FTZ R113, R113, R26.reuse ;  /* 0x0000001a71717220 */ /* 0x080fe20000410000 */
[----:B------:R-:W-:Y:S01]  /*5680*/  FADD.FTZ R27, R139, R14 ;  /* 0x0000000e8b1b7221 */ /* 0x000fe20000010000 */
[----:B------:R-:W-:Y:S01]  /*5690*/  F2FP.F16.F32.PACK_AB R139, R50, R139 ;  /* 0x0000008b328b723e */ /* 0x000fe200000000ff */
[----:B------:R-:W2:Y:S01]  /*56a0*/  MUFU.EX2 R138, R138 ;  /* 0x0000008a008a7308 */ /* 0x000ea20000000800 */
[----:B0-----:R-:W-:Y:S01]  /*56b0*/  FADD.FTZ R36, R136, R51 ;  /* 0x0000003388247221 */ /* 0x001fe20000010000 */
[----:B------:R-:W-:Y:S01]  /*56c0*/  FADD.FTZ R14, R50, R27 ;  /* 0x0000001b320e7221 */ /* 0x000fe20000010000 */
[-C--:B------:R-:W-:Y:S01]  /*56d0*/  FMUL.FTZ R116, R116, R26.reuse ;  /* 0x0000001a74747220 */ /* 0x080fe20000410000 */
[----:B------:R-:W-:Y:S01]  /*56e0*/  FMUL.FTZ R117, R117, R26 ;  /* 0x0000001a75757220 */ /* 0x000fe20000410000 */
        /* <DEDUP_REMOVED lines=19> */
[----:B------:R2:W3:Y:S01]  /*5820*/  MUFU.EX2 R7, R144 ;  /* 0x0000009000077308 */ /* 0x0004e20000000800 */
[C---:B0-----:R-:W-:Y:S01]  /*5830*/  FADD.FTZ R33, R43.reuse, R18 ;  /* 0x000000122b217221 */ /* 0x041fe20000010000 */
        /* <DEDUP_REMOVED lines=8> */
[----:B--2---:R-:W-:Y:S01]  /*58c0*/  F2FP.F16.F32.PACK_AB R144, R30, R29 ;  /* 0x0000001d1e90723e */ /* 0x004fe200000000ff */
[----:B------:R-:W-:Y:S01]  /*58d0*/  FADD.FTZ R14, R66, R27 ;  /* 0x0000001b420e7221 */ /* 0x000fe20000010000 */
[-C--:B------:R-:W-:Y:S01]  /*58e0*/  FMUL.FTZ R110, R110, R24.reuse ;  /* 0x000000186e6e7220 */ /* 0x080fe20000410000 */
[-C--:B------:R-:W-:Y:S01]  /*58f0*/  FMUL.FTZ R111, R111, R24.reuse ;  /* 0x000000186f6f7220 */ /* 0x080fe20000410000 */
[-C--:B------:R-:W-:Y:S01]  /*5900*/  FMUL.FTZ R114, R114, R24.reuse ;  /* 0x0000001872727220 */ /* 0x080fe20000410000 */
[----:B------:R-:W-:Y:S01]  /*5910*/  FMUL.FTZ R115, R115, R24 ;  /* 0x0000001873737220 */ /* 0x000fe20000410000 */
[----:B------:R-:W1:Y:S01]  /*5920*/  MUFU.EX2 R5, R5 ;  /* 0x0000000500057308 */ /* 0x000e620000000800 */
[C---:B---3--:R-:W-:Y:S01]  /*5930*/  FADD.FTZ R29, R7.reuse, R18 ;  /* 0x00000012071d7221 */ /* 0x048fe20000010000 */
[----:B------:R-:W-:Y:S01]  /*5940*/  F2FP.F16.F32.PACK_AB R132, R7, R132 ;  /* 0x000000840784723e */ /* 0x000fe200000000ff */
[-C--:B------:R-:W-:Y:S01]  /*5950*/  FMUL.FTZ R118, R118, R24.reuse ;  /* 0x0000001876767220 */ /* 0x080fe20000410000 */
[----:B------:R-:W-:-:S04]  /*5960*/  FMUL.FTZ R119, R119, R24 ;  /* 0x0000001877777220 */ /* 0x000fc80000410000 */
[----:B------:R-:W2:Y:S01]  /*5970*/  MUFU.EX2 R128, R128 ;  /* 0x0000008000807308 */ /* 0x000ea20000000800 */
[----:B0-----:R-:W-:-:S07]  /*5980*/  FADD.FTZ R18, R134, R29 ;  /* 0x0000001d86127221 */ /* 0x001fce0000010000 */
[----:B------:R-:W0:Y:S01]  /*5990*/  MUFU.EX2 R9, R9 ;  /* 0x0000000900097308 */ /* 0x000e220000000800 */
[C---:B-1----:R-:W-:Y:S01]  /*59a0*/  FADD.FTZ R29, R5.reuse, R18 ;  /* 0x00000012051d7221 */ /* 0x042fe20000010000 */
[----:B------:R-:W-:Y:S01]  /*59b0*/  F2FP.F16.F32.PACK_AB R134, R5, R134 ;  /* 0x000000860586723e */ /* 0x000fe200000000ff */
[----:B------:R-:W-:-:S05]  /*59c0*/  FADD.FTZ R5, R19, R14 ;  /* 0x0000000e13057221 */ /* 0x000fca0000010000 */
[----:B------:R-:W1:Y:S01]  /*59d0*/  MUFU.EX2 R130, R130 ;  /* 0x0000008200827308 */ /* 0x000e620000000800 */
[----:B--2---:R-:W-:-:S07]  /*59e0*/  FADD.FTZ R18, R128, R29 ;  /* 0x0000001d80127221 */ /* 0x004fce0000010000 */
[----:B------:R-:W2:Y:S01]  /*59f0*/  MUFU.EX2 R45, R45 ;  /* 0x0000002d002d7308 */ /* 0x000ea20000000800 */
[C---:B0-----:R-:W-:Y:S01]  /*5a00*/  FADD.FTZ R29, R9.reuse, R18 ;  /* 0x00000012091d7221 */ /* 0x041fe20000010000 */
[----:B------:R-:W-:Y:S01]  /*5a10*/  F2FP.F16.F32.PACK_AB R128, R9, R128 ;  /* 0x000000800980723e */ /* 0x000fe200000000ff */
[----:B------:R-:W-:-:S05]  /*5a20*/  IMAD.MOV.U32 R9, RZ, RZ, R12 ;  /* 0x000000ffff097224 */ /* 0x000fca00078e000c */
[----:B------:R-:W-:Y:S01]  /*5a30*/  MUFU.EX2 R124, R124 ;  /* 0x0000007c007c7308 */ /* 0x000fe20000000800 */
[----:B-1----:R-:W-:-:S07]  /*5a40*/  FADD.FTZ R18, R130, R29 ;  /* 0x0000001d82127221 */ /* 0x002fce0000010000 */
[----:B------:R-:W-:Y:S01]  /*5a50*/  MUFU.EX2 R47, R47 ;  /* 0x0000002f002f7308 */ /* 0x000fe20000000800 */
[C---:B--2---:R-:W-:Y:S01]  /*5a60*/  FADD.FTZ R7, R45.reuse, R18 ;  /* 0x000000122d077221 */ /* 0x044fe20000010000 */
[----:B------:R-:W-:-:S06]  /*5a70*/  F2FP.F16.F32.PACK_AB R130, R45, R130 ;  /* 0x000000822d82723e */ /* 0x000fcc00000000ff */
[----:B------:R-:W0:Y:S08]  /*5a80*/  MUFU.EX2 R70, R70 ;  /* 0x0000004600467308 */ /* 0x000e300000000800 */
[----:B------:R-:W-:Y:S08]  /*5a90*/  MUFU.EX2 R126, R126 ;  /* 0x0000007e007e7308 */ /* 0x000ff00000000800 */
[----:B------:R-:W-:Y:S01]  /*5aa0*/  MUFU.EX2 R21, R21 ;  /* 0x0000001500157308 */ /* 0x000fe20000000800 */
[----:B0-----:R-:W-:-:S07]  /*5ab0*/  F2FP.F16.F32.PACK_AB R125, R70, R19 ;  /* 0x00000013467d723e */ /* 0x001fce00000000ff */
[----:B------:R-:W-:Y:S08]  /*5ac0*/  MUFU.EX2 R77, R77 ;  /* 0x0000004d004d7308 */ /* 0x000ff00000000800 */
[----:B------:R-:W0:Y:S08]  /*5ad0*/  MUFU.EX2 R74, R74 ;  /* 0x0000004a004a7308 */ /* 0x000e300000000800 */
[----:B------:R-:W1:Y:S08]  /*5ae0*/  MUFU.EX2 R80, R80 ;  /* 0x0000005000507308 */ /* 0x000e700000000800 */
[----:B------:R2:W-:Y:S01]  /*5af0*/  MUFU.EX2 R120, R4 ;  /* 0x0000000400787308 */ /* 0x0005e20000000800 */
[----:B0-----:R-:W-:-:S07]  /*5b00*/  F2FP.F16.F32.PACK_AB R127, R74, R21 ;  /* 0x000000154a7f723e */ /* 0x001fce00000000ff */
[----:B------:R-:W0:Y:S01]  /*5b10*/  MUFU.EX2 R23, R23 ;  /* 0x0000001700177308 */ /* 0x000e220000000800 */
[----:B--2---:R-:W-:Y:S01]  /*5b20*/  FADD.FTZ R4, R124, R7 ;  /* 0x000000077c047221 */ /* 0x004fe20000010000 */
[----:B------:R-:W-:-:S03]  /*5b30*/  F2FP.F16.F32.PACK_AB R124, R47, R124 ;  /* 0x0000007c2f7c723e */ /* 0x000fc600000000ff */
[----:B------:R-:W-:Y:S01]  /*5b40*/  FADD.FTZ R7, R47, R4 ;  /* 0x000000042f077221 */ /* 0x000fe20000010000 */
[----:B------:R-:W-:Y:S02]  /*5b50*/  FADD.FTZ R4, R70, R5 ;  /* 0x0000000546047221 */ /* 0x000fe40000010000 */
[----:B------:R-:W2:Y:S01]  /*5b60*/  MUFU.EX2 R78, R78 ;  /* 0x0000004e004e7308 */ /* 0x000ea20000000800 */
[----:B------:R-:W-:Y:S01]  /*5b70*/  FADD.FTZ R7, R126, R7 ;  /* 0x000000077e077221 */ /* 0x000fe20000010000 */
[----:B------:R-:W-:Y:S01]  /*5b80*/  FADD.FTZ R5, R21, R4 ;  /* 0x0000000415057221 */ /* 0x000fe20000010000 */
[C---:B------:R-:W-:Y:S02]  /*5b90*/  F2FP.F16.F32.PACK_AB R126, R77.reuse, R126 ;  /* 0x0000007e4d7e723e */ /* 0x040fe400000000ff */
[----:B------:R-:W-:Y:S01]  /*5ba0*/  FADD.FTZ R7, R77, R7 ;  /* 0x000000074d077221 */ /* 0x000fe20000010000 */
[----:B------:R-:W-:Y:S02]  /*5bb0*/  FADD.FTZ R4, R74, R5 ;  /* 0x000000054a047221 */ /* 0x000fe40000010000 */
[----:B------:R-:W3:Y:S01]  /*5bc0*/  MUFU.EX2 R84, R84 ;  /* 0x0000005400547308 */ /* 0x000ee20000000800 */
[----:B-1----:R-:W-:Y:S01]  /*5bd0*/  FADD.FTZ R7, R80, R7 ;  /* 0x0000000750077221 */ /* 0x002fe20000010000 */
[----:B0-----:R-:W-:-:S03]  /*5be0*/  FADD.FTZ R5, R23, R4 ;  /* 0x0000000417057221 */ /* 0x001fc60000010000 */
[C---:B------:R-:W-:Y:S01]  /*5bf0*/  FADD.FTZ R7, R120.reuse, R7 ;  /* 0x0000000778077221 */ /* 0x040fe20000010000 */
[----:B------:R-:W-:Y:S02]  /*5c00*/  F2FP.F16.F32.PACK_AB R120, R120, R80 ;  /* 0x000000507878723e */ /* 0x000fe400000000ff */
[----:B------:R-:W0:Y:S01]  /*5c10*/  MUFU.EX2 R25, R25 ;  /* 0x0000001900197308 */ /* 0x000e220000000800 */
[C---:B--2---:R-:W-:Y:S01]  /*5c20*/  FADD.FTZ R4, R78.reuse, R5 ;  /* 0x000000054e047221 */ /* 0x044fe20000010000 */
[----:B------:R-:W-:-:S06]  /*5c30*/  F2FP.F16.F32.PACK_AB R121, R78, R23 ;  /* 0x000000174e79723e */ /* 0x000fcc00000000ff */
[----:B------:R-:W1:Y:S01]  /*5c40*/  MUFU.EX2 R35, R35 ;  /* 0x0000002300237308 */ /* 0x000e620000000800 */
[----:B---3--:R-:W-:-:S07]  /*5c50*/  FADD.FTZ R7, R84, R7 ;  /* 0x0000000754077221 */ /* 0x008fce0000010000 */
[----:B------:R-:W2:Y:S01]  /*5c60*/  MUFU.EX2 R15, R15 ;  /* 0x0000000f000f7308 */ /* 0x000ea20000000800 */
[----:B0-----:R-:W-:Y:S01]  /*5c70*/  FADD.FTZ R4, R25, R4 ;  /* 0x0000000419047221 */ /* 0x001fe20000010000 */
[C---:B-1----:R-:W-:Y:S01]  /*5c80*/  FADD.FTZ R5, R35.reuse, R7 ;  /* 0x0000000723057221 */ /* 0x042fe20000010000 */
[----:B------:R-:W-:Y:S01]  /*5c90*/  F2FP.F16.F32.PACK_AB R122, R35, R84 ;  /* 0x00000054237a723e */ /* 0x000fe200000000ff */
[----:B------:R-:W-:Y:S02]  /*5ca0*/  IMAD.MOV.U32 R7, RZ, RZ, R8 ;  /* 0x000000ffff077224 */ /* 0x000fe400078e0008 */
[C---:B--2---:R-:W-:Y:S01]  /*5cb0*/  FADD.FTZ R4, R15.reuse, R4 ;  /* 0x000000040f047221 */ /* 0x044fe20000010000 */
[----:B------:R-:W-:Y:S01]  /*5cc0*/  F2FP.F16.F32.PACK_AB R123, R15, R25 ;  /* 0x000000190f7b723e */ /* 0x000fe200000000ff */
[----:B------:R-:W-:Y:S06]  /*5cd0*/  @P3 BRA `(.L_x_1872) ;  /* 0xffffffd800883947 */ /* 0x000fec000383ffff */
.L_x_1863:
[----:B------:R-:W-:-:S06]  /*5ce0*/  UISETP.GE.AND UP0, UPT, UR26, UR38, UPT ;  /* 0x000000261a00728c */ /* 0x000fcc000bf06270 */
[----:B------:R-:W-:-:S13]  /*5cf0*/  PLOP3.LUT P2, PT, PT, PT, UP0, 0x80, 0x0 ;  /* 0x000000000000781c */ /* 0x000fda0003f4f008 */
[----:B------:R-:W-:Y:S05]  /*5d00*/  @!P2 BRA `(.L_x_1873) ;  /* 0x0000001c0030a947 */ /* 0x000fea0003800000 */
[----:B------:R-:W-:Y:S01]  /*5d10*/  VIADD R0, R16, 0x9 ;  /* 0x0000000910007836 */ /* 0x000fe20000000000 */
[----:B------:R-:W-:Y:S01]  /*5d20*/  ISETP.GE.U32.AND P2, PT, R2, 0x180, PT ;  /* 0x000001800200780c */ /* 0x000fe20003f46070 */
[----:B------:R-:W-:Y:S01]  /*5d30*/  IMAD.MOV.U32 R7, RZ, RZ, R12 ;  /* 0x000000ffff077224 */ /* 0x000fe200078e000c */
[----:B------:R-:W-:Y:S01]  /*5d40*/  UMOV UR7, UR5 ;  /* 0x0000000500077c82 */ /* 0x000fe20008000000 */
[----:B------:R-:W-:Y:S01]  /*5d50*/  IMAD.MOV.U32 R9, RZ, RZ, R8 ;  /* 0x000000ffff097224 */ /* 0x000fe200078e0008 */
[----:B------:R-:W-:Y:S01]  /*5d60*/  SEL R0, R0, 0x9, !P2 ;  /* 0x0000000900007807 */ /* 0x000fe20005000000 */
[----:B------:R-:W-:Y:S01]  /*5d70*/  VIADD R16, R16, 0x8 ;  /* 0x0000000810107836 */ /* 0x000fe20000000000 */
[----:B------:R-:W-:-:S07]  /*5d80*/  UMOV UR6, UR4 ;  /* 0x0000000400067c82 */ /* 0x000fce0008000000 */
.L_x_1882:
        /* <DEDUP_REMOVED lines=9> */
.L_x_1875:
[----:B------:R-:W-:Y:S01]  /*5e20*/  ULEA UR10, UR4, UR39, 0x3 ;  /* 0x00000027040a7291 */ /* 0x000fe2000f8e183f */
[----:B------:R-:W-:-:S05]  /*5e30*/  IMAD.U32 R3, RZ, RZ, UR5 ;  /* 0x00000005ff037e24 */ /* 0x000fca000f8e00ff */
[----:B------:R-:W-:-:S04]  /*5e40*/  SHF.L.U32 R3, R3, 0x1f, RZ ;  /* 0x0000001f03037819 */ /* 0x000fc800000006ff */
[----:B------:R0:W1:Y:S01]  /*5e50*/  SYNCS.PHASECHK.TRANS64.TRYWAIT P2, [UR10+0x16830], R3 ;  /* 0x01683003ff0075a7 */ /* 0x000062000804014a */
[----:B------:R-:W-:Y:S05]  /*5e60*/  @!P0 BRA `(.L_x_1876) ;  /* 0x0000000000048947 */ /* 0x000fea0003800000 */
[----:B------:R-:W-:Y:S01]  /*5e70*/  BPT.TRAP 0x1 ;  /* 0x000000040000795c */ /* 0x000fe20000300000 */
.L_x_1876:
[----:B-1----:R-:W-:Y:S05]  /*5e80*/  @P2 BRA `(.L_x_1874) ;  /* 0x0000000000082947 */ /* 0x002fea0003800000 */
[----:B------:R-:W1:Y:S02]  /*5e90*/  SYNCS.PHASECHK.TRANS64.TRYWAIT P2, [UR10+0x16830], R3 ;  /* 0x01683003ff0075a7 */ /* 0x000e64000804014a */
[----:B-1----:R-:W-:Y:S05]  /*5ea0*/  @!P2 BRA `(.L_x_1877) ;  /* 0x0000006c0044a947 */ /* 0x002fea0003800000 */
.L_x_1874:
        /* <DEDUP_REMOVED lines=26> */
.L_x_1879:
[----:B------:R-:W-:Y:S01]  /*6050*/  ULEA UR10, UR6, UR39, 0x3 ;  /* 0x00000027060a7291 */ /* 0x000fe2000f8e183f */
[----:B01----:R-:W-:-:S05]  /*6060*/  IMAD.U32 R3, RZ, RZ, UR7 ;  /* 0x00000007ff037e24 */ /* 0x003fca000f8e00ff */
[----:B------:R-:W-:-:S04]  /*6070*/  SHF.L.U32 R3, R3, 0x1f, RZ ;  /* 0x0000001f03037819 */ /* 0x000fc800000006ff */
[----:B------:R0:W1:Y:S01]  /*6080*/  SYNCS.PHASECHK.TRANS64.TRYWAIT P2, [UR10+0x16850], R3 ;  /* 0x01685003ff0075a7 */ /* 0x000062000804014a */
[----:B------:R-:W-:Y:S05]  /*6090*/  @!P0 BRA `(.L_x_1880) ;  /* 0x0000000000048947 */ /* 0x000fea0003800000 */
[----:B------:R-:W-:Y:S01]  /*60a0*/  BPT.TRAP 0x1 ;  /* 0x000000040000795c */ /* 0x000fe20000300000 */
.L_x_1880:
[----:B-1----:R-:W-:Y:S05]  /*60b0*/  @P2 BRA `(.L_x_1878) ;  /* 0x0000000000082947 */ /* 0x002fea0003800000 */
[----:B------:R-:W1:Y:S02]  /*60c0*/  SYNCS.PHASECHK.TRANS64.TRYWAIT P2, [UR10+0x16850], R3 ;  /* 0x01685003ff0075a7 */ /* 0x000e64000804014a */
[----:B-1----:R-:W-:Y:S05]  /*60d0*/  @!P2 BRA `(.L_x_1881) ;  /* 0x0000006800d0a947 */ /* 0x002fea0003800000 */
.L_x_1878:
[----:B------:R-:W-:Y:S01]  /*60e0*/  UIADD3 UR7, UR39, 0x400, URZ ;  /* 0x0000040027077890 */ /* 0x000fe2000fffe03f */
[----:B------:R-:W-:Y:S01]  /*60f0*/  WARPGROUP.ARRIVE ;  /* 0x00000000000079c5 */ /* 0x000fe20000000000 */
[----:B------:R-:W-:Y:S01]  /*6100*/  UMOV UR11, 0x40000040 ;  /* 0x40000040000b7882 */ /* 0x000fe20000000000 */
[----:B------:R-:W-:Y:S01]  /*6110*/  UMOV UR15, 0x40000040 ;  /* 0x40000040000f7882 */ /* 0x000fe20000000000 */
[----:B------:R-:W-:Y:S01]  /*6120*/  USHF.R.U32.HI UR7, URZ, 0x4, UR7 ;  /* 0x000000043f077899 */ /* 0x000fe20008011607 */
[----:B-1----:R-:W-:Y:S01]  /*6130*/  FMNMX.FTZ R6, R24, R9, !PT ;  /* 0x0000000918067209 */ /* 0x002fe20007810000 */
[----:B------:R-:W-:Y:S02]  /*6140*/  UISETP.GT.AND UP0, UPT, UR26, UR38, UPT ;  /* 0x000000261a00728c */ /* 0x000fe4000bf04270 */
[----:B------:R-:W-:Y:S01]  /*6150*/  ULOP3.LUT UR7, UR7, 0x3fff, URZ, 0xc0, !UPT ;  /* 0x00003fff07077892 */ /* 0x000fe2000f8ec03f */
[----:B0-----:R-:W-:Y:S01]  /*6160*/  FMNMX.FTZ R3, R25, R6, !PT ;  /* 0x0000000619037209 */ /* 0x001fe20007810000 */
[----:B------:R-:W-:-:S02]  /*6170*/  UIADD3 UR26, UR26, -0x1, URZ ;  /* 0xffffffff1a1a7890 */ /* 0x000fc4000fffe03f */
[----:B------:R-:W-:Y:S01]  /*6180*/  ULEA UR10, UR6, UR7, 0xa ;  /* 0x00000007060a7291 */ /* 0x000fe2000f8e503f */
[----:B------:R-:W-:Y:S02]  /*6190*/  FMNMX.FTZ R6, R28, R3, !PT ;  /* 0x000000031c067209 */ /* 0x000fe40007810000 */
[----:B------:R-:W-:Y:S01]  /*61a0*/  PLOP3.LUT P2, PT, PT, PT, UP0, 0x80, 0x0 ;  /* 0x000000000000781c */ /* 0x000fe20003f4f008 */
[----:B------:R-:W-:Y:S01]  /*61b0*/  UIADD3 UR14, UR10, 0x80, URZ ;  /* 0x000000800a0e7890 */ /* 0x000fe2000fffe03f */
[----:B------:R-:W-:Y:S01]  /*61c0*/  FMNMX.FTZ R3, R29, R6, !PT ;  /* 0x000000061d037209 */ /* 0x000fe20007810000 */
[----:B------:R-:W-:-:S03]  /*61d0*/  UMOV UR7, UR5 ;  /* 0x0000000500077c82 */ /* 0x000fc60008000000 */
        /* <DEDUP_REMOVED lines=45> */
[----:B------:R-:W-:Y:S01]  /*64b0*/  FADD.FTZ R14, -R8, R9 ;  /* 0x00000009080e7221 */ /* 0x000fe20000010100 */
[----:B------:R-:W-:-:S03]  /*64c0*/  UMOV UR15, 0x40000040 ;  /* 0x40000040000f7882 */ /* 0x000fc60000000000 */
[-C--:B0-----:R-:W-:Y:S01]  /*64d0*/  FMUL.FTZ R15, R14, R3.reuse ;  /* 0x000000030e0f7220 */ /* 0x081fe20000410000 */
[----:B------:R-:W-:-:S03]  /*64e0*/  FMUL.FTZ R14, R8, R3 ;  /* 0x00000003080e7220 */ /* 0x000fc60000410000 */
        /* <DEDUP_REMOVED lines=9> */
[----:B0-----:R-:W-:Y:S01]  /*6580*/  FMNMX.FTZ R15, R27, R12, !PT ;  /* 0x0000000c1b0f7209 */ /* 0x001fe20007810000 */
[-CC-:B------:R-:W-:Y:S01]  /*6590*/  FFMA.FTZ R9, R24, R3.reuse, -R14.reuse ;  /* 0x0000000318097223 */ /* 0x180fe2000001080e */
[-CC-:B------:R-:W-:Y:S01]  /*65a0*/  FFMA.FTZ R150, R28, R3.reuse, -R14.reuse ;  /* 0x000000031c967223 */ /* 0x180fe2000001080e */
[--C-:B------:R-:W-:Y:S01]  /*65b0*/  FFMA.FTZ R19, R37, R3, -R14.reuse ;  /* 0x0000000325137223 */ /* 0x100fe2000001080e */
[----:B------:R-:W-:Y:S01]  /*65c0*/  FMNMX.FTZ R12, R30, R15, !PT ;  /* 0x0000000f1e0c7209 */ /* 0x000fe20007810000 */
[-CC-:B------:R-:W-:Y:S01]  /*65d0*/  FFMA.FTZ R21, R41, R3.reuse, -R14.reuse ;  /* 0x0000000329157223 */ /* 0x180fe2000001080e */
[----:B------:R-:W-:Y:S01]  /*65e0*/  MUFU.EX2 R15, R33 ;  /* 0x00000021000f7308 */ /* 0x000fe20000000800 */
        /* <DEDUP_REMOVED lines=15> */
[----:B------:R-:W-:Y:S01]  /*66e0*/  FFMA.FTZ R85, R85, R3, -R14 ;  /* 0x0000000355557223 */ /* 0x000fe2000001080e */
[----:B------:R-:W0:Y:S01]  /*66f0*/  MUFU.EX2 R9, R9 ;  /* 0x0000000900097308 */ /* 0x000e220000000800 */
[----:B------:R-:W-:-:S04]  /*6700*/  FMNMX.FTZ R17, R39, R12, !PT ;  /* 0x0000000c27117209 */ /* 0x000fc80007810000 */
[----:B------:R-:W-:-:S03]  /*6710*/  FMNMX.FTZ R12, R42, R17, !PT ;  /* 0x000000112a0c7209 */ /* 0x000fc60007810000 */
[----:B------:R-:W1:Y:S01]  /*6720*/  MUFU.EX2 R148, R148 ;  /* 0x0000009400947308 */ /* 0x000e620000000800 */
[----:B------:R-:W-:-:S04]  /*6730*/  FMNMX.FTZ R17, R43, R12, !PT ;  /* 0x0000000c2b117209 */ /* 0x000fc80007810000 */
[----:B------:R-:W-:-:S03]  /*6740*/  FMNMX.FTZ R12, R46, R17, !PT ;  /* 0x000000112e0c7209 */ /* 0x000fc60007810000 */
[----:B------:R-:W2:Y:S01]  /*6750*/  MUFU.EX2 R150, R150 ;  /* 0x0000009600967308 */ /* 0x000ea20000000800 */
[----:B------:R-:W-:Y:S01]  /*6760*/  FMNMX.FTZ R17, R47, R12, !PT ;  /* 0x0000000c2f117209 */ /* 0x000fe20007810000 */
[----:B0-----:R-:W-:-:S03]  /*6770*/  FFMA.FTZ R5, R6, R5, R9 ;  /* 0x0000000506057223 */ /* 0x001fc60000010009 */
[----:B------:R-:W-:-:S03]  /*6780*/  FMNMX.FTZ R12, R50, R17, !PT ;  /* 0x00000011320c7209 */ /* 0x000fc60007810000 */
[----:B------:R-:W0:Y:S01]  /*6790*/  MUFU.EX2 R13, R13 ;  /* 0x0000000d000d7308 */ /* 0x000e220000000800 */
[----:B------:R-:W-:Y:S01]  /*67a0*/  FMNMX.FTZ R17, R51, R12, !PT ;  /* 0x0000000c33117209 */ /* 0x000fe20007810000 */
[C---:B-1----:R-:W-:Y:S01]  /*67b0*/  FADD.FTZ R5, R148.reuse, R5 ;  /* 0x0000000594057221 */ /* 0x042fe20000010000 */
[----:B------:R-:W-:Y:S02]  /*67c0*/  F2FP.F16.F32.PACK_AB R148, R148, R9 ;  /* 0x000000099494723e */ /* 0x000fe400000000ff */
[----:B------:R-:W-:-:S03]  /*67d0*/  FMNMX.FTZ R12, R54, R17, !PT ;  /* 0x00000011360c7209 */ /* 0x000fc60007810000 */
[----:B------:R-:W-:Y:S01]  /*67e0*/  MUFU.EX2 R17, R45 ;  /* 0x0000002d00117308 */ /* 0x000fe20000000800 */
[----:B------:R-:W-:Y:S01]  /*67f0*/  FMNMX.FTZ R23, R55, R12, !PT ;  /* 0x0000000c37177209 */ /* 0x000fe20007810000 */
[----:B------:R-:W-:Y:S02]  /*6800*/  WARPGROUP.DEPBAR.LE gsb0, 0x0 ;  /* 0x00008000000079c5 */ /* 0x000fe40000010000 */
[----:B------:R-:W-:Y:S01]  /*6810*/  WARPGROUP.ARRIVE ;  /* 0x00000000000079c5 */ /* 0x000fe20000000000 */
[----:B------:R-:W-:Y:S01]  /*6820*/  FMNMX.FTZ R12, R58, R23, !PT ;  /* 0x000000173a0c7209 */ /* 0x000fe20007810000 */
[-CC-:B------:R-:W-:Y:S01]  /*6830*/  FFMA.FTZ R140, R40, R3.reuse, -R14.reuse ;  /* 0x00000003288c7223 */ /* 0x180fe2000001080e */
[----:B------:R-:W-:Y:S01]  /*6840*/  FFMA.FTZ R142, R44, R3, -R14 ;  /* 0x000000032c8e7223 */ /* 0x000fe2000001080e */
[----:B------:R-:W-:Y:S01]  /*6850*/  MUFU.EX2 R144, R144 ;  /* 0x0000009000907308 */ /* 0x000fe20000000800 */
[----:B------:R-:W-:Y:S01]  /*6860*/  FMNMX.FTZ R23, R59, R12, !PT ;  /* 0x0000000c3b177209 */ /* 0x000fe20007810000 */
[----:B------:R-:W-:Y:S01]  /*6870*/  HGMMA.64x64x16.F32 R88, R136, gdesc[UR12].tnspB, R88, gsb0 ;  /* 0x40e0000c88587df0 */ /* 0x000fe20008000858 */
[----:B------:R-:W-:Y:S01]  /*6880*/  UIADD3 UR14, UR10, 0x200, URZ ;  /* 0x000002000a0e7890 */ /* 0x000fe2000fffe03f */
[----:B------:R-:W-:Y:S01]  /*6890*/  UMOV UR15, 0x40000040 ;  /* 0x40000040000f7882 */ /* 0x000fe20000000000 */
[----:B------:R-:W-:-:S03]  /*68a0*/  FMNMX.FTZ R12, R62, R23, !PT ;  /* 0x000000173e0c7209 */ /* 0x000fc60007810000 */
[----:B------:R1:W-:Y:S01]  /*68b0*/  MUFU.EX2 R23, R49 ;  /* 0x0000003100177308 */ /* 0x0003e20000000800 */
[----:B------:R-:W-:-:S04]  /*68c0*/  FMNMX.FTZ R25, R63, R12, !PT ;  /* 0x0000000c3f197209 */ /* 0x000fc80007810000 */
[----:B------:R-:W-:-:S03]  /*68d0*/  FMNMX.FTZ R12, R66, R25, !PT ;  /* 0x00000019420c7209 */ /* 0x000fc60007810000 */
[----:B------:R-:W-:Y:S01]  /*68e0*/  MUFU.EX2 R146, R146 ;  /* 0x0000009200927308 */ /* 0x000fe20000000800 */
[----:B-1----:R-:W-:Y:S01]  /*68f0*/  FFMA.FTZ R49, R77, R3, -R14 ;  /* 0x000000034d317223 */ /* 0x002fe2000001080e */
        /* <DEDUP_REMOVED lines=14> */
[----:B------:R-:W-:Y:S02]  /*69e0*/  MUFU.EX2 R142, R142 ;  /* 0x0000008e008e7308 */ /* 0x000fe40000000800 */
[----:B------:R-:W-:-:S05]  /*69f0*/  FMNMX.FTZ R12, R87, R12, !PT ;  /* 0x0000000c570c7209 */ /* 0x000fca0007810000 */
[----:B------:R-:W3:Y:S01]  /*6a00*/  SHFL.BFLY PT, R45, R12, 0x2, 0x1f ;  /* 0x0c401f000c2d7f89 */ /* 0x000ee200000e0000 */
[----:B------:R-:W-:Y:S08]  /*6a10*/  MUFU.EX2 R29, R29 ;  /* 0x0000001d001d7308 */ /* 0x000ff00000000800 */
[----:B------:R-:W-:Y:S01]  /*6a20*/  MUFU.EX2 R33, R61 ;  /* 0x0000003d00217308 */ /* 0x000fe20000000800 */
[----:B------:R-:W-:-:S02]  /*6a30*/  WARPGROUP.DEPBAR.LE gsb0, 0x0 ;  /* 0x00008000000079c5 */ /* 0x000fc40000010000 */
[----:B------:R-:W-:Y:S01]  /*6a40*/  WARPGROUP.ARRIVE ;  /* 0x00000000000079c5 */ /* 0x000fe20000000000 */
[-CC-:B------:R-:W-:Y:S01]  /*6a50*/  FFMA.FTZ R136, R48, R3.reuse, -R14.reuse ;  /* 0x0000000330887223 */ /* 0x180fe2000001080e */
[----:B------:R-:W-:-:S03]  /*6a60*/  FFMA.FTZ R138, R52, R3, -R14 ;  /* 0x00000003348a7223 */ /* 0x000fc6000001080e */
[----:B------:R-:W-:Y:S01]  /*6a70*/  MUFU.EX2 R18, R18 ;  /* 0x0000001200127308 */ /* 0x000fe20000000800 */
[----:B---3--:R-:W-:Y:S01]  /*6a80*/  FMNMX.FTZ R32, R12, R45, !PT ;  /* 0x0000002d0c207209 */ /* 0x008fe20007810000 */
[----:B------:R-:W-:Y:S01]  /*6a90*/  HGMMA.64x64x16.F32 R88, R132, gdesc[UR12].tnspB, R88, gsb0 ;  /* 0x40e0000c84587df0 */ /* 0x000fe20008000858 */
[----:B------:R-:W-:Y:S01]  /*6aa0*/  UIADD3 UR14, UR10, 0x280, URZ ;  /* 0x000002800a0e7890 */ /* 0x000fe2000fffe03f */
[----:B------:R-:W-:Y:S01]  /*6ab0*/  FFMA.FTZ R45, R73, R3, -R14 ;  /* 0x00000003492d7223 */ /* 0x000fe2000001080e */
[----:B------:R-:W-:Y:S01]  /*6ac0*/  UMOV UR15, 0x40000040 ;  /* 0x40000040000f7882 */ /* 0x000fe20000000000 */
[----:B-1----:R-:W1:Y:S02]  /*6ad0*/  SHFL.BFLY PT, R57, R32, 0x1, 0x1f ;  /* 0x0c201f0020397f89 */ /* 0x002e6400000e0000 */
[----:B------:R-:W-:Y:S08]  /*6ae0*/  MUFU.EX2 R136, R136 ;  /* 0x0000008800887308 */ /* 0x000ff00000000800 */
[----:B------:R-:W-:Y:S08]  /*6af0*/  MUFU.EX2 R138, R138 ;  /* 0x0000008a008a7308 */ /* 0x000ff00000000800 */
[----:B------:R-:W-:Y:S01]  /*6b00*/  MUFU.EX2 R37, R37 ;  /* 0x0000002500257308 */ /* 0x000fe20000000800 */
[----:B-1----:R-:W-:-:S07]  /*6b10*/  FMNMX.FTZ R12, R32, R57, !PT ;  /* 0x00000039200c7209 */ /* 0x002fce0007810000 */
[----:B------:R-:W-:Y:S01]  /*6b20*/  MUFU.EX2 R20, R20 ;  /* 0x0000001400147308 */ /* 0x000fe20000000800 */
[----:B------:R-:W-:-:S04]  /*6b30*/  FMUL.FTZ R36, R12, R3 ;  /* 0x000000030c247220 */ /* 0x000fc80000410000 */
[-CC-:B------:R-:W-:Y:S01]  /*6b40*/  FFMA.FTZ R149, R27, R3.reuse, -R36.reuse ;  /* 0x000000031b957223 */ /* 0x180fe20000010824 */
[----:B------:R-:W-:Y:S02]  /*6b50*/  IMAD.U32 R27, RZ, RZ, UR4 ;  /* 0x00000004ff1b7e24 */ /* 0x000fe4000f8e00ff */
[-CC-:B------:R-:W-:Y:S01]  /*6b60*/  FFMA.FTZ R151, R30, R3.reuse, -R36.reuse ;  /* 0x000000031e977223 */ /* 0x180fe20000010824 */
[-CC-:B------:R-:W-:Y:S01]  /*6b70*/  FFMA.FTZ R145, R34, R3.reuse, -R36.reuse ;  /* 0x0000000322917223 */ /* 0x180fe20000010824 */
[-CC-:B------:R-:W-:Y:S01]  /*6b80*/  FFMA.FTZ R30, R35, R3.reuse, -R36.reuse ;  /* 0x00000003231e7223 */ /* 0x180fe20000010824 */
[-CC-:B------:R-:W-:Y:S01]  /*6b90*/  FFMA.FTZ R147, R38, R3.reuse, -R36.reuse ;  /* 0x0000000326937223 */ /* 0x180fe20000010824 */
[----:B------:R-:W-:Y:S01]  /*6ba0*/  @!P1 LEA R27, R27, UR39, 0x3 ;  /* 0x000000271b1b9c11 */ /* 0x000fe2000f8e18ff */
[----:B------:R-:W-:Y:S01]  /*6bb0*/  MUFU.EX2 R149, R149 ;  /* 0x0000009500957308 */ /* 0x000fe20000000800 */
[-CC-:B------:R-:W-:Y:S01]  /*6bc0*/  FFMA.FTZ R34, R39, R3.reuse, -R36.reuse ;  /* 0x0000000327227223 */ /* 0x180fe20000010824 */
[----:B------:R-:W-:Y:S01]  /*6bd0*/  FFMA.FTZ R137, R50, R3, -R36 ;  /* 0x0000000332897223 */ /* 0x000fe20000010824 */
[----:B--2---:R-:W-:Y:S01]  /*6be0*/  FADD.FTZ R50, R150, R5 ;  /* 0x0000000596327221 */ /* 0x004fe20000010000 */
[----:B------:R-:W-:-:S02]  /*6bf0*/  @!P1 VIADD R27, R27, 0x16840 ;  /* 0x000168401b1b9836 */ /* 0x000fc40000000000 */
[-CC-:B------:R-:W-:Y:S01]  /*6c00*/  FFMA.FTZ R141, R42, R3.reuse, -R36.reuse ;  /* 0x000000032a8d7223 */ /* 0x180fe20000010824 */
[-CC-:B------:R-:W-:Y:S01]  /*6c10*/  FFMA.FTZ R38, R43, R3.reuse, -R36.reuse ;  /* 0x000000032b267223 */ /* 0x180fe20000010824 */
[-CC-:B------:R-:W-:Y:S01]  /*6c20*/  FFMA.FTZ R143, R46, R3.reuse, -R36.reuse ;  /* 0x000000032e8f7223 */ /* 0x180fe20000010824 */
[----:B------:R-:W-:Y:S01]  /*6c30*/  MUFU.EX2 R151, R151 ;  /* 0x0000009700977308 */ /* 0x000fe20000000800 */
[----:B------:R-:W-:Y:S01]  /*6c40*/  @!P1 PRMT R27, RZ, 0x654, R27 ;  /* 0x00000654ff1b9816 */ /* 0x000fe2000000001b */
        /* <DEDUP_REMOVED lines=11> */
[----:B------:R-:W-:Y:S01]  /*6d00*/  FFMA.FTZ R86, R86, R3, -R36 ;  /* 0x0000000356567223 */ /* 0x000fe20000010824 */
[----:B0-----:R-:W-:-:S02]  /*6d10*/  F2FP.F16.F32.PACK_AB R150, R13, R150 ;  /* 0x000000960d96723e */ /* 0x001fc400000000ff */
[----:B------:R-:W-:Y:S08]  /*6d20*/  MUFU.EX2 R30, R30 ;  /* 0x0000001e001e7308 */ /* 0x000ff00000000800 */
[----:B------:R-:W-:Y:S01]  /*6d30*/  MUFU.EX2 R147, R147 ;  /* 0x0000009300937308 */ /* 0x000fe20000000800 */
[----:B------:R-:W-:Y:S02]  /*6d40*/  WARPGROUP.DEPBAR.LE gsb0, 0x0 ;  /* 0x00008000000079c5 */ /* 0x000fe40000010000 */
[----:B------:R-:W-:Y:S01]  /*6d50*/  WARPGROUP.ARRIVE ;  /* 0x00000000000079c5 */ /* 0x000fe20000000000 */
[-CC-:B------:R-:W-:Y:S01]  /*6d60*/  FFMA.FTZ R132, R56, R3.reuse, -R14.reuse ;  /* 0x0000000338847223 */ /* 0x180fe2000001080e */
[----:B------:R-:W-:Y:S01]  /*6d70*/  FFMA.FTZ R134, R60, R3, -R14 ;  /* 0x000000033c867223 */ /* 0x000fe2000001080e */
[----:B------:R-:W-:-:S02]  /*6d80*/  FADD.FTZ R14, -R12, R7 ;  /* 0x000000070c0e7221 */ /* 0x000fc40000010100 */
        /* <DEDUP_REMOVED lines=9> */
[----:B------:R-:W-:Y:S01]  /*6e20*/  MUFU.EX2 R141, R141 ;  /* 0x0000008d008d7308 */ /* 0x000fe20000000800 */
[----:B------:R-:W-:-:S07]  /*6e30*/  FFMA.FTZ R135, R62, R3, -R36 ;  /* 0x000000033e877223 */ /* 0x000fce0000010824 */
[----:B------:R-:W-:Y:S08]  /*6e40*/  MUFU.EX2 R57, R57 ;  /* 0x0000003900397308 */ /* 0x000ff00000000800 */
[----:B------:R-:W0:Y:S08]  /*6e50*/  MUFU.EX2 R14, R14 ;  /* 0x0000000e000e7308 */ /* 0x000e300000000800 */
        /* <DEDUP_REMOVED lines=21> */
[----:B--2---:R-:W-:-:S03]  /*6fb0*/  F2FP.F16.F32.PACK_AB R141, R38, R141 ;  /* 0x0000008d268d723e */ /* 0x004fc600000000ff */
[----:B------:R-:W-:Y:S01]  /*6fc0*/  FADD.FTZ R52, R38, R5 ;  /* 0x0000000526347221 */ /* 0x000fe20000010000 */
[----:B------:R-:W-:Y:S02]  /*6fd0*/  WARPGROUP.DEPBAR.LE gsb0, 0x0 ;  /* 0x00008000000079c5 */ /* 0x000fe40000010000 */
[----:B------:R-:W-:Y:S01]  /*6fe0*/  WARPGROUP.ARRIVE ;  /* 0x00000000000079c5 */ /* 0x000fe20000000000 */
[----:B------:R-:W2:Y:S01]  /*6ff0*/  MUFU.EX2 R139, R139 ;  /* 0x0000008b008b7308 */ /* 0x000ea20000000800 */
[----:B0-----:R-:W-:Y:S01]  /*7000*/  FADD.FTZ R5, R143, R52 ;  /* 0x000000348f057221 */ /* 0x001fe20000010000 */
[-CC-:B------:R-:W-:Y:S01]  /*7010*/  FFMA.FTZ R129, R66, R3.reuse, -R36.reuse ;  /* 0x0000000342817223 */ /* 0x180fe20000010824 */
[----:B------:R-:W-:Y:S01]  /*7020*/  FFMA.FTZ R131, R70, R3, -R36 ;  /* 0x0000000346837223 */ /* 0x000fe20000010824 */
[C---:B-1----:R-:W-:Y:S01]  /*7030*/  F2FP.F16.F32.PACK_AB R143, R40.reuse, R143 ;  /* 0x0000008f288f723e */ /* 0x042fe200000000ff */
[----:B------:R-:W-:Y:S01]  /*7040*/  HGMMA.64x64x16.F32 R88, R124, gdesc[UR12].tnspB, R88, gsb0 ;  /* 0x40e0000c7c587df0 */ /* 0x000fe20008000858 */
[----:B------:R-:W-:Y:S01]  /*7050*/  FADD.FTZ R52, R40, R5 ;  /* 0x0000000528347221 */ /* 0x000fe20000010000 */
[----:B------:R-:W-:Y:S01]  /*7060*/  F2FP.F16.F32.PACK_AB R128, R37, R18 ;  /* 0x000000122580723e */ /* 0x000fe200000000ff */
[----:B------:R-:W0:Y:S02]  /*7070*/  MUFU.EX2 R44, R44 ;  /* 0x0000002c002c7308 */ /* 0x000e240000000800 */
[----:B---3--:R-:W-:Y:S01]  /*7080*/  FADD.FTZ R5, R137, R52 ;  /* 0x0000003489057221 */ /* 0x008fe20000010000 */
[----:B----4-:R-:W-:-:S03]  /*7090*/  F2FP.F16.F32.PACK_AB R137, R42, R137 ;  /* 0x000000892a89723e */ /* 0x010fc600000000ff */
[----:B------:R-:W-:Y:S02]  /*70a0*/  FADD.FTZ R52, R42, R5 ;  /* 0x000000052a347221 */ /* 0x000fe40000010000 */
[----:B------:R-:W-:Y:S02]  /*70b0*/  MUFU.EX2 R132, R132 ;  /* 0x0000008400847308 */ /* 0x000fe40000000800 */
[----:B--2---:R-:W-:-:S06]  /*70c0*/  FADD.FTZ R5, R139, R52 ;  /* 0x000000348b057221 */ /* 0x004fcc0000010000 */
[----:B------:R-:W1:Y:S01]  /*70d0*/  MUFU.EX2 R133, R133 ;  /* 0x0000008500857308 */ /* 0x000e620000000800 */
[C---:B0-----:R-:W-:Y:S01]  /*70e0*/  FADD.FTZ R14, R44.reuse, R5 ;  /* 0x000000052c0e7221 */ /* 0x041fe20000010000 */
[----:B------:R-:W-:-:S06]  /*70f0*/  F2FP.F16.F32.PACK_AB R139, R44, R139 ;  /* 0x0000008b2c8b723e */ /* 0x000fcc00000000ff */
[----:B------:R-:W0:Y:S08]  /*7100*/  MUFU.EX2 R46, R46 ;  /* 0x0000002e002e7308 */ /* 0x000e300000000800 */
[----:B------:R-:W-:Y:S01]  /*7110*/  MUFU.EX2 R134, R134 ;  /* 0x0000008600867308 */ /* 0x000fe20000000800 */
[----:B-1----:R-:W-:-:S07]  /*7120*/  FADD.FTZ R5, R133, R14 ;  /* 0x0000000e85057221 */ /* 0x002fce0000010000 */
[----:B------:R-:W1:Y:S01]  /*7130*/  MUFU.EX2 R135, R135 ;  /* 0x0000008700877308 */ /* 0x000e620000000800 */
[C---:B0-----:R-:W-:Y:S01]  /*7140*/  FADD.FTZ R14, R46.reuse, R5 ;  /* 0x000000052e0e7221 */ /* 0x041fe20000010000 */
[----:B------:R-:W-:-:S06]  /*7150*/  F2FP.F16.F32.PACK_AB R133, R46, R133 ;  /* 0x000000852e85723e */ /* 0x000fcc00000000ff */
[----:B------:R-:W0:Y:S08]  /*7160*/  MUFU.EX2 R4, R4 ;  /* 0x0000000400047308 */ /* 0x000e300000000800 */
[----:B------:R-:W2:Y:S01]  /*7170*/  MUFU.EX2 R129, R129 ;  /* 0x0000008100817308 */ /* 0x000ea20000000800 */
[----:B-1----:R-:W-:-:S07]  /*7180*/  FADD.FTZ R5, R135, R14 ;  /* 0x0000000e87057221 */ /* 0x002fce0000010000 */
[----:B------:R-:W1:Y:S01]  /*7190*/  MUFU.EX2 R48, R48 ;  /* 0x0000003000307308 */ /* 0x000e620000000800 */
[C---:B0-----:R-:W-:Y:S01]  /*71a0*/  FADD.FTZ R14, R4.reuse, R5 ;  /* 0x00000005040e7221 */ /* 0x041fe20000010000 */
[----:B------:R-:W-:-:S06]  /*71b0*/  F2FP.F16.F32.PACK_AB R135, R4, R135 ;  /* 0x000000870487723e */ /* 0x000fcc00000000ff */
[----:B------:R-:W0:Y:S01]  /*71c0*/  MUFU.EX2 R131, R131 ;  /* 0x0000008300837308 */ /* 0x000e220000000800 */
[----:B--2---:R-:W-:Y:S01]  /*71d0*/  FADD.FTZ R5, R129, R14 ;  /* 0x0000000e81057221 */ /* 0x004fe20000010000 */
[----:B------:R-:W-:Y:S02]  /*71e0*/  WARPGROUP.DEPBAR.LE gsb0, 0x0 ;  /* 0x00008000000079c5 */ /* 0x000fe40000010000 */
[----:B------:R-:W-:Y:S01]  /*71f0*/  WARPGROUP.ARRIVE ;  /* 0x00000000000079c5 */ /* 0x000fe20000000000 */
[----:B------:R-:W-:-:S03]  /*7200*/  FFMA.FTZ R125, R74, R3, -R36 ;  /* 0x000000034a7d7223 */ /* 0x000fc60000010824 */
[----:B------:R-:W2:Y:S01]  /*7210*/  MUFU.EX2 R41, R41 ;  /* 0x0000002900297308 */ /* 0x000ea20000000800 */
[C---:B-1----:R-:W-:Y:S01]  /*7220*/  FADD.FTZ R14, R48.reuse, R5 ;  /* 0x00000005300e7221 */ /* 0x042fe20000010000 */
[----:B------:R-:W-:Y:S01]  /*7230*/  F2FP.F16.F32.PACK_AB R129, R48, R129 ;  /* 0x000000813081723e */ /* 0x000fe200000000ff */
[----:B------:R-:W-:Y:S05]  /*7240*/  HGMMA.64x64x16.F32 R88, R120, gdesc[UR8].tnspB, R88, gsb0 ;  /* 0x40e0000878587df0 */ /* 0x000fea0008000858 */
[----:B------:R-:W-:Y:S01]  /*7250*/  MUFU.EX2 R22, R22 ;  /* 0x0000001600167308 */ /* 0x000fe20000000800 */
[----:B0-----:R-:W-:-:S07]  /*7260*/  FADD.FTZ R5, R131, R14 ;  /* 0x0000000e83057221 */ /* 0x001fce0000010000 */
[----:B------:R-:W-:Y:S01]  /*7270*/  MUFU.EX2 R125, R125 ;  /* 0x0000007d007d7308 */ /* 0x000fe20000000800 */
[----:B--2---:R-:W-:-:S07]  /*7280*/  F2FP.F16.F32.PACK_AB R130, R41, R20 ;  /* 0x000000142982723e */ /* 0x004fce00000000ff */
[----:B------:R-:W0:Y:S08]  /*7290*/  MUFU.EX2 R45, R45 ;  /* 0x0000002d002d7308 */ /* 0x000e300000000800 */
[----:B------:R-:W-:Y:S08]  /*72a0*/  MUFU.EX2 R75, R75 ;  /* 0x0000004b004b7308 */ /* 0x000ff00000000800 */
[----:B------:R-:W-:Y:S01]  /*72b0*/  MUFU.EX2 R24, R24 ;  /* 0x0000001800187308 */ /* 0x000fe20000000800 */
[----:B0-----:R-:W-:-:S07]  /*72c0*/  F2FP.F16.F32.PACK_AB R124, R45, R22 ;  /* 0x000000162d7c723e */ /* 0x001fce00000000ff */
[----:B------:R-:W-:Y:S08]  /*72d0*/  MUFU.EX2 R127, R78 ;  /* 0x0000004e007f7308 */ /* 0x000ff00000000800 */
[----:B------:R-:W0:Y:S08]  /*72e0*/  MUFU.EX2 R49, R49 ;  /* 0x0000003100317308 */ /* 0x000e300000000800 */
[----:B------:R-:W-:Y:S08]  /*72f0*/  MUFU.EX2 R79, R79 ;  /* 0x0000004f004f7308 */ /* 0x000ff00000000800 */
[----:B------:R-:W-:Y:S01]  /*7300*/  MUFU.EX2 R28, R28 ;  /* 0x0000001c001c7308 */ /* 0x000fe20000000800 */
[----:B0-----:R-:W-:-:S07]  /*7310*/  F2FP.F16.F32.PACK_AB R126, R49, R24 ;  /* 0x00000018317e723e */ /* 0x001fce00000000ff */
[----:B------:R-:W0:Y:S01]  /*7320*/  MUFU.EX2 R53, R53 ;  /* 0x0000003500357308 */ /* 0x000e220000000800 */
[----:B------:R-:W-:Y:S02]  /*7330*/  WARPGROUP.DEPBAR.LE gsb0, 0x0 ;  /* 0x00008000000079c5 */ /* 0x000fe40000010000 */
        /* <DEDUP_REMOVED lines=8> */
[----:B------:R-:W-:Y:S01]  /*73c0*/  FMUL.FTZ R97, R97, R6 ;  /* 0x0000000661617220 */ /* 0x000fe20000410000 */
[----:B--2---:R-:W-:Y:S01]  /*73d0*/  IMAD.U32 R27, RZ, RZ, UR6 ;  /* 0x00000006ff1b7e24 */ /* 0x004fe2000f8e00ff */
[----:B------:R-:W-:Y:S01]  /*73e0*/  MUFU.EX2 R83, R83 ;  /* 0x0000005300537308 */ /* 0x000fe20000000800 */
[----:B------:R-:W-:Y:S01]  /*73f0*/  UMOV UR6, UR4 ;  /* 0x0000000400067c82 */ /* 0x000fe20008000000 */
[----:B0-----:R-:W-:Y:S01]  /*7400*/  F2FP.F16.F32.PACK_AB R120, R53, R28 ;  /* 0x0000001c3578723e */ /* 0x001fe200000000ff */
[-C--:B------:R-:W-:Y:S01]  /*7410*/  FMUL.FTZ R100, R100, R6.reuse ;  /* 0x0000000664647220 */ /* 0x080fe20000410000 */
[----:B------:R-:W-:Y:S01]  /*7420*/  @!P1 LEA R27, R27, UR39, 0x3 ;  /* 0x000000271b1b9c11 */ /* 0x000fe2000f8e18ff */
[-C--:B------:R-:W-:Y:S01]  /*7430*/  FMUL.FTZ R101, R101, R6.reuse ;  /* 0x0000000665657220 */ /* 0x080fe20000410000 */
[-C--:B------:R-:W-:Y:S01]  /*7440*/  FMUL.FTZ R104, R104, R6.reuse ;  /* 0x0000000668687220 */ /* 0x080fe20000410000 */
[----:B------:R-:W-:Y:S01]  /*7450*/  FMUL.FTZ R105, R105, R6 ;  /* 0x0000000669697220 */ /* 0x000fe20000410000 */
[----:B------:R-:W-:Y:S01]  /*7460*/  MUFU.EX2 R32, R84 ;  /* 0x0000005400207308 */ /* 0x000fe20000000800 */
[----:B------:R-:W-:-:S02]  /*7470*/  @!P1 VIADD R27, R27, 0x16860 ;  /* 0x000168601b1b9836 */ /* 0x000fc40000000000 */
[-C--:B------:R-:W-:Y:S01]  /*7480*/  FMUL.FTZ R108, R108, R6.reuse ;  /* 0x000000066c6c7220 */ /* 0x080fe20000410000 */
[-C--:B------:R-:W-:Y:S01]  /*7490*/  FMUL.FTZ R109, R109, R6.reuse ;  /* 0x000000066d6d7220 */ /* 0x080fe20000410000 */
[-C--:B------:R-:W-:Y:S01]  /*74a0*/  FMUL.FTZ R112, R112, R6.reuse ;  /* 0x0000000670707220 */ /* 0x080fe20000410000 */
[-C--:B------:R-:W-:Y:S01]  /*74b0*/  FMUL.FTZ R113, R113, R6.reuse ;  /* 0x0000000671717220 */ /* 0x080fe20000410000 */
[----:B------:R-:W-:Y:S01]  /*74c0*/  @!P1 PRMT R31, RZ, 0x654, R27 ;  /* 0x00000654ff1f9816 */ /* 0x000fe2000000001b */
[----:B------:R-:W-:Y:S01]  /*74d0*/  FADD.FTZ R27, R13, R50 ;  /* 0x000000320d1b7221 */ /* 0x000fe20000010000 */
[----:B------:R-:W-:Y:S01]  /*74e0*/  MUFU.EX2 R123, R86 ;  /* 0x00000056007b7308 */ /* 0x000fe20000000800 */
[----:B------:R-:W-:Y:S01]  /*74f0*/  FMUL.FTZ R116, R116, R6 ;  /* 0x0000000674747220 */ /* 0x000fe20000410000 */
[----:B------:R1:W-:Y:S01]  /*7500*/  @!P1 SYNCS.ARRIVE.TRANS64.RED.A1T0 RZ, [R31+URZ], RZ ;  /* 0x000000ff1fff99a7 */ /* 0x0003e2000810043f */
[----:B------:R-:W-:Y:S01]  /*7510*/  FADD.FTZ R50, R144, R27 ;  /* 0x0000001b90327221 */ /* 0x000fe20000010000 */
[----:B------:R-:W-:Y:S01]  /*7520*/  F2FP.F16.F32.PACK_AB R144, R15, R144 ;  /* 0x000000900f90723e */ /* 0x000fe200000000ff */
[----:B------:R-:W-:Y:S01]  /*7530*/  FMUL.FTZ R117, R117, R6 ;  /* 0x0000000675757220 */ /* 0x000fe20000410000 */
[----:B------:R-:W-:Y:S01]  /*7540*/  FMUL.FTZ R90, R90, R57 ;  /* 0x000000395a5a7220 */ /* 0x000fe20000410000 */
[----:B------:R-:W-:Y:S01]  /*7550*/  FADD.FTZ R27, R15, R50 ;  /* 0x000000320f1b7221 */ /* 0x000fe20000010000 */
[-CC-:B------:R-:W-:Y:S01]  /*7560*/  FFMA.FTZ R50, R71, R3.reuse, -R36.reuse ;  /* 0x0000000347327223 */ /* 0x180fe20000010824 */
[----:B------:R-:W-:Y:S01]  /*7570*/  FFMA.FTZ R36, R87, R3, -R36 ;  /* 0x0000000357247223 */ /* 0x000fe20000010824 */
[----:B------:R-:W0:Y:S01]  /*7580*/  MUFU.EX2 R7, R85 ;  /* 0x0000005500077308 */ /* 0x000e220000000800 */
[----:B------:R-:W-:Y:S01]  /*7590*/  FADD.FTZ R54, R146, R27 ;  /* 0x0000001b92367221 */ /* 0x000fe20000010000 */
[----:B------:R-:W-:Y:S01]  /*75a0*/  F2FP.F16.F32.PACK_AB R146, R19, R146 ;  /* 0x000000921392723e */ /* 0x000fe200000000ff */
[-C--:B------:R-:W-:Y:S01]  /*75b0*/  FMUL.FTZ R91, R91, R57.reuse ;  /* 0x000000395b5b7220 */ /* 0x080fe20000410000 */
        /* <DEDUP_REMOVED lines=14> */
[----:B0-----:R-:W-:Y:S01]  /*76a0*/  F2FP.F16.F32.PACK_AB R122, R7, R32 ;  /* 0x00000020077a723e */ /* 0x001fe200000000ff */
[-C--:B------:R-:W-:Y:S01]  /*76b0*/  FMUL.FTZ R107, R107, R57.reuse ;  /* 0x000000396b6b7220 */ /* 0x080fe20000410000 */
[C---:B------:R-:W-:Y:S01]  /*76c0*/  F2FP.F16.F32.PACK_AB R142, R17.reuse, R142 ;  /* 0x0000008e118e723e */ /* 0x040fe200000000ff */
[----:B------:R-:W-:Y:S01]  /*76d0*/  FADD.FTZ R27, R17, R54 ;  /* 0x00000036111b7221 */ /* 0x000fe20000010000 */
[-C--:B------:R-:W-:Y:S01]  /*76e0*/  FMUL.FTZ R110, R110, R57.reuse ;  /* 0x000000396e6e7220 */ /* 0x080fe20000410000 */
[-C--:B------:R-:W-:Y:S01]  /*76f0*/  FMUL.FTZ R111, R111, R57.reuse ;  /* 0x000000396f6f7220 */ /* 0x080fe20000410000 */
[-C--:B------:R-:W-:Y:S01]  /*7700*/  FMUL.FTZ R114, R114, R57.reuse ;  /* 0x0000003972727220 */ /* 0x080fe20000410000 */
[----:B------:R-:W-:Y:S01]  /*7710*/  FADD.FTZ R54, R136, R27 ;  /* 0x0000001b88367221 */ /* 0x000fe20000010000 */
[C---:B--2---:R-:W-:Y:S01]  /*7720*/  FADD.FTZ R14, R50.reuse, R5 ;  /* 0x00000005320e7221 */ /* 0x044fe20000010000 */
        /* <DEDUP_REMOVED lines=12> */
[----:B------:R-:W-:-:S02]  /*77f0*/  F2FP.F16.F32.PACK_AB R125, R75, R125 ;  /* 0x0000007d4b7d723e */ /* 0x000fc400000000ff */
[----:B------:R-:W-:Y:S01]  /*7800*/  FADD.FTZ R26, R132, R9 ;  /* 0x00000009841a7221 */ /* 0x000fe20000010000 */
[----:B------:R-:W-:Y:S01]  /*7810*/  FADD.FTZ R14, R79, R14 ;  /* 0x0000000e4f0e7221 */ /* 0x000fe20000010000 */
[C---:B------:R-:W-:Y:S02]  /*7820*/  F2FP.F16.F32.PACK_AB R132, R25.reuse, R132 ;  /* 0x000000841984723e */ /* 0x040fe400000000ff */
        /* <DEDUP_REMOVED lines=10> */
[----:B---3--:R-:W-:-:S03]  /*78d0*/  F2FP.F16.F32.PACK_AB R123, R36, R123 ;  /* 0x0000007b247b723e */ /* 0x008fc600000000ff */
[----:B------:R-:W-:-:S04]  /*78e0*/  FADD.FTZ R9, R37, R26 ;  /* 0x0000001a25097221 */ /* 0x000fc80000010000 */
[----:B------:R-:W-:-:S04]  /*78f0*/  FADD.FTZ R26, R20, R9 ;  /* 0x00000009141a7221 */ /* 0x000fc80000010000 */
[----:B------:R-:W-:-:S04]  /*7900*/  FADD.FTZ R9, R41, R26 ;  /* 0x0000001a29097221 */ /* 0x000fc80000010000 */
[----:B------:R-:W-:Y:S01]  /*7910*/  FADD.FTZ R26, R22, R9 ;  /* 0x00000009161a7221 */ /* 0x000fe20000010000 */
[----:B------:R-:W-:-:S03]  /*7920*/  IMAD.MOV.U32 R9, RZ, RZ, R8 ;  /* 0x000000ffff097224 */ /* 0x000fc600078e0008 */
[----:B------:R-:W-:-:S04]  /*7930*/  FADD.FTZ R5, R45, R26 ;  /* 0x0000001a2d057221 */ /* 0x000fc80000010000 */
[----:B------:R-:W-:-:S04]  /*7940*/  FADD.FTZ R4, R24, R5 ;  /* 0x0000000518047221 */ /* 0x000fc80000010000 */
[----:B------:R-:W-:-:S04]  /*7950*/  FADD.FTZ R5, R49, R4 ;  /* 0x0000000431057221 */ /* 0x000fc80000010000 */
[----:B------:R-:W-:-:S04]  /*7960*/  FADD.FTZ R4, R28, R5 ;  /* 0x000000051c047221 */ /* 0x000fc80000010000 */
[----:B------:R-:W-:-:S04]  /*7970*/  FADD.FTZ R5, R53, R4 ;  /* 0x0000000435057221 */ /* 0x000fc80000010000 */
[----:B------:R-:W-:-:S04]  /*7980*/  FADD.FTZ R4, R32, R5 ;  /* 0x0000000520047221 */ /* 0x000fc80000010000 */
[----:B------:R-:W-:Y:S01]  /*7990*/  FADD.FTZ R5, R7, R4 ;  /* 0x0000000407057221 */ /* 0x000fe20000010000 */
[----:B------:R-:W-:Y:S01]  /*79a0*/  FADD.FTZ R4, R36, R14 ;  /* 0x0000000e24047221 */ /* 0x000fe20000010000 */
[----:B------:R-:W-:Y:S01]  /*79b0*/  IMAD.MOV.U32 R7, RZ, RZ, R12 ;  /* 0x000000ffff077224 */ /* 0x000fe200078e000c */
[----:B-1----:R-:W-:Y:S06]  /*79c0*/  @P2 BRA `(.L_x_1882) ;  /* 0xffffffe000f02947 */ /* 0x002fec000383ffff */
.L_x_1873:
[----:B------:R-:W-:Y:S06]  /*79d0*/  BAR.ARV 0x8, 0x200 ;  /* 0x0208000000007b1d */ /* 0x000fec0000002000 */
[----:B------:R-:W-:Y:S05]  /*79e0*/  @!P0 BRA `(.L_x_1883) ;  /* 0x0000000000048947 */ /* 0x000fea0003800000 */
[----:B------:R-:W-:Y:S01]  /*79f0*/  BPT.TRAP 0x1 ;  /* 0x000000040000795c */ /* 0x000fe20000300000 */
.L_x_1883:
[----:B------:R-:W-:Y:S01]  /*7a00*/  ULEA UR7, UR4, UR39, 0x3 ;  /* 0x0000002704077291 */ /* 0x000fe2000f8e183f */
[----:B------:R-:W-:-:S05]  /*7a10*/  IMAD.U32 R0, RZ, RZ, UR5 ;  /* 0x00000005ff007e24 */ /* 0x000fca000f8e00ff */
[----:B------:R-:W-:-:S04]  /*7a20*/  SHF.L.U32 R0, R0, 0x1f, RZ ;  /* 0x0000001f00007819 */ /* 0x000fc800000006ff */
[----:B------:R0:W1:Y:S01]  /*7a30*/  SYNCS.PHASECHK.TRANS64.TRYWAIT P2, [UR7+0x16850], R0 ;  /* 0x01685000ff0075a7 */ /* 0x0000620008040147 */
[----:B------:R-:W-:Y:S05]  /*7a40*/  @!P0 BRA `(.L_x_1884) ;  /* 0x0000000000048947 */ /* 0x000fea0003800000 */
[----:B------:R-:W-:Y:S01]  /*7a50*/  BPT.TRAP 0x1 ;  /* 0x000000040000795c */ /* 0x000fe20000300000 */
.L_x_1884:
[----:B-1----:R-:W-:Y:S05]  /*7a60*/  @P2 BRA `(.L_x_1885) ;  /* 0x0000000000082947 */ /* 0x002fea0003800000 */
[----:B------:R-:W1:Y:S02]  /*7a70*/  SYNCS.PHASECHK.TRANS64.TRYWAIT P0, [UR7+0x16850], R0 ;  /* 0x01685000ff0075a7 */ /* 0x000e640008000147 */
[----:B-1----:R-:W-:Y:S05]  /*7a80*/  @!P0 BRA `(.L_x_1886) ;  /* 0x00000050007c8947 */ /* 0x002fea0003800000 */
.L_x_1885:
        /* <DEDUP_REMOVED lines=19> */
[----:B------:R-:W-:Y:S02]  /*7bc0*/  IMAD.MOV.U32 R5, RZ, RZ, RZ ;  /* 0x000000ffff057224 */ /* 0x000fe400078e00ff */
[----:B-1----:R-:W-:Y:S01]  /*7bd0*/  FADD.FTZ R6, R7, R4 ;  /* 0x0000000407067221 */ /* 0x002fe20000010000 */
[----:B------:R-:W-:Y:S01]  /*7be0*/  IMAD.MOV.U32 R4, RZ, RZ, -0x800000 ;  /* 0xff800000ff047424 */ /* 0x000fe200078e00ff */
[----:B------:R-:W0:Y:S04]  /*7bf0*/  SHFL.BFLY PT, R7, R0, 0x1, 0x1f ;  /* 0x0c201f0000077f89 */ /* 0x000e2800000e0000 */
[----:B------:R-:W1:Y:S01]  /*7c00*/  SHFL.BFLY PT, R9, R6, 0x1, 0x1f ;  /* 0x0c201f0006097f89 */ /* 0x000e6200000e0000 */
[----:B0-----:R-:W-:Y:S01]  /*7c10*/  FADD.FTZ R14, R0, R7 ;  /* 0x00000007000e7221 */ /* 0x001fe20000010000 */
[----:B------:R-:W-:-:S02]  /*7c20*/  IMAD.MOV.U32 R0, RZ, RZ, -0x800000 ;  /* 0xff800000ff007424 */ /* 0x000fc400078e00ff */
[----:B-1----:R-:W-:Y:S02]  /*7c30*/  FADD.FTZ R15, R6, R9 ;  /* 0x00000009060f7221 */ /* 0x002fe40000010000 */
[----:B------:R-:W-:-:S03]  /*7c40*/  FSETP.NE.FTZ.AND P0, PT, R14, RZ, PT ;  /* 0x000000ff0e00720b */ /* 0x000fc60003f15000 */
[----:B------:R-:W-:-:S10]  /*7c50*/  FSETP.NE.FTZ.AND P2, PT, R15, RZ, PT ;  /* 0x000000ff0f00720b */ /* 0x000fd40003f55000 */
[----:B------:R-:W0:Y:S01]  /*7c60*/  @P0 MUFU.LG2 R9, R14 ;  /* 0x0000000e00090308 */ /* 0x000e220000000c00 */
[C---:B------:R-:W-:Y:S02]  /*7c70*/  @P0 FMUL.FTZ R7, R3.reuse, 0.69314718246459960938 ;  /* 0x3f31721803070820 */ /* 0x040fe40000410000 */
[----:B------:R-:W-:-:S05]  /*7c80*/  @P2 FMUL.FTZ R16, R3, 0.69314718246459960938 ;  /* 0x3f31721803102820 */ /* 0x000fca0000410000 */
        /* <DEDUP_REMOVED lines=80> */
.L_x_1856:
        /* <DEDUP_REMOVED lines=23> */
[----:B------:R-:W-:-:S03]  /*8300*/  ULDC.64 UR8, c[0x0][0xb38] ;  /* 0x0002ce0000087ab9 */ /* 0x000fc60000000a00 */
[----:B------:R-:W-:Y:S01]  /*8310*/  BAR.SYNC.DEFER_BLOCKING 0x1, 0x180 ;  /* 0x0046000000007b1d */ /* 0x000fe20000010000 */
[----:B0-----:R-:W-:Y:S01]  /*8320*/  ISETP.NE.AND P0, PT, R17, 0x1, PT ;  /* 0x000000011100780c */ /* 0x001fe20003f05270 */
[----:B------:R-:W-:Y:S01]  /*8330*/  UIMAD UR7, UR7, UR8, URZ ;  /* 0x00000008070772a4 */ /* 0x000fe2000f8e023f */
[CC--:B------:R-:W-:Y:S02]  /*8340*/  LEA.HI R22, R8.reuse, R21.reuse, RZ, 0x2 ;  /* 0x0000001508167211 */ /* 0x0c0fe400078f10ff */
[----:B------:R-:W-:-:S03]  /*8350*/  LEA.HI R8, R8, R21, RZ, 0x5 ;  /* 0x0000001508087211 */ /* 0x000fc600078f28ff */
[----:B------:R-:W3:Y:S01]  /*8360*/  LDC R19, c[0x0][0xc50] ;  /* 0x00031400ff137b82 */ /* 0x000ee20000000800 */
[--C-:B------:R-:W-:Y:S02]  /*8370*/  SHF.R.S32.HI R7, RZ, 0x2, R22.reuse ;  /* 0x00000002ff077819 */ /* 0x100fe40000011416 */
[----:B------:R-:W-:Y:S01]  /*8380*/  SHF.R.S32.HI R6, RZ, 0x1f, R22 ;  /* 0x0000001fff067819 */ /* 0x000fe20000011416 */
[----:B--2---:R-:W-:Y:S01]  /*8390*/  USHF.R.S32.HI UR10, URZ, 0x1f, UR12 ;  /* 0x0000001f3f0a7899 */ /* 0x004fe2000801140c */
[----:B------:R-:W-:Y:S02]  /*83a0*/  LOP3.LUT R22, R22, 0x7ffffffc, RZ, 0xc0, !PT ;  /* 0x7ffffffc16167812 */ /* 0x000fe400078ec0ff */
[----:B------:R-:W-:Y:S01]  /*83b0*/  LEA.HI R9, R6, R7, RZ, 0x3 ;  /* 0x0000000706097211 */ /* 0x000fe200078f18ff */
[----:B------:R-:W0:Y:S01]  /*83c0*/  LDC.64 R14, c[0x0][0xb40] ;  /* 0x0002d000ff0e7b82 */ /* 0x000e220000000a00 */
[----:B------:R-:W-:Y:S01]  /*83d0*/  LEA.HI R6, R3, R3, RZ, 0x1 ;  /* 0x0000000303067211 */ /* 0x000fe200078f08ff */
[----:B------:R-:W-:Y:S01]  /*83e0*/  IMAD.IADD R3, R2, 0x1, -R11 ;  /* 0x0000000102037824 */ /* 0x000fe200078e0a0b */
[----:B------:R-:W-:-:S03]  /*83f0*/  LOP3.LUT R10, R9, 0xfffffff8, RZ, 0xc0, !PT ;  /* 0xfffffff8090a7812 */ /* 0x000fc600078ec0ff */
[----:B------:R-:W-:Y:S01]  /*8400*/  IMAD R6, R6, -0x3, R5 ;  /* 0xfffffffd06067824 */ /* 0x000fe200078e0205 */
[----:B------:R-:W-:Y:S01]  /*8410*/  LEA.HI R5, R3, R3, RZ, 0x1 ;  /* 0x0000000303057211 */ /* 0x000fe200078f08ff */
[----:B------:R-:W-:Y:S01]  /*8420*/  IMAD.IADD R2, R7, 0x1, -R10 ;  /* 0x0000000107027824 */ /* 0x000fe200078e0a0a */
[----:B------:R-:W2:Y:S02]  /*8430*/  @P0 LDC R9, c[0x0][0xbec] ;  /* 0x0002fb00ff090b82 */ /* 0x000ea40000000800 */
[----:B------:R-:W-:Y:S02]  /*8440*/  LOP3.LUT R12, R5, 0x1ffffffe, RZ, 0xc0, !PT ;  /* 0x1ffffffe050c7812 */ /* 0x000fe400078ec0ff */
[----:B------:R-:W-:-:S03]  /*8450*/  SHF.R.S32.HI R5, RZ, 0x5, R8 ;  /* 0x00000005ff057819 */ /* 0x000fc60000011408 */
[----:B------:R-:W-:Y:S01]  /*8460*/  IMAD.IADD R12, R3, 0x1, -R12 ;  /* 0x00000001030c7824 */ /* 0x000fe200078e0a0c */
[----:B------:R-:W4:Y:S01]  /*8470*/  LDC.64 R10, c[0x0][0xbd8] ;  /* 0x0002f600ff0a7b82 */ /* 0x000f220000000a00 */
[----:B------:R-:W-:Y:S02]  /*8480*/  IMAD R5, R5, 0x10, R2 ;  /* 0x0000001005057824 */ /* 0x000fe400078e0202 */
[----:B------:R-:W-:Y:S02]  /*8490*/  IMAD.U32 R3, RZ, RZ, UR5 ;  /* 0x00000005ff037e24 */ /* 0x000fe4000f8e00ff */
[----:B------:R-:W-:Y:S02]  /*84a0*/  IMAD R5, R6, 0x40, R5 ;  /* 0x0000004006057824 */ /* 0x000fe400078e0205 */
[----:B------:R-:W-:Y:S01]  /*84b0*/  IMAD.U32 R2, RZ, RZ, UR4 ;  /* 0x00000004ff027e24 */ /* 0x000fe2000f8e00ff */
[----:B------:R-:W5:Y:S01]  /*84c0*/  @P0 LDC R13, c[0x0][0xbf0] ;  /* 0x0002fc00ff0d0b82 */ /* 0x000f620000000800 */
[----:B------:R-:W-:Y:S01]  /*84d0*/  IMAD.U32 R3, RZ, RZ, UR6 ;  /* 0x00000006ff037e24 */ /* 0x000fe2000f8e00ff */
[----:B------:R-:W-:Y:S01]  /*84e0*/  UIMAD.WIDE.U32 UR4, UR36, UR8, URZ ;  /* 0x00000008240472a5 */ /* 0x000fe2000f8e003f */
[----:B------:R-:W-:Y:S01]  /*84f0*/  IMAD R6, R12, 0x8, R5 ;  /* 0x000000080c067824 */ /* 0x000fe200078e0205 */
[----:B------:R-:W-:Y:S01]  /*8500*/  UIMAD UR6, UR36, UR9, UR7 ;  /* 0x00000009240672a4 */ /* 0x000fe2000f8e0207 */
[----:B0-----:R-:W-:-:S02]  /*8510*/  IMAD R12, R14, UR10, RZ ;  /* 0x0000000a0e0c7c24 */ /* 0x001fc4000f8e02ff */
[----:B---3--:R-:W-:Y:S01]  /*8520*/  IMAD R19, R19, R18, UR11 ;  /* 0x0000000b13137e24 */ /* 0x008fe2000f8e0212 */
[----:B------:R-:W0:Y:S01]  /*8530*/  @P0 LDC R23, c[0x0][0xbec] ;  /* 0x0002fb00ff170b82 */ /* 0x000e220000000800 */
[----:B------:R-:W-:Y:S02]  /*8540*/  UIADD3 UR6, UR5, UR6, URZ ;  /* 0x0000000605067290 */ /* 0x000fe4000fffe03f */
[----:B------:R-:W-:Y:S01]  /*8550*/  IMAD.U32 R7, RZ, RZ, UR5 ;  /* 0x00000005ff077e24 */ /* 0x000fe2000f8e00ff */
[----:B------:R-:W-:Y:S01]  /*8560*/  ULDC.64 UR8, c[0x0][0xb28] ;  /* 0x0002ca0000087ab9 */ /* 0x000fe20000000a00 */
[----:B-1----:R-:W-:Y:S02]  /*8570*/  IMAD R5, R16, 0xc0, R5 ;  /* 0x000000c010057824 */ /* 0x002fe400078e0205 */
[----:B------:R-:W-:Y:S01]  /*8580*/  IMAD.U32 R7, RZ, RZ, UR6 ;  /* 0x00000006ff077e24 */ /* 0x000fe2000f8e00ff */
[----:B------:R-:W1:Y:S01]  /*8590*/  @P0 LDC R20, c[0x0][0xbf0] ;  /* 0x0002fc00ff140b82 */ /* 0x000e620000000800 */
[C---:B----4-:R-:W-:Y:S01]  /*85a0*/  IMAD R8, R10.reuse, UR10, RZ ;  /* 0x0000000a0a087c24 */ /* 0x050fe2000f8e02ff */
[----:B------:R-:W-:Y:S01]  /*85b0*/  ULDC.64 UR6, c[0x0][0xb48] ;  /* 0x0002d20000067ab9 */ /* 0x000fe20000000a00 */
[----:B------:R-:W-:-:S04]  /*85c0*/  IMAD.WIDE.U32 R2, R10, UR12, R2 ;  /* 0x0000000c0a027c25 */ /* 0x000fc8000f8e0002 */
[----:B------:R-:W-:Y:S02]  /*85d0*/  IMAD R11, R11, UR12, R8 ;  /* 0x0000000c0b0b7c24 */ /* 0x000fe4000f8e0208 */
[----:B------:R-:W-:Y:S02]  /*85e0*/  IMAD R8, R16, 0xc0, R6 ;  /* 0x000000c010087824 */ /* 0x000fe400078e0206 */
[----:B------:R-:W-:Y:S01]  /*85f0*/  IMAD.U32 R6, RZ, RZ, UR4 ;  /* 0x00000004ff067e24 */ /* 0x000fe2000f8e00ff */
[----:B------:R-:W-:Y:S01]  /*8600*/  ULDC.64 UR4, c[0x0][0xbe0] ;  /* 0x0002f80000047ab9 */ /* 0x000fe20000000a00 */
[----:B--2---:R-:W-:-:S04]  /*8610*/  @P0 IMAD.HI.U32 R10, R8, R9, RZ ;  /* 0x00000009080a0227 */ /* 0x004fc800078e00ff */
[----:B------:R-:W-:Y:S01]  /*8620*/  IMAD.MOV.U32 R9, RZ, RZ, R8 ;  /* 0x000000ffff097224 */ /* 0x000fe200078e0008 */
[----:B-----5:R-:W-:Y:S01]  /*8630*/  @P0 SHF.R.U32.HI R9, RZ, R13, R10 ;  /* 0x0000000dff090219 */ /* 0x020fe2000001160a */
[----:B------:R-:W-:Y:S01]  /*8640*/  IMAD R13, R15, UR12, R12 ;  /* 0x0000000c0f0d7c24 */ /* 0x000fe2000f8e020c */
[----:B------:R-:W-:Y:S01]  /*8650*/  SHF.R.S32.HI R12, RZ, 0x1f, R19 ;  /* 0x0000001fff0c7819 */ /* 0x000fe20000011413 */
[----:B------:R-:W-:-:S04]  /*8660*/  IMAD.WIDE.U32 R6, R14, UR12, R6 ;  /* 0x0000000c0e067c25 */ /* 0x000fc8000f8e0006 */
[----:B------:R-:W-:Y:S02]  /*8670*/  IMAD.IADD R3, R3, 0x1, R11 ;  /* 0x0000000103037824 */ /* 0x000fe400078e020b */
[----:B0-----:R-:W-:-:S04]  /*8680*/  @P0 IMAD.HI.U32 R23, R8, R23, RZ ;  /* 0x0000001708170227 */ /* 0x001fc800078e00ff */
[----:B------:R-:W-:Y:S02]  /*8690*/  IMAD.IADD R7, R7, 0x1, R13 ;  /* 0x0000000107077824 */ /* 0x000fe400078e020d */
[----:B------:R-:W-:Y:S02]  /*86a0*/  IMAD R13, R12, UR6, RZ ;  /* 0x000000060c0d7c24 */ /* 0x000fe4000f8e02ff */
[----:B------:R-:W-:-:S04]  /*86b0*/  IMAD.WIDE.U32 R2, R19, UR4, R2 ;  /* 0x0000000413027c25 */ /* 0x000fc8000f8e0002 */
[----:B------:R-:W-:Y:S01]  /*86c0*/  IMAD.MOV.U32 R11, RZ, RZ, R8 ;  /* 0x000000ffff0b7224 */ /* 0x000fe200078e0008 */
[----:B-1----:R-:W-:Y:S01]  /*86d0*/  @P0 SHF.R.U32.HI R11, RZ, R20, R23 ;  /* 0x00000014ff0b0219 */ /* 0x002fe20000011617 */
        /* <DEDUP_REMOVED lines=39> */
[----:B------:R-:W-:Y:S01]  /*8950*/  VIADD R17, R5, 0x8 ;  /* 0x0000000805117836 */ /* 0x000fe20000000000 */
        /* <DEDUP_REMOVED lines=10> */
[----:B------:R-:W-:-:S03]  /*8a00*/  IMAD.IADD R19, R21, 0x1, -R22 ;  /* 0x0000000115137824 */ /* 0x000fc600078e0a16 */
[----:B------:R-:W1:Y:S01]  /*8a10*/  SHFL.IDX PT, R7, R9, 0x1, 0x1c1f ;  /* 0x003c1f0009077f89 */ /* 0x000e6200000e0000 */
[----:B------:R-:W-:Y:S02]  /*8a20*/  IMAD.SHL.U32 R19, R19, 0x2, RZ ;  /* 0x0000000213137824 */ /* 0x000fe400078e00ff */
        /* <DEDUP_REMOVED lines=52> */
.L_x_1889:
[----:B------:R-:W-:Y:S05]  /*8d70*/  BSYNC B0 ;  /* 0x0000000000007941 */ /* 0x000fea0003800000 */
.L_x_1888:
        /* <DEDUP_REMOVED lines=52> */
.L_x_1887:
        /* <DEDUP_REMOVED lines=59> */
.L_x_1852:
        /* <DEDUP_REMOVED lines=18> */
.L_x_1890:
[----:B------:R-:W-:Y:S01]  /*9590*/  ULDC UR41, c[0x0][0xc50] ;  /* 0x0003140000297ab9 */ /* 0x000fe20000000800 */
[----:B------:R-:W-:Y:S01]  /*95a0*/  UMOV UR36, UR6 ;  /* 0x0000000600247c82 */ /* 0x000fe20008000000 */
[----:B------:R-:W-:-:S11]  /*95b0*/  UISETP.NE.AND UP0, UPT, UR41, 0x1, UPT ;  /* 0x000000012900788c */ /* 0x000fd6000bf05270 */
[----:B------:R-:W-:Y:S01]  /*95c0*/  @UP0 ULDC UR4, c[0x0][0xc54] ;  /* 0x0003150000040ab9 */ /* 0x000fe20000000800 */
[----:B------:R-:W-:Y:S01]  /*95d0*/  @UP0 ULDC UR7, c[0x0][0xc58] ;  /* 0x0003160000070ab9 */ /* 0x000fe20000000800 */
[----:B------:R-:W-:-:S04]  /*95e0*/  UIMAD.WIDE.U32 UR4, UR6, UR4, URZ ;  /* 0x00000004060472a5 */ /* 0x000fc8000f8e003f */
[----:B------:R-:W-:-:S12]  /*95f0*/  @UP0 USHF.R.U32.HI UR36, URZ, UR7, UR5 ;  /* 0x000000073f240299 */ /* 0x000fd80008011605 */
.L_x_1891:
        /* <DEDUP_REMOVED lines=8> */
[----:B------:R-:W-:Y:S01]  /*9680*/  ULDC UR5, c[0x0][0x448] ;  /* 0x0001120000057ab9 */ /* 0x000fe20000000800 */
[----:B------:R-:W-:Y:S01]  /*9690*/  ULDC.64 UR6, c[0x0][0x418] ;  /* 0x0001060000067ab9 */ /* 0x000fe20000000a00 */
[----:B------:R-:W-:Y:S02]  /*96a0*/  UISETP.NE.AND UP1, UPT, UR5, 0x1, UPT ;  /* 0x000000010500788c */ /* 0x000fe4000bf25270 */
[----:B------:R-:W-:Y:S01]  /*96b0*/  UISETP.NE.U32.AND UP0, UPT, UR6, URZ, UPT ;  /* 0x0000003f0600728c */ /* 0x000fe2000bf05070 */
[----:B------:R-:W-:Y:S01]  /*96c0*/  UMOV UR8, 0xc0 ;  /* 0x000000c000087882 */ /* 0x000fe20000000000 */
[----:B------:R-:W-:Y:S02]  /*96d0*/  ULDC UR5, c[0x0][0x288] ;  /* 0x0000a20000057ab9 */ /* 0x000fe40000000800 */
[----:B------:R-:W-:Y:S01]  /*96e0*/  UISETP.NE.AND.EX UP0, UPT, UR7, URZ, UPT, UP0 ;  /* 0x0000003f0700728c */ /* 0x000fe2000bf05300 */
[----:B------:R-:W-:Y:S01]  /*96f0*/  ULDC UR6, c[0x0][0x424] ;  /* 0x0001090000067ab9 */ /* 0x000fe20000000800 */
[----:B------:R-:W-:-:S02]  /*9700*/  UIADD3 UR10, -UR5, 0x80, URZ ;  /* 0x00000080050a7890 */ /* 0x000fc4000fffe13f */
[----:B------:R-:W-:Y:S01]  /*9710*/  USEL UR7, UR6, 0x1, UP0 ;  /* 0x0000000106077887 */ /* 0x000fe20008000000 */
[----:B------:R-:W-:Y:S01]  /*9720*/  ULDC UR9, c[0x0][0x2f0] ;  /* 0x0000bc0000097ab9 */ /* 0x000fe20000000800 */
[----:B------:R-:W-:Y:S02]  /*9730*/  UMOV UR44, URZ ;  /* 0x0000003f002c7c82 */ /* 0x000fe40008000000 */
[----:B------:R-:W-:Y:S02]  /*9740*/  UIMAD UR10, UR7, UR9, UR10 ;  /* 0x00000009070a72a4 */ /* 0x000fe4000f8e020a */
[----:B------:R-:W-:Y:S02]  /*9750*/  UIMAD UR7, UR7, UR9, 0x7f ;  /* 0x0000007f070774a4 */ /* 0x000fe4000f8e0209 */
[----:B------:R-:W-:Y:S02]  /*9760*/  USHF.R.U32.HI UR9, URZ, 0x10, UR41 ;  /* 0x000000103f097899 */ /* 0x000fe40008011629 */
[----:B0-----:R-:W-:-:S02]  /*9770*/  UIMAD UR8, UR4, UR8, 0xbf ;  /* 0x000000bf040874a4 */ /* 0x001fc4000f8e0208 */
[----:B------:R-:W-:Y:S01]  /*9780*/  ULOP3.LUT UR41, UR41, 0xffff, URZ, 0xc0, !UPT ;  /* 0x0000ffff29297892 */ /* 0x000fe2000f8ec03f */
[----:B------:R-:W-:Y:S02]  /*9790*/  @UP1 ULDC UR4, c[0x0][0x44c] ;  /* 0x0001130000041ab9 */ /* 0x000fe40000000800 */
[----:B------:R-:W-:Y:S02]  /*97a0*/  UIMAD.WIDE.U32 UR4, UR8, UR4, URZ ;  /* 0x00000004080472a5 */ /* 0x000fe4000f8e003f */
[----:B------:R-:W-:Y:S01]  /*97b0*/  UMOV UR6, UR8 ;  /* 0x0000000800067c82 */ /* 0x000fe20008000000 */
[----:B------:R-:W-:Y:S02]  /*97c0*/  @UP1 ULDC UR8, c[0x0][0x450] ;  /* 0x0001140000081ab9 */ /* 0x000fe40000000800 */
[----:B------:R-:W-:Y:S02]  /*97d0*/  @UP1 USHF.R.U32.HI UR6, URZ, UR8, UR5 ;  /* 0x000000083f061299 */ /* 0x000fe40008011605 */
[----:B------:R-:W-:-:S02]  /*97e0*/  USHF.R.S32.HI UR5, URZ, 0x1f, UR7 ;  /* 0x0000001f3f057899 */ /* 0x000fc40008011407 */
[----:B------:R-:W-:Y:S02]  /*97f0*/  UIADD3 UR6, UR10, UR6, URZ ;  /* 0x000000060a067290 */ /* 0x000fe4000fffe03f */
[----:B------:R-:W-:Y:S02]  /*9800*/  ULEA.HI UR5, UR5, UR7, URZ, 0x7 ;  /* 0x0000000705057291 */ /* 0x000fe4000f8f383f */
[----:B------:R-:W-:Y:S02]  /*9810*/  USHF.R.S32.HI UR4, URZ, 0x1f, UR6 ;  /* 0x0000001f3f047899 */ /* 0x000fe40008011406 */
[----:B------:R-:W-:Y:S02]  /*9820*/  USHF.R.S32.HI UR5, URZ, 0x7, UR5 ;  /* 0x000000073f057899 */ /* 0x000fe40008011405 */
[----:B------:R-:W-:-:S04]  /*9830*/  ULEA.HI UR4, UR4, UR6, URZ, 0x7 ;  /* 0x0000000604047291 */ /* 0x000fc8000f8f383f */
        /* <DEDUP_REMOVED lines=41> */
.L_x_1893:
[----:B------:R-:W-:Y:S01]  /*9ad0*/  UIMAD UR40, UR41, UR44, URZ ;  /* 0x0000002c292872a4 */ /* 0x000fe2000f8e023f */
[----:B------:R-:W-:-:S05]  /*9ae0*/  IMAD.U32 R3, RZ, RZ, UR42 ;  /* 0x0000002aff037e24 */ /* 0x000fca000f8e00ff */
[----:B------:R-:W-:-:S05]  /*9af0*/  IMAD.U32 R4, RZ, RZ, UR40 ;  /* 0x00000028ff047e24 */ /* 0x000fca000f8e00ff */
[----:B------:R-:W-:Y:S01]  /*9b00*/  VIADDMNMX R3, R4, UR44, R3, PT ;  /* 0x0000002c04037c46 */ /* 0x000fe2000b800103 */
[----:B------:R-:W-:-:S03]  /*9b10*/  IMAD.MOV.U32 R4, RZ, RZ, 0x1 ;  /* 0x00000001ff047424 */ /* 0x000fc600078e00ff */
[----:B------:R-:W-:Y:S01]  /*9b20*/  R2UR UR39, R3 ;  /* 0x00000000032772ca */ /* 0x000fe200000e0000 */
[----:B------:R-:W-:-:S12]  /*9b30*/  IMAD.MOV.U32 R3, RZ, RZ, RZ ;  /* 0x000000ffff037224 */ /* 0x000fd800078e00ff */
[----:B------:R-:W-:-:S06]  /*9b40*/  UISETP.GT.AND UP0, UPT, UR39, UR40, UPT ;  /* 0x000000282700728c */ /* 0x000fcc000bf04270 */
[----:B------:R-:W-:-:S13]  /*9b50*/  PLOP3.LUT P0, PT, PT, PT, UP0, 0x80, 0x0 ;  /* 0x000000000000781c */ /* 0x000fda0003f0f008 */
        /* <DEDUP_REMOVED lines=24> */
.L_x_1894:
        /* <DEDUP_REMOVED lines=20> */
.L_x_1896:
        /* <DEDUP_REMOVED lines=15> */
.L_x_1895:
        /* <DEDUP_REMOVED lines=9> */
[----:B------:R-:W-:-:S04]  /*9fa0*/  IMAD.U32 R23, RZ, RZ, UR39 ;  /* 0x00000027ff177e24 */ /* 0x000fc8000f8e00ff */
[----:B------:R-:W-:Y:S01]  /*9fb0*/  VIADD R23, R23, 0xffffffff ;  /* 0xffffffff17177836 */ /* 0x000fe20000000000 */
[----:B0-----:R-:W-:-:S04]  /*9fc0*/  ISETP.NE.U32.AND P0, PT, R4, RZ, PT ;  /* 0x000000ff0400720c */ /* 0x001fc80003f05070 */
[----:B------:R-:W-:-:S04]  /*9fd0*/  ISETP.NE.AND.EX P1, PT, R5, RZ, PT, P0 ;  /* 0x000000ff0500720c */ /* 0x000fc80003f25300 */
[----:B------:R-:W-:Y:S02]  /*9fe0*/  P2R R27, PR, RZ, 0x2 ;  /* 0x00000002ff1b7803 */ /* 0x000fe40000000000 */
[----:B--2---:R-:W-:Y:S02]  /*9ff0*/  SHF.R.S32.HI R22, RZ, 0x1f, R24 ;  /* 0x0000001fff167819 */ /* 0x004fe40000011418 */
[----:B------:R-:W-:Y:S01]  /*a000*/  SEL R18, R24, RZ, !P1 ;  /* 0x000000ff18127207 */ /* 0x000fe20004800000 */
[----:B------:R-:W-:Y:S06]  /*a010*/  BRA.DIV UR4, `(.L_x_1897) ;  /* 0x0000002e04307947 */ /* 0x000fec000b800000 */
[----:B------:R0:W1:Y:S02]  /*a020*/  SHFL.IDX PT, R14, R16, RZ, 0x1f ;  /* 0x00001fff100e7589 */ /* 0x00006400000e0000 */
.L_x_1965:
[----:B-1----:R-:W-:Y:S02]  /*a030*/  ISETP.NE.AND P0, PT, R14, RZ, PT ;  /* 0x000000ff0e00720c */ /* 0x002fe40003f05270 */
[----:B------:R-:W-:-:S04]  /*a040*/  PLOP3.LUT P2, PT, PT, PT, PT, 0x8, 0x0 ;  /* 0x000000000000781c */ /* 0x000fc80003f4e170 */
[----:B------:R-:W-:-:S07]  /*a050*/  P2R R26, PR, RZ, 0x4 ;  /* 0x00000004ff1a7803 */ /* 0x000fce0000000000 */
[----:B------:R-:W-:Y:S05]  /*a060*/  @P0 BRA `(.L_x_1898) ;  /* 0x0000000000cc0947 */ /* 0x000fea0003800000 */
[----:B------:R-:W-:-:S03]  /*a070*/  UMOV UR4, 0xffffffff ;  /* 0xffffffff00047882 */ /* 0x000fc60000000000 */
[----:B------:R-:W-:Y:S05]  /*a080*/  BRA.DIV UR4, `(.L_x_1899) ;  /* 0x0000002e04347947 */ /* 0x000fea000b800000 */
[----:B------:R-:W-:-:S13]  /*a090*/  ELECT P6, URZ, PT ;  /* 0x00000000003f782f */ /* 0x000fda00038c0000 */
.L_x_1968:
        /* <DEDUP_REMOVED lines=23> */
.L_x_1900:
[----:B------:R-:W2:Y:S01]  /*a210*/  SYNCS.PHASECHK.TRANS64.TRYWAIT P0, [UR38+0x16840], R8 ;  /* 0x01684008ff0075a7 */ /* 0x000ea20008000166 */
[----:B------:R-:W-:Y:S01]  /*a220*/  ISETP.NE.AND P1, PT, R17, RZ, PT ;  /* 0x000000ff1100720c */ /* 0x000fe20003f25270 */
[----:B--2---:R-:W-:-:S12]  /*a230*/  @!P0 BRA `(.L_x_1901) ;  /* 0x0000002800e88947 */ /* 0x004fd80003800000 */
.L_x_1969:
[----:B------:R-:W-:Y:S05]  /*a240*/  @P1 BRA `(.L_x_1902) ;  /* 0x0000000000141947 */ /* 0x000fea0003800000 */
[----:B------:R-:W-:Y:S01]  /*a250*/  LOP3.LUT P0, RZ, R2, 0x1f, RZ, 0xc0, !PT ;  /* 0x0000001f02ff7812 */ /* 0x000fe2000780c0ff */
[----:B------:R-:W-:-:S04]  /*a260*/  IMAD.MOV.U32 R0, RZ, RZ, 0x4000 ;  /* 0x00004000ff007424 */ /* 0x000fc800078e00ff */
[----:B------:R3:W-:Y:S08]  /*a270*/  SYNCS.ARRIVE.TRANS64 RZ, [UR38+0x16830], R0 ;  /* 0x01683000ffff79a7 */ /* 0x0007f00008000026 */
[----:B---3--:R-:W-:Y:S05]  /*a280*/  @!P0 BRA `(.L_x_1902) ;  /* 0x0000000000048947 */ /* 0x008fea0003800000 */
[----:B------:R-:W-:Y:S01]  /*a290*/  BPT.TRAP 0x1 ;  /* 0x000000040000795c */ /* 0x000fe20000300000 */
.L_x_1902:
[----:B------:R-:W-:Y:S01]  /*a2a0*/  R2UR UR11, R23 ;  /* 0x00000000170b72ca */ /* 0x000fe200000e0000 */
[----:B------:R-:W-:Y:S01]  /*a2b0*/  ULDC.64 UR4, c[0x0][0x198] ;  /* 0x0000660000047ab9 */ /* 0x000fe20000000a00 */
[----:B-----5:R-:W-:Y:S01]  /*a2c0*/  R2UR UR13, R18 ;  /* 0x00000000120d72ca */ /* 0x020fe200000e0000 */
[----:B------:R-:W-:Y:S01]  /*a2d0*/  UIADD3 UR4, UP0, UR4, 0x370, URZ ;  /* 0x0000037004047890 */ /* 0x000fe2000ff1e03f */
[----:B------:R-:W-:Y:S01]  /*a2e0*/  PLOP3.LUT P0, PT, PT, PT, PT, 0x80, 0x0 ;  /* 0x000000000000781c */ /* 0x000fe20003f0f070 */
[----:B------:R-:W-:Y:S02]  /*a2f0*/  UIADD3 UR8, UR38, 0xe400, URZ ;  /* 0x0000e40026087890 */ /* 0x000fe4000fffe03f */
[----:B------:R-:W-:Y:S01]  /*a300*/  UIADD3 UR9, UR38, 0x16830, URZ ;  /* 0x0001683026097890 */ /* 0x000fe2000fffe03f */
[----:B------:R-:W-:Y:S01]  /*a310*/  P2R R26, PR, RZ, 0x1 ;  /* 0x00000001ff1a7803 */ /* 0x000fe20000000000 */
[----:B------:R-:W-:Y:S01]  /*a320*/  UIADD3.X UR5, URZ, UR5, URZ, UP0, !UPT ;  /* 0x000000053f057290 */ /* 0x000fe200087fe43f */
[----:B------:R-:W-:Y:S01]  /*a330*/  UMOV UR6, 0x0 ;  /* 0x0000000000067882 */ /* 0x000fe20000000000 */
[----:B------:R-:W-:-:S02]  /*a340*/  UMOV UR7, 0x14f00000 ;  /* 0x14f0000000077882 */ /* 0x000fc40000000000 */
[----:B------:R-:W-:Y:S01]  /*a350*/  USHF.L.U32 UR11, UR11, 0x7, URZ ;  /* 0x000000070b0b7899 */ /* 0x000fe2000800063f */
[----:B------:R-:W-:Y:S01]  /*a360*/  UMOV UR10, URZ ;  /* 0x0000003f000a7c82 */ /* 0x000fe20008000000 */
[----:B------:R-:W-:-:S07]  /*a370*/  UMOV UR12, UR36 ;  /* 0x00000024000c7c82 */ /* 0x000fce0008000000 */
[----:B------:R3:W-:Y:S02]  /*a380*/  UTMALDG.4D [UR8], [UR4], desc[UR6] ;  /* 0x00000608040075b4 */ /* 0x0007e40008019000 */
[----:B---3--:R-:W-:Y:S01]  /*a390*/  NOP ;  /* 0x0000000000007918 */ /* 0x008fe20000000000 */
.L_x_1898:
        /* <DEDUP_REMOVED lines=24> */
[----:B--2---:R-:W-:Y:S02]  /*a520*/  IMAD.MOV.U32 R8, RZ, RZ, 0x70 ;  /* 0x00000070ff087424 */ /* 0x004fe400078e00ff */
[----:B------:R-:W-:Y:S02]  /*a530*/  IMAD.MOV.U32 R12, RZ, RZ, 0x1 ;  /* 0x00000001ff0c7424 */ /* 0x000fe400078e00ff */
[----:B------:R-:W-:-:S07]  /*a540*/  IMAD.MOV.U32 R13, RZ, RZ, RZ ;  /* 0x000000ffff0d7224 */ /* 0x000fce00078e00ff */
[----:B------:R-:W-:-:S07]  /*a550*/  LEPC R20, `(.L_x_1903) ;  /* 0x000000001014794e */ /* 0x000fce0000000000 */
[----:B01----:R-:W-:Y:S05]  /*a560*/  CALL.ABS.NOINC R14 ;  /* 0x000000000e007343 */ /* 0x003fea0003c00000 */
.L_x_1903:
[----:B------:R-:W3:Y:S01]  /*a570*/  LDC R0, c[0x0][0x448] ;  /* 0x00011200ff007b82 */ /* 0x000ee20000000800 */
[----:B------:R-:W4:Y:S01]  /*a580*/  S2R R9, SR_CTAID.X ;  /* 0x0000000000097919 */ /* 0x000f220000002500 */
[----:B--2---:R-:W-:Y:S01]  /*a590*/  IMAD.SHL.U32 R3, R2, 0x10, RZ ;  /* 0x0000001002037824 */ /* 0x004fe200078e00ff */
[----:B------:R-:W-:Y:S01]  /*a5a0*/  SHF.R.U32.HI R12, RZ, 0x3, R17 ;  /* 0x00000003ff0c7819 */ /* 0x000fe20000011611 */
[----:B------:R-:W-:Y:S01]  /*a5b0*/  UMOV UR4, UR48 ;  /* 0x0000003000047c82 */ /* 0x000fe20008000000 */
[----:B------:R-:W-:Y:S01]  /*a5c0*/  UMOV UR5, UR45 ;  /* 0x0000002d00057c82 */ /* 0x000fe20008000000 */
[----:B------:R-:W-:Y:S01]  /*a5d0*/  ULDC.64 UR6, c[0x0][0x2c8] ;  /* 0x0000b20000067ab9 */ /* 0x000fe20000000a00 */
[----:B-1----:R-:W-:Y:S02]  /*a5e0*/  LOP3.LUT R4, R12, 0x70, R3, 0xf8, !PT ;  /* 0x000000700c047812 */ /* 0x002fe400078ef803 */
[----:B---3--:R-:W-:-:S03]  /*a5f0*/  ISETP.NE.AND P0, PT, R0, 0x1, PT ;  /* 0x000000010000780c */ /* 0x008fc60003f05270 */
[----:B----4-:R-:W-:Y:S02]  /*a600*/  IMAD R13, R9, 0xc0, R4 ;  /* 0x000000c0090d7824 */ /* 0x010fe400078e0204 */
[----:B------:R-:W1:Y:S02]  /*a610*/  LDC.64 R4, c[0x0][0x2e0] ;  /* 0x0000b800ff047b82 */ /* 0x000e640000000a00 */
[----:B------:R-:W-:Y:S02]  /*a620*/  VIADD R11, R13, 0x80 ;  /* 0x000000800d0b7836 */ /* 0x000fe40000000000 */
[----:B------:R-:W-:-:S04]  /*a630*/  IMAD.MOV.U32 R15, RZ, RZ, R13 ;  /* 0x000000ffff0f7224 */ /* 0x000fc800078e000d */
[----:B------:R-:W2:Y:S08]  /*a640*/  @P0 LDC R6, c[0x0][0x44c] ;  /* 0x00011300ff060b82 */ /* 0x000eb00000000800 */
[----:B------:R-:W3:Y:S08]  /*a650*/  @P0 LDC R10, c[0x0][0x44c] ;  /* 0x00011300ff0a0b82 */ /* 0x000ef00000000800 */
[----:B------:R-:W4:Y:S08]  /*a660*/  @P0 LDC R8, c[0x0][0x450] ;  /* 0x00011400ff080b82 */ /* 0x000f300000000800 */
[----:B------:R-:W5:Y:S01]  /*a670*/  @P0 LDC R7, c[0x0][0x450] ;  /* 0x00011400ff070b82 */ /* 0x000f620000000800 */
[----:B--2---:R-:W-:-:S04]  /*a680*/  @P0 IMAD.HI.U32 R3, R13, R6, RZ ;  /* 0x000000060d030227 */ /* 0x004fc800078e00ff */
[----:B---3--:R-:W-:Y:S01]  /*a690*/  @P0 IMAD.HI.U32 R6, R11, R10, RZ ;  /* 0x0000000a0b060227 */ /* 0x008fe200078e00ff */
[----:B----4-:R-:W-:-:S03]  /*a6a0*/  @P0 SHF.R.U32.HI R15, RZ, R8, R3 ;  /* 0x00000008ff0f0219 */ /* 0x010fc60000011603 */
[----:B------:R-:W-:Y:S02]  /*a6b0*/  IMAD.MOV.U32 R3, RZ, RZ, R11 ;  /* 0x000000ffff037224 */ /* 0x000fe400078e000b */
[----:B------:R-:W-:Y:S01]  /*a6c0*/  IMAD.MOV R8, RZ, RZ, -R15 ;  /* 0x000000ffff087224 */ /* 0x000fe200078e0a0f */
[----:B-----5:R-:W-:Y:S01]  /*a6d0*/  @P0 SHF.R.U32.HI R3, RZ, R7, R6 ;  /* 0x00000007ff030219 */ /* 0x020fe20000011606 */
[----:B-1----:R-:W-:Y:S02]  /*a6e0*/  IMAD R6, R19, R4, RZ ;  /* 0x0000000413067224 */ /* 0x002fe400078e02ff */
[----:B------:R-:W-:Y:S01]  /*a6f0*/  IMAD R13, R0, R8, R13 ;  /* 0x00000008000d7224 */ /* 0x000fe200078e020d */
[----:B------:R-:W-:Y:S01]  /*a700*/  SHF.R.S32.HI R10, RZ, 0x1f, R3 ;  /* 0x0000001fff0a7819 */ /* 0x000fe20000011403 */
[C---:B------:R-:W-:Y:S01]  /*a710*/  IMAD R7, R25.reuse, R5, R6 ;  /* 0x0000000519077224 */ /* 0x040fe200078e0206 */
[----:B------:R-:W-:Y:S01]  /*a720*/  SHF.R.S32.HI R6, RZ, 0x1f, R15 ;  /* 0x0000001fff067819 */ /* 0x000fe2000001140f */
[----:B------:R-:W-:Y:S01]  /*a730*/  IMAD.WIDE.U32 R4, R25, R4, UR4 ;  /* 0x0000000419047e25 */ /* 0x000fe2000f8e0004 */
[----:B------:R-:W-:-:S03]  /*a740*/  ULDC.64 UR4, c[0x0][0x2d0] ;  /* 0x0000b40000047ab9 */ /* 0x000fc60000000a00 */
[----:B------:R-:W-:Y:S02]  /*a750*/  IMAD R6, R6, UR4, RZ ;  /* 0x0000000406067c24 */ /* 0x000fe4000f8e02ff */
[----:B------:R-:W-:Y:S02]  /*a760*/  IMAD.IADD R5, R5, 0x1, R7 ;  /* 0x0000000105057824 */ /* 0x000fe400078e0207 */
[----:B------:R-:W-:Y:S02]  /*a770*/  IMAD.MOV R8, RZ, RZ, -R3 ;  /* 0x000000ffff087224 */ /* 0x000fe400078e0a03 */
[C---:B------:R-:W-:Y:S02]  /*a780*/  IMAD R19, R15.reuse, UR5, R6 ;  /* 0x000000050f137c24 */ /* 0x040fe4000f8e0206 */
[----:B------:R-:W-:-:S04]  /*a790*/  IMAD.WIDE.U32 R6, R15, UR4, R4 ;  /* 0x000000040f067c25 */ /* 0x000fc8000f8e0004 */
[----:B------:R-:W-:Y:S01]  /*a7a0*/  IMAD R11, R0, R8, R11 ;  /* 0x00000008000b7224 */ /* 0x000fe200078e020b */
[----:B------:R-:W-:Y:S01]  /*a7b0*/  SHF.R.S32.HI R8, RZ, 0x1f, R13 ;  /* 0x0000001fff087819 */ /* 0x000fe2000001140d */
[----:B------:R-:W-:Y:S02]  /*a7c0*/  IMAD R10, R10, UR4, RZ ;  /* 0x000000040a0a7c24 */ /* 0x000fe4000f8e02ff */
[----:B------:R-:W-:Y:S02]  /*a7d0*/  IMAD.IADD R7, R7, 0x1, R19 ;  /* 0x0000000107077824 */ /* 0x000fe400078e0213 */
[----:B------:R-:W-:-:S04]  /*a7e0*/  IMAD.WIDE.U32 R4, R3, UR4, R4 ;  /* 0x0000000403047c25 */ /* 0x000fc8000f8e0004 */
[----:B------:R-:W-:Y:S01]  /*a7f0*/  IMAD R19, R3, UR5, R10 ;  /* 0x0000000503137c24 */ /* 0x000fe2000f8e020a */
[----:B------:R-:W-:Y:S01]  /*a800*/  SHF.R.S32.HI R3, RZ, 0x1f, R11 ;  /* 0x0000001fff037819 */ /* 0x000fe2000001140b */
[----:B------:R-:W-:Y:S01]  /*a810*/  IMAD R8, R8, UR6, RZ ;  /* 0x0000000608087c24 */ /* 0x000fe2000f8e02ff */
[----:B------:R-:W-:Y:S01]  /*a820*/  ULDC.64 UR4, c[0x0][0x280] ;  /* 0x0000a00000047ab9 */ /* 0x000fe20000000a00 */
[----:B------:R-:W-:-:S04]  /*a830*/  IMAD.WIDE.U32 R6, R13, UR6, R6 ;  /* 0x000000060d067c25 */ /* 0x000fc8000f8e0006 */
[----:B------:R-:W-:Y:S02]  /*a840*/  IMAD R15, R13, UR7, R8 ;  /* 0x000000070d0f7c24 */ /* 0x000fe4000f8e0208 */
[----:B------:R-:W-:Y:S02]  /*a850*/  IMAD R8, R3, UR6, RZ ;  /* 0x0000000603087c24 */ /* 0x000fe4000f8e02ff */
[----:B------:R-:W-:Y:S02]  /*a860*/  IMAD.IADD R5, R5, 0x1, R19 ;  /* 0x0000000105057824 */ /* 0x000fe400078e0213 */
[----:B------:R-:W-:Y:S01]  /*a870*/  IMAD R3, R11, UR7, R8 ;  /* 0x000000070b037c24 */ /* 0x000fe2000f8e0208 */
[----:B------:R-:W-:Y:S01]  /*a880*/  LEA R8, P0, R6, UR4, 0x1 ;  /* 0x0000000406087c11 */ /* 0x000fe2000f8008ff */
[----:B------:R-:W-:Y:S02]  /*a890*/  IMAD.IADD R7, R7, 0x1, R15 ;  /* 0x0000000107077824 */ /* 0x000fe400078e020f */
[----:B------:R-:W-:-:S03]  /*a8a0*/  IMAD.WIDE.U32 R4, R11, UR6, R4 ;  /* 0x000000060b047c25 */ /* 0x000fc6000f8e0004 */
[----:B------:R-:W-:Y:S01]  /*a8b0*/  LEA.HI.X R7, R6, UR5, R7, 0x1, P0 ;  /* 0x0000000506077c11 */ /* 0x000fe200080f0c07 */
[----:B------:R-:W-:Y:S01]  /*a8c0*/  IMAD.SHL.U32 R19, R2, 0x8, RZ ;  /* 0x0000000802137824 */ /* 0x000fe200078e00ff */
[C---:B------:R-:W-:Y:S01]  /*a8d0*/  LEA R6, P0, R4.reuse, UR4, 0x1 ;  /* 0x0000000404067c11 */ /* 0x040fe2000f8008ff */
[----:B------:R-:W-:Y:S01]  /*a8e0*/  IMAD.IADD R3, R5, 0x1, R3 ;  /* 0x0000000105037824 */ /* 0x000fe200078e0203 */
[----:B------:R-:W-:Y:S01]  /*a8f0*/  ULDC UR4, c[0x0][0x2b8] ;  /* 0x0000ae0000047ab9 */ /* 0x000fe20000000800 */
[----:B------:R-:W-:Y:S01]  /*a900*/  IMAD.SHL.U32 R10, R17, 0x8, RZ ;  /* 0x00000008110a7824 */ /* 0x000fe200078e00ff */
[C---:B------:R-:W-:Y:S02]  /*a910*/  LOP3.LUT R5, R19.reuse, 0x1f8, RZ, 0xc0, !PT ;  /* 0x000001f813057812 */ /* 0x040fe400078ec0ff */
[----:B------:R-:W-:Y:S02]  /*a920*/  LOP3.LUT R19, R19, 0x38, RZ, 0xc0, !PT ;  /* 0x0000003813137812 */ /* 0x000fe400078ec0ff */
[----:B------:R-:W-:-:S02]  /*a930*/  LEA.HI.X R3, R4, UR5, R3, 0x1, P0 ;  /* 0x0000000504037c11 */ /* 0x000fc400080f0c03 */
[----:B------:R-:W-:Y:S01]  /*a940*/  ISETP.GE.AND P0, PT, R19, UR4, PT ;  /* 0x0000000413007c0c */ /* 0x000fe2000bf06270 */
[----:B------:R-:W-:Y:S01]  /*a950*/  UMOV UR4, 0xffffffff ;  /* 0xffffffff00047882 */ /* 0x000fe20000000000 */
[----:B------:R-:W-:-:S04]  /*a960*/  LOP3.LUT R5, R5, 0x38, R2, 0x78, !PT ;  /* 0x0000003805057812 */ /* 0x000fc800078e7802 */
[----:B------:R-:W-:Y:S01]  /*a970*/  LOP3.LUT R10, R5, 0x200, R10, 0xf8, !PT ;  /* 0x00000200050a7812 */ /* 0x000fe200078ef80a */
[----:B------:R-:W-:Y:S06]  /*a980*/  BRA.DIV UR4, `(.L_x_1904) ;  /* 0x00000026042c7947 */ /* 0x000fec000b800000 */
[----:B------:R-:W1:Y:S01]  /*a990*/  SHFL.IDX PT, R14, R8, RZ, 0x181f ;  /* 0x00181fff080e7589 */ /* 0x000e6200000e0000 */
[----:B------:R-:W-:Y:S01]  /*a9a0*/  ULDC UR4, c[0x0][0x288] ;  /* 0x0000a20000047ab9 */ /* 0x000fe20000000800 */
[----:B------:R-:W-:Y:S02]  /*a9b0*/  IMAD R9, R9, 0xc0, R12 ;  /* 0x000000c009097824 */ /* 0x000fe400078e020c */
        /* <DEDUP_REMOVED lines=80> */
[----:B------:R-:W-:Y:S01]  /*aec0*/  @!P1 LEA R21, R10, UR38, 0x1 ;  /* 0x000000260a159c11 */ /* 0x000fe2000f8e08ff */
[----:B------:R-:W4:Y:S01]  /*aed0*/  SHFL.IDX PT, R3, R3, 0x3, 0x181f ;  /* 0x00781f0003037f89 */ /* 0x000f2200000e0000 */
[----:B-1----:R-:W-:-:S03]  /*aee0*/  @!P1 LEA R4, P3, R19, R14, 0x1 ;  /* 0x0000000e13049211 */ /* 0x002fc600078608ff */
[----:B------:R1:W0:Y:S02]  /*aef0*/  SHFL.IDX PT, R14, R6, 0x3, 0x181f ;  /* 0x00781f00060e7f89 */ /* 0x00022400000e0000 */
[----:B------:R-:W-:-:S05]  /*af00*/  @!P1 IMAD.X R5, RZ, RZ, R8, P3 ;  /* 0x000000ffff059224 */ /* 0x000fca00018e0608 */
[----:B------:R2:W-:Y:S02]  /*af10*/  @!P1 LDGSTS.E.BYPASS.LTC128B.128 [R21+0xcc00], desc[UR46][R4.64], !P0 ;  /* 0x0cc0000004159fae */ /* 0x0005e4000c101d6e */
[----:B--2---:R-:W-:-:S05]  /*af20*/  @!P2 LEA R4, P1, R19, R20, 0x1 ;  /* 0x000000141304a211 */ /* 0x004fca00078208ff */
[----:B---3--:R-:W-:Y:S01]  /*af30*/  @!P2 IMAD.X R5, RZ, RZ, R7, P1 ;  /* 0x000000ffff05a224 */ /* 0x008fe200008e0607 */
[----:B------:R-:W-:-:S05]  /*af40*/  @!P2 LEA R7, R10, UR38, 0x1 ;  /* 0x000000260a07ac11 */ /* 0x000fca000f8e08ff */
[----:B0---4-:R1:W-:Y:S02]  /*af50*/  @!P2 LDGSTS.E.BYPASS.LTC128B.128 [R7+0xd400], desc[UR46][R4.64], !P0 ;  /* 0x0d4000000407afae */ /* 0x0113e4000c101d6e */
.L_x_1994:
[----:B------:R-:W-:-:S05]  /*af60*/  VIADD R9, R9, 0xb0 ;  /* 0x000000b009097836 */ /* 0x000fca0000000000 */
[----:B------:R-:W-:Y:S01]  /*af70*/  ISETP.GE.AND P1, PT, R9, R0, PT ;  /* 0x000000000900720c */ /* 0x000fe20003f26270 */
[----:B------:R-:W-:-:S05]  /*af80*/  IMAD.MOV.U32 R0, RZ, RZ, 0x1 ;  /* 0x00000001ff007424 */ /* 0x000fca00078e00ff */
[----:B------:R-:W-:-:S07]  /*af90*/  SHF.L.U32 R0, R0, 0x1f, RZ ;  /* 0x0000001f00007819 */ /* 0x000fce00000006ff */
[----:B-1----:R-:W-:-:S05]  /*afa0*/  @!P1 LEA R4, P2, R19, R14, 0x1 ;  /* 0x0000000e13049211 */ /* 0x002fca00078408ff */
[----:B------:R-:W-:Y:S01]  /*afb0*/  @!P1 IMAD.X R5, RZ, RZ, R3, P2 ;  /* 0x000000ffff059224 */ /* 0x000fe200010e0603 */
[----:B------:R-:W-:-:S05]  /*afc0*/  @!P1 LEA R3, R10, UR38, 0x1 ;  /* 0x000000260a039c11 */ /* 0x000fca000f8e08ff */
        /* <DEDUP_REMOVED lines=9> */
[----:B------:R-:W1:Y:S02]  /*b060*/  SYNCS.PHASECHK.TRANS64.TRYWAIT P0, [UR38+0x16820], R0 ;  /* 0x01682000ff0075a7 */ /* 0x000e640008000166 */
[----:B01----:R-:W-:Y:S05]  /*b070*/  @!P0 BRA `(.L_x_1905) ;  /* 0x0000002c00088947 */ /* 0x003fea0003800000 */
.L_x_1995:
[----:B------:R-:W-:Y:S01]  /*b080*/  UIADD3 UR6, UR39, -0x2, URZ ;  /* 0xfffffffe27067890 */ /* 0x000fe2000fffe03f */
[----:B------:R-:W-:Y:S02]  /*b090*/  IMAD.MOV.U32 R12, RZ, RZ, 0x1 ;  /* 0x00000001ff0c7424 */ /* 0x000fe400078e00ff */
[----:B0-----:R-:W-:Y:S01]  /*b0a0*/  IMAD.MOV.U32 R0, RZ, RZ, RZ ;  /* 0x000000ffff007224 */ /* 0x001fe200078e00ff */
[----:B------:R-:W-:-:S06]  /*b0b0*/  UISETP.GE.AND UP0, UPT, UR6, UR40, UPT ;  /* 0x000000280600728c */ /* 0x000fcc000bf06270 */
[----:B------:R-:W-:-:S13]  /*b0c0*/  PLOP3.LUT P0, PT, PT, PT, UP0, 0x80, 0x0 ;  /* 0x000000000000781c */ /* 0x000fda0003f0f008 */
[----:B------:R-:W-:Y:S05]  /*b0d0*/  @!P0 BRA `(.L_x_1906) ;  /* 0x0000001000e48947 */ /* 0x000fea0003800000 */
[----:B------:R-:W-:Y:S01]  /*b0e0*/  UIADD3 UR4, UR41, 0x1, URZ ;  /* 0x0000000129047890 */ /* 0x000fe2000fffe03f */
[----:B------:R-:W-:Y:S01]  /*b0f0*/  LOP3.LUT R3, RZ, UR40, RZ, 0x33, !PT ;  /* 0x00000028ff037c12 */ /* 0x000fe2000f8e33ff */
[----:B------:R-:W-:Y:S01]  /*b100*/  IMAD.MOV.U32 R12, RZ, RZ, 0x1 ;  /* 0x00000001ff0c7424 */ /* 0x000fe200078e00ff */
[----:B------:R-:W-:Y:S01]  /*b110*/  LOP3.LUT R8, R2, 0x1f, RZ, 0xc0, !PT ;  /* 0x0000001f02087812 */ /* 0x000fe200078ec0ff */
[----:B------:R-:W-:Y:S01]  /*b120*/  UIMAD UR4, UR4, UR44, URZ ;  /* 0x0000002c040472a4 */ /* 0x000fe2000f8e023f */
[----:B------:R-:W-:-:S03]  /*b130*/  IMAD.MOV.U32 R6, RZ, RZ, R18 ;  /* 0x000000ffff067224 */ /* 0x000fc600078e0012 */
[----:B------:R-:W-:-:S04]  /*b140*/  UISETP.LT.AND UP0, UPT, UR42, UR4, UPT ;  /* 0x000000042a00728c */ /* 0x000fc8000bf01270 */
[----:B------:R-:W-:-:S06]  /*b150*/  USEL UR4, UR42, UR4, UP0 ;  /* 0x000000042a047287 */ /* 0x000fcc0008000000 */
[----:B------:R-:W-:-:S05]  /*b160*/  IMAD R4, RZ, RZ, -UR4 ;  /* 0x80000004ff047e24 */ /* 0x000fca000f8e02ff */
[----:B------:R-:W-:-:S04]  /*b170*/  VIADDMNMX R3, R4, 0x1, R3, !PT ;  /* 0x0000000104037846 */ /* 0x000fc80007800103 */
[----:B------:R-:W-:Y:S02]  /*b180*/  R2UR UR5, R3 ;  /* 0x00000000030572ca */ /* 0x000fe400000e0000 */
[----:B------:R-:W-:-:S11]  /*b190*/  LOP3.LUT R3, RZ, UR4, RZ, 0x33, !PT ;  /* 0x00000004ff037c12 */ /* 0x000fd6000f8e33ff */
[----:B------:R-:W-:Y:S02]  /*b1a0*/  UIADD3 UR7, UR5, -0x2, URZ ;  /* 0xfffffffe05077890 */ /* 0x000fe4000fffe03f */
[----:B------:R-:W-:-:S04]  /*b1b0*/  UIADD3 UR4, UR4, UR5, URZ ;  /* 0x0000000504047290 */ /* 0x000fc8000fffe03f */
[----:B------:R-:W-:Y:S01]  /*b1c0*/  ISETP.NE.AND P0, PT, R3, UR7, PT ;  /* 0x0000000703007c0c */ /* 0x000fe2000bf05270 */
[----:B------:R-:W-:Y:S02]  /*b1d0*/  IMAD.U32 R3, RZ, RZ, UR6 ;  /* 0x00000006ff037e24 */ /* 0x000fe4000f8e00ff */
[----:B------:R-:W-:-:S05]  /*b1e0*/  IMAD.U32 R9, RZ, RZ, UR4 ;  /* 0x00000004ff097e24 */ /* 0x000fca000f8e00ff */
[----:B------:R-:W-:-:S05]  /*b1f0*/  LOP3.LUT R9, R9, 0x1, RZ, 0xc0, !PT ;  /* 0x0000000109097812 */ /* 0x000fca00078ec0ff */
[----:B------:R-:W-:Y:S05]  /*b200*/  @!P0 BRA `(.L_x_1907) ;  /* 0x0000000c001c8947 */ /* 0x000fea0003800000 */
[----:B------:R-:W-:Y:S01]  /*b210*/  R2UR UR5, R9 ;  /* 0x00000000090572ca */ /* 0x000fe200000e0000 */
[----:B------:R-:W-:Y:S01]  /*b220*/  BSSY B0, `(.L_x_1907) ;  /* 0x00000c5000007945 */ /* 0x000fe20003800000 */
[----:B------:R-:W-:Y:S02]  /*b230*/  IMAD.MOV.U32 R10, RZ, RZ, 0x1 ;  /* 0x00000001ff0a7424 */ /* 0x000fe400078e00ff */
[----:B------:R-:W-:-:S09]  /*b240*/  IMAD.MOV.U32 R6, RZ, RZ, R18 ;  /* 0x000000ffff067224 */ /* 0x000fd200078e0012 */
[----:B------:R-:W-:-:S06]  /*b250*/  UIADD3 UR4, UR4, -UR5, URZ ;  /* 0x8000000504047290 */ /* 0x000fcc000fffe03f */
[----:B------:R-:W-:-:S07]  /*b260*/  IMAD.U32 R11, RZ, RZ, UR4 ;  /* 0x00000004ff0b7e24 */ /* 0x000fce000f8e00ff */
.L_x_1934:
[----:B------:R-:W-:Y:S01]  /*b270*/  ISETP.NE.AND P0, PT, R26, RZ, PT ;  /* 0x000000ff1a00720c */ /* 0x000fe20003f05270 */
[----:B------:R-:W-:Y:S01]  /*b280*/  VIADD R11, R11, 0xfffffffe ;  /* 0xfffffffe0b0b7836 */ /* 0x000fe20000000000 */
[----:B------:R-:W-:Y:S04]  /*b290*/  BSSY B1, `(.L_x_1908) ;  /* 0x000005b000017945 */ /* 0x000fe80003800000 */
[----:B------:R-:W-:-:S07]  /*b2a0*/  ISETP.NE.AND P1, PT, R11, RZ, PT ;  /* 0x000000ff0b00720c */ /* 0x000fce0003f25270 */
[----:B------:R-:W-:Y:S06]  /*b2b0*/  @!P0 BRA `(.L_x_1909) ;  /* 0x0000000400608947 */ /* 0x000fec0003800000 */
[----:B------:R-:W-:Y:S01]  /*b2c0*/  ISETP.NE.AND P0, PT, R27, RZ, PT ;  /* 0x000000ff1b00720c */ /* 0x000fe20003f05270 */
[----:B------:R-:W-:Y:S01]  /*b2d0*/  IMAD.MOV.U32 R14, RZ, RZ, R3 ;  /* 0x000000ffff0e7224 */ /* 0x000fe200078e0003 */
        /* <DEDUP_REMOVED lines=21> */
.L_x_1910:
[----:B------:R-:W1:Y:S01]  /*b430*/  SYNCS.PHASECHK.TRANS64.TRYWAIT P0, [UR38+0x16848], R12 ;  /* 0x0168480cff0075a7 */ /* 0x000e620008000166 */
[----:B------:R-:W-:Y:S01]  /*b440*/  BSSY B2, `(.L_x_1911) ;  /* 0x0000003000027945 */ /* 0x000fe20003800000 */
[----:B------:R-:W-:-:S03]  /*b450*/  ISETP.NE.AND P2, PT, R17, RZ, PT ;  /* 0x000000ff1100720c */ /* 0x000fc60003f45270 */
[----:B-1----:R-:W-:Y:S10]  /*b460*/  @!P0 BRA `(.L_x_1912) ;  /* 0x0000002800248947 */ /* 0x002ff40003800000 */
.L_x_1996:
[----:B------:R-:W-:Y:S05]  /*b470*/  BSYNC B2 ;  /* 0x0000000000027941 */ /* 0x000fea0003800000 */
.L_x_1911:
[----:B------:R-:W-:Y:S04]  /*b480*/  BSSY B2, `(.L_x_1913) ;  /* 0x0000007000027945 */ /* 0x000fe80003800000 */
[----:B------:R-:W-:Y:S05]  /*b490*/  @P2 BRA `(.L_x_1914) ;  /* 0x0000000000142947 */ /* 0x000fea0003800000 */
[----:B------:R-:W-:Y:S01]  /*b4a0*/  ISETP.NE.AND P0, PT, R8, RZ, PT ;  /* 0x000000ff0800720c */ /* 0x000fe20003f05270 */
[----:B0-----:R-:W-:-:S04]  /*b4b0*/  IMAD.MOV.U32 R4, RZ, RZ, 0x4000 ;  /* 0x00004000ff047424 */ /* 0x001fc800078e00ff */
[----:B------:R1:W-:Y:S08]  /*b4c0*/  SYNCS.ARRIVE.TRANS64 RZ, [UR38+0x16838], R4 ;  /* 0x01683804ffff79a7 */ /* 0x0003f00008000026 */
[----:B-1----:R-:W-:Y:S05]  /*b4d0*/  @!P0 BRA `(.L_x_1914) ;  /* 0x0000000000048947 */ /* 0x002fea0003800000 */
[----:B------:R-:W-:Y:S01]  /*b4e0*/  BPT.TRAP 0x1 ;  /* 0x000000040000795c */ /* 0x000fe20000300000 */
.L_x_1914:
[----:B------:R-:W-:Y:S05]  /*b4f0*/  BSYNC B2 ;  /* 0x0000000000027941 */ /* 0x000fea0003800000 */
.L_x_1913:
        /* <DEDUP_REMOVED lines=11> */
.L_x_1915:
        /* <DEDUP_REMOVED lines=10> */
.L_x_1997:
[----:B------:R-:W-:Y:S05]  /*b650*/  BSYNC B2 ;  /* 0x0000000000027941 */ /* 0x000fea0003800000 */
.L_x_1916:
        /* <DEDUP_REMOVED lines=9> */
.L_x_1919:
[----:B------:R-:W-:Y:S05]  /*b6f0*/  BSYNC B2 ;  /* 0x0000000000027941 */ /* 0x000fea0003800000 */
.L_x_1918:
        /* <DEDUP_REMOVED lines=10> */
.L_x_1920:
        /* <DEDUP_REMOVED lines=10> */
.L_x_1909:
[----:B------:R-:W-:Y:S05]  /*b840*/  BSYNC B1 ;  /* 0x0000000000017941 */ /* 0x000fea0003800000 */
.L_x_1908:
[----:B------:R-:W-:Y:S01]  /*b850*/  ISETP.NE.AND P0, PT, R26, RZ, PT ;  /* 0x000000ff1a00720c */ /* 0x000fe20003f05270 */
[----:B------:R-:W-:Y:S01]  /*b860*/  BSSY B1, `(.L_x_1921) ;  /* 0x000005d000017945 */ /* 0x000fe20003800000 */
[----:B------:R-:W-:-:S11]  /*b870*/  LOP3.LUT R12, R10, 0x1, RZ, 0x3c, !PT ;  /* 0x000000010a0c7812 */ /* 0x000fd600078e3cff */
[----:B------:R-:W-:Y:S05]  /*b880*/  @!P0 BRA `(.L_x_1922) ;  /* 0x0000000400688947 */ /* 0x000fea0003800000 */
[----:B------:R-:W-:Y:S01]  /*b890*/  ISETP.NE.AND P0, PT, R27, RZ, PT ;  /* 0x000000ff1b00720c */ /* 0x000fe20003f05270 */
[----:B------:R-:W-:Y:S01]  /*b8a0*/  VIADD R13, R3, 0xffffffff ;  /* 0xffffffff030d7836 */ /* 0x000fe20000000000 */
        /* <DEDUP_REMOVED lines=21> */
.L_x_1923:
[----:B------:R-:W1:Y:S01]  /*ba00*/  SYNCS.PHASECHK.TRANS64.TRYWAIT P0, [UR38+0x16840], R14 ;  /* 0x0168400eff0075a7 */ /* 0x000e620008000166 */
[----:B------:R-:W-:Y:S01]  /*ba10*/  BSSY B2, `(.L_x_1924) ;  /* 0x0000003000027945 */ /* 0x000fe20003800000 */
[----:B------:R-:W-:-:S03]  /*ba20*/  ISETP.NE.AND P2, PT, R17, RZ, PT ;  /* 0x000000ff1100720c */ /* 0x000fc60003f45270 */
[----:B-1----:R-:W-:Y:S10]  /*ba30*/  @!P0 BRA `(.L_x_1925) ;  /* 0x0000002000e08947 */ /* 0x002ff40003800000 */
.L_x_1998:
[----:B------:R-:W-:Y:S05]  /*ba40*/  BSYNC B2 ;  /* 0x0000000000027941 */ /* 0x000fea0003800000 */
.L_x_1924:
[----:B------:R-:W-:Y:S04]  /*ba50*/  BSSY B2, `(.L_x_1926) ;  /* 0x0000007000027945 */ /* 0x000fe80003800000 */
[----:B------:R-:W-:Y:S05]  /*ba60*/  @P2 BRA `(.L_x_1927) ;  /* 0x0000000000142947 */ /* 0x000fea0003800000 */
[----:B------:R-:W-:Y:S01]  /*ba70*/  ISETP.NE.AND P0, PT, R8, RZ, PT ;  /* 0x000000ff0800720c */ /* 0x000fe20003f05270 */
[----:B0-----:R-:W-:-:S04]  /*ba80*/  IMAD.MOV.U32 R4, RZ, RZ, 0x4000 ;  /* 0x00004000ff047424 */ /* 0x001fc800078e00ff */
[----:B------:R1:W-:Y:S08]  /*ba90*/  SYNCS.ARRIVE.TRANS64 RZ, [UR38+0x16830], R4 ;  /* 0x01683004ffff79a7 */ /* 0x0003f00008000026 */
[----:B-1----:R-:W-:Y:S05]  /*baa0*/  @!P0 BRA `(.L_x_1927) ;  /* 0x0000000000048947 */ /* 0x002fea0003800000 */
[----:B------:R-:W-:Y:S01]  /*bab0*/  BPT.TRAP 0x1 ;  /* 0x000000040000795c */ /* 0x000fe20000300000 */
.L_x_1927:
[----:B------:R-:W-:Y:S05]  /*bac0*/  BSYNC B2 ;  /* 0x0000000000027941 */ /* 0x000fea0003800000 */
.L_x_1926:
        /* <DEDUP_REMOVED lines=11> */
.L_x_1928:
        /* <DEDUP_REMOVED lines=12> */
.L_x_1999:
[----:B------:R-:W-:Y:S05]  /*bc40*/  BSYNC B2 ;  /* 0x0000000000027941 */ /* 0x000fea0003800000 */
.L_x_1929:
        /* <DEDUP_REMOVED lines=9> */
.L_x_1932:
[----:B------:R-:W-:Y:S05]  /*bce0*/  BSYNC B2 ;  /* 0x0000000000027941 */ /* 0x000fea0003800000 */
.L_x_1931:
        /* <DEDUP_REMOVED lines=10> */
.L_x_1933:
        /* <DEDUP_REMOVED lines=10> */
.L_x_1922:
[----:B------:R-:W-:Y:S05]  /*be30*/  BSYNC B1 ;  /* 0x0000000000017941 */ /* 0x000fea0003800000 */
.L_x_1921:
[----:B------:R-:W-:Y:S02]  /*be40*/  VIADD R3, R3, 0xfffffffe ;  /* 0xfffffffe03037836 */ /* 0x000fe40000000000 */
[----:B------:R-:W-:Y:S01]  /*be50*/  IMAD.MOV.U32 R10, RZ, RZ, R12 ;  /* 0x000000ffff0a7224 */ /* 0x000fe200078e000c */
[----:B------:R-:W-:Y:S06]  /*be60*/  @P1 BRA `(.L_x_1934) ;  /* 0xfffffff400001947 */ /* 0x000fec000383ffff */
[----:B------:R-:W-:Y:S05]  /*be70*/  BSYNC B0 ;  /* 0x0000000000007941 */ /* 0x000fea0003800000 */
.L_x_1907:
[----:B------:R-:W-:Y:S01]  /*be80*/  ISETP.NE.AND P0, PT, R9, RZ, PT ;  /* 0x000000ff0900720c */ /* 0x000fe20003f05270 */
[----:B------:R-:W-:-:S12]  /*be90*/  BSSY B0, `(.L_x_1906) ;  /* 0x000005d000007945 */ /* 0x000fd80003800000 */
[----:B------:R-:W-:Y:S05]  /*bea0*/  @!P0 BRA `(.L_x_1935) ;  /* 0x00000004006c8947 */ /* 0x000fea0003800000 */
[----:B------:R-:W-:Y:S01]  /*beb0*/  ISETP.NE.AND P1, PT, R26, RZ, PT ;  /* 0x000000ff1a00720c */ /* 0x000fe20003f25270 */
[----:B------:R-:W-:-:S12]  /*bec0*/  IMAD.MOV.U32 R0, RZ, RZ, 0x1 ;  /* 0x00000001ff007424 */ /* 0x000fd800078e00ff */
[----:B------:R-:W-:Y:S05]  /*bed0*/  @!P1 BRA `(.L_x_1935) ;  /* 0x0000000400609947 */ /* 0x000fea0003800000 */
[----:B------:R-:W-:Y:S02]  /*bee0*/  ISETP.NE.AND P1, PT, R27, RZ, PT ;  /* 0x000000ff1b00720c */ /* 0x000fe40003f25270 */
        /* <DEDUP_REMOVED lines=21> */
.L_x_1936:
[----:B------:R-:W1:Y:S01]  /*c040*/  SYNCS.PHASECHK.TRANS64.TRYWAIT P0, [UR38+0x16848], R9 ;  /* 0x01684809ff0075a7 */ /* 0x000e620008000166 */
[----:B------:R-:W-:Y:S01]  /*c050*/  BSSY B1, `(.L_x_1937) ;  /* 0x0000003000017945 */ /* 0x000fe20003800000 */
[----:B------:R-:W-:-:S03]  /*c060*/  ISETP.NE.AND P1, PT, R17, RZ, PT ;  /* 0x000000ff1100720c */ /* 0x000fc60003f25270 */
[----:B-1----:R-:W-:Y:S10]  /*c070*/  @!P0 BRA `(.L_x_1938) ;  /* 0x0000001c00808947 */ /* 0x002ff40003800000 */
.L_x_2000:
[----:B------:R-:W-:Y:S05]  /*c080*/  BSYNC B1 ;  /* 0x0000000000017941 */ /* 0x000fea0003800000 */
.L_x_1937:
[----:B------:R-:W-:Y:S04]  /*c090*/  BSSY B1, `(.L_x_1939) ;  /* 0x0000007000017945 */ /* 0x000fe80003800000 */
[----:B------:R-:W-:Y:S05]  /*c0a0*/  @P1 BRA `(.L_x_1940) ;  /* 0x0000000000141947 */ /* 0x000fea0003800000 */
[----:B------:R-:W-:Y:S01]  /*c0b0*/  ISETP.NE.AND P0, PT, R8, RZ, PT ;  /* 0x000000ff0800720c */ /* 0x000fe20003f05270 */
[----:B0-----:R-:W-:-:S04]  /*c0c0*/  IMAD.MOV.U32 R4, RZ, RZ, 0x4000 ;  /* 0x00004000ff047424 */ /* 0x001fc800078e00ff */
[----:B------:R1:W-:Y:S08]  /*c0d0*/  SYNCS.ARRIVE.TRANS64 RZ, [UR38+0x16838], R4 ;  /* 0x01683804ffff79a7 */ /* 0x0003f00008000026 */
[----:B-1----:R-:W-:Y:S05]  /*c0e0*/  @!P0 BRA `(.L_x_1940) ;  /* 0x0000000000048947 */ /* 0x002fea0003800000 */
[----:B------:R-:W-:Y:S01]  /*c0f0*/  BPT.TRAP 0x1 ;  /* 0x000000040000795c */ /* 0x000fe20000300000 */
.L_x_1940:
[----:B------:R-:W-:Y:S05]  /*c100*/  BSYNC B1 ;  /* 0x0000000000017941 */ /* 0x000fea0003800000 */
.L_x_1939:
        /* <DEDUP_REMOVED lines=11> */
.L_x_1941:
        /* <DEDUP_REMOVED lines=11> */
.L_x_2001:
[----:B------:R-:W-:Y:S05]  /*c270*/  BSYNC B1 ;  /* 0x0000000000017941 */ /* 0x000fea0003800000 */
.L_x_1942:
        /* <DEDUP_REMOVED lines=9> */
.L_x_1945:
[----:B------:R-:W-:Y:S05]  /*c310*/  BSYNC B1 ;  /* 0x0000000000017941 */ /* 0x000fea0003800000 */
.L_x_1944:
        /* <DEDUP_REMOVED lines=10> */
.L_x_1946:
        /* <DEDUP_REMOVED lines=10> */
.L_x_1935:
[----:B------:R-:W-:Y:S05]  /*c460*/  BSYNC B0 ;  /* 0x0000000000007941 */ /* 0x000fea0003800000 */
.L_x_1906:
[----:B------:R-:W-:Y:S01]  /*c470*/  ISETP.NE.AND P0, PT, R26, RZ, PT ;  /* 0x000000ff1a00720c */ /* 0x000fe20003f05270 */
        /* <DEDUP_REMOVED lines=8> */
.L_x_2002:
[----:B------:R-:W-:Y:S05]  /*c500*/  BSYNC B1 ;  /* 0x0000000000017941 */ /* 0x000fea0003800000 */
.L_x_1949:
[----:B------:R-:W-:Y:S04]  /*c510*/  BSSY B1, `(.L_x_1951) ;  /* 0x0000007000017945 */ /* 0x000fe80003800000 */
[----:B------:R-:W-:Y:S05]  /*c520*/  @P1 BRA `(.L_x_1952) ;  /* 0x0000000000141947 */ /* 0x000fea0003800000 */
[----:B------:R-:W-:Y:S01]  /*c530*/  LOP3.LUT P0, RZ, R2, 0x1f, RZ, 0xc0, !PT ;  /* 0x0000001f02ff7812 */ /* 0x000fe2000780c0ff */
[----:B0-----:R-:W-:-:S04]  /*c540*/  IMAD.MOV.U32 R3, RZ, RZ, 0x4000 ;  /* 0x00004000ff037424 */ /* 0x001fc800078e00ff */
[----:B------:R1:W-:Y:S08]  /*c550*/  SYNCS.ARRIVE.TRANS64 RZ, [R4+URZ+0x16850], R3 ;  /* 0x0168500304ff79a7 */ /* 0x0003f0000800003f */
[----:B------:R-:W-:Y:S05]  /*c560*/  @!P0 BRA `(.L_x_1952) ;  /* 0x0000000000048947 */ /* 0x000fea0003800000 */
[----:B------:R-:W-:Y:S01]  /*c570*/  BPT.TRAP 0x1 ;  /* 0x000000040000795c */ /* 0x000fe20000300000 */
.L_x_1952:
[----:B------:R-:W-:Y:S05]  /*c580*/  BSYNC B1 ;  /* 0x0000000000017941 */ /* 0x000fea0003800000 */
.L_x_1951:
        /* <DEDUP_REMOVED lines=13> */
.L_x_1953:
        /* <DEDUP_REMOVED lines=8> */
.L_x_1948:
[----:B------:R-:W-:Y:S05]  /*c6e0*/  BSYNC B0 ;  /* 0x0000000000007941 */ /* 0x000fea0003800000 */
.L_x_1947:
[----:B------:R-:W-:Y:S02]  /*c6f0*/  VIADD R0, R0, 0x1 ;  /* 0x0000000100007836 */ /* 0x000fe40000000000 */
[----:B01----:R-:W-:-:S03]  /*c700*/  IMAD.MOV.U32 R4, RZ, RZ, RZ ;  /* 0x000000ffff047224 */ /* 0x003fc600078e00ff */
[----:B------:R-:W-:-:S04]  /*c710*/  ISETP.NE.AND P0, PT, R0, 0x2, PT ;  /* 0x000000020000780c */ /* 0x000fc80003f05270 */
[----:B------:R-:W-:Y:S02]  /*c720*/  SEL R5, RZ, 0x1, P0 ;  /* 0x00000001ff057807 */ /* 0x000fe40000000000 */
[----:B------:R-:W-:Y:S02]  /*c730*/  SEL R3, R0, RZ, P0 ;  /* 0x000000ff00037207 */ /* 0x000fe40000000000 */
[----:B------:R-:W-:-:S07]  /*c740*/  LOP3.LUT R0, R12, R5, RZ, 0x3c, !PT ;  /* 0x000000050c007212 */ /* 0x000fce00078e3cff */
.L_x_1892:
[----:B------:R-:W0:Y:S01]  /*c750*/  S2R R5, SR_CgaCtaId ;  /* 0x0000000000057919 */ /* 0x000e220000008800 */
[----:B------:R-:W-:Y:S02]  /*c760*/  MOV R2, 0x400 ;  /* 0x0000040000027802 */ /* 0x000fe40000000f00 */
[----:B------:R-:W-:Y:S02]  /*c770*/  SHF.L.U32 R4, R4, 0x1f, RZ ;  /* 0x0000001f04047819 */ /* 0x000fe400000006ff */
[----:B0-----:R-:W-:-:S04]  /*c780*/  LEA R17, R5, R2, 0x18 ;  /* 0x0000000205117211 */ /* 0x001fc800078ec0ff */
[----:B------:R-:W0:Y:S02]  /*c790*/  SYNCS.PHASECHK.TRANS64.TRYWAIT P0, [R17+URZ+0x16820], R4 ;  /* 0x01682004110075a7 */ /* 0x000e24000800017f */
[----:B0-----:R-:W-:Y:S05]  /*c7a0*/  @!P0 BRA `(.L_x_1954) ;  /* 0x0000001400f88947 */ /* 0x001fea0003800000 */
.L_x_2003:
[----:B------:R-:W-:-:S03]  /*c7b0*/  UMOV UR4, 0xffffffff ;  /* 0xffffffff00047882 */ /* 0x000fc60000000000 */
[----:B------:R-:W-:Y:S05]  /*c7c0*/  BRA.DIV UR4, `(.L_x_1955) ;  /* 0x0000001a04047947 */ /* 0x000fea000b800000 */
[----:B------:R1:W2:Y:S02]  /*c7d0*/  SHFL.IDX PT, R14, R16, RZ, 0x1f ;  /* 0x00001fff100e7589 */ /* 0x0002a400000e0000 */
.L_x_2006:
[----:B--2---:R-:W-:-:S13]  /*c7e0*/  ISETP.NE.AND P0, PT, R14, RZ, PT ;  /* 0x000000ff0e00720c */ /* 0x004fda0003f05270 */
[----:B------:R-:W-:Y:S05]  /*c7f0*/  @P0 BRA `(.L_x_1854) ;  /* 0x0000000000880947 */ /* 0x000fea0003800000 */
[----:B------:R-:W-:-:S03]  /*c800*/  UMOV UR4, 0xffffffff ;  /* 0xffffffff00047882 */ /* 0x000fc60000000000 */
[----:B------:R-:W-:Y:S05]  /*c810*/  BRA.DIV UR4, `(.L_x_1956) ;  /* 0x0000001a04187947 */ /* 0x000fea000b800000 */
[----:B------:R-:W-:-:S13]  /*c820*/  ELECT P6, URZ, PT ;  /* 0x00000000003f782f */ /* 0x000fda00038c0000 */
.L_x_2009:
[----:B------:R-:W-:Y:S05]  /*c830*/  @!P6 BRA `(.L_x_1854) ;  /* 0x000000000078e947 */ /* 0x000fea0003800000 */
[----:B------:R-:W-:-:S06]  /*c840*/  ULOP3.LUT UR4, UR43, 0x2, URZ, 0xfc, !UPT ;  /* 0x000000022b047892 */ /* 0x000fcc000f8efc3f */
[----:B------:R-:W-:-:S05]  /*c850*/  IMAD.U32 R2, RZ, RZ, UR4 ;  /* 0x00000004ff027e24 */ /* 0x000fca000f8e00ff */
[----:B------:R-:W-:-:S13]  /*c860*/  ISETP.NE.AND P2, PT, R2, 0x3, PT ;  /* 0x000000030200780c */ /* 0x000fda0003f45270 */
[----:B------:R-:W-:Y:S05]  /*c870*/  @!P2 BRA `(.L_x_1957) ;  /* 0x000000000004a947 */ /* 0x000fea0003800000 */
[----:B------:R-:W-:Y:S01]  /*c880*/  BPT.TRAP 0x1 ;  /* 0x000000040000795c */ /* 0x000fe20000300000 */
.L_x_1957:
[----:B------:R-:W-:Y:S01]  /*c890*/  VIADD R6, R17, 0x16840 ;  /* 0x0001684011067836 */ /* 0x000fe20000000000 */
[----:B0-----:R-:W-:Y:S01]  /*c8a0*/  SHF.L.U32 R4, R0, 0x1f, RZ ;  /* 0x0000001f00047819 */ /* 0x001fe200000006ff */
        /* <DEDUP_REMOVED lines=10> */
.L_x_2010:
[----:B------:R-:W2:Y:S02]  /*c950*/  SYNCS.PHASECHK.TRANS64.TRYWAIT P0, [R5+URZ], R2 ;  /* 0x00000002050075a7 */ /* 0x000ea4000800017f */
[----:B--2---:R-:W-:Y:S05]  /*c960*/  @!P0 BRA `(.L_x_1959) ;  /* 0x0000001400f88947 */ /* 0x004fea0003800000 */
.L_x_2011:
[----:B------:R-:W-:Y:S05]  /*c970*/  @!P2 BRA `(.L_x_1960) ;  /* 0x000000000004a947 */ /* 0x000fea0003800000 */
[----:B------:R-:W-:Y:S01]  /*c980*/  BPT.TRAP 0x1 ;  /* 0x000000040000795c */ /* 0x000fe20000300000 */
.L_x_1960:
[----:B------:R-:W-:-:S04]  /*c990*/  VIADD R0, R17, 0x16860 ;  /* 0x0001686011007836 */ /* 0x000fc80000000000 */
[----:B------:R-:W-:-:S04]  /*c9a0*/  IMAD R3, R3, 0x8, R0 ;  /* 0x0000000803037824 */ /* 0x000fc800078e0200 */
[----:B------:R-:W3:Y:S02]  /*c9b0*/  SYNCS.PHASECHK.TRANS64.TRYWAIT P0, [R3+URZ], R4 ;  /* 0x00000004030075a7 */ /* 0x000ee4000800017f */
[----:B---3--:R-:W-:Y:S05]  /*c9c0*/  @!P0 BRA `(.L_x_1961) ;  /* 0x0000001400f48947 */ /* 0x008fea0003800000 */
.L_x_2012:
[----:B------:R-:W-:-:S07]  /*c9d0*/  IMAD R9, R9, 0x8, R0 ;  /* 0x0000000809097824 */ /* 0x000fce00078e0200 */
.L_x_1962:
[----:B----4-:R4:W0:Y:S02]  /*c9e0*/  SYNCS.PHASECHK.TRANS64.TRYWAIT P0, [R9+URZ], R2 ;  /* 0x00000002090075a7 */ /* 0x010824000800017f */
[----:B0-----:R-:W-:Y:S05]  /*c9f0*/  @!P0 NANOSLEEP.SYNCS 0x989680 ;  /* 0x009896800000895d */ /* 0x001fea0003900000 */
[----:B------:R-:W0:Y:S02]  /*ca00*/  @!P0 SYNCS.PHASECHK.TRANS64 P0, [R9+URZ], R2 ;  /* 0x00000002090085a7 */ /* 0x000e24000800007f */
[----:B0-----:R-:W-:Y:S05]  /*ca10*/  @!P0 BRA `(.L_x_1962) ;  /* 0xfffffffc00f08947 */ /* 0x001fea000383ffff */
.L_x_1854:
[----:B------:R-:W-:Y:S05]  /*ca20*/  BSYNC B6 ;  /* 0x0000000000067941 */ /* 0x000fea0003800000 */
.L_x_1851:
[----:B------:R-:W-:Y:S05]  /*ca30*/  EXIT ;  /* 0x000000000000794d */ /* 0x000fea0003800000 */
.L_x_1858:
[----:B0-----:R-:W-:-:S04]  /*ca40*/  IMAD.U32 R3, RZ, RZ, UR39 ;  /* 0x00000027ff037e24 */ /* 0x001fc8000f8e00ff */
[----:B------:R0:W1:Y:S03]  /*ca50*/  SYNCS.PHASECHK.TRANS64.TRYWAIT P0, [R3+URZ+0x16800], R0 ;  /* 0x01680000030075a7 */ /* 0x000066000800017f */
[----:B-1----:R-:W-:Y:S05]  /*ca60*/  @!P0 NANOSLEEP.SYNCS 0x989680 ;  /* 0x009896800000895d */ /* 0x002fea0003900000 */
[----:B------:R-:W1:Y:S02]  /*ca70*/  @!P0 SYNCS.PHASECHK.TRANS64 P0, [R3+URZ+0x16800], R0 ;  /* 0x01680000030085a7 */ /* 0x000e64000800007f */
[----:B-1----:R-:W-:Y:S05]  /*ca80*/  @!P0 BRA `(.L_x_1858) ;  /* 0xfffffffc00ec8947 */ /* 0x002fea000383ffff */
[----:B------:R-:W-:Y:S05]  /*ca90*/  BRA `(.L_x_1963) ;  /* 0xffffff4800287947 */ /* 0x000fea000383ffff */
.L_x_1862:
[----:B-1----:R-:W-:-:S04]  /*caa0*/  IMAD.U32 R3, RZ, RZ, UR39 ;  /* 0x00000027ff037e24 */ /* 0x002fc8000f8e00ff */
[----:B------:R1:W2:Y:S03]  /*cab0*/  SYNCS.PHASECHK.TRANS64.TRYWAIT P2, [R3+URZ+0x16830], R0 ;  /* 0x01683000030075a7 */ /* 0x0002a6000804017f */
[----:B--2---:R-:W-:Y:S05]  /*cac0*/  @!P2 NANOSLEEP.SYNCS 0x989680 ;  /* 0x009896800000a95d */ /* 0x004fea0003900000 */
[----:B------:R-:W2:Y:S02]  /*cad0*/  @!P2 SYNCS.PHASECHK.TRANS64 P2, [R3+URZ+0x16830], R0 ;  /* 0x016830000300a5a7 */ /* 0x000ea4000804007f */
[----:B--2---:R-:W-:Y:S05]  /*cae0*/  @!P2 BRA `(.L_x_1862) ;  /* 0xfffffffc00eca947 */ /* 0x004fea000383ffff */
[----:B------:R-:W-:Y:S05]  /*caf0*/  BRA `(.L_x_1861) ;  /* 0xffffff4800487947 */ /* 0x000fea000383ffff */
.L_x_1867:
[----:B-1----:R-:W-:-:S04]  /*cb00*/  IMAD.U32 R8, RZ, RZ, UR10 ;  /* 0x0000000aff087e24 */ /* 0x002fc8000f8e00ff */
[----:B------:R1:W2:Y:S03]  /*cb10*/  SYNCS.PHASECHK.TRANS64.TRYWAIT P3, [R8+URZ+0x16830], R3 ;  /* 0x01683003080075a7 */ /* 0x0002a6000806017f */
[----:B--2---:R-:W-:Y:S05]  /*cb20*/  @!P3 NANOSLEEP.SYNCS 0x989680 ;  /* 0x009896800000b95d */ /* 0x004fea0003900000 */
[----:B------:R-:W2:Y:S02]  /*cb30*/  @!P3 SYNCS.PHASECHK.TRANS64 P3, [R8+URZ+0x16830], R3 ;  /* 0x016830030800b5a7 */ /* 0x000ea4000806007f */
[----:B--2---:R-:W-:Y:S05]  /*cb40*/  @!P3 BRA `(.L_x_1867) ;  /* 0xfffffffc00ecb947 */ /* 0x004fea000383ffff */
[----:B------:R-:W-:Y:S05]  /*cb50*/  BRA `(.L_x_1864) ;  /* 0xffffff6c00307947 */ /* 0x000fea000383ffff */
.L_x_1871:
[----:B-1----:R-:W-:-:S04]  /*cb60*/  IMAD.U32 R8, RZ, RZ, UR10 ;  /* 0x0000000aff087e24 */ /* 0x002fc8000f8e00ff */
[----:B------:R1:W2:Y:S03]  /*cb70*/  SYNCS.PHASECHK.TRANS64.TRYWAIT P3, [R8+URZ+0x16850], R3 ;  /* 0x01685003080075a7 */ /* 0x0002a6000806017f */
[----:B--2---:R-:W-:Y:S05]  /*cb80*/  @!P3 NANOSLEEP.SYNCS 0x989680 ;  /* 0x009896800000b95d */ /* 0x004fea0003900000 */
[----:B------:R-:W2:Y:S02]  /*cb90*/  @!P3 SYNCS.PHASECHK.TRANS64 P3, [R8+URZ+0x16850], R3 ;  /* 0x016850030800b5a7 */ /* 0x000ea4000806007f */
[----:B--2---:R-:W-:Y:S05]  /*cba0*/  @!P3 BRA `(.L_x_1871) ;  /* 0xfffffffc00ecb947 */ /* 0x004fea000383ffff */
[----:B------:R-:W-:Y:S05]  /*cbb0*/  BRA `(.L_x_1868) ;  /* 0xffffff6c00a87947 */ /* 0x000fea000383ffff */
.L_x_1877:
[----:B-1----:R-:W-:-:S04]  /*cbc0*/  IMAD.U32 R6, RZ, RZ, UR10 ;  /* 0x0000000aff067e24 */ /* 0x002fc8000f8e00ff */
[----:B------:R1:W2:Y:S03]  /*cbd0*/  SYNCS.PHASECHK.TRANS64.TRYWAIT P2, [R6+URZ+0x16830], R3 ;  /* 0x01683003060075a7 */ /* 0x0002a6000804017f */
[----:B--2---:R-:W-:Y:S05]  /*cbe0*/  @!P2 NANOSLEEP.SYNCS 0x989680 ;  /* 0x009896800000a95d */ /* 0x004fea0003900000 */
[----:B------:R-:W2:Y:S02]  /*cbf0*/  @!P2 SYNCS.PHASECHK.TRANS64 P2, [R6+URZ+0x16830], R3 ;  /* 0x016830030600a5a7 */ /* 0x000ea4000804007f */
[----:B--2---:R-:W-:Y:S05]  /*cc00*/  @!P2 BRA `(.L_x_1877) ;  /* 0xfffffffc00eca947 */ /* 0x004fea000383ffff */
[----:B------:R-:W-:Y:S05]  /*cc10*/  BRA `(.L_x_1874) ;  /* 0xffffff9000a47947 */ /* 0x000fea000383ffff */
.L_x_1881:
[----:B-1----:R-:W-:-:S04]  /*cc20*/  IMAD.U32 R6, RZ, RZ, UR10 ;  /* 0x0000000aff067e24 */ /* 0x002fc8000f8e00ff */
[----:B------:R1:W2:Y:S03]  /*cc30*/  SYNCS.PHASECHK.TRANS64.TRYWAIT P2, [R6+URZ+0x16850], R3 ;  /* 0x01685003060075a7 */ /* 0x0002a6000804017f */
[----:B--2---:R-:W-:Y:S05]  /*cc40*/  @!P2 NANOSLEEP.SYNCS 0x989680 ;  /* 0x009896800000a95d */ /* 0x004fea0003900000 */
[----:B------:R-:W2:Y:S02]  /*cc50*/  @!P2 SYNCS.PHASECHK.TRANS64 P2, [R6+URZ+0x16850], R3 ;  /* 0x016850030600a5a7 */ /* 0x000ea4000804007f */
[----:B--2---:R-:W-:Y:S05]  /*cc60*/  @!P2 BRA `(.L_x_1881) ;  /* 0xfffffffc00eca947 */ /* 0x004fea000383ffff */
[----:B------:R-:W-:Y:S05]  /*cc70*/  BRA `(.L_x_1878) ;  /* 0xffffff9400187947 */ /* 0x000fea000383ffff */
.L_x_1886:
[----:B-1----:R-:W-:-:S04]  /*cc80*/  IMAD.U32 R7, RZ, RZ, UR7 ;  /* 0x00000007ff077e24 */ /* 0x002fc8000f8e00ff */
[----:B------:R1:W2:Y:S03]  /*cc90*/  SYNCS.PHASECHK.TRANS64.TRYWAIT P0, [R7+URZ+0x16850], R0 ;  /* 0x01685000070075a7 */ /* 0x0002a6000800017f */
[----:B--2---:R-:W-:Y:S05]  /*cca0*/  @!P0 NANOSLEEP.SYNCS 0x989680 ;  /* 0x009896800000895d */ /* 0x004fea0003900000 */
[----:B------:R-:W2:Y:S02]  /*ccb0*/  @!P0 SYNCS.PHASECHK.TRANS64 P0, [R7+URZ+0x16850], R0 ;  /* 0x01685000070085a7 */ /* 0x000ea4000800007f */
[----:B--2---:R-:W-:Y:S05]  /*ccc0*/  @!P0 BRA `(.L_x_1886) ;  /* 0xfffffffc00ec8947 */ /* 0x004fea000383ffff */
[----:B------:R-:W-:Y:S05]  /*ccd0*/  BRA `(.L_x_1885) ;  /* 0xffffffac006c7947 */ /* 0x000fea000383ffff */
.L_x_1897:
[----:B------:R-:W-:Y:S02]  /*cce0*/  IMAD.MOV.U32 R13, RZ, RZ, R16 ;  /* 0x000000ffff0d7224 */ /* 0x000fe400078e0010 */
[----:B------:R-:W-:Y:S02]  /*ccf0*/  IMAD.MOV.U32 R12, RZ, RZ, RZ ;  /* 0x000000ffff0c7224 */ /* 0x000fe400078e00ff */
[----:B------:R-:W-:Y:S02]  /*cd00*/  IMAD.MOV.U32 R11, RZ, RZ, 0x1f ;  /* 0x0000001fff0b7424 */ /* 0x000fe400078e00ff */
[----:B------:R-:W-:-:S07]  /*cd10*/  IMAD.MOV.U32 R15, RZ, RZ, -0x1 ;  /* 0xffffffffff0f7424 */ /* 0x000fce00078e00ff */
[----:B------:R-:W-:Y:S05]  /*cd20*/  WARPSYNC.COLLECTIVE R15, `(.L_x_1964) ;  /* 0x000000000f087348 */ /* 0x000fea0003c00000 */
[----:B------:R0:W1:Y:S02]  /*cd30*/  SHFL.IDX P6, R14, R13, R12, R11 ;  /* 0x0000000c0d0e7389 */ /* 0x00006400000c000b */
[----:B01----:R-:W-:Y:S01]  /*cd40*/  ENDCOLLECTIVE ;  /* 0x000000000000791b */ /* 0x003fe20003800000 */
.L_x_1964:
[----:B------:R-:W-:Y:S05]  /*cd50*/  BRA `(.L_x_1965) ;  /* 0xffffffd000b47947 */ /* 0x000fea000383ffff */
.L_x_1899:
[----:B------:R-:W-:Y:S01]  /*cd60*/  BSSY B0, `(.L_x_1966) ;  /* 0x0000006000007945 */ /* 0x000fe20003800000 */
[----:B------:R-:W-:-:S07]  /*cd70*/  IMAD.MOV.U32 R15, RZ, RZ, -0x1 ;  /* 0xffffffffff0f7424 */ /* 0x000fce00078e00ff */
[----:B0-----:R-:W-:Y:S05]  /*cd80*/  WARPSYNC.COLLECTIVE R15, `(.L_x_1967) ;  /* 0x000000000f0c7348 */ /* 0x001fea0003c00000 */
[----:B------:R-:W-:Y:S02]  /*cd90*/  ELECT P6, UR62, PT ;  /* 0x00000000003e782f */ /* 0x000fe400038c0000 */
[----:B------:R-:W-:Y:S01]  /*cda0*/  MOV R14, UR62 ;  /* 0x0000003e000e7c02 */ /* 0x000fe20008000f00 */
[----:B0-----:R-:W-:Y:S10]  /*cdb0*/  ENDCOLLECTIVE ;  /* 0x000000000000791b */ /* 0x001ff40003800000 */
.L_x_1967:
[----:B------:R-:W-:Y:S05]  /*cdc0*/  BSYNC B0 ;  /* 0x0000000000007941 */ /* 0x000fea0003800000 */
.L_x_1966:
[----:B------:R-:W-:Y:S05]  /*cdd0*/  BRA `(.L_x_1968) ;  /* 0xffffffd000b07947 */ /* 0x000fea000383ffff */
.L_x_1901:
[----:B--2---:R-:W-:-:S04]  /*cde0*/  IMAD.U32 R3, RZ, RZ, UR38 ;  /* 0x00000026ff037e24 */ /* 0x004fc8000f8e00ff */
[----:B------:R2:W3:Y:S03]  /*cdf0*/  SYNCS.PHASECHK.TRANS64.TRYWAIT P0, [R3+URZ+0x16840], R8 ;  /* 0x01684008030075a7 */ /* 0x0004e6000800017f */
[----:B---3--:R-:W-:Y:S05]  /*ce00*/  @!P0 NANOSLEEP.SYNCS 0x989680 ;  /* 0x009896800000895d */ /* 0x008fea0003900000 */
[----:B------:R-:W3:Y:S02]  /*ce10*/  @!P0 SYNCS.PHASECHK.TRANS64 P0, [R3+URZ+0x16840], R8 ;  /* 0x01684008030085a7 */ /* 0x000ee4000800007f */
[----:B---3--:R-:W-:Y:S05]  /*ce20*/  @!P0 BRA `(.L_x_1901) ;  /* 0xfffffffc00ec8947 */ /* 0x008fea000383ffff */
[----:B------:R-:W-:Y:S05]  /*ce30*/  BRA `(.L_x_1969) ;  /* 0xffffffd400007947 */ /* 0x000fea000383ffff */
.L_x_1904:
[----:B------:R-:W-:Y:S02]  /*ce40*/  IMAD R9, R9, 0xc0, R12 ;  /* 0x000000c009097824 */ /* 0x000fe400078e020c */
[----:B------:R-:W-:Y:S02]  /*ce50*/  IMAD.MOV.U32 R13, RZ, RZ, R7 ;  /* 0x000000ffff0d7224 */ /* 0x000fe400078e0007 */
[----:B------:R-:W-:Y:S02]  /*ce60*/  IMAD.MOV.U32 R12, RZ, RZ, RZ ;  /* 0x000000ffff0c7224 */ /* 0x000fe400078e00ff */
[----:B------:R-:W-:Y:S02]  /*ce70*/  IMAD.MOV.U32 R11, RZ, RZ, 0x181f ;  /* 0x0000181fff0b7424 */ /* 0x000fe400078e00ff */
[----:B------:R-:W-:Y:S02]  /*ce80*/  IMAD.MOV.U32 R15, RZ, RZ, -0x1 ;  /* 0xffffffffff0f7424 */ /* 0x000fe400078e00ff */
[----:B------:R-:W-:-:S07]  /*ce90*/  VIADD R25, R9, 0x10 ;  /* 0x0000001009197836 */ /* 0x000fce0000000000 */
[----:B0-----:R-:W-:Y:S05]  /*cea0*/  WARPSYNC.COLLECTIVE R15, `(.L_x_1970) ;  /* 0x000000000f087348 */ /* 0x001fea0003c00000 */
[----:B------:R1:W2:Y:S02]  /*ceb0*/  SHFL.IDX P6, R14, R13, R12, R11 ;  /* 0x0000000c0d0e7389 */ /* 0x0002a400000c000b */
[----:B012---:R-:W-:Y:S01]  /*cec0*/  ENDCOLLECTIVE ;  /* 0x000000000000791b */ /* 0x007fe20003800000 */
.L_x_1970:
[----:B------:R-:W-:Y:S02]  /*ced0*/  IMAD.MOV.U32 R13, RZ, RZ, R8 ;  /* 0x000000ffff0d7224 */ /* 0x000fe400078e0008 */
[----:B------:R-:W-:-:S07]  /*cee0*/  IMAD.MOV.U32 R4, RZ, RZ, R14 ;  /* 0x000000ffff047224 */ /* 0x000fce00078e000e */
[----:B------:R-:W-:Y:S05]  /*cef0*/  WARPSYNC.COLLECTIVE R15, `(.L_x_1971) ;  /* 0x000000000f087348 */ /* 0x000fea0003c00000 */
[----:B------:R0:W1:Y:S02]  /*cf00*/  SHFL.IDX P6, R14, R13, R12, R11 ;  /* 0x0000000c0d0e7389 */ /* 0x00006400000c000b */
[----:B01----:R-:W-:Y:S01]  /*cf10*/  ENDCOLLECTIVE ;  /* 0x000000000000791b */ /* 0x003fe20003800000 */
.L_x_1971:
        /* <DEDUP_REMOVED lines=8> */
[----:B------:R-:W-:-:S07]  /*cfa0*/  @!P1 IMAD.MOV.U32 R4, RZ, RZ, R14 ;  /* 0x000000ffff049224 */ /* 0x000fce00078e000e */
[----:B------:R-:W-:Y:S05]  /*cfb0*/  WARPSYNC.COLLECTIVE R15, `(.L_x_1972) ;  /* 0x000000000f087348 */ /* 0x000fea0003c00000 */
[----:B------:R0:W1:Y:S02]  /*cfc0*/  SHFL.IDX P6, R14, R13, R12, R11 ;  /* 0x0000000c0d0e7389 */ /* 0x00006400000c000b */
[----:B01----:R-:W-:Y:S01]  /*cfd0*/  ENDCOLLECTIVE ;  /* 0x000000000000791b */ /* 0x003fe20003800000 */
.L_x_1972:
[----:B------:R-:W-:Y:S01]  /*cfe0*/  @!PT LDS RZ, [RZ] ;  /* 0x00000000fffff984 */ /* 0x000fe20000000800 */
[----:B------:R-:W-:Y:S01]  /*cff0*/  @!PT LDS RZ, [RZ] ;  /* 0x00000000fffff984 */ /* 0x000fe20000000800 */
[----:B------:R-:W-:Y:S01]  /*d000*/  @!PT LDS RZ, [RZ] ;  /* 0x00000000fffff984 */ /* 0x000fe20000000800 */
[----:B------:R0:W-:Y:S01]  /*d010*/  @!P1 LDGSTS.E.BYPASS.LTC128B.128 [R21+0x8400], desc[UR46][R4.64], !P0 ;  /* 0x0840000004159fae */ /* 0x0001e2000c101d6e */
[----:B------:R-:W-:Y:S01]  /*d020*/  ISETP.GE.AND P1, PT, R25, R0, PT ;  /* 0x000000001900720c */ /* 0x000fe20003f26270 */
[----:B------:R-:W-:Y:S02]  /*d030*/  IMAD.MOV.U32 R13, RZ, RZ, R8 ;  /* 0x000000ffff0d7224 */ /* 0x000fe400078e0008 */
[----:B0-----:R-:W-:-:S05]  /*d040*/  VIADD R21, R9, 0x20 ;  /* 0x0000002009157836 */ /* 0x001fca0000000000 */
[----:B------:R-:W-:Y:S01]  /*d050*/  ISETP.GE.AND P2, PT, R21, R0, PT ;  /* 0x000000001500720c */ /* 0x000fe20003f46270 */
[----:B------:R-:W-:Y:S02]  /*d060*/  VIADD R21, R9, 0x30 ;  /* 0x0000003009157836 */ /* 0x000fe40000000000 */
[----:B------:R-:W-:-:S10]  /*d070*/  IMAD.MOV.U32 R25, RZ, RZ, R14 ;  /* 0x000000ffff197224 */ /* 0x000fd400078e000e */
[----:B------:R-:W-:Y:S05]  /*d080*/  WARPSYNC.COLLECTIVE R15, `(.L_x_1973) ;  /* 0x000000000f087348 */ /* 0x000fea0003c00000 */
[----:B------:R0:W1:Y:S02]  /*d090*/  SHFL.IDX P6, R14, R13, R12, R11 ;  /* 0x0000000c0d0e7389 */ /* 0x00006400000c000b */
[----:B01----:R-:W-:Y:S01]  /*d0a0*/  ENDCOLLECTIVE ;  /* 0x000000000000791b */ /* 0x003fe20003800000 */
.L_x_1973:
[----:B------:R-:W-:Y:S01]  /*d0b0*/  @!P2 LEA R29, R10, UR38, 0x1 ;  /* 0x000000260a1dac11 */ /* 0x000fe2000f8e08ff */
[----:B------:R-:W-:Y:S02]  /*d0c0*/  IMAD.MOV.U32 R13, RZ, RZ, R7 ;  /* 0x000000ffff0d7224 */ /* 0x000fe400078e0007 */
[----:B------:R-:W-:Y:S01]  /*d0d0*/  IMAD.MOV.U32 R12, RZ, RZ, 0x2 ;  /* 0x00000002ff0c7424 */ /* 0x000fe200078e00ff */
[----:B------:R-:W-:-:S13]  /*d0e0*/  @!P1 LEA R4, P3, R19, R14, 0x1 ;  /* 0x0000000e13049211 */ /* 0x000fda00078608ff */
[----:B------:R-:W-:Y:S05]  /*d0f0*/  WARPSYNC.COLLECTIVE R15, `(.L_x_1974) ;  /* 0x000000000f087348 */ /* 0x000fea0003c00000 */
[----:B------:R0:W1:Y:S02]  /*d100*/  SHFL.IDX P6, R14, R13, R12, R11 ;  /* 0x0000000c0d0e7389 */ /* 0x00006400000c000b */
[----:B01----:R-:W-:Y:S01]  /*d110*/  ENDCOLLECTIVE ;  /* 0x000000000000791b */ /* 0x003fe20003800000 */
.L_x_1974:
        /* <DEDUP_REMOVED lines=11> */
.L_x_1975:
[----:B------:R-:W-:Y:S02]  /*d1d0*/  IMAD.MOV.U32 R13, RZ, RZ, R7 ;  /* 0x000000ffff0d7224 */ /* 0x000fe400078e0007 */
[----:B------:R-:W-:Y:S02]  /*d1e0*/  IMAD.MOV.U32 R12, RZ, RZ, 0x3 ;  /* 0x00000003ff0c7424 */ /* 0x000fe400078e00ff */
[----:B------:R-:W-:-:S07]  /*d1f0*/  IMAD.MOV.U32 R28, RZ, RZ, R14 ;  /* 0x000000ffff1c7224 */ /* 0x000fce00078e000e */
[----:B------:R-:W-:Y:S05]  /*d200*/  WARPSYNC.COLLECTIVE R15, `(.L_x_1976) ;  /* 0x000000000f087348 */ /* 0x000fea0003c00000 */
[----:B------:R0:W1:Y:S02]  /*d210*/  SHFL.IDX P6, R14, R13, R12, R11 ;  /* 0x0000000c0d0e7389 */ /* 0x00006400000c000b */
[----:B01----:R-:W-:Y:S01]  /*d220*/  ENDCOLLECTIVE ;  /* 0x000000000000791b */ /* 0x003fe20003800000 */
.L_x_1976:
[----:B------:R-:W-:-:S05]  /*d230*/  @!P2 LEA R4, P1, R19, R28, 0x1 ;  /* 0x0000001c1304a211 */ /* 0x000fca00078208ff */
[----:B------:R-:W-:Y:S01]  /*d240*/  @!P2 IMAD.X R5, RZ, RZ, R20, P1 ;  /* 0x000000ffff05a224 */ /* 0x000fe200008e0614 */
[----:B------:R-:W-:-:S04]  /*d250*/  ISETP.GE.AND P1, PT, R21, R0, PT ;  /* 0x000000001500720c */ /* 0x000fc80003f26270 */
[----:B------:R-:W-:Y:S01]  /*d260*/  @!PT LDS RZ, [RZ] ;  /* 0x00000000fffff984 */ /* 0x000fe20000000800 */
[----:B------:R-:W-:Y:S01]  /*d270*/  @!PT LDS RZ, [RZ] ;  /* 0x00000000fffff984 */ /* 0x000fe20000000800 */
[----:B------:R-:W-:Y:S01]  /*d280*/  @!PT LDS RZ, [RZ] ;  /* 0x00000000fffff984 */ /* 0x000fe20000000800 */
[----:B------:R0:W-:Y:S01]  /*d290*/  @!P2 LDGSTS.E.BYPASS.LTC128B.128 [R29+0x9400], desc[UR46][R4.64], !P0 ;  /* 0x09400000041dafae */ /* 0x0001e2000c101d6e */
[----:B------:R-:W-:-:S08]  /*d2a0*/  IMAD.MOV.U32 R13, RZ, RZ, R8 ;  /* 0x000000ffff0d7224 */ /* 0x000fd000078e0008 */
[----:B------:R-:W-:Y:S01]  /*d2b0*/  @!P1 LEA R25, R10, UR38, 0x1 ;  /* 0x000000260a199c11 */ /* 0x000fe2000f8e08ff */
[----:B------:R-:W-:-:S07]  /*d2c0*/  IMAD.MOV.U32 R21, RZ, RZ, R14 ;  /* 0x000000ffff157224 */ /* 0x000fce00078e000e */
[----:B0-----:R-:W-:Y:S05]  /*d2d0*/  WARPSYNC.COLLECTIVE R15, `(.L_x_1977) ;  /* 0x000000000f087348 */ /* 0x001fea0003c00000 */
[----:B------:R1:W2:Y:S02]  /*d2e0*/  SHFL.IDX P6, R14, R13, R12, R11 ;  /* 0x0000000c0d0e7389 */ /* 0x0002a400000c000b */
[----:B012---:R-:W-:Y:S01]  /*d2f0*/  ENDCOLLECTIVE ;  /* 0x000000000000791b */ /* 0x007fe20003800000 */
.L_x_1977:
[----:B------:R-:W-:Y:S02]  /*d300*/  IMAD.MOV.U32 R13, RZ, RZ, R7 ;  /* 0x000000ffff0d7224 */ /* 0x000fe400078e0007 */
[----:B------:R-:W-:Y:S01]  /*d310*/  IMAD.MOV.U32 R12, RZ, RZ, 0x4 ;  /* 0x00000004ff0c7424 */ /* 0x000fe200078e00ff */
[----:B------:R-:W-:-:S13]  /*d320*/  @!P1 LEA R4, P3, R19, R14, 0x1 ;  /* 0x0000000e13049211 */ /* 0x000fda00078608ff */
[----:B------:R-:W-:Y:S05]  /*d330*/  WARPSYNC.COLLECTIVE R15, `(.L_x_1978) ;  /* 0x000000000f087348 */ /* 0x000fea0003c00000 */
[----:B------:R0:W1:Y:S02]  /*d340*/  SHFL.IDX P6, R14, R13, R12, R11 ;  /* 0x0000000c0d0e7389 */ /* 0x00006400000c000b */
[----:B01----:R-:W-:Y:S01]  /*d350*/  ENDCOLLECTIVE ;  /* 0x000000000000791b */ /* 0x003fe20003800000 */
.L_x_1978:
[----:B------:R-:W-:Y:S02]  /*d360*/  @!P1 IMAD.X R5, RZ, RZ, R21, P3 ;  /* 0x000000ffff059224 */ /* 0x000fe400018e0615 */
[----:B------:R-:W-:-:S03]  /*d370*/  VIADD R21, R9, 0x40 ;  /* 0x0000004009157836 */ /* 0x000fc60000000000 */
[----:B------:R-:W-:Y:S01]  /*d380*/  @!PT LDS RZ, [RZ] ;  /* 0x00000000fffff984 */ /* 0x000fe20000000800 */
[----:B------:R-:W-:Y:S01]  /*d390*/  @!PT LDS RZ, [RZ] ;  /* 0x00000000fffff984 */ /* 0x000fe20000000800 */
[----:B------:R-:W-:Y:S01]  /*d3a0*/  @!PT LDS RZ, [RZ] ;  /* 0x00000000fffff984 */ /* 0x000fe20000000800 */
[----:B------:R0:W-:Y:S02]  /*d3b0*/  @!P1 LDGSTS.E.BYPASS.LTC128B.128 [R25+0x9c00], desc[UR46][R4.64], !P0 ;  /* 0x09c0000004199fae */ /* 0x0001e4000c101d6e */
[----:B------:R-:W-:Y:S01]  /*d3c0*/  ISETP.GE.AND P2, PT, R21, R0, PT ;  /* 0x000000001500720c */ /* 0x000fe20003f46270 */
[C---:B------:R-:W-:Y:S02]  /*d3d0*/  VIADD R21, R9.reuse, 0x50 ;  /* 0x0000005009157836 */ /* 0x040fe40000000000 */
[----:B------:R-:W-:Y:S02]  /*d3e0*/  IMAD.MOV.U32 R13, RZ, RZ, R8 ;  /* 0x000000ffff0d7224 */ /* 0x000fe400078e0008 */
[----:B0-----:R-:W-:-:S08]  /*d3f0*/  VIADD R25, R9, 0x60 ;  /* 0x0000006009197836 */ /* 0x001fd00000000000 */
[----:B------:R-:W-:Y:S01]  /*d400*/  @!P2 LEA R29, R10, UR38, 0x1 ;  /* 0x000000260a1dac11 */ /* 0x000fe2000f8e08ff */
[----:B------:R-:W-:-:S07]  /*d410*/  IMAD.MOV.U32 R20, RZ, RZ, R14 ;  /* 0x000000ffff147224 */ /* 0x000fce00078e000e */
[----:B------:R-:W-:Y:S05]  /*d420*/  WARPSYNC.COLLECTIVE R15, `(.L_x_1979) ;  /* 0x000000000f087348 */ /* 0x000fea0003c00000 */
[----:B------:R0:W1:Y:S02]  /*d430*/  SHFL.IDX P6, R14, R13, R12, R11 ;  /* 0x0000000c0d0e7389 */ /* 0x00006400000c000b */
[----:B01----:R-:W-:Y:S01]  /*d440*/  ENDCOLLECTIVE ;  /* 0x000000000000791b */ /* 0x003fe20003800000 */
.L_x_1979:
[----:B------:R-:W-:Y:S02]  /*d450*/  IMAD.MOV.U32 R13, RZ, RZ, R7 ;  /* 0x000000ffff0d7224 */ /* 0x000fe400078e0007 */
[----:B------:R-:W-:Y:S02]  /*d460*/  IMAD.MOV.U32 R12, RZ, RZ, 0x5 ;  /* 0x00000005ff0c7424 */ /* 0x000fe400078e00ff */
[----:B------:R-:W-:-:S07]  /*d470*/  IMAD.MOV.U32 R28, RZ, RZ, R14 ;  /* 0x000000ffff1c7224 */ /* 0x000fce00078e000e */
[----:B------:R-:W-:Y:S05]  /*d480*/  WARPSYNC.COLLECTIVE R15, `(.L_x_1980) ;  /* 0x000000000f087348 */ /* 0x000fea0003c00000 */
[----:B------:R0:W1:Y:S02]  /*d490*/  SHFL.IDX P6, R14, R13, R12, R11 ;  /* 0x0000000c0d0e7389 */ /* 0x00006400000c000b */
[----:B01----:R-:W-:Y:S01]  /*d4a0*/  ENDCOLLECTIVE ;  /* 0x000000000000791b */ /* 0x003fe20003800000 */
.L_x_1980:
[----:B------:R-:W-:-:S05]  /*d4b0*/  @!P2 LEA R4, P1, R19, R28, 0x1 ;  /* 0x0000001c1304a211 */ /* 0x000fca00078208ff */
[----:B------:R-:W-:Y:S01]  /*d4c0*/  @!P2 IMAD.X R5, RZ, RZ, R20, P1 ;  /* 0x000000ffff05a224 */ /* 0x000fe200008e0614 */
[----:B------:R-:W-:-:S04]  /*d4d0*/  ISETP.GE.AND P1, PT, R21, R0, PT ;  /* 0x000000001500720c */ /* 0x000fc80003f26270 */
[----:B------:R-:W-:Y:S01]  /*d4e0*/  @!PT LDS RZ, [RZ] ;  /* 0x00000000fffff984 */ /* 0x000fe20000000800 */
[----:B------:R-:W-:Y:S01]  /*d4f0*/  @!PT LDS RZ, [RZ] ;  /* 0x00000000fffff984 */ /* 0x000fe20000000800 */
[----:B------:R-:W-:Y:S01]  /*d500*/  @!PT LDS RZ, [RZ] ;  /* 0x00000000fffff984 */ /* 0x000fe20000000800 */
[----:B------:R0:W-:Y:S01]  /*d510*/  @!P2 LDGSTS.E.BYPASS.LTC128B.128 [R29+0xa400], desc[UR46][R4.64], !P0 ;  /* 0x0a400000041dafae */ /* 0x0001e2000c101d6e */
[----:B------:R-:W-:Y:S01]  /*d520*/  IMAD.MOV.U32 R13, RZ, RZ, R8 ;  /* 0x000000ffff0d7224 */ /* 0x000fe200078e0008 */
[----:B------:R-:W-:Y:S01]  /*d530*/  ISETP.GE.AND P2, PT, R25, R0, PT ;  /* 0x000000001900720c */ /* 0x000fe20003f46270 */
[----:B------:R-:W-:-:S12]  /*d540*/  IMAD.MOV.U32 R21, RZ, RZ, R14 ;  /* 0x000000ffff157224 */ /* 0x000fd800078e000e */
[----:B0-----:R-:W-:Y:S05]  /*d550*/  WARPSYNC.COLLECTIVE R15, `(.L_x_1981) ;  /* 0x000000000f087348 */ /* 0x001fea0003c00000 */
[----:B------:R1:W2:Y:S02]  /*d560*/  SHFL.IDX P6, R14, R13, R12, R11 ;  /* 0x0000000c0d0e7389 */ /* 0x0002a400000c000b */
[----:B012---:R-:W-:Y:S01]  /*d570*/  ENDCOLLECTIVE ;  /* 0x000000000000791b */ /* 0x007fe20003800000 */
.L_x_1981:
[----:B------:R-:W-:Y:S01]  /*d580*/  @!P2 LEA R25, R10, UR38, 0x1 ;  /* 0x000000260a19ac11 */ /* 0x000fe2000f8e08ff */
[----:B------:R-:W-:Y:S02]  /*d590*/  IMAD.MOV.U32 R13, RZ, RZ, R7 ;  /* 0x000000ffff0d7224 */ /* 0x000fe400078e0007 */
[----:B------:R-:W-:Y:S01]  /*d5a0*/  IMAD.MOV.U32 R12, RZ, RZ, 0x6 ;  /* 0x00000006ff0c7424 */ /* 0x000fe200078e00ff */
[----:B------:R-:W-:-:S13]  /*d5b0*/  @!P1 LEA R4, P3, R19, R14, 0x1 ;  /* 0x0000000e13049211 */ /* 0x000fda00078608ff */
[----:B------:R-:W-:Y:S05]  /*d5c0*/  WARPSYNC.COLLECTIVE R15, `(.L_x_1982) ;  /* 0x000000000f087348 */ /* 0x000fea0003c00000 */
[----:B------:R0:W1:Y:S02]  /*d5d0*/  SHFL.IDX P6, R14, R13, R12, R11 ;  /* 0x0000000c0d0e7389 */ /* 0x00006400000c000b */
[----:B01----:R-:W-:Y:S01]  /*d5e0*/  ENDCOLLECTIVE ;  /* 0x000000000000791b */ /* 0x003fe20003800000 */
.L_x_1982:
        /* <DEDUP_REMOVED lines=11> */
.L_x_1983:
[----:B------:R-:W-:Y:S02]  /*d6a0*/  IMAD.MOV.U32 R13, RZ, RZ, R7 ;  /* 0x000000ffff0d7224 */ /* 0x000fe400078e0007 */
[----:B------:R-:W-:Y:S02]  /*d6b0*/  IMAD.MOV.U32 R12, RZ, RZ, 0x7 ;  /* 0x00000007ff0c7424 */ /* 0x000fe400078e00ff */
[----:B------:R-:W-:-:S07]  /*d6c0*/  IMAD.MOV.U32 R28, RZ, RZ, R14 ;  /* 0x000000ffff1c7224 */ /* 0x000fce00078e000e */
[----:B------:R-:W-:Y:S05]  /*d6d0*/  WARPSYNC.COLLECTIVE R15, `(.L_x_1984) ;  /* 0x000000000f087348 */ /* 0x000fea0003c00000 */
[----:B------:R0:W1:Y:S02]  /*d6e0*/  SHFL.IDX P6, R14, R13, R12, R11 ;  /* 0x0000000c0d0e7389 */ /* 0x00006400000c000b */
[----:B01----:R-:W-:Y:S01]  /*d6f0*/  ENDCOLLECTIVE ;  /* 0x000000000000791b */ /* 0x003fe20003800000 */
.L_x_1984:
        /* <DEDUP_REMOVED lines=11> */
.L_x_1985:
        /* <DEDUP_REMOVED lines=9> */
.L_x_1986:
        /* <DEDUP_REMOVED lines=14> */
.L_x_1987:
[----:B------:R-:W-:Y:S02]  /*d920*/  IMAD.MOV.U32 R13, RZ, RZ, R3 ;  /* 0x000000ffff0d7224 */ /* 0x000fe400078e0003 */
[----:B------:R-:W-:Y:S02]  /*d930*/  IMAD.MOV.U32 R12, RZ, RZ, 0x1 ;  /* 0x00000001ff0c7424 */ /* 0x000fe400078e00ff */
[----:B------:R-:W-:-:S07]  /*d940*/  IMAD.MOV.U32 R28, RZ, RZ, R14 ;  /* 0x000000ffff1c7224 */ /* 0x000fce00078e000e */
[----:B------:R-:W-:Y:S05]  /*d950*/  WARPSYNC.COLLECTIVE R15, `(.L_x_1988) ;  /* 0x000000000f087348 */ /* 0x000fea0003c00000 */
[----:B------:R0:W1:Y:S02]  /*d960*/  SHFL.IDX P6, R14, R13, R12, R11 ;  /* 0x0000000c0d0e7389 */ /* 0x00006400000c000b */
[----:B01----:R-:W-:Y:S01]  /*d970*/  ENDCOLLECTIVE ;  /* 0x000000000000791b */ /* 0x003fe20003800000 */
.L_x_1988:
        /* <DEDUP_REMOVED lines=13> */
.L_x_1989:
[----:B------:R-:W-:Y:S02]  /*da50*/  IMAD.MOV.U32 R13, RZ, RZ, R3 ;  /* 0x000000ffff0d7224 */ /* 0x000fe400078e0003 */
[----:B------:R-:W-:Y:S01]  /*da60*/  IMAD.MOV.U32 R12, RZ, RZ, 0x2 ;  /* 0x00000002ff0c7424 */ /* 0x000fe200078e00ff */
[----:B------:R-:W-:-:S13]  /*da70*/  @!P1 LEA R4, P3, R19, R14, 0x1 ;  /* 0x0000000e13049211 */ /* 0x000fda00078608ff */
[----:B------:R-:W-:Y:S05]  /*da80*/  WARPSYNC.COLLECTIVE R15, `(.L_x_1990) ;  /* 0x000000000f087348 */ /* 0x000fea0003c00000 */
[----:B------:R0:W1:Y:S02]  /*da90*/  SHFL.IDX P6, R14, R13, R12, R11 ;  /* 0x0000000c0d0e7389 */ /* 0x00006400000c000b */
[----:B01----:R-:W-:Y:S01]  /*daa0*/  ENDCOLLECTIVE ;  /* 0x000000000000791b */ /* 0x003fe20003800000 */
.L_x_1990:
        /* <DEDUP_REMOVED lines=12> */
.L_x_1991:
[----:B------:R-:W-:Y:S02]  /*db70*/  IMAD.MOV.U32 R13, RZ, RZ, R3 ;  /* 0x000000ffff0d7224 */ /* 0x000fe400078e0003 */
[----:B------:R-:W-:Y:S02]  /*db80*/  IMAD.MOV.U32 R12, RZ, RZ, 0x3 ;  /* 0x00000003ff0c7424 */ /* 0x000fe400078e00ff */
[----:B------:R-:W-:-:S07]  /*db90*/  IMAD.MOV.U32 R20, RZ, RZ, R14 ;  /* 0x000000ffff147224 */ /* 0x000fce00078e000e */
[----:B------:R-:W-:Y:S05]  /*dba0*/  WARPSYNC.COLLECTIVE R15, `(.L_x_1992) ;  /* 0x000000000f087348 */ /* 0x000fea0003c00000 */
[----:B------:R0:W1:Y:S02]  /*dbb0*/  SHFL.IDX P6, R14, R13, R12, R11 ;  /* 0x0000000c0d0e7389 */ /* 0x00006400000c000b */
[----:B01----:R-:W-:Y:S01]  /*dbc0*/  ENDCOLLECTIVE ;  /* 0x000000000000791b */ /* 0x003fe20003800000 */
.L_x_1992:
        /* <DEDUP_REMOVED lines=12> */
.L_x_1993:
[----:B------:R-:W-:Y:S05]  /*dc90*/  BRA `(.L_x_1994) ;  /* 0xffffffd000b07947 */ /* 0x000fea000383ffff */
.L_x_1905:
[----:B0-----:R-:W-:-:S04]  /*dca0*/  IMAD.U32 R3, RZ, RZ, UR38 ;  /* 0x00000026ff037e24 */ /* 0x001fc8000f8e00ff */
[----:B------:R0:W1:Y:S03]  /*dcb0*/  SYNCS.PHASECHK.TRANS64.TRYWAIT P0, [R3+URZ+0x16820], R0 ;  /* 0x01682000030075a7 */ /* 0x000066000800017f */
[----:B-1----:R-:W-:Y:S05]  /*dcc0*/  @!P0 NANOSLEEP.SYNCS 0x989680 ;  /* 0x009896800000895d */ /* 0x002fea0003900000 */
[----:B------:R-:W1:Y:S02]  /*dcd0*/  @!P0 SYNCS.PHASECHK.TRANS64 P0, [R3+URZ+0x16820], R0 ;  /* 0x01682000030085a7 */ /* 0x000e64000800007f */
[----:B-1----:R-:W-:Y:S05]  /*dce0*/  @!P0 BRA `(.L_x_1905) ;  /* 0xfffffffc00ec8947 */ /* 0x002fea000383ffff */
[----:B------:R-:W-:Y:S05]  /*dcf0*/  BRA `(.L_x_1995) ;  /* 0xffffffd000e07947 */ /* 0x000fea000383ffff */
.L_x_1912:
[----:B0-----:R-:W-:-:S04]  /*dd00*/  IMAD.U32 R5, RZ, RZ, UR38 ;  /* 0x00000026ff057e24 */ /* 0x001fc8000f8e00ff */
[----:B------:R0:W1:Y:S03]  /*dd10*/  SYNCS.PHASECHK.TRANS64.TRYWAIT P0, [R5+URZ+0x16848], R12 ;  /* 0x0168480c050075a7 */ /* 0x000066000800017f */
[----:B-1----:R-:W-:Y:S05]  /*dd20*/  @!P0 NANOSLEEP.SYNCS 0x989680 ;  /* 0x009896800000895d */ /* 0x002fea0003900000 */
[----:B------:R-:W1:Y:S02]  /*dd30*/  @!P0 SYNCS.PHASECHK.TRANS64 P0, [R5+URZ+0x16848], R12 ;  /* 0x0168480c050085a7 */ /* 0x000e64000800007f */
[----:B-1----:R-:W-:Y:S05]  /*dd40*/  @!P0 BRA `(.L_x_1912) ;  /* 0xfffffffc00ec8947 */ /* 0x002fea000383ffff */
[----:B------:R-:W-:Y:S05]  /*dd50*/  BRA `(.L_x_1996) ;  /* 0xffffffd400c47947 */ /* 0x000fea000383ffff */
.L_x_1917:
[----:B0-----:R-:W-:-:S04]  /*dd60*/  IMAD.U32 R5, RZ, RZ, UR38 ;  /* 0x00000026ff057e24 */ /* 0x001fc8000f8e00ff */
[----:B------:R0:W1:Y:S03]  /*dd70*/  SYNCS.PHASECHK.TRANS64.TRYWAIT P0, [R5+URZ+0x16860], R12 ;  /* 0x0168600c050075a7 */ /* 0x000066000800017f */
[----:B-1----:R-:W-:Y:S05]  /*dd80*/  @!P0 NANOSLEEP.SYNCS 0x989680 ;  /* 0x009896800000895d */ /* 0x002fea0003900000 */
[----:B------:R-:W1:Y:S02]  /*dd90*/  @!P0 SYNCS.PHASECHK.TRANS64 P0, [R5+URZ+0x16860], R12 ;  /* 0x0168600c050085a7 */ /* 0x000e64000800007f */
[----:B-1----:R-:W-:Y:S05]  /*dda0*/  @!P0 BRA `(.L_x_1917) ;  /* 0xfffffffc00ec8947 */ /* 0x002fea000383ffff */
[----:B------:R-:W-:Y:S05]  /*ddb0*/  BRA `(.L_x_1997) ;  /* 0xffffffd800247947 */ /* 0x000fea000383ffff */
.L_x_1925:
[----:B0-----:R-:W-:-:S04]  /*ddc0*/  IMAD.U32 R5, RZ, RZ, UR38 ;  /* 0x00000026ff057e24 */ /* 0x001fc8000f8e00ff */
[----:B------:R0:W1:Y:S03]  /*ddd0*/  SYNCS.PHASECHK.TRANS64.TRYWAIT P0, [R5+URZ+0x16840], R14 ;  /* 0x0168400e050075a7 */ /* 0x000066000800017f */
[----:B-1----:R-:W-:Y:S05]  /*dde0*/  @!P0 NANOSLEEP.SYNCS 0x989680 ;  /* 0x009896800000895d */ /* 0x002fea0003900000 */
[----:B------:R-:W1:Y:S02]  /*ddf0*/  @!P0 SYNCS.PHASECHK.TRANS64 P0, [R5+URZ+0x16840], R14 ;  /* 0x0168400e050085a7 */ /* 0x000e64000800007f */
[----:B-1----:R-:W-:Y:S05]  /*de00*/  @!P0 BRA `(.L_x_1925) ;  /* 0xfffffffc00ec8947 */ /* 0x002fea000383ffff */
[----:B------:R-:W-:Y:S05]  /*de10*/  BRA `(.L_x_1998) ;  /* 0xffffffdc00087947 */ /* 0x000fea000383ffff */
.L_x_1930:
[----:B0-----:R-:W-:-:S04]  /*de20*/  IMAD.U32 R5, RZ, RZ, UR38 ;  /* 0x00000026ff057e24 */ /* 0x001fc8000f8e00ff */
[----:B------:R0:W1:Y:S03]  /*de30*/  SYNCS.PHASECHK.TRANS64.TRYWAIT P0, [R5+URZ+0x16868], R4 ;  /* 0x01686804050075a7 */ /* 0x000066000800017f */
[----:B-1----:R-:W-:Y:S05]  /*de40*/  @!P0 NANOSLEEP.SYNCS 0x989680 ;  /* 0x009896800000895d */ /* 0x002fea0003900000 */
[----:B------:R-:W1:Y:S02]  /*de50*/  @!P0 SYNCS.PHASECHK.TRANS64 P0, [R5+URZ+0x16868], R4 ;  /* 0x01686804050085a7 */ /* 0x000e64000800007f */
[----:B-1----:R-:W-:Y:S05]  /*de60*/  @!P0 BRA `(.L_x_1930) ;  /* 0xfffffffc00ec8947 */ /* 0x002fea000383ffff */
[----:B------:R-:W-:Y:S05]  /*de70*/  BRA `(.L_x_1999) ;  /* 0xffffffdc00707947 */ /* 0x000fea000383ffff */
.L_x_1938:
[----:B0-----:R-:W-:-:S04]  /*de80*/  IMAD.U32 R4, RZ, RZ, UR38 ;  /* 0x00000026ff047e24 */ /* 0x001fc8000f8e00ff */
[----:B------:R0:W1:Y:S03]  /*de90*/  SYNCS.PHASECHK.TRANS64.TRYWAIT P0, [R4+URZ+0x16848], R9 ;  /* 0x01684809040075a7 */ /* 0x000066000800017f */
[----:B-1----:R-:W-:Y:S05]  /*dea0*/  @!P0 NANOSLEEP.SYNCS 0x989680 ;  /* 0x009896800000895d */ /* 0x002fea0003900000 */
[----:B------:R-:W1:Y:S02]  /*deb0*/  @!P0 SYNCS.PHASECHK.TRANS64 P0, [R4+URZ+0x16848], R9 ;  /* 0x01684809040085a7 */ /* 0x000e64000800007f */
[----:B-1----:R-:W-:Y:S05]  /*dec0*/  @!P0 BRA `(.L_x_1938) ;  /* 0xfffffffc00ec8947 */ /* 0x002fea000383ffff */
[----:B------:R-:W-:Y:S05]  /*ded0*/  BRA `(.L_x_2000) ;  /* 0xffffffe000687947 */ /* 0x000fea000383ffff */
.L_x_1943:
[----:B0-----:R-:W-:-:S04]  /*dee0*/  IMAD.U32 R4, RZ, RZ, UR38 ;  /* 0x00000026ff047e24 */ /* 0x001fc8000f8e00ff */
[----:B------:R0:W1:Y:S03]  /*def0*/  SYNCS.PHASECHK.TRANS64.TRYWAIT P0, [R4+URZ+0x16860], R9 ;  /* 0x01686009040075a7 */ /* 0x000066000800017f */
[----:B-1----:R-:W-:Y:S05]  /*df00*/  @!P0 NANOSLEEP.SYNCS 0x989680 ;  /* 0x009896800000895d */ /* 0x002fea0003900000 */
[----:B------:R-:W1:Y:S02]  /*df10*/  @!P0 SYNCS.PHASECHK.TRANS64 P0, [R4+URZ+0x16860], R9 ;  /* 0x01686009040085a7 */ /* 0x000e64000800007f */
[----:B-1----:R-:W-:Y:S05]  /*df20*/  @!P0 BRA `(.L_x_1943) ;  /* 0xfffffffc00ec8947 */ /* 0x002fea000383ffff */
[----:B------:R-:W-:Y:S05]  /*df30*/  BRA `(.L_x_2001) ;  /* 0xffffffe000cc7947 */ /* 0x000fea000383ffff */
.L_x_1950:
[----:B0-----:R0:W1:Y:S02]  /*df40*/  SYNCS.PHASECHK.TRANS64.TRYWAIT P0, [R4+URZ+0x16860], R3 ;  /* 0x01686003040075a7 */ /* 0x001064000800017f */
[----:B-1----:R-:W-:Y:S05]  /*df50*/  @!P0 NANOSLEEP.SYNCS 0x989680 ;  /* 0x009896800000895d */ /* 0x002fea0003900000 */
[----:B------:R-:W1:Y:S02]  /*df60*/  @!P0 SYNCS.PHASECHK.TRANS64 P0, [R4+URZ+0x16860], R3 ;  /* 0x01686003040085a7 */ /* 0x000e64000800007f */
[----:B-1----:R-:W-:Y:S05]  /*df70*/  @!P0 BRA `(.L_x_1950) ;  /* 0xfffffffc00f08947 */ /* 0x002fea000383ffff */
[----:B------:R-:W-:Y:S05]  /*df80*/  BRA `(.L_x_2002) ;  /* 0xffffffe4005c7947 */ /* 0x000fea000383ffff */
.L_x_1954:
[----:B0-----:R0:W1:Y:S02]  /*df90*/  SYNCS.PHASECHK.TRANS64.TRYWAIT P0, [R17+URZ+0x16820], R4 ;  /* 0x01682004110075a7 */ /* 0x001064000800017f */
[----:B-1----:R-:W-:Y:S05]  /*dfa0*/  @!P0 NANOSLEEP.SYNCS 0x989680 ;  /* 0x009896800000895d */ /* 0x002fea0003900000 */
[----:B------:R-:W1:Y:S02]  /*dfb0*/  @!P0 SYNCS.PHASECHK.TRANS64 P0, [R17+URZ+0x16820], R4 ;  /* 0x01682004110085a7 */ /* 0x000e64000800007f */
[----:B-1----:R-:W-:Y:S05]  /*dfc0*/  @!P0 BRA `(.L_x_1954) ;  /* 0xfffffffc00f08947 */ /* 0x002fea000383ffff */
[----:B------:R-:W-:Y:S05]  /*dfd0*/  BRA `(.L_x_2003) ;  /* 0xffffffe400f47947 */ /* 0x000fea000383ffff */
.L_x_1955:
        /* <DEDUP_REMOVED lines=8> */
.L_x_2005:
[----:B------:R-:W-:Y:S05]  /*e060*/  BSYNC B0 ;  /* 0x0000000000007941 */ /* 0x000fea0003800000 */
.L_x_2004:
[----:B------:R-:W-:Y:S05]  /*e070*/  BRA `(.L_x_2006) ;  /* 0xffffffe400d87947 */ /* 0x000fea000383ffff */
.L_x_1956:
[----:B------:R-:W-:Y:S01]  /*e080*/  BSSY B0, `(.L_x_2007) ;  /* 0x0000006000007945 */ /* 0x000fe20003800000 */
[----:B------:R-:W-:-:S07]  /*e090*/  IMAD.MOV.U32 R15, RZ, RZ, -0x1 ;  /* 0xffffffffff0f7424 */ /* 0x000fce00078e00ff */
[----:B01----:R-:W-:Y:S05]  /*e0a0*/  WARPSYNC.COLLECTIVE R15, `(.L_x_2008) ;  /* 0x000000000f0c7348 */ /* 0x003fea0003c00000 */
[----:B------:R-:W-:Y:S02]  /*e0b0*/  ELECT P6, UR62, PT ;  /* 0x00000000003e782f */ /* 0x000fe400038c0000 */
[----:B------:R-:W-:Y:S01]  /*e0c0*/  MOV R14, UR62 ;  /* 0x0000003e000e7c02 */ /* 0x000fe20008000f00 */
[----:B01----:R-:W-:Y:S10]  /*e0d0*/  ENDCOLLECTIVE ;  /* 0x000000000000791b */ /* 0x003ff40003800000 */
.L_x_2008:
[----:B------:R-:W-:Y:S05]  /*e0e0*/  BSYNC B0 ;  /* 0x0000000000007941 */ /* 0x000fea0003800000 */
.L_x_2007:
[----:B------:R-:W-:Y:S05]  /*e0f0*/  BRA `(.L_x_2009) ;  /* 0xffffffe400cc7947 */ /* 0x000fea000383ffff */
.L_x_1958:
[----:B0-----:R0:W2:Y:S02]  /*e100*/  SYNCS.PHASECHK.TRANS64.TRYWAIT P0, [R7+URZ], R4 ;  /* 0x00000004070075a7 */ /* 0x0010a4000800017f */
[----:B--2---:R-:W-:Y:S05]  /*e110*/  @!P0 NANOSLEEP.SYNCS 0x989680 ;  /* 0x009896800000895d */ /* 0x004fea0003900000 */
[----:B------:R-:W2:Y:S02]  /*e120*/  @!P0 SYNCS.PHASECHK.TRANS64 P0, [R7+URZ], R4 ;  /* 0x00000004070085a7 */ /* 0x000ea4000800007f */
[----:B--2---:R-:W-:Y:S05]  /*e130*/  @!P0 BRA `(.L_x_1958) ;  /* 0xfffffffc00f08947 */ /* 0x004fea000383ffff */
[----:B------:R-:W-:Y:S05]  /*e140*/  BRA `(.L_x_2010) ;  /* 0xffffffe800007947 */ /* 0x000fea000383ffff */
.L_x_1959:
[----:B--2---:R2:W3:Y:S02]  /*e150*/  SYNCS.PHASECHK.TRANS64.TRYWAIT P0, [R5+URZ], R2 ;  /* 0x00000002050075a7 */ /* 0x0044e4000800017f */
[----:B---3--:R-:W-:Y:S05]  /*e160*/  @!P0 NANOSLEEP.SYNCS 0x989680 ;  /* 0x009896800000895d */ /* 0x008fea0003900000 */
[----:B------:R-:W3:Y:S02]  /*e170*/  @!P0 SYNCS.PHASECHK.TRANS64 P0, [R5+URZ], R2 ;  /* 0x00000002050085a7 */ /* 0x000ee4000800007f */
[----:B---3--:R-:W-:Y:S05]  /*e180*/  @!P0 BRA `(.L_x_1959) ;  /* 0xfffffffc00f08947 */ /* 0x008fea000383ffff */
[----:B------:R-:W-:Y:S05]  /*e190*/  BRA `(.L_x_2011) ;  /* 0xffffffe400f47947 */ /* 0x000fea000383ffff */
.L_x_1961:
[----:B---3--:R3:W4:Y:S02]  /*e1a0*/  SYNCS.PHASECHK.TRANS64.TRYWAIT P0, [R3+URZ], R4 ;  /* 0x00000004030075a7 */ /* 0x008724000800017f */
[----:B----4-:R-:W-:Y:S05]  /*e1b0*/  @!P0 NANOSLEEP.SYNCS 0x989680 ;  /* 0x009896800000895d */ /* 0x010fea0003900000 */
[----:B------:R-:W4:Y:S02]  /*e1c0*/  @!P0 SYNCS.PHASECHK.TRANS64 P0, [R3+URZ], R4 ;  /* 0x00000004030085a7 */ /* 0x000f24000800007f */
[----:B----4-:R-:W-:Y:S05]  /*e1d0*/  @!P0 BRA `(.L_x_1961) ;  /* 0xfffffffc00f08947 */ /* 0x010fea000383ffff */
[----:B------:R-:W-:Y:S05]  /*e1e0*/  BRA `(.L_x_2012) ;  /* 0xffffffe400f87947 */ /* 0x000fea000383ffff */
.L_x_2013:
        /* <DEDUP_REMOVED lines=9> */
.L_x_2708:


//--------------------- .text._ZN7cutlass13device_kernelIN5flash11enable_sm90INS1_16FlashAttnFwdSm90INS1_25CollectiveMainloopFwdSm90ILi2EN4cute5tupleIJNS5_1CILi1EEES8_S8_EEENS6_IJNS7_ILi192EEENS7_ILi128EEENS7_ILi64EEEEEELi64ENS_6half_tEfNS_4arch4Sm90ELb1ELb0ELb0ELb1ELb0ELb0ELb0ELb1ELb1ELb1ELb1ELb0EEENS1_21CollectiveEpilogueFwdINS6_IJSA_SC_SB_EEES9_SE_SG_Li384ELb1ELb1ELb1ELb0EEENS1_36VarlenDynamicPersistentTileSchedulerILi192ELi128ELi384ELi128ELb1ELb1ELb1ELb1ELb1ELb1EEEEEEEEEvNT_6ParamsE --------------------------
	.section	.text._ZN7cutlass13device_kernelIN5flash11enable_sm90INS1_16FlashAttnFwdSm90INS1_25CollectiveMainloopFwdSm90ILi2EN4cute5tupleIJNS5_1CILi1EEES8_S8_EEENS6_IJNS7_ILi192EEENS7_ILi128EEENS7_ILi64EEEEEELi64ENS_6half_tEfNS_4arch4Sm90ELb1ELb0ELb0ELb1ELb0ELb0ELb0ELb1ELb1ELb1ELb1ELb0EEENS1_21CollectiveEpilogueFwdINS6_IJSA_SC_SB_EEES9_SE_SG_Li384ELb1ELb1ELb1ELb0EEENS1_36VarlenDynamicPersistentTileSchedulerILi192ELi128ELi384ELi128ELb1ELb1ELb1ELb1ELb1ELb1EEEEEEEEEvNT_6ParamsE,"ax",@progbits
	.align	128
.text._ZN7cutlass13device_kernelIN5flash11enable_sm90INS1_16FlashAttnFwdSm90INS1_25CollectiveMainloopFwdSm90ILi2EN4cute5tupleIJNS5_1CILi1EEES8_S8_EEENS6_IJNS7_ILi192EEENS7_ILi128EEENS7_ILi64EEEEEELi64ENS_6half_tEfNS_4arch4Sm90ELb1ELb0ELb0ELb1ELb0ELb0ELb0ELb1ELb1ELb1ELb1ELb0EEENS1_21CollectiveEpilogueFwdINS6_IJSA_SC_SB_EEES9_SE_SG_Li384ELb1ELb1ELb1ELb0EEENS1_36VarlenDynamicPersistentTileSchedulerILi192ELi128ELi384ELi128ELb1ELb1ELb1ELb1ELb1ELb1EEEEEEEEEvNT_6ParamsE:
        .type           _ZN7cutlass13device_kernelIN5flash11enable_sm90INS1_16FlashAttnFwdSm90INS1_25CollectiveMainloopFwdSm90ILi2EN4cute5tupleIJNS5_1CILi1EEES8_S8_EEENS6_IJNS7_ILi192EEENS7_ILi128EEENS7_ILi64EEEEEELi64ENS_6half_tEfNS_4arch4Sm90ELb1ELb0ELb0ELb1ELb0ELb0ELb0ELb1ELb1ELb1ELb1ELb0EEENS1_21CollectiveEpilogueFwdINS6_IJSA_SC_SB_EEES9_SE_SG_Li384ELb1ELb1ELb1ELb0EEENS1_36VarlenDynamicPersistentTileSchedulerILi192ELi128ELi384ELi128ELb1ELb1ELb1ELb1ELb1ELb1EEEEEEEEEvNT_6ParamsE,@function
        .size           _ZN7cutlass13device_kernelIN5flash11enable_sm90INS1_16FlashAttnFwdSm90INS1_25CollectiveMainloopFwdSm90ILi2EN4cute5tupleIJNS5_1CILi1EEES8_S8_EEENS6_IJNS7_ILi192EEENS7_ILi128EEENS7_ILi64EEEEEELi64ENS_6half_tEfNS_4arch4Sm90ELb1ELb0ELb0ELb1ELb0ELb0ELb0ELb1ELb1ELb1ELb1ELb0EEENS1_21CollectiveEpilogueFwdINS6_IJSA_SC_SB_EEES9_SE_SG_Li384ELb1ELb1ELb1ELb0EEENS1_36VarlenDynamicPersistentTileSchedulerILi192ELi128ELi384ELi128ELb1ELb1ELb1ELb1ELb1ELb1EEEEEEEEEvNT_6ParamsE,(.L_x_2709 - _ZN7cutlass13device_kernelIN5flash11enable_sm90INS1_16FlashAttnFwdSm90INS1_25CollectiveMainloopFwdSm90ILi2EN4cute5tupleIJNS5_1CILi1EEES8_S8_EEENS6_IJNS7_ILi192EEENS7_ILi128EEENS7_ILi64EEEEEELi64ENS_6half_tEfNS_4arch4Sm90ELb1ELb0ELb0ELb1ELb0ELb0ELb0ELb1ELb1ELb1ELb1ELb0EEENS1_21CollectiveEpilogueFwdINS6_IJSA_SC_SB_EEES9_SE_SG_Li384ELb1ELb1ELb1ELb0EEENS1_36VarlenDynamicPersistentTileSchedulerILi192ELi128ELi384ELi128ELb1ELb1ELb1ELb1ELb1ELb1EEEEEEEEEvNT_6ParamsE)
        .other          _ZN7cutlass13device_kernelIN5flash11enable_sm90INS1_16FlashAttnFwdSm90INS1_25CollectiveMainloopFwdSm90ILi2EN4cute5tupleIJNS5_1CILi1EEES8_S8_EEENS6_IJNS7_ILi192EEENS7_ILi128EEENS7_ILi64EEEEEELi64ENS_6half_tEfNS_4arch4Sm90ELb1ELb0ELb0ELb1ELb0ELb0ELb0ELb1ELb1ELb1ELb1ELb0EEENS1_21CollectiveEpilogueFwdINS6_IJSA_SC_SB_EEES9_SE_SG_Li384ELb1ELb1ELb1ELb0EEENS1_36VarlenDynamicPersistentTileSchedulerILi192ELi128ELi384ELi128ELb1ELb1ELb1ELb1ELb1ELb1EEEEEEEEEvNT_6ParamsE,@"STO_CUDA_ENTRY STV_DEFAULT"
_ZN7cutlass13device_kernelIN5flash11enable_sm90INS1_16FlashAttnFwdSm90INS1_25CollectiveMainloopFwdSm90ILi2EN4cute5tupleIJNS5_1CILi1EEES8_S8_EEENS6_IJNS7_ILi192EEENS7_ILi128EEENS7_ILi64EEEEEELi64ENS_6half_tEfNS_4arch4Sm90ELb1ELb0ELb0ELb1ELb0ELb0ELb0ELb1ELb1ELb1ELb1ELb0EEENS1_21CollectiveEpilogueFwdINS6_IJSA_SC_SB_EEES9_SE_SG_Li384ELb1ELb1ELb1ELb0EEENS1_36VarlenDynamicPersistentTileSchedulerILi192ELi128ELi384ELi128ELb1ELb1ELb1ELb1ELb1ELb1EEEEEEEEEvNT_6ParamsE:
        /* <DEDUP_REMOVED lines=17> */
.L_x_2015:
[----:B------:R-:W-:Y:S05]  /*0110*/  BSYNC B0 ;  /* 0x0000000000007941 */ /* 0x000fea0003800000 */
.L_x_2014:
        /* <DEDUP_REMOVED lines=40> */
.L_x_2016:
        /* <DEDUP_REMOVED lines=22> */
.L_x_2017:
        /* <DEDUP_REMOVED lines=18> */
.L_x_2018:
        /* <DEDUP_REMOVED lines=22> */
.L_x_2019:
        /* <DEDUP_REMOVED lines=22> */
.L_x_2020:
        /* <DEDUP_REMOVED lines=8> */
.L_x_2022:
        /* <DEDUP_REMOVED lines=18> */
[----:B------:R-:W2:Y:S01]  /*0a80*/  LDL R12, [R1+0x40] ;  /* 0x00004000010c7983 */ /* 0x000ea20000100800 */
[----:B------:R-:W-:-:S05]  /*0a90*/  VIADD R17, R2, 0xffffff80 ;  /* 0xffffff8002117836 */ /* 0x000fca0000000000 */
[----:B------:R-:W-:-:S04]  /*0aa0*/  SHF.R.S32.HI R0, RZ, 0x1f, R17 ;  /* 0x0000001fff007819 */ /* 0x000fc80000011411 */
[----:B------:R-:W-:-:S04]  /*0ab0*/  LEA.HI R2, R0, R17, RZ, 0x7 ;  /* 0x0000001100027211 */ /* 0x000fc800078f38ff */
[----:B------:R-:W-:-:S05]  /*0ac0*/  LOP3.LUT R3, R2, 0xffffff80, RZ, 0xc0, !PT ;  /* 0xffffff8002037812 */ /* 0x000fca00078ec0ff */
[----:B------:R-:W-:Y:S01]  /*0ad0*/  IMAD.IADD R16, R17, 0x1, -R3 ;  /* 0x0000000111107824 */ /* 0x000fe200078e0a03 */
[CC--:B------:R-:W-:Y:S02]  /*0ae0*/  LEA.HI R4, R0.reuse, R17.reuse, RZ, 0x5 ;  /* 0x0000001100047211 */ /* 0x0c0fe400078f28ff */
[----:B------:R-:W-:Y:S02]  /*0af0*/  LEA.HI R3, R0, R17, RZ, 0x4 ;  /* 0x0000001100037211 */ /* 0x000fe400078f20ff */
[----:B------:R-:W-:Y:S01]  /*0b00*/  SHF.R.S32.HI R6, RZ, 0x1f, R16 ;  /* 0x0000001fff067819 */ /* 0x000fe20000011410 */
[----:B------:R-:W-:Y:S01]  /*0b10*/  IMAD.SHL.U32 R5, R4, 0x20, RZ ;  /* 0x0000002004057824 */ /* 0x000fe200078e00ff */
[----:B------:R-:W-:Y:S02]  /*0b20*/  LOP3.LUT R4, R3, 0x3fffff0, RZ, 0xc0, !PT ;  /* 0x03fffff003047812 */ /* 0x000fe400078ec0ff */
[----:B------:R-:W-:Y:S02]  /*0b30*/  LEA.HI R7, R6, R16, RZ, 0x2 ;  /* 0x0000001006077211 */ /* 0x000fe400078f10ff */
[----:B------:R-:W-:-:S02]  /*0b40*/  LOP3.LUT R5, R5, 0xfffffc00, RZ, 0xc0, !PT ;  /* 0xfffffc0005057812 */ /* 0x000fc400078ec0ff */
[--C-:B------:R-:W-:Y:S02]  /*0b50*/  SHF.R.S32.HI R8, RZ, 0x2, R7.reuse ;  /* 0x00000002ff087819 */ /* 0x100fe40000011407 */
[----:B------:R-:W-:Y:S01]  /*0b60*/  SHF.R.S32.HI R9, RZ, 0x1f, R7 ;  /* 0x0000001fff097819 */ /* 0x000fe20000011407 */
[----:B------:R-:W-:Y:S01]  /*0b70*/  IMAD.IADD R4, R17, 0x1, -R4 ;  /* 0x0000000111047824 */ /* 0x000fe200078e0a04 */
[----:B------:R-:W-:Y:S02]  /*0b80*/  SHF.R.S32.HI R11, RZ, 0x7, R2 ;  /* 0x00000007ff0b7819 */ /* 0x000fe40000011402 */
[----:B------:R-:W-:Y:S02]  /*0b90*/  SHF.R.S32.HI R2, RZ, 0x4, R3 ;  /* 0x00000004ff027819 */ /* 0x000fe40000011403 */
[----:B------:R-:W-:Y:S01]  /*0ba0*/  LEA.HI R9, R9, R8, RZ, 0x3 ;  /* 0x0000000809097211 */ /* 0x000fe200078f18ff */
[----:B------:R-:W-:Y:S01]  /*0bb0*/  IMAD R4, R4, 0x40, R5 ;  /* 0x0000004004047824 */ /* 0x000fe200078e0205 */
[----:B------:R-:W-:Y:S01]  /*0bc0*/  LEA.HI R3, R3, R2, RZ, 0x1 ;  /* 0x0000000203037211 */ /* 0x000fe200078f08ff */
[----:B------:R-:W-:Y:S01]  /*0bd0*/  IMAD.HI R5, R11, 0x55555556, RZ ;  /* 0x555555560b057827 */ /* 0x000fe200078e02ff */
[----:B------:R-:W-:-:S02]  /*0be0*/  LOP3.LUT R9, R9, 0xfffffff8, RZ, 0xc0, !PT ;  /* 0xfffffff809097812 */ /* 0x000fc400078ec0ff */
[----:B------:R-:W-:Y:S02]  /*0bf0*/  LEA.HI R6, R6, R16, RZ, 0x5 ;  /* 0x0000001006067211 */ /* 0x000fe400078f28ff */
[----:B------:R-:W-:Y:S01]  /*0c00*/  LOP3.LUT R3, R3, 0x1ffffffe, RZ, 0xc0, !PT ;  /* 0x1ffffffe03037812 */ /* 0x000fe200078ec0ff */
[----:B------:R-:W-:Y:S01]  /*0c10*/  IMAD.IADD R9, R8, 0x1, -R9 ;  /* 0x0000000108097824 */ /* 0x000fe200078e0a09 */
[----:B------:R-:W-:Y:S02]  /*0c20*/  LEA.HI R5, R5, R5, RZ, 0x1 ;  /* 0x0000000505057211 */ /* 0x000fe400078f08ff */
[----:B------:R-:W-:Y:S01]  /*0c30*/  SHF.R.S32.HI R6, RZ, 0x5, R6 ;  /* 0x00000005ff067819 */ /* 0x000fe20000011406 */
[----:B------:R-:W-:Y:S01]  /*0c40*/  IMAD.IADD R3, R2, 0x1, -R3 ;  /* 0x0000000102037824 */ /* 0x000fe200078e0a03 */
[----:B------:R-:W-:Y:S01]  /*0c50*/  LEA.HI R10, R0, R17, RZ, 0x2 ;  /* 0x00000011000a7211 */ /* 0x000fe200078f10ff */
[----:B------:R-:W-:Y:S02]  /*0c60*/  IMAD R5, R5, -0x3, R11 ;  /* 0xfffffffd05057824 */ /* 0x000fe400078e020b */
[----:B------:R-:W-:-:S02]  /*0c70*/  IMAD R6, R6, 0x10, R9 ;  /* 0x0000001006067824 */ /* 0x000fc400078e0209 */
[----:B------:R-:W-:Y:S01]  /*0c80*/  IMAD R3, R3, 0x8, R4 ;  /* 0x0000000803037824 */ /* 0x000fe200078e0204 */
[----:B------:R-:W-:Y:S01]  /*0c90*/  LOP3.LUT R10, R10, 0xfffffffc, RZ, 0xc0, !PT ;  /* 0xfffffffc0a0a7812 */ /* 0x000fe200078ec0ff */
[----:B------:R-:W-:Y:S01]  /*0ca0*/  IMAD R2, R5, 0x40, R6 ;  /* 0x0000004005027824 */ /* 0x000fe200078e0206 */
[----:B------:R-:W-:Y:S02]  /*0cb0*/  LEA.HI R0, R0, R17, RZ, 0x3 ;  /* 0x0000001100007211 */ /* 0x000fe400078f18ff */
[----:B------:R0:W-:Y:S01]  /*0cc0*/  STL [R1+0x48], R3 ;  /* 0x0000480301007387 */ /* 0x0001e20000100800 */
[----:B------:R-:W-:Y:S01]  /*0cd0*/  IMAD.IADD R10, R17, 0x1, -R10 ;  /* 0x00000001110a7824 */ /* 0x000fe200078e0a0a */
[----:B------:R-:W-:Y:S02]  /*0ce0*/  LOP3.LUT R156, R0, 0xfffffff8, RZ, 0xc0, !PT ;  /* 0xfffffff8009c7812 */ /* 0x000fe400078ec0ff */
[----:B------:R1:W-:Y:S01]  /*0cf0*/  STL [R1+0x44], R2 ;  /* 0x0000440201007387 */ /* 0x0003e20000100800 */
[----:B------:R-:W-:-:S03]  /*0d00*/  LOP3.LUT R7, R7, 0x7ffffffc, RZ, 0xc0, !PT ;  /* 0x7ffffffc07077812 */ /* 0x000fc600078ec0ff */
[----:B------:R1:W-:Y:S01]  /*0d10*/  STL [R1+0x24], RZ ;  /* 0x000024ff01007387 */ /* 0x0003e20000100800 */
[----:B------:R-:W-:Y:S01]  /*0d20*/  LEA.HI R8, R10, R10, RZ, 0x1 ;  /* 0x0000000a0a087211 */ /* 0x000fe200078f08ff */
[----:B------:R-:W-:Y:S02]  /*0d30*/  IMAD.IADD R156, R17, 0x1, -R156 ;  /* 0x00000001119c7824 */ /* 0x000fe400078e0a9c */
[----:B------:R-:W-:Y:S01]  /*0d40*/  IMAD.IADD R22, R16, 0x1, -R7 ;  /* 0x0000000110167824 */ /* 0x000fe200078e0a07 */
[----:B------:R-:W-:Y:S01]  /*0d50*/  LOP3.LUT R11, R8, 0x1ffffffe, RZ, 0xc0, !PT ;  /* 0x1ffffffe080b7812 */ /* 0x000fe200078ec0ff */
[----:B------:R-:W-:Y:S02]  /*0d60*/  IMAD.SHL.U32 R157, R156, 0x8, RZ ;  /* 0x000000089c9d7824 */ /* 0x000fe400078e00ff */
[----:B------:R-:W-:Y:S01]  /*0d70*/  IMAD.SHL.U32 R22, R22, 0x2, RZ ;  /* 0x0000000216167824 */ /* 0x000fe200078e00ff */
[----:B0-----:R-:W-:Y:S01]  /*0d80*/  SHF.R.S32.HI R3, RZ, 0x3, R0 ;  /* 0x00000003ff037819 */ /* 0x001fe20000011400 */
[----:B------:R-:W-:Y:S01]  /*0d90*/  IMAD.IADD R11, R10, 0x1, -R11 ;  /* 0x000000010a0b7824 */ /* 0x000fe200078e0a0b */
[----:B------:R-:W-:Y:S01]  /*0da0*/  SHF.R.S32.HI R0, RZ, 0x1f, R157 ;  /* 0x0000001fff007819 */ /* 0x000fe2000001149d */
[----:B------:R-:W-:-:S02]  /*0db0*/  VIADD R10, R22, 0x10 ;  /* 0x00000010160a7836 */ /* 0x000fc40000000000 */
[C---:B------:R-:W-:Y:S02]  /*0dc0*/  VIADD R9, R22.reuse, 0x18 ;  /* 0x0000001816097836 */ /* 0x040fe40000000000 */
[C---:B------:R-:W-:Y:S02]  /*0dd0*/  VIADD R8, R22.reuse, 0x20 ;  /* 0x0000002016087836 */ /* 0x040fe40000000000 */
[C---:B------:R-:W-:Y:S02]  /*0de0*/  VIADD R4, R22.reuse, 0x28 ;  /* 0x0000002816047836 */ /* 0x040fe40000000000 */
[C---:B------:R-:W-:Y:S02]  /*0df0*/  VIADD R3, R22.reuse, 0x30 ;  /* 0x0000003016037836 */ /* 0x040fe40000000000 */
[----:B------:R-:W-:Y:S01]  /*0e00*/  VIADD R0, R22, 0x38 ;  /* 0x0000003816007836 */ /* 0x000fe20000000000 */
[----:B------:R-:W-:Y:S01]  /*0e10*/  SHF.R.S32.HI R10, RZ, 0x1f, R10 ;  /* 0x0000001fff0a7819 */ /* 0x000fe2000001140a */
[----:B------:R-:W-:Y:S01]  /*0e20*/  IMAD.MOV.U32 R5, RZ, RZ, R13 ;  /* 0x000000ffff057224 */ /* 0x000fe200078e000d */
[----:B------:R-:W-:Y:S01]  /*0e30*/  SHF.R.S32.HI R9, RZ, 0x1f, R9 ;  /* 0x0000001fff097819 */ /* 0x000fe20000011409 */
[----:B------:R-:W-:Y:S01]  /*0e40*/  IMAD.MOV.U32 R6, RZ, RZ, R14 ;  /* 0x000000ffff067224 */ /* 0x000fe200078e000e */
[----:B------:R-:W-:Y:S01]  /*0e50*/  SHF.R.S32.HI R8, RZ, 0x1f, R8 ;  /* 0x0000001fff087819 */ /* 0x000fe20000011408 */
[----:B------:R-:W-:Y:S01]  /*0e60*/  IMAD.MOV.U32 R7, RZ, RZ, R15 ;  /* 0x000000ffff077224 */ /* 0x000fe200078e000f */
[----:B------:R-:W-:Y:S01]  /*0e70*/  SHF.R.S32.HI R4, RZ, 0x1f, R4 ;  /* 0x0000001fff047819 */ /* 0x000fe20000011404 */
[----:B------:R-:W-:Y:S01]  /*0e80*/  IMAD R152, R11, 0x8, R2 ;  /* 0x000000080b987824 */ /* 0x000fe200078e0202 */
[----:B------:R-:W-:-:S02]  /*0e90*/  SHF.R.S32.HI R3, RZ, 0x1f, R3 ;  /* 0x0000001fff037819 */ /* 0x000fc40000011403 */
[----:B------:R-:W-:Y:S01]  /*0ea0*/  SHF.R.S32.HI R0, RZ, 0x1f, R0 ;  /* 0x0000001fff007819 */ /* 0x000fe20000011400 */
[----:B------:R-:W-:Y:S01]  /*0eb0*/  UMOV UR36, URZ ;  /* 0x0000003f00247c82 */ /* 0x000fe20008000000 */
[----:B------:R-:W-:Y:S01]  /*0ec0*/  UMOV UR37, URZ ;  /* 0x0000003f00257c82 */ /* 0x000fe20008000000 */
[----:B--2---:R-:W-:Y:S01]  /*0ed0*/  LOP3.LUT R19, R12, 0x1, RZ, 0xfc, !PT ;  /* 0x000000010c137812 */ /* 0x004fe200078efcff */
[----:B------:R-:W-:-:S05]  /*0ee0*/  VIADD R12, R22, 0x8 ;  /* 0x00000008160c7836 */ /* 0x000fca0000000000 */
[----:B-1----:R-:W-:-:S07]  /*0ef0*/  SHF.R.S32.HI R12, RZ, 0x1f, R12 ;  /* 0x0000001fff0c7819 */ /* 0x002fce000001140c */
.L_x_2068:
[----:B012---:R-:W0:Y:S01]  /*0f00*/  LDC.64 R2, c[0x0][0xc88] ;  /* 0x00032200ff027b82 */ /* 0x007e220000000a00 */
[----:B------:R-:W-:Y:S01]  /*0f10*/  ULDC.64 UR4, c[0x0][0xa28] ;  /* 0x00028a0000047ab9 */ /* 0x000fe20000000a00 */
[----:B------:R-:W-:-:S06]  /*0f20*/  ULDC.64 UR6, c[0x0][0xa18] ;  /* 0x0002860000067ab9 */ /* 0x000fcc0000000a00 */
[----:B------:R-:W1:Y:S08]  /*0f30*/  LDC R18, c[0x0][0x288] ;  /* 0x0000a200ff127b82 */ /* 0x000e700000000800 */
[----:B------:R-:W2:Y:S01]  /*0f40*/  LDC.64 R12, c[0x0][0x418] ;  /* 0x00010600ff0c7b82 */ /* 0x000ea20000000a00 */
[----:B0-----:R-:W-:-:S07]  /*0f50*/  IMAD.WIDE R2, R7, 0x4, R2 ;  /* 0x0000000407027825 */ /* 0x001fce00078e0202 */
[----:B-----5:R-:W0:Y:S01]  /*0f60*/  LDC R11, c[0x0][0x424] ;  /* 0x00010900ff0b7b82 */ /* 0x020e220000000800 */
[----:B---3--:R-:W3:Y:S01]  /*0f70*/  LDG.E R153, desc[UR40][R2.64] ;  /* 0x0000002802997981 */ /* 0x008ee2000c1e1900 */
[----:B------:R-:W-:Y:S01]  /*0f80*/  ISETP.NE.U32.AND P1, PT, RZ, UR4, PT ;  /* 0x00000004ff007c0c */ /* 0x000fe2000bf25070 */
[----:B------:R-:W-:Y:S01]  /*0f90*/  IMAD.MOV.U32 R10, RZ, RZ, RZ ;  /* 0x000000ffff0a7224 */ /* 0x000fe200078e00ff */
[----:B------:R-:W-:-:S04]  /*0fa0*/  ISETP.NE.U32.AND P0, PT, RZ, UR6, PT ;  /* 0x00000006ff007c0c */ /* 0x000fc8000bf05070 */
[----:B----4-:R-:W4:Y:S01]  /*0fb0*/  LDC R17, c[0x0][0x2f0] ;  /* 0x0000bc00ff117b82 */ /* 0x010f220000000800 */
[----:B------:R-:W-:Y:S02]  /*0fc0*/  ISETP.NE.AND.EX P1, PT, RZ, UR5, PT, P1 ;  /* 0x00000005ff007c0c */ /* 0x000fe4000bf25310 */
[----:B------:R-:W-:Y:S02]  /*0fd0*/  ISETP.NE.AND.EX P0, PT, RZ, UR7, PT, P0 ;  /* 0x00000007ff007c0c */ /* 0x000fe4000bf05300 */
[----:B---3--:R-:W-:-:S09]  /*0fe0*/  SHF.R.S32.HI R14, RZ, 0x1f, R153 ;  /* 0x0000001fff0e7819 */ /* 0x008fd20000011499 */
[C---:B------:R-:W-:Y:S01]  /*0ff0*/  @P1 LEA R8, P2, R153.reuse, UR4, 0x2 ;  /* 0x0000000499081c11 */ /* 0x040fe2000f8410ff */
[----:B------:R3:W-:Y:S03]  /*1000*/  STL [R1], R14 ;  /* 0x0000000e01007387 */ /* 0x0007e60000100800 */
[C-C-:B------:R-:W-:Y:S02]  /*1010*/  @P1 LEA.HI.X R9, R153.reuse, UR5, R14.reuse, 0x2, P2 ;  /* 0x0000000599091c11 */ /* 0x140fe400090f140e */
[C---:B------:R-:W-:Y:S02]  /*1020*/  @P0 LEA R2, P2, R153.reuse, UR6, 0x2 ;  /* 0x0000000699020c11 */ /* 0x040fe4000f8410ff */
[----:B------:R-:W-:Y:S01]  /*1030*/  LOP3.LUT R4, R6, 0xff000000, RZ, 0xc0, !PT ;  /* 0xff00000006047812 */ /* 0x000fe200078ec0ff */
[----:B------:R3:W5:Y:S01]  /*1040*/  @P1 LDG.E R10, desc[UR40][R8.64] ;  /* 0x00000028080a1981 */ /* 0x000762000c1e1900 */
[----:B------:R-:W-:Y:S01]  /*1050*/  @P0 LEA.HI.X R3, R153, UR7, R14, 0x2, P2 ;  /* 0x0000000799030c11 */ /* 0x000fe200090f140e */
[----:B------:R-:W-:-:S04]  /*1060*/  ULDC.64 UR6, c[0x0][0xa20] ;  /* 0x0002880000067ab9 */ /* 0x000fc80000000a00 */
[----:B-1----:R3:W5:Y:S01]  /*1070*/  @P0 LDG.E R18, desc[UR40][R2.64] ;  /* 0x0000002802120981 */ /* 0x002762000c1e1900 */
[----:B--2---:R-:W-:Y:S02]  /*1080*/  ISETP.NE.U32.AND P1, PT, R12, RZ, PT ;  /* 0x000000ff0c00720c */ /* 0x004fe40003f25070 */
[----:B------:R-:W-:Y:S02]  /*1090*/  ISETP.NE.U32.AND P2, PT, RZ, UR6, PT ;  /* 0x00000006ff007c0c */ /* 0x000fe4000bf45070 */
[----:B------:R-:W-:Y:S02]  /*10a0*/  LOP3.LUT R0, R6, 0xff0000, RZ, 0xc0, !PT ;  /* 0x00ff000006007812 */ /* 0x000fe400078ec0ff */
[----:B------:R-:W-:Y:S02]  /*10b0*/  SHF.R.U32.HI R7, RZ, 0x8, R4 ;  /* 0x00000008ff077819 */ /* 0x000fe40000011604 */
[----:B------:R-:W-:Y:S02]  /*10c0*/  ISETP.NE.AND.EX P1, PT, R13, RZ, PT, P1 ;  /* 0x000000ff0d00720c */ /* 0x000fe40003f25310 */
[----:B------:R-:W-:-:S02]  /*10d0*/  ISETP.NE.AND.EX P2, PT, RZ, UR7, PT, P2 ;  /* 0x00000007ff007c0c */ /* 0x000fc4000bf45320 */
[----:B------:R-:W-:Y:S02]  /*10e0*/  LEA.HI R155, R0, R7, RZ, 0x10 ;  /* 0x00000007009b7211 */ /* 0x000fe400078f80ff */
[----:B0-----:R-:W-:Y:S01]  /*10f0*/  SEL R0, R11, 0x1, P1 ;  /* 0x000000010b007807 */ /* 0x001fe20000800000 */
[----:B---34-:R-:W-:Y:S08]  /*1100*/  @P0 BRA `(.L_x_2023) ;  /* 0x0000000000240947 */ /* 0x018ff00003800000 */
        /* <DEDUP_REMOVED lines=9> */
.L_x_2023:
[----:B------:R-:W-:Y:S01]  /*11a0*/  IMAD R17, R0, R17, RZ ;  /* 0x0000001100117224 */ /* 0x000fe200078e02ff */
[----:B------:R-:W-:Y:S01]  /*11b0*/  LOP3.LUT R154, R6, 0xffff, RZ, 0xc0, !PT ;  /* 0x0000ffff069a7812 */ /* 0x000fe200078ec0ff */
[----:B------:R-:W-:Y:S06]  /*11c0*/  @!P2 BRA `(.L_x_2024) ;  /* 0x000000000010a947 */ /* 0x000fec0003800000 */
[----:B------:R-:W-:-:S04]  /*11d0*/  LEA R2, P0, R153, UR6, 0x2 ;  /* 0x0000000699027c11 */ /* 0x000fc8000f8010ff */
[----:B------:R-:W-:-:S05]  /*11e0*/  LEA.HI.X R3, R153, UR7, R14, 0x2, P0 ;  /* 0x0000000799037c11 */ /* 0x000fca00080f140e */
[----:B------:R0:W5:Y:S01]  /*11f0*/  LDG.E R17, desc[UR40][R2.64] ;  /* 0x0000002802117981 */ /* 0x000162000c1e1900 */
[----:B------:R-:W-:Y:S05]  /*1200*/  BRA `(.L_x_2025) ;  /* 0x0000000000247947 */ /* 0x000fea0003800000 */
.L_x_2024:
[----:B------:R-:W-:Y:S02]  /*1210*/  ULDC.64 UR4, c[0x0][0xa08] ;  /* 0x0002820000047ab9 */ /* 0x000fe40000000a00 */
[----:B------:R-:W-:-:S04]  /*1220*/  ISETP.NE.U32.AND P0, PT, RZ, UR4, PT ;  /* 0x00000004ff007c0c */ /* 0x000fc8000bf05070 */
[----:B------:R-:W-:-:S13]  /*1230*/  ISETP.NE.AND.EX P0, PT, RZ, UR5, PT, P0 ;  /* 0x00000005ff007c0c */ /* 0x000fda000bf05300 */
[----:B------:R-:W-:Y:S05]  /*1240*/  @!P0 BRA `(.L_x_2025) ;  /* 0x0000000000148947 */ /* 0x000fea0003800000 */
[----:B------:R-:W0:Y:S02]  /*1250*/  LDC.64 R2, c[0x0][0xa08] ;  /* 0x00028200ff027b82 */ /* 0x000e240000000a00 */
[----:B0-----:R-:W-:-:S05]  /*1260*/  IMAD.WIDE R2, R153, 0x4, R2 ;  /* 0x0000000499027825 */ /* 0x001fca00078e0202 */
[----:B------:R-:W2:Y:S04]  /*1270*/  LDG.E R17, desc[UR40][R2.64] ;  /* 0x0000002802117981 */ /* 0x000ea8000c1e1900 */
[----:B------:R-:W2:Y:S02]  /*1280*/  LDG.E R0, desc[UR40][R2.64+0x4] ;  /* 0x0000042802007981 */ /* 0x000ea4000c1e1900 */
[----:B--2---:R-:W-:-:S07]  /*1290*/  IMAD.IADD R17, R0, 0x1, -R17 ;  /* 0x0000000100117824 */ /* 0x004fce00078e0a11 */
.L_x_2025:
[----:B------:R-:W1:Y:S01]  /*12a0*/  LDC R0, c[0x0][0x448] ;  /* 0x00011200ff007b82 */ /* 0x000e620000000800 */
[----:B------:R-:W-:Y:S01]  /*12b0*/  IMAD R16, R5, 0xc0, RZ ;  /* 0x000000c005107824 */ /* 0x000fe200078e02ff */
[----:B------:R-:W-:Y:S01]  /*12c0*/  LOP3.LUT R11, R155, 0xff, RZ, 0xc0, !PT ;  /* 0x000000ff9b0b7812 */ /* 0x000fe200078ec0ff */
[----:B-----5:R-:W-:Y:S01]  /*12d0*/  IMAD.IADD R17, R17, 0x1, -R10 ;  /* 0x0000000111117824 */ /* 0x020fe200078e0a0a */
[----:B------:R-:W-:Y:S01]  /*12e0*/  SHF.R.U32.HI R155, RZ, 0x10, R155 ;  /* 0x00000010ff9b7819 */ /* 0x000fe2000001169b */
[----:B------:R-:W-:Y:S02]  /*12f0*/  IMAD.MOV.U32 R88, RZ, RZ, RZ ;  /* 0x000000ffff587224 */ /* 0x000fe400078e00ff */
[----:B------:R2:W-:Y:S01]  /*1300*/  STL [R1+0x1c], R11 ;  /* 0x00001c0b01007387 */ /* 0x0005e20000100800 */
[----:B-1----:R-:W-:Y:S01]  /*1310*/  ISETP.NE.AND P0, PT, R0, 0x1, PT ;  /* 0x000000010000780c */ /* 0x002fe20003f05270 */
[----:B------:R-:W-:-:S12]  /*1320*/  VIADD R0, R16, 0xbf ;  /* 0x000000bf10007836 */ /* 0x000fd80000000000 */
[----:B0-----:R-:W0:Y:S08]  /*1330*/  @P0 LDC R3, c[0x0][0x44c] ;  /* 0x00011300ff030b82 */ /* 0x001e300000000800 */
[----:B------:R-:W1:Y:S01]  /*1340*/  @P0 LDC R7, c[0x0][0x450] ;  /* 0x00011400ff070b82 */ /* 0x000e620000000800 */
[----:B0-----:R-:W-:Y:S01]  /*1350*/  @P0 IMAD.HI.U32 R2, R0, R3, RZ ;  /* 0x0000000300020227 */ /* 0x001fe200078e00ff */
[----:B------:R-:W-:-:S04]  /*1360*/  IADD3 R3, R17, 0x80, -R18 ;  /* 0x0000008011037810 */ /* 0x000fc80007ffe812 */
[----:B-1----:R-:W-:Y:S01]  /*1370*/  @P0 SHF.R.U32.HI R0, RZ, R7, R2 ;  /* 0x00000007ff000219 */ /* 0x002fe20000011602 */
[----:B------:R-:W-:-:S04]  /*1380*/  VIADD R2, R17, 0x7f ;  /* 0x0000007f11027836 */ /* 0x000fc80000000000 */
[----:B------:R-:W-:Y:S01]  /*1390*/  IMAD.IADD R0, R3, 0x1, R0 ;  /* 0x0000000103007824 */ /* 0x000fe200078e0200 */
[----:B------:R-:W-:-:S04]  /*13a0*/  SHF.R.S32.HI R3, RZ, 0x1f, R2 ;  /* 0x0000001fff037819 */ /* 0x000fc80000011402 */
[----:B------:R-:W-:Y:S02]  /*13b0*/  SHF.R.S32.HI R5, RZ, 0x1f, R0 ;  /* 0x0000001fff057819 */ /* 0x000fe40000011400 */
[----:B------:R-:W-:Y:S02]  /*13c0*/  LEA.HI R3, R3, R2, RZ, 0x7 ;  /* 0x0000000203037211 */ /* 0x000fe400078f38ff */
[----:B------:R-:W-:Y:S02]  /*13d0*/  LEA.HI R5, R5, R0, RZ, 0x7 ;  /* 0x0000000005057211 */ /* 0x000fe400078f38ff */
[----:B------:R-:W-:Y:S02]  /*13e0*/  SHF.R.S32.HI R3, RZ, 0x7, R3 ;  /* 0x00000007ff037819 */ /* 0x000fe40000011403 */
[----:B------:R-:W-:-:S04]  /*13f0*/  SHF.R.S32.HI R0, RZ, 0x7, R5 ;  /* 0x00000007ff007819 */ /* 0x000fc80000011405 */
[----:B------:R-:W-:-:S04]  /*1400*/  VIMNMX R6, R3, R0, PT ;  /* 0x0000000003067248 */ /* 0x000fc80003fe0100 */
[----:B------:R-:W-:-:S13]  /*1410*/  ISETP.GE.AND P0, PT, R6, 0x1, PT ;  /* 0x000000010600780c */ /* 0x000fda0003f06270 */
[----:B--2---:R-:W-:Y:S05]  /*1420*/  @!P0 BRA `(.L_x_2026) ;  /* 0x0000000000788947 */ /* 0x004fea0003800000 */
[----:B------:R-:W0:Y:S01]  /*1430*/  LDC R0, c[0x0][0x9f0] ;  /* 0x00027c00ff007b82 */ /* 0x000e220000000800 */
[----:B------:R-:W-:-:S04]  /*1440*/  ISETP.NE.AND P0, PT, R155, RZ, PT ;  /* 0x000000ff9b00720c */ /* 0x000fc80003f05270 */
[----:B0-----:R-:W-:-:S04]  /*1450*/  SEL R9, R155, R0, P0 ;  /* 0x000000009b097207 */ /* 0x001fc80000000000 */
[-C--:B------:R-:W-:Y:S02]  /*1460*/  IABS R5, R9.reuse ;  /* 0x0000000900057213 */ /* 0x080fe40000000000 */
        /* <DEDUP_REMOVED lines=26> */
.L_x_2026:
[-C--:B------:R-:W-:Y:S01]  /*1610*/  IMAD R23, R11, R88.reuse, RZ ;  /* 0x000000580b177224 */ /* 0x080fe200078e02ff */
[----:B------:R-:W-:Y:S02]  /*1620*/  PLOP3.LUT P0, PT, PT, PT, PT, 0x80, 0x0 ;  /* 0x000000000000781c */ /* 0x000fe40003f0f070 */
[----:B------:R-:W-:Y:S02]  /*1630*/  CS2R R28, SRZ ;  /* 0x00000000001c7805 */ /* 0x000fe4000001ff00 */
[----:B------:R-:W-:Y:S02]  /*1640*/  CS2R R118, SRZ ;  /* 0x0000000000767805 */ /* 0x000fe4000001ff00 */
[----:B------:R-:W-:Y:S02]  /*1650*/  CS2R R116, SRZ ;  /* 0x0000000000747805 */ /* 0x000fe4000001ff00 */
[----:B------:R-:W-:Y:S02]  /*1660*/  VIADDMNMX R88, R23, R88, R6, PT ;  /* 0x0000005817587246 */ /* 0x000fe40003800106 */
[----:B------:R-:W-:-:S02]  /*1670*/  CS2R R114, SRZ ;  /* 0x0000000000727805 */ /* 0x000fc4000001ff00 */
[----:B------:R-:W-:Y:S02]  /*1680*/  CS2R R112, SRZ ;  /* 0x0000000000707805 */ /* 0x000fe4000001ff00 */
[----:B------:R-:W-:Y:S02]  /*1690*/  CS2R R110, SRZ ;  /* 0x00000000006e7805 */ /* 0x000fe4000001ff00 */
[----:B------:R-:W-:Y:S02]  /*16a0*/  ISETP.GT.AND P1, PT, R88, R23, PT ;  /* 0x000000175800720c */ /* 0x000fe40003f24270 */
        /* <DEDUP_REMOVED lines=48> */
.L_x_2028:
[----:B------:R-:W2:Y:S01]  /*19b0*/  LDL R2, [R1+0x24] ;  /* 0x0000240001027983 */ /* 0x000ea20000100800 */
[----:B------:R-:W-:Y:S02]  /*19c0*/  ISETP.NE.AND P0, PT, R19, 0x3, PT ;  /* 0x000000031300780c */ /* 0x000fe40003f05270 */
[----:B--2---:R-:W-:-:S04]  /*19d0*/  LEA.HI R0, R2, R2, RZ, 0x1 ;  /* 0x0000000202007211 */ /* 0x004fc800078f08ff */
[----:B------:R-:W-:-:S05]  /*19e0*/  LOP3.LUT R0, R0, 0xfffffffe, RZ, 0xc0, !PT ;  /* 0xfffffffe00007812 */ /* 0x000fca00078ec0ff */
[----:B------:R-:W-:-:S05]  /*19f0*/  IMAD.IADD R0, R2, 0x1, -R0 ;  /* 0x0000000102007824 */ /* 0x000fca00078e0a00 */
[----:B------:R-:W-:-:S04]  /*1a00*/  SHF.L.U32 R0, R0, 0x1f, RZ ;  /* 0x0000001f00007819 */ /* 0x000fc800000006ff */
[----:B------:R-:W0:Y:S02]  /*1a10*/  SYNCS.PHASECHK.TRANS64.TRYWAIT P1, [UR38+0x16800], R0 ;  /* 0x01680000ff0075a7 */ /* 0x000e240008020166 */
[----:B0-----:R-:W-:Y:S05]  /*1a20*/  @!P1 BRA `(.L_x_2029) ;  /* 0x000000f000709947 */ /* 0x001fea0003800000 */
.L_x_2183:
[----:B------:R-:W-:Y:S05]  /*1a30*/  @!P0 BRA `(.L_x_2030) ;  /* 0x0000000000048947 */ /* 0x000fea0003800000 */
[----:B------:R-:W-:Y:S01]  /*1a40*/  BPT.TRAP 0x1 ;  /* 0x000000040000795c */ /* 0x000fe20000300000 */
.L_x_2030:
[----:B0-----:R-:W-:Y:S02]  /*1a50*/  IMAD.U32 R3, RZ, RZ, UR37 ;  /* 0x00000025ff037e24 */ /* 0x001fe4000f8e00ff */
[----:B------:R-:W-:-:S03]  /*1a60*/  IMAD.U32 R0, RZ, RZ, UR36 ;  /* 0x00000024ff007e24 */ /* 0x000fc6000f8e00ff */
[----:B------:R-:W-:Y:S02]  /*1a70*/  LEA R3, R3, UR38, 0x3 ;  /* 0x0000002603037c11 */ /* 0x000fe4000f8e18ff */
[----:B------:R-:W-:-:S04]  /*1a80*/  SHF.L.U32 R0, R0, 0x1f, RZ ;  /* 0x0000001f00007819 */ /* 0x000fc800000006ff */
[----:B------:R0:W1:Y:S01]  /*1a90*/  SYNCS.PHASECHK.TRANS64.TRYWAIT P2, [R3+URZ+0x16830], R0 ;  /* 0x01683000030075a7 */ /* 0x000062000804017f */
[----:B------:R-:W-:Y:S05]  /*1aa0*/  @!P0 BRA `(.L_x_2031) ;  /* 0x0000000000048947 */ /* 0x000fea0003800000 */
[----:B------:R-:W-:Y:S01]  /*1ab0*/  BPT.TRAP 0x1 ;  /* 0x000000040000795c */ /* 0x000fe20000300000 */
.L_x_2031:
[----:B------:R-:W2:Y:S02]  /*1ac0*/  S2R R2, SR_TID.X ;  /* 0x0000000000027919 */ /* 0x000ea40000002100 */
[----:B--2---:R-:W-:Y:S01]  /*1ad0*/  LOP3.LUT P1, RZ, R2, 0x7f, RZ, 0xc0, !PT ;  /* 0x0000007f02ff7812 */ /* 0x004fe2000782c0ff */
[----:B-1----:R-:W-:-:S12]  /*1ae0*/  @P2 BRA `(.L_x_2032) ;  /* 0x0000000000082947 */ /* 0x002fd80003800000 */
[----:B------:R-:W1:Y:S02]  /*1af0*/  SYNCS.PHASECHK.TRANS64.TRYWAIT P2, [R3+URZ+0x16830], R0 ;  /* 0x01683000030075a7 */ /* 0x000e64000804017f */
[----:B-1----:R-:W-:Y:S05]  /*1b00*/  @!P2 BRA `(.L_x_2033) ;  /* 0x000000f00050a947 */ /* 0x002fea0003800000 */
.L_x_2032:
[----:B------:R-:W-:Y:S05]  /*1b10*/  WARPSYNC.ALL ;  /* 0x0000000000007948 */ /* 0x000fea0003800000 */
[----:B------:R-:W-:Y:S01]  /*1b20*/  UIADD3 UR4, UR38, 0xe400, URZ ;  /* 0x0000e40026047890 */ /* 0x000fe2000fffe03f */
[----:B------:R-:W-:Y:S01]  /*1b30*/  WARPGROUP.ARRIVE ;  /* 0x00000000000079c5 */ /* 0x000fe20000000000 */
[----:B------:R-:W-:Y:S01]  /*1b40*/  ULOP3.LUT UR8, UR42, 0x10000, URZ, 0xfc, !UPT ;  /* 0x000100002a087892 */ /* 0x000fe2000f8efc3f */
[----:B01----:R-:W0:Y:S01]  /*1b50*/  LDC R0, c[0x0][0x448] ;  /* 0x00011200ff007b82 */ /* 0x003e220000000800 */
[----:B------:R-:W-:Y:S01]  /*1b60*/  USHF.R.U32.HI UR4, URZ, 0x4, UR4 ;  /* 0x000000043f047899 */ /* 0x000fe20008011604 */
[----:B------:R-:W-:Y:S01]  /*1b70*/  IMAD.IADD R10, R152, 0x1, R16 ;  /* 0x00000001980a7824 */ /* 0x000fe200078e0210 */
[----:B------:R-:W-:Y:S01]  /*1b80*/  UMOV UR9, 0x40000040 ;  /* 0x4000004000097882 */ /* 0x000fe20000000000 */
[----:B------:R-:W-:Y:S01]  /*1b90*/  UMOV UR11, 0x40000040 ;  /* 0x40000040000b7882 */ /* 0x000fe20000000000 */
[----:B------:R-:W-:Y:S01]  /*1ba0*/  ULOP3.LUT UR4, UR4, 0x3fff, URZ, 0xc0, !UPT ;  /* 0x00003fff04047892 */ /* 0x000fe2000f8ec03f */
[----:B------:R-:W-:Y:S01]  /*1bb0*/  @!P1 VIADD R3, R3, 0x16840 ;  /* 0x0001684003039836 */ /* 0x000fe20000000000 */
[----:B------:R-:W-:Y:S01]  /*1bc0*/  UIADD3 UR12, UR8, 0x2, URZ ;  /* 0x00000002080c7890 */ /* 0x000fe2000fffe03f */
[----:B------:R-:W-:Y:S01]  /*1bd0*/  CS2R R118, SRZ ;  /* 0x0000000000767805 */ /* 0x000fe2000001ff00 */
[----:B------:R-:W-:Y:S01]  /*1be0*/  ULOP3.LUT UR20, UR4, 0x10000, URZ, 0xfc, !UPT ;  /* 0x0001000004147892 */ /* 0x000fe2000f8efc3f */
[----:B------:R-:W-:Y:S01]  /*1bf0*/  CS2R R116, SRZ ;  /* 0x0000000000747805 */ /* 0x000fe2000001ff00 */
[----:B------:R-:W-:Y:S01]  /*1c00*/  UMOV UR13, 0x40000040 ;  /* 0x40000040000d7882 */ /* 0x000fe20000000000 */
[----:B------:R-:W-:Y:S01]  /*1c10*/  UMOV UR15, 0x40000040 ;  /* 0x40000040000f7882 */ /* 0x000fe20000000000 */
[----:B------:R-:W-:Y:S01]  /*1c20*/  ULEA UR10, UR37, UR20, 0xa ;  /* 0x00000014250a7291 */ /* 0x000fe2000f8e503f */
[----:B------:R-:W-:Y:S01]  /*1c30*/  @!P1 PRMT R3, RZ, 0x654, R3 ;  /* 0x00000654ff039816 */ /* 0x000fe20000000003 */
[----:B------:R-:W-:Y:S01]  /*1c40*/  UIADD3 UR16, UR8, 0x4, URZ ;  /* 0x0000000408107890 */ /* 0x000fe2000fffe03f */
[----:B------:R-:W-:Y:S01]  /*1c50*/  CS2R R114, SRZ ;  /* 0x0000000000727805 */ /* 0x000fe2000001ff00 */
[----:B------:R-:W-:Y:S01]  /*1c60*/  UIADD3 UR14, UR10, 0x2, URZ ;  /* 0x000000020a0e7890 */ /* 0x000fe2000fffe03f */
[----:B------:R-:W-:Y:S01]  /*1c70*/  CS2R R112, SRZ ;  /* 0x0000000000707805 */ /* 0x000fe2000001ff00 */
[----:B------:R-:W-:Y:S01]  /*1c80*/  UIADD3 UR18, UR10, 0x4, URZ ;  /* 0x000000040a127890 */ /* 0x000fe2000fffe03f */
[----:B------:R-:W-:Y:S01]  /*1c90*/  CS2R R110, SRZ ;  /* 0x00000000006e7805 */ /* 0x000fe2000001ff00 */
[----:B------:R-:W-:Y:S01]  /*1ca0*/  UMOV UR17, 0x40000040 ;  /* 0x4000004000117882 */ /* 0x000fe20000000000 */
[----:B------:R-:W-:Y:S01]  /*1cb0*/  HGMMA.64x128x16.F32 R24, gdesc[UR8], RZ, !UPT, gsb0 ;  /* 0x01e00000081879f0 */ /* 0x000fe2000c0008ff */
[----:B------:R-:W-:Y:S01]  /*1cc0*/  UMOV UR19, 0x40000040 ;  /* 0x4000004000137882 */ /* 0x000fe20000000000 */
[----:B------:R-:W-:Y:S01]  /*1cd0*/  UIADD3 UR4, UR8, 0x6, URZ ;  /* 0x0000000608047890 */ /* 0x000fe2000fffe03f */
[----:B0-----:R-:W-:Y:S01]  /*1ce0*/  ISETP.NE.AND P2, PT, R0, 0x1, PT ;  /* 0x000000010000780c */ /* 0x001fe20003f45270 */
[----:B------:R-:W-:Y:S01]  /*1cf0*/  UIADD3 UR6, UR10, 0x6, URZ ;  /* 0x000000060a067890 */ /* 0x000fe2000fffe03f */
[----:B------:R-:W-:Y:S01]  /*1d00*/  UMOV UR5, 0x40000040 ;  /* 0x4000004000057882 */ /* 0x000fe20000000000 */
[----:B------:R-:W-:-:S10]  /*1d10*/  UMOV UR7, 0x40000040 ;  /* 0x4000004000077882 */ /* 0x000fd40000000000 */
[----:B------:R-:W0:Y:S08]  /*1d20*/  @P2 LDC R5, c[0x0][0x44c] ;  /* 0x00011300ff052b82 */ /* 0x000e300000000800 */
[----:B------:R-:W1:Y:S01]  /*1d30*/  @P2 LDC R7, c[0x0][0x450] ;  /* 0x00011400ff072b82 */ /* 0x000e620000000800 */
[----:B0-----:R-:W-:-:S04]  /*1d40*/  @P2 IMAD.HI.U32 R0, R10, R5, RZ ;  /* 0x000000050a002227 */ /* 0x001fc800078e00ff */
[----:B------:R-:W-:Y:S01]  /*1d50*/  IMAD.MOV.U32 R5, RZ, RZ, -0x80 ;  /* 0xffffff80ff057424 */ /* 0x000fe200078e00ff */
[----:B-1----:R-:W-:-:S03]  /*1d60*/  @P2 SHF.R.U32.HI R10, RZ, R7, R0 ;  /* 0x00000007ff0a2219 */ /* 0x002fc60000011600 */
[----:B------:R-:W-:Y:S02]  /*1d70*/  IMAD R5, R88, R5, 0x80 ;  /* 0x0000008058057424 */ /* 0x000fe400078e0205 */
[----:B------:R-:W0:Y:S03]  /*1d80*/  SHFL.IDX PT, R0, R10, 0x1, 0x1c1f ;  /* 0x003c1f000a007f89 */ /* 0x000e2600000e0000 */
[C-C-:B------:R-:W-:Y:S02]  /*1d90*/  IADD3 R91, -R22.reuse, 0x1, R5.reuse ;  /* 0x00000001165b7810 */ /* 0x140fe40007ffe105 */
[----:B------:R-:W-:Y:S01]  /*1da0*/  IADD3 R8, -R22, R17, R5 ;  /* 0x0000001116087210 */ /* 0x000fe20007ffe105 */
[----:B------:R-:W1:Y:S01]  /*1db0*/  SHFL.IDX PT, R10, R10, RZ, 0x1c1f ;  /* 0x001c1fff0a0a7589 */ /* 0x000e6200000e0000 */
[----:B------:R-:W-:-:S04]  /*1dc0*/  IADD3 R91, -R18, R91, R17 ;  /* 0x0000005b125b7210 */ /* 0x000fc80007ffe111 */
[----:B0-----:R-:W-:-:S04]  /*1dd0*/  VIADDMNMX R0, R0, R91, R8, PT ;  /* 0x0000005b00007246 */ /* 0x001fc80003800108 */
[C---:B------:R-:W-:Y:S02]  /*1de0*/  ISETP.GT.AND P3, PT, R0.reuse, RZ, PT ;  /* 0x000000ff0000720c */ /* 0x040fe40003f64270 */
[C---:B------:R-:W-:Y:S02]  /*1df0*/  ISETP.GT.AND P4, PT, R0.reuse, 0x1, PT ;  /* 0x000000010000780c */ /* 0x040fe40003f84270 */
[----:B------:R-:W-:Y:S02]  /*1e00*/  ISETP.GT.AND P5, PT, R0, 0x8, PT ;  /* 0x000000080000780c */ /* 0x000fe40003fa4270 */
[----:B-1----:R-:W-:Y:S01]  /*1e10*/  VIADDMNMX R8, R10, R91, R8, PT ;  /* 0x0000005b0a087246 */ /* 0x002fe20003800108 */
        /* <DEDUP_REMOVED lines=8> */
[----:B------:R-:W-:Y:S01]  /*1ea0*/  HGMMA.64x128x16.F32 R24, gdesc[UR4], R24, gsb0 ;  /* 0x01e00000041879f0 */ /* 0x000fe20008000818 */
[----:B------:R-:W-:Y:S02]  /*1eb0*/  ULDC UR6, c[0x0][0x988] ;  /* 0x0002620000067ab9 */ /* 0x000fe40000000800 */
[----:B------:R-:W-:Y:S02]  /*1ec0*/  WARPGROUP.DEPBAR.LE gsb0, 0x0 ;  /* 0x00008000000079c5 */ /* 0x000fe40000010000 */
[----:B------:R-:W-:Y:S01]  /*1ed0*/  FSEL R109, R26, -INF , P3 ;  /* 0xff8000001a6d7808 */ /* 0x000fe20001800000 */
[----:B------:R0:W-:Y:S01]  /*1ee0*/  @!P1 SYNCS.ARRIVE.TRANS64.RED.A1T0 RZ, [R3+URZ], RZ ;  /* 0x000000ff03ff99a7 */ /* 0x0001e2000810043f */
[----:B------:R-:W-:Y:S02]  /*1ef0*/  FSEL R107, R27, -INF , P4 ;  /* 0xff8000001b6b7808 */ /* 0x000fe40002000000 */
[----:B------:R-:W-:Y:S02]  /*1f00*/  ISETP.GT.AND P3, PT, R0, 0x9, PT ;  /* 0x000000090000780c */ /* 0x000fe40003f64270 */
[----:B------:R-:W-:-:S02]  /*1f10*/  FSEL R105, R30, -INF , P5 ;  /* 0xff8000001e697808 */ /* 0x000fc40002800000 */
[----:B------:R-:W-:Y:S02]  /*1f20*/  FMNMX.FTZ R2, R109, R107, !PT ;  /* 0x0000006b6d027209 */ /* 0x000fe40007810000 */
[C---:B------:R-:W-:Y:S02]  /*1f30*/  ISETP.GT.AND P4, PT, R0.reuse, 0x10, PT ;  /* 0x000000100000780c */ /* 0x040fe40003f84270 */
[----:B------:R-:W-:Y:S02]  /*1f40*/  FSEL R93, R31, -INF , P3 ;  /* 0xff8000001f5d7808 */ /* 0x000fe40001800000 */
[----:B------:R-:W-:Y:S02]  /*1f50*/  FMNMX.FTZ R2, R105, R2, !PT ;  /* 0x0000000269027209 */ /* 0x000fe40007810000 */
        /* <DEDUP_REMOVED lines=26> */
[----:B------:R-:W-:Y:S01]  /*2100*/  FMNMX.FTZ R2, R47, R2, !PT ;  /* 0x000000022f027209 */ /* 0x000fe20007810000 */
[----:B------:R-:W1:Y:S01]  /*2110*/  @P2 LDC R50, c[0x0][0x450] ;  /* 0x00011400ff322b82 */ /* 0x000e620000000800 */
        /* <DEDUP_REMOVED lines=51> */
[----:B------:R-:W-:Y:S01]  /*2450*/  ISETP.GT.AND P3, PT, R0, 0x79, PT ;  /* 0x000000790000780c */ /* 0x000fe20003f64270 */
[----:B------:R-:W-:Y:S01]  /*2460*/  IMAD.U32 R0, RZ, RZ, UR6 ;  /* 0x00000006ff007e24 */ /* 0x000fe2000f8e00ff */
[----:B------:R-:W-:-:S02]  /*2470*/  FSEL R31, R86, -INF , P4 ;  /* 0xff800000561f7808 */ /* 0x000fc40002000000 */
[----:B------:R-:W-:Y:S02]  /*2480*/  FMNMX.FTZ R2, R83, R2, !PT ;  /* 0x0000000253027209 */ /* 0x000fe40007810000 */
[----:B------:R-:W-:Y:S02]  /*2490*/  FSEL R87, R87, -INF , P3 ;  /* 0xff80000057577808 */ /* 0x000fe40001800000 */
[----:B------:R-:W-:Y:S02]  /*24a0*/  FMNMX.FTZ R2, R31, R2, !PT ;  /* 0x000000021f027209 */ /* 0x000fe40007810000 */
[C---:B------:R-:W-:Y:S02]  /*24b0*/  ISETP.GT.AND P4, PT, R8.reuse, 0x1, PT ;  /* 0x000000010800780c */ /* 0x040fe40003f84270 */
[----:B------:R-:W-:Y:S02]  /*24c0*/  FMNMX.FTZ R4, R87, R2, !PT ;  /* 0x0000000257047209 */ /* 0x000fe40007810000 */
[----:B------:R-:W-:-:S02]  /*24d0*/  ISETP.GT.AND P5, PT, R8, 0x8, PT ;  /* 0x000000080800780c */ /* 0x000fc40003fa4270 */
[----:B------:R-:W-:Y:S01]  /*24e0*/  FSEL R25, R25, -INF , P4 ;  /* 0xff80000019197808 */ /* 0x000fe20002000000 */
[----:B------:R-:W2:Y:S01]  /*24f0*/  SHFL.BFLY PT, R35, R4, 0x2, 0x1f ;  /* 0x0c401f0004237f89 */ /* 0x000ea200000e0000 */
[----:B------:R-:W-:Y:S02]  /*2500*/  FSEL R91, R28, -INF , P5 ;  /* 0xff8000001c5b7808 */ /* 0x000fe40002800000 */
[----:B------:R-:W-:Y:S02]  /*2510*/  ISETP.GT.AND P4, PT, R8, 0x10, PT ;  /* 0x000000100800780c */ /* 0x000fe40003f84270 */
[----:B--2---:R-:W-:-:S05]  /*2520*/  FMNMX.FTZ R35, R4, R35, !PT ;  /* 0x0000002304237209 */ /* 0x004fca0007810000 */
[----:B------:R-:W2:Y:S02]  /*2530*/  SHFL.BFLY PT, R2, R35, 0x1, 0x1f ;  /* 0x0c201f0023027f89 */ /* 0x000ea400000e0000 */
[----:B--2---:R-:W-:-:S04]  /*2540*/  FMNMX.FTZ R2, R35, R2, !PT ;  /* 0x0000000223027209 */ /* 0x004fc80007810000 */
[C---:B------:R-:W-:Y:S01]  /*2550*/  FSETP.NEU.FTZ.AND P3, PT, R2.reuse, -INF , PT ;  /* 0xff8000000200780b */ /* 0x040fe20003f7d000 */
[----:B------:R-:W-:-:S05]  /*2560*/  FMUL.FTZ R6, R2, R0 ;  /* 0x0000000002067220 */ /* 0x000fca0000410000 */
[----:B------:R-:W-:Y:S02]  /*2570*/  FSEL R6, R6, RZ, P3 ;  /* 0x000000ff06067208 */ /* 0x000fe40001800000 */
[----:B------:R-:W-:-:S03]  /*2580*/  ISETP.GT.AND P3, PT, R8, RZ, PT ;  /* 0x000000ff0800720c */ /* 0x000fc60003f64270 */
[-CC-:B------:R-:W-:Y:S01]  /*2590*/  FFMA.FTZ R10, R93, R0.reuse, -R6.reuse ;  /* 0x000000005d0a7223 */ /* 0x180fe20000010806 */
[----:B------:R-:W-:Y:S01]  /*25a0*/  FSEL R35, R24, -INF , P3 ;  /* 0xff80000018237808 */ /* 0x000fe20001800000 */
[-CC-:B------:R-:W-:Y:S01]  /*25b0*/  FFMA.FTZ R145, R95, R0.reuse, -R6.reuse ;  /* 0x000000005f917223 */ /* 0x180fe20000010806 */
[C---:B------:R-:W-:Y:S01]  /*25c0*/  ISETP.GT.AND P3, PT, R8.reuse, 0x9, PT ;  /* 0x000000090800780c */ /* 0x040fe20003f64270 */
[-CC-:B------:R-:W-:Y:S01]  /*25d0*/  FFMA.FTZ R20, R97, R0.reuse, -R6.reuse ;  /* 0x0000000061147223 */ /* 0x180fe20000010806 */
[----:B------:R-:W-:Y:S01]  /*25e0*/  FMNMX.FTZ R12, R35, R25, !PT ;  /* 0x00000019230c7209 */ /* 0x000fe20007810000 */
[-CC-:B------:R-:W-:Y:S01]  /*25f0*/  FFMA.FTZ R147, R99, R0.reuse, -R6.reuse ;  /* 0x0000000063937223 */ /* 0x180fe20000010806 */
[----:B------:R-:W-:Y:S01]  /*2600*/  FSEL R29, R29, -INF , P3 ;  /* 0xff8000001d1d7808 */ /* 0x000fe20001800000 */
[--C-:B------:R-:W-:Y:S01]  /*2610*/  FFMA.FTZ R24, R101, R0, -R6.reuse ;  /* 0x0000000065187223 */ /* 0x100fe20000010806 */
[----:B------:R-:W-:Y:S01]  /*2620*/  FMNMX.FTZ R12, R91, R12, !PT ;  /* 0x0000000c5b0c7209 */ /* 0x000fe20007810000 */
[-CC-:B------:R-:W-:Y:S01]  /*2630*/  FFMA.FTZ R141, R103, R0.reuse, -R6.reuse ;  /* 0x00000000678d7223 */ /* 0x180fe20000010806 */
[----:B------:R-:W-:Y:S01]  /*2640*/  ISETP.GT.AND P3, PT, R8, 0x11, PT ;  /* 0x000000110800780c */ /* 0x000fe20003f64270 */
[-CC-:B------:R-:W-:Y:S01]  /*2650*/  FFMA.FTZ R26, R89, R0.reuse, -R6.reuse ;  /* 0x00000000591a7223 */ /* 0x180fe20000010806 */
[----:B------:R-:W-:Y:S01]  /*2660*/  FSEL R93, R32, -INF , P4 ;  /* 0xff800000205d7808 */ /* 0x000fe20002000000 */
[--C-:B------:R-:W-:Y:S01]  /*2670*/  FFMA.FTZ R143, R43, R0, -R6.reuse ;  /* 0x000000002b8f7223 */ /* 0x100fe20000010806 */
[----:B------:R-:W-:Y:S01]  /*2680*/  FMNMX.FTZ R12, R29, R12, !PT ;  /* 0x0000000c1d0c7209 */ /* 0x000fe20007810000 */
[-CC-:B------:R-:W-:Y:S01]  /*2690*/  FFMA.FTZ R28, R47, R0.reuse, -R6.reuse ;  /* 0x000000002f1c7223 */ /* 0x180fe20000010806 */
[C---:B------:R-:W-:Y:S01]  /*26a0*/  ISETP.GT.AND P4, PT, R8.reuse, 0x18, PT ;  /* 0x000000180800780c */ /* 0x040fe20003f84270 */
        /* <DEDUP_REMOVED lines=12> */
[----:B------:R2:W-:Y:S01]  /*2770*/  MUFU.EX2 R12, R20 ;  /* 0x00000014000c7308 */ /* 0x0005e20000000800 */
[----:B------:R-:W-:Y:S01]  /*2780*/  FSEL R37, R37, -INF , P3 ;  /* 0xff80000025257808 */ /* 0x000fe20001800000 */
[--C-:B------:R-:W-:Y:S01]  /*2790*/  FFMA.FTZ R149, R109, R0, -R6.reuse ;  /* 0x000000006d957223 */ /* 0x100fe20000010806 */
[----:B------:R-:W-:Y:S01]  /*27a0*/  FMNMX.FTZ R14, R95, R14, !PT ;  /* 0x0000000e5f0e7209 */ /* 0x000fe20007810000 */
[-CC-:B------:R-:W-:Y:S01]  /*27b0*/  FFMA.FTZ R4, R107, R0.reuse, -R6.reuse ;  /* 0x000000006b047223 */ /* 0x180fe20000010806 */
[----:B------:R-:W-:Y:S01]  /*27c0*/  ISETP.GT.AND P3, PT, R8, 0x21, PT ;  /* 0x000000210800780c */ /* 0x000fe20003f64270 */
[--C-:B------:R-:W-:Y:S01]  /*27d0*/  FFMA.FTZ R151, R105, R0, -R6.reuse ;  /* 0x0000000069977223 */ /* 0x100fe20000010806 */
[----:B------:R-:W-:Y:S01]  /*27e0*/  FSEL R97, R40, -INF , P4 ;  /* 0xff80000028617808 */ /* 0x000fe20002000000 */
[----:B------:R-:W-:Y:S01]  /*27f0*/  MUFU.EX2 R149, R149 ;  /* 0x0000009500957308 */ /* 0x000fe20000000800 */
[----:B------:R-:W-:Y:S01]  /*2800*/  FMNMX.FTZ R14, R37, R14, !PT ;  /* 0x0000000e250e7209 */ /* 0x000fe20007810000 */
[-CC-:B------:R-:W-:Y:S01]  /*2810*/  FFMA.FTZ R129, R9, R0.reuse, -R6.reuse ;  /* 0x0000000009817223 */ /* 0x180fe20000010806 */
[C---:B------:R-:W-:Y:S01]  /*2820*/  ISETP.GT.AND P4, PT, R8.reuse, 0x28, PT ;  /* 0x000000280800780c */ /* 0x040fe20003f84270 */
[-CC-:B------:R-:W-:Y:S01]  /*2830*/  FFMA.FTZ R123, R31, R0.reuse, -R6.reuse ;  /* 0x000000001f7b7223 */ /* 0x180fe20000010806 */
[----:B------:R-:W-:Y:S01]  /*2840*/  FSEL R41, R41, -INF , P3 ;  /* 0xff80000029297808 */ /* 0x000fe20001800000 */
[--C-:B------:R-:W-:Y:S01]  /*2850*/  FFMA.FTZ R131, R11, R0, -R6.reuse ;  /* 0x000000000b837223 */ /* 0x100fe20000010806 */
[----:B------:R-:W-:Y:S01]  /*2860*/  FMNMX.FTZ R14, R97, R14, !PT ;  /* 0x0000000e610e7209 */ /* 0x000fe20007810000 */
[----:B------:R-:W3:Y:S01]  /*2870*/  MUFU.EX2 R4, R4 ;  /* 0x0000000400047308 */ /* 0x000ee20000000800 */
[----:B------:R-:W-:Y:S01]  /*2880*/  ISETP.GT.AND P3, PT, R8, 0x29, PT ;  /* 0x000000290800780c */ /* 0x000fe20003f64270 */
[-CC-:B------:R-:W-:Y:S01]  /*2890*/  FFMA.FTZ R125, R13, R0.reuse, -R6.reuse ;  /* 0x000000000d7d7223 */ /* 0x180fe20000010806 */
[----:B------:R-:W-:Y:S01]  /*28a0*/  FSEL R99, R44, -INF , P4 ;  /* 0xff8000002c637808 */ /* 0x000fe20002000000 */
[--C-:B------:R-:W-:Y:S01]  /*28b0*/  FFMA.FTZ R127, R15, R0, -R6.reuse ;  /* 0x000000000f7f7223 */ /* 0x100fe20000010806 */
[----:B--2---:R-:W-:Y:S01]  /*28c0*/  FMNMX.FTZ R20, R41, R14, !PT ;  /* 0x0000000e29147209 */ /* 0x004fe20007810000 */
        /* <DEDUP_REMOVED lines=8> */
[----:B------:R-:W-:Y:S01]  /*2950*/  FFMA.FTZ R36, R71, R0, -R6 ;  /* 0x0000000047247223 */ /* 0x000fe20000010806 */
[----:B------:R-:W-:Y:S01]  /*2960*/  FSEL R101, R48, -INF , P4 ;  /* 0xff80000030657808 */ /* 0x000fe20002000000 */
[----:B------:R-:W4:Y:S01]  /*2970*/  MUFU.EX2 R151, R151 ;  /* 0x0000009700977308 */ /* 0x000f220000000800 */
[----:B------:R-:W-:Y:S01]  /*2980*/  FMNMX.FTZ R20, R45, R20, !PT ;  /* 0x000000142d147209 */ /* 0x000fe20007810000 */
[----:B---3--:R-:W-:Y:S01]  /*2990*/  FADD.FTZ R46, R149, R4 ;  /* 0x00000004952e7221 */ /* 0x008fe20000010000 */
[C---:B------:R-:W-:Y:S01]  /*29a0*/  ISETP.GT.AND P4, PT, R8.reuse, 0x38, PT ;  /* 0x000000380800780c */ /* 0x040fe20003f84270 */
[-CC-:B------:R-:W-:Y:S01]  /*29b0*/  FFMA.FTZ R38, R75, R0.reuse, -R6.reuse ;  /* 0x000000004b267223 */ /* 0x180fe20000010806 */
[----:B------:R-:W-:Y:S01]  /*29c0*/  FSEL R49, R49, -INF , P3 ;  /* 0xff80000031317808 */ /* 0x000fe20001800000 */
[--C-:B------:R-:W-:Y:S01]  /*29d0*/  FFMA.FTZ R40, R79, R0, -R6.reuse ;  /* 0x000000004f287223 */ /* 0x100fe20000010806 */
[----:B------:R-:W-:Y:S01]  /*29e0*/  FMNMX.FTZ R20, R101, R20, !PT ;  /* 0x0000001465147209 */ /* 0x000fe20007810000 */
[----:B------:R-:W3:Y:S01]  /*29f0*/  MUFU.EX2 R10, R10 ;  /* 0x0000000a000a7308 */ /* 0x000ee20000000800 */
[----:B------:R-:W-:Y:S01]  /*2a00*/  ISETP.GT.AND P3, PT, R8, 0x39, PT ;  /* 0x000000390800780c */ /* 0x000fe20003f64270 */
[----:B------:R-:W-:Y:S01]  /*2a10*/  FFMA.FTZ R42, R83, R0, -R6 ;  /* 0x00000000532a7223 */ /* 0x000fe20000010806 */
[----:B------:R-:W-:-:S02]  /*2a20*/  FSEL R103, R52, -INF , P4 ;  /* 0xff80000034677808 */ /* 0x000fc40002000000 */
[----:B------:R-:W-:Y:S02]  /*2a30*/  CS2R R108, SRZ ;  /* 0x00000000006c7805 */ /* 0x000fe4000001ff00 */
[----:B--2---:R-:W-:Y:S02]  /*2a40*/  FMNMX.FTZ R24, R49, R20, !PT ;  /* 0x0000001431187209 */ /* 0x004fe40007810000 */
[----:B------:R-:W-:Y:S02]  /*2a50*/  CS2R R106, SRZ ;  /* 0x00000000006a7805 */ /* 0x000fe4000001ff00 */
[----:B------:R-:W-:Y:S01]  /*2a60*/  ISETP.GT.AND P4, PT, R8, 0x40, PT ;  /* 0x000000400800780c */ /* 0x000fe20003f84270 */
[----:B------:R2:W-:Y:S01]  /*2a70*/  MUFU.EX2 R20, R26 ;  /* 0x0000001a00147308 */ /* 0x0005e20000000800 */
[----:B------:R-:W-:Y:S01]  /*2a80*/  FSEL R53, R53, -INF , P3 ;  /* 0xff80000035357808 */ /* 0x000fe20001800000 */
[----:B----4-:R-:W-:Y:S01]  /*2a90*/  FADD.FTZ R31, R151, R46 ;  /* 0x0000002e971f7221 */ /* 0x010fe20000010000 */
[----:B------:R-:W-:-:S02]  /*2aa0*/  FMNMX.FTZ R24, R103, R24, !PT ;  /* 0x0000001867187209 */ /* 0x000fc40007810000 */
[----:B------:R-:W-:Y:S02]  /*2ab0*/  CS2R R104, SRZ ;  /* 0x0000000000687805 */ /* 0x000fe4000001ff00 */
[----:B------:R-:W-:Y:S02]  /*2ac0*/  ISETP.GT.AND P3, PT, R8, 0x41, PT ;  /* 0x000000410800780c */ /* 0x000fe40003f64270 */
[----:B------:R-:W-:Y:S01]  /*2ad0*/  FSEL R89, R56, -INF , P4 ;  /* 0xff80000038597808 */ /* 0x000fe20002000000 */
[----:B------:R-:W4:Y:S01]  /*2ae0*/  MUFU.EX2 R145, R145 ;  /* 0x0000009100917308 */ /* 0x000f220000000800 */
[----:B------:R-:W-:Y:S01]  /*2af0*/  FMNMX.FTZ R24, R53, R24, !PT ;  /* 0x0000001835187209 */ /* 0x000fe20007810000 */
[----:B---3--:R-:W-:Y:S01]  /*2b00*/  FADD.FTZ R46, R10, R31 ;  /* 0x0000001f0a2e7221 */ /* 0x008fe20000010000 */
[----:B------:R-:W-:Y:S02]  /*2b10*/  ISETP.GT.AND P4, PT, R8, 0x48, PT ;  /* 0x000000480800780c */ /* 0x000fe40003f84270 */
[----:B------:R-:W-:-:S02]  /*2b20*/  FSEL R57, R57, -INF , P3 ;  /* 0xff80000039397808 */ /* 0x000fc40001800000 */
[----:B------:R-:W-:Y:S01]  /*2b30*/  FMNMX.FTZ R24, R89, R24, !PT ;  /* 0x0000001859187209 */ /* 0x000fe20007810000 */
[----:B------:R-:W3:Y:S01]  /*2b40*/  MUFU.EX2 R147, R147 ;  /* 0x0000009300937308 */ /* 0x000ee20000000800 */
[----:B------:R-:W-:Y:S02]  /*2b50*/  ISETP.GT.AND P3, PT, R8, 0x49, PT ;  /* 0x000000490800780c */ /* 0x000fe40003f64270 */
[----:B------:R-:W-:Y:S02]  /*2b60*/  FSEL R43, R60, -INF , P4 ;  /* 0xff8000003c2b7808 */ /* 0x000fe40002000000 */
[----:B--2---:R-:W-:Y:S02]  /*2b70*/  FMNMX.FTZ R26, R57, R24, !PT ;  /* 0x00000018391a7209 */ /* 0x004fe40007810000 */
[----:B------:R-:W-:Y:S01]  /*2b80*/  ISETP.GT.AND P4, PT, R8, 0x50, PT ;  /* 0x000000500800780c */ /* 0x000fe20003f84270 */
[----:B------:R2:W-:Y:S01]  /*2b90*/  MUFU.EX2 R24, R28 ;  /* 0x0000001c00187308 */ /* 0x0005e20000000800 */
[----:B------:R-:W-:-:S02]  /*2ba0*/  FSEL R61, R61, -INF , P3 ;  /* 0xff8000003d3d7808 */ /* 0x000fc40001800000 */
[----:B------:R-:W-:Y:S02]  /*2bb0*/  FMNMX.FTZ R26, R43, R26, !PT ;  /* 0x0000001a2b1a7209 */ /* 0x000fe40007810000 */
[----:B------:R-:W-:Y:S02]  /*2bc0*/  ISETP.GT.AND P3, PT, R8, 0x51, PT ;  /* 0x000000510800780c */ /* 0x000fe40003f64270 */
[----:B------:R-:W-:Y:S01]  /*2bd0*/  FSEL R47, R64, -INF , P4 ;  /* 0xff800000402f7808 */ /* 0x000fe20002000000 */
[----:B------:R-:W-:Y:S01]  /*2be0*/  MUFU.EX2 R141, R141 ;  /* 0x0000008d008d7308 */ /* 0x000fe20000000800 */
[----:B------:R-:W-:Y:S02]  /*2bf0*/  FMNMX.FTZ R26, R61, R26, !PT ;  /* 0x0000001a3d1a7209 */ /* 0x000fe40007810000 */
[----:B------:R-:W-:Y:S02]  /*2c00*/  ISETP.GT.AND P4, PT, R8, 0x58, PT ;  /* 0x000000580800780c */ /* 0x000fe40003f84270 */
[----:B------:R-:W-:-:S02]  /*2c10*/  FSEL R65, R65, -INF , P3 ;  /* 0xff80000041417808 */ /* 0x000fc40001800000 */
[----:B------:R-:W-:Y:S01]  /*2c20*/  FMNMX.FTZ R26, R47, R26, !PT ;  /* 0x0000001a2f1a7209 */ /* 0x000fe20007810000 */
[----:B------:R-:W-:Y:S01]  /*2c30*/  MUFU.EX2 R143, R143 ;  /* 0x0000008f008f7308 */ /* 0x000fe20000000800 */
        /* <DEDUP_REMOVED lines=25> */
[----:B------:R-:W-:Y:S01]  /*2dd0*/  FMNMX.FTZ R30, R77, R30, !PT ;  /* 0x0000001e4d1e7209 */ /* 0x000fe20007810000 */
[-CC-:B--2---:R-:W-:Y:S01]  /*2de0*/  FFMA.FTZ R32, R63, R0.reuse, -R6.reuse ;  /* 0x000000003f207223 */ /* 0x184fe20000010806 */
[----:B------:R-:W-:Y:S01]  /*2df0*/  ISETP.GT.AND P4, PT, R8, 0x78, PT ;  /* 0x000000780800780c */ /* 0x000fe20003f84270 */
[----:B------:R-:W-:Y:S01]  /*2e00*/  FFMA.FTZ R6, R87, R0, -R6 ;  /* 0x0000000057067223 */ /* 0x000fe20000010806 */
[----:B------:R-:W-:-:S02]  /*2e10*/  FSEL R81, R81, -INF , P3 ;  /* 0xff80000051517808 */ /* 0x000fc40001800000 */
[----:B------:R-:W-:Y:S01]  /*2e20*/  FMNMX.FTZ R30, R55, R30, !PT ;  /* 0x0000001e371e7209 */ /* 0x000fe20007810000 */
[----:B------:R-:W-:Y:S01]  /*2e30*/  MUFU.EX2 R135, R135 ;  /* 0x0000008700877308 */ /* 0x000fe20000000800 */
[----:B------:R-:W-:Y:S02]  /*2e40*/  ISETP.GT.AND P3, PT, R8, 0x79, PT ;  /* 0x000000790800780c */ /* 0x000fe40003f64270 */
[----:B------:R-:W-:Y:S02]  /*2e50*/  FSEL R5, R84, -INF , P4 ;  /* 0xff80000054057808 */ /* 0x000fe40002000000 */
[----:B------:R-:W-:Y:S02]  /*2e60*/  FMNMX.FTZ R8, R81, R30, !PT ;  /* 0x0000001e51087209 */ /* 0x000fe40007810000 */
[----:B------:R-:W-:Y:S01]  /*2e70*/  FSEL R85, R85, -INF , P3 ;  /* 0xff80000055557808 */ /* 0x000fe20001800000 */
[----:B------:R-:W-:Y:S01]  /*2e80*/  MUFU.EX2 R30, R59 ;  /* 0x0000003b001e7308 */ /* 0x000fe20000000800 */
[----:B------:R-:W-:-:S02]  /*2e90*/  FMNMX.FTZ R8, R5, R8, !PT ;  /* 0x0000000805087209 */ /* 0x000fc40007810000 */
[----:B------:R-:W-:Y:S02]  /*2ea0*/  F2FP.F16.F32.PACK_AB R149, R4, R149 ;  /* 0x000000950495723e */ /* 0x000fe400000000ff */
[----:B------:R-:W-:Y:S02]  /*2eb0*/  FMNMX.FTZ R8, R85, R8, !PT ;  /* 0x0000000855087209 */ /* 0x000fe40007810000 */
[----:B------:R-:W-:Y:S01]  /*2ec0*/  F2FP.F16.F32.PACK_AB R151, R10, R151 ;  /* 0x000000970a97723e */ /* 0x000fe200000000ff */
[----:B------:R-:W-:Y:S02]  /*2ed0*/  MUFU.EX2 R32, R32 ;  /* 0x0000002000207308 */ /* 0x000fe40000000800 */
[----:B------:R-:W2:Y:S06]  /*2ee0*/  SHFL.BFLY PT, R7, R8, 0x2, 0x1f ;  /* 0x0c401f0008077f89 */ /* 0x000eac00000e0000 */
[----:B------:R-:W-:Y:S08]  /*2ef0*/  MUFU.EX2 R129, R129 ;  /* 0x0000008100817308 */ /* 0x000ff00000000800 */
[----:B------:R-:W-:Y:S08]  /*2f00*/  MUFU.EX2 R34, R34 ;  /* 0x0000002200227308 */ /* 0x000ff00000000800 */
[----:B------:R-:W-:Y:S01]  /*2f10*/  MUFU.EX2 R131, R131 ;  /* 0x0000008300837308 */ /* 0x000fe20000000800 */
[----:B--2---:R-:W-:-:S05]  /*2f20*/  FMNMX.FTZ R7, R8, R7, !PT ;  /* 0x0000000708077209 */ /* 0x004fca0007810000 */
[----:B------:R-:W2:Y:S02]  /*2f30*/  SHFL.BFLY PT, R8, R7, 0x1, 0x1f ;  /* 0x0c201f0007087f89 */ /* 0x000ea400000e0000 */
[----:B------:R-:W-:Y:S08]  /*2f40*/  MUFU.EX2 R36, R36 ;  /* 0x0000002400247308 */ /* 0x000ff00000000800 */
[----:B------:R-:W-:Y:S08]  /*2f50*/  MUFU.EX2 R125, R125 ;  /* 0x0000007d007d7308 */ /* 0x000ff00000000800 */
[----:B------:R-:W-:Y:S01]  /*2f60*/  MUFU.EX2 R38, R38 ;  /* 0x0000002600267308 */ /* 0x000fe20000000800 */
[----:B--2---:R-:W-:-:S07]  /*2f70*/  FMNMX.FTZ R8, R7, R8, !PT ;  /* 0x0000000807087209 */ /* 0x004fce0007810000 */
[----:B------:R-:W-:Y:S01]  /*2f80*/  MUFU.EX2 R127, R127 ;  /* 0x0000007f007f7308 */ /* 0x000fe20000000800 */
[C---:B------:R-:W-:Y:S01]  /*2f90*/  FSETP.NEU.FTZ.AND P3, PT, R8.reuse, -INF , PT ;  /* 0xff8000000800780b */ /* 0x040fe20003f7d000 */
[----:B------:R-:W-:-:S06]  /*2fa0*/  FMUL.FTZ R44, R8, R0 ;  /* 0x00000000082c7220 */ /* 0x000fcc0000410000 */
[----:B------:R-:W-:Y:S01]  /*2fb0*/  MUFU.EX2 R40, R40 ;  /* 0x0000002800287308 */ /* 0x000fe20000000800 */
[----:B------:R-:W-:-:S05]  /*2fc0*/  FSEL R44, R44, RZ, P3 ;  /* 0x000000ff2c2c7208 */ /* 0x000fca0001800000 */
[-CC-:B------:R-:W-:Y:S01]  /*2fd0*/  FFMA.FTZ R148, R35, R0.reuse, -R44.reuse ;  /* 0x0000000023947223 */ /* 0x180fe2000001082c */
[-CC-:B------:R-:W-:Y:S01]  /*2fe0*/  FFMA.FTZ R7, R25, R0.reuse, -R44.reuse ;  /* 0x0000000019077223 */ /* 0x180fe2000001082c */
[-CC-:B------:R-:W-:Y:S01]  /*2ff0*/  FFMA.FTZ R150, R91, R0.reuse, -R44.reuse ;  /* 0x000000005b967223 */ /* 0x180fe2000001082c */
[-CC-:B------:R-:W-:Y:S01]  /*3000*/  FFMA.FTZ R9, R29, R0.reuse, -R44.reuse ;  /* 0x000000001d097223 */ /* 0x180fe2000001082c */
[-CC-:B------:R-:W-:Y:S01]  /*3010*/  FFMA.FTZ R144, R93, R0.reuse, -R44.reuse ;  /* 0x000000005d907223 */ /* 0x180fe2000001082c */
[-C--:B------:R-:W-:Y:S01]  /*3020*/  FFMA.FTZ R11, R33, R0.reuse, -R44 ;  /* 0x00000000210b7223 */ /* 0x080fe2000001082c */
[----:B------:R-:W-:Y:S01]  /*3030*/  MUFU.EX2 R148, R148 ;  /* 0x0000009400947308 */ /* 0x000fe20000000800 */
[----:B----4-:R-:W-:Y:S01]  /*3040*/  FADD.FTZ R33, R145, R46 ;  /* 0x0000002e91217221 */ /* 0x010fe20000010000 */
[-CC-:B------:R-:W-:Y:S01]  /*3050*/  FFMA.FTZ R13, R37, R0.reuse, -R44.reuse ;  /* 0x00000000250d7223 */ /* 0x180fe2000001082c */
[-CC-:B------:R-:W-:Y:S01]  /*3060*/  FFMA.FTZ R146, R95, R0.reuse, -R44.reuse ;  /* 0x000000005f927223 */ /* 0x180fe2000001082c */
[----:B------:R-:W2:Y:S01]  /*3070*/  @P2 LDC R37, c[0x0][0x44c] ;  /* 0x00011300ff252b82 */ /* 0x000ea20000000800 */
[----:B------:R-:W-:Y:S01]  /*3080*/  FADD.FTZ R46, R12, R33 ;  /* 0x000000210c2e7221 */ /* 0x000fe20000010000 */
[-CC-:B------:R-:W-:Y:S01]  /*3090*/  FFMA.FTZ R140, R97, R0.reuse, -R44.reuse ;  /* 0x00000000618c7223 */ /* 0x180fe2000001082c */
[-C--:B------:R-:W-:Y:S01]  /*30a0*/  FFMA.FTZ R15, R41, R0.reuse, -R44 ;  /* 0x00000000290f7223 */ /* 0x080fe2000001082c */
[----:B------:R-:W4:Y:S01]  /*30b0*/  MUFU.EX2 R7, R7 ;  /* 0x0000000700077308 */ /* 0x000f220000000800 */
[----:B---3--:R-:W-:Y:S01]  /*30c0*/  FADD.FTZ R33, R147, R46 ;  /* 0x0000002e93217221 */ /* 0x008fe20000010000 */
[-CC-:B------:R-:W-:Y:S01]  /*30d0*/  FFMA.FTZ R142, R99, R0.reuse, -R44.reuse ;  /* 0x00000000638e7223 */ /* 0x180fe2000001082c */
[-CC-:B------:R-:W-:Y:S01]  /*30e0*/  FFMA.FTZ R21, R45, R0.reuse, -R44.reuse ;  /* 0x000000002d157223 */ /* 0x180fe2000001082c */
[-CC-:B------:R-:W-:Y:S01]  /*30f0*/  FFMA.FTZ R136, R101, R0.reuse, -R44.reuse ;  /* 0x0000000065887223 */ /* 0x180fe2000001082c */
[----:B------:R-:W-:Y:S01]  /*3100*/  FADD.FTZ R48, R14, R33 ;  /* 0x000000210e307221 */ /* 0x000fe20000010000 */
[-C--:B------:R-:W-:Y:S01]  /*3110*/  FFMA.FTZ R25, R49, R0.reuse, -R44 ;  /* 0x0000000031197223 */ /* 0x080fe2000001082c */
[----:B------:R-:W-:Y:S01]  /*3120*/  IMAD.MOV.U32 R41, RZ, RZ, R16 ;  /* 0x000000ffff297224 */ /* 0x000fe200078e0010 */
[----:B------:R-:W3:Y:S01]  /*3130*/  MUFU.EX2 R150, R150 ;  /* 0x0000009600967308 */ /* 0x000ee20000000800 */
        /* <DEDUP_REMOVED lines=8> */
[----:B----4-:R-:W-:Y:S01]  /*31c0*/  FADD.FTZ R35, R148, R7 ;  /* 0x0000000794237221 */ /* 0x010fe20000010000 */
[-CC-:B------:R-:W-:Y:S01]  /*31d0*/  FFMA.FTZ R128, R47, R0.reuse, -R44.reuse ;  /* 0x000000002f807223 */ /* 0x180fe2000001082c */
[----:B------:R-:W-:Y:S01]  /*31e0*/  FFMA.FTZ R69, R69, R0, -R44 ;  /* 0x0000000045457223 */ /* 0x000fe2000001082c */
[----:B--2---:R-:W-:-:S04]  /*31f0*/  @P2 IMAD.HI.U32 R37, R16, R37, RZ ;  /* 0x0000002510252227 */ /* 0x004fc800078e00ff */
[-CC-:B------:R-:W-:Y:S01]  /*3200*/  FFMA.FTZ R124, R51, R0.reuse, -R44.reuse ;  /* 0x00000000337c7223 */ /* 0x180fe2000001082c */
[-CC-:B------:R-:W-:Y:S01]  /*3210*/  FFMA.FTZ R126, R27, R0.reuse, -R44.reuse ;  /* 0x000000001b7e7223 */ /* 0x180fe2000001082c */
[----:B------:R-:W-:Y:S01]  /*3220*/  FFMA.FTZ R77, R77, R0, -R44 ;  /* 0x000000004d4d7223 */ /* 0x000fe2000001082c */
[----:B------:R-:W2:Y:S01]  /*3230*/  MUFU.EX2 R144, R144 ;  /* 0x0000009000907308 */ /* 0x000ea20000000800 */
[----:B---3--:R-:W-:Y:S01]  /*3240*/  FADD.FTZ R46, R150, R35 ;  /* 0x00000023962e7221 */ /* 0x008fe20000010000 */
[----:B------:R-:W-:Y:S01]  /*3250*/  FADD.FTZ R35, R141, R48 ;  /* 0x000000308d237221 */ /* 0x000fe20000010000 */
[----:B-1----:R-:W-:Y:S01]  /*3260*/  @P2 SHF.R.U32.HI R41, RZ, R50, R37 ;  /* 0x00000032ff292219 */ /* 0x002fe20000011625 */
[-CC-:B------:R-:W-:Y:S01]  /*3270*/  FFMA.FTZ R55, R55, R0.reuse, -R44.reuse ;  /* 0x0000000037377223 */ /* 0x180fe2000001082c */
[----:B------:R-:W-:Y:S01]  /*3280*/  FFMA.FTZ R81, R81, R0, -R44 ;  /* 0x0000000051517223 */ /* 0x000fe2000001082c */
[----:B------:R-:W-:Y:S01]  /*3290*/  FADD.FTZ R48, R20, R35 ;  /* 0x0000002314307221 */ /* 0x000fe20000010000 */
[----:B------:R-:W-:Y:S01]  /*32a0*/  IADD3 R43, R41, R17, -R18 ;  /* 0x00000011292b7210 */ /* 0x000fe20007ffe812 */
[----:B------:R-:W1:Y:S01]  /*32b0*/  MUFU.EX2 R11, R11 ;  /* 0x0000000b000b7308 */ /* 0x000e620000000800 */
[----:B0-----:R-:W-:Y:S01]  /*32c0*/  FADD.FTZ R3, R9, R46 ;  /* 0x0000002e09037221 */ /* 0x001fe20000010000 */
[----:B------:R-:W-:Y:S01]  /*32d0*/  FADD.FTZ R35, R143, R48 ;  /* 0x000000308f237221 */ /* 0x000fe20000010000 */
[----:B------:R-:W-:-:S02]  /*32e0*/  F2FP.F16.F32.PACK_AB R148, R7, R148 ;  /* 0x000000940794723e */ /* 0x000fc400000000ff */
[----:B------:R-:W-:Y:S02]  /*32f0*/  CS2R R102, SRZ ;  /* 0x0000000000667805 */ /* 0x000fe4000001ff00 */
[----:B------:R-:W-:Y:S01]  /*3300*/  SHF.R.S32.HI R50, RZ, 0x1f, R43 ;  /* 0x0000001fff327819 */ /* 0x000fe2000001142b */
[----:B------:R-:W-:Y:S01]  /*3310*/  FADD.FTZ R48, R24, R35 ;  /* 0x0000002318307221 */ /* 0x000fe20000010000 */
[----:B------:R-:W-:Y:S01]  /*3320*/  FFMA.FTZ R35, R65, R0, -R44 ;  /* 0x0000000041237223 */ /* 0x000fe2000001082c */
[----:B------:R-:W0:Y:S01]  /*3330*/  MUFU.EX2 R146, R146 ;  /* 0x0000009200927308 */ /* 0x000e220000000800 */
[----:B--2---:R-:W-:Y:S01]  /*3340*/  FADD.FTZ R46, R144, R3 ;  /* 0x00000003902e7221 */ /* 0x004fe20000010000 */
[----:B------:R-:W-:Y:S01]  /*3350*/  FADD.FTZ R37, R137, R48 ;  /* 0x0000003089257221 */ /* 0x000fe20000010000 */
[----:B------:R-:W-:Y:S01]  /*3360*/  F2FP.F16.F32.PACK_AB R150, R9, R150 ;  /* 0x000000960996723e */ /* 0x000fe200000000ff */
[----:B------:R-:W-:Y:S01]  /*3370*/  VIADD R9, R88, 0xfffffffe ;  /* 0xfffffffe58097836 */ /* 0x000fe20000000000 */
[----:B------:R-:W-:Y:S01]  /*3380*/  F2FP.F16.F32.PACK_AB R145, R12, R145 ;  /* 0x000000910c91723e */ /* 0x000fe200000000ff */
[----:B------:R-:W-:Y:S01]  /*3390*/  FADD.FTZ R48, R26, R37 ;  /* 0x000000251a307221 */ /* 0x000fe20000010000 */
[----:B------:R-:W-:Y:S01]  /*33a0*/  F2FP.F16.F32.PACK_AB R147, R14, R147 ;  /* 0x000000930e93723e */ /* 0x000fe200000000ff */
[----:B------:R-:W2:Y:S01]  /*33b0*/  MUFU.EX2 R13, R13 ;  /* 0x0000000d000d7308 */ /* 0x000ea20000000800 */
[----:B-1----:R-:W-:Y:S01]  /*33c0*/  FADD.FTZ R3, R11, R46 ;  /* 0x0000002e0b037221 */ /* 0x002fe20000010000 */
[----:B------:R-:W-:Y:S01]  /*33d0*/  FADD.FTZ R37, R139, R48 ;  /* 0x000000308b257221 */ /* 0x000fe20000010000 */
[----:B------:R-:W-:-:S02]  /*33e0*/  F2FP.F16.F32.PACK_AB R141, R20, R141 ;  /* 0x0000008d148d723e */ /* 0x000fc400000000ff */
[----:B------:R-:W-:Y:S02]  /*33f0*/  CS2R R100, SRZ ;  /* 0x0000000000647805 */ /* 0x000fe4000001ff00 */
[----:B------:R-:W-:Y:S01]  /*3400*/  F2FP.F16.F32.PACK_AB R143, R24, R143 ;  /* 0x0000008f188f723e */ /* 0x000fe200000000ff */
[----:B------:R-:W-:Y:S01]  /*3410*/  FADD.FTZ R48, R28, R37 ;  /* 0x000000251c307221 */ /* 0x000fe20000010000 */
[----:B------:R-:W-:Y:S01]  /*3420*/  FFMA.FTZ R37, R73, R0, -R44 ;  /* 0x0000000049257223 */ /* 0x000fe2000001082c */
[----:B------:R-:W1:Y:S01]  /*3430*/  MUFU.EX2 R140, R140 ;  /* 0x0000008c008c7308 */ /* 0x000e620000000800 */
[----:B0-----:R-:W-:Y:S01]  /*3440*/  FADD.FTZ R46, R146, R3 ;  /* 0x00000003922e7221 */ /* 0x001fe20000010000 */
[----:B------:R-:W-:Y:S01]  /*3450*/  FADD.FTZ R39, R133, R48 ;  /* 0x0000003085277221 */ /* 0x000fe20000010000 */
[----:B------:R-:W-:Y:S02]  /*3460*/  F2FP.F16.F32.PACK_AB R137, R26, R137 ;  /* 0x000000891a89723e */ /* 0x000fe400000000ff */
[----:B------:R-:W-:-:S02]  /*3470*/  CS2R R98, SRZ ;  /* 0x0000000000627805 */ /* 0x000fc4000001ff00 */
[----:B------:R-:W-:Y:S01]  /*3480*/  F2FP.F16.F32.PACK_AB R139, R28, R139 ;  /* 0x0000008b1c8b723e */ /* 0x000fe200000000ff */
[C---:B------:R-:W-:Y:S01]  /*3490*/  FADD.FTZ R48, R30.reuse, R39 ;  /* 0x000000271e307221 */ /* 0x040fe20000010000 */
[----:B------:R-:W-:Y:S01]  /*34a0*/  F2FP.F16.F32.PACK_AB R133, R30, R133 ;  /* 0x000000851e85723e */ /* 0x000fe200000000ff */
[----:B------:R-:W0:Y:S01]  /*34b0*/  MUFU.EX2 R15, R15 ;  /* 0x0000000f000f7308 */ /* 0x000e220000000800 */
[----:B--2---:R-:W-:Y:S01]  /*34c0*/  FADD.FTZ R3, R13, R46 ;  /* 0x0000002e0d037221 */ /* 0x004fe20000010000 */
[----:B------:R-:W-:Y:S01]  /*34d0*/  FADD.FTZ R39, R135, R48 ;  /* 0x0000003087277221 */ /* 0x000fe20000010000 */
[C---:B------:R-:W-:Y:S02]  /*34e0*/  F2FP.F16.F32.PACK_AB R135, R32.reuse, R135 ;  /* 0x000000872087723e */ /* 0x040fe400000000ff */
[----:B------:R-:W-:Y:S02]  /*34f0*/  CS2R R96, SRZ ;  /* 0x0000000000607805 */ /* 0x000fe4000001ff00 */
[----:B------:R-:W-:Y:S01]  /*3500*/  F2FP.F16.F32.PACK_AB R144, R11, R144 ;  /* 0x000000900b90723e */ /* 0x000fe200000000ff */
[----:B------:R-:W-:Y:S01]  /*3510*/  FADD.FTZ R48, R32, R39 ;  /* 0x0000002720307221 */ /* 0x000fe20000010000 */
[-C--:B------:R-:W-:Y:S01]  /*3520*/  FFMA.FTZ R39, R5, R0.reuse, -R44 ;  /* 0x0000000005277223 */ /* 0x080fe2000001082c */
[----:B------:R-:W2:Y:S01]  /*3530*/  MUFU.EX2 R142, R142 ;  /* 0x0000008e008e7308 */ /* 0x000ea20000000800 */
[----:B-1----:R-:W-:Y:S01]  /*3540*/  FADD.FTZ R46, R140, R3 ;  /* 0x000000038c2e7221 */ /* 0x002fe20000010000 */
[----:B------:R-:W-:Y:S01]  /*3550*/  FADD.FTZ R41, R129, R48 ;  /* 0x0000003081297221 */ /* 0x000fe20000010000 */
[----:B------:R-:W-:Y:S01]  /*3560*/  FFMA.FTZ R44, R85, R0, -R44 ;  /* 0x00000000552c7223 */ /* 0x000fe2000001082c */
[----:B------:R-:W-:-:S02]  /*3570*/  LEA.HI R5, R50, R43, RZ, 0x7 ;  /* 0x0000002b32057211 */ /* 0x000fc400078f38ff */
[----:B------:R-:W-:Y:S02]  /*3580*/  CS2R R94, SRZ ;  /* 0x00000000005e7805 */ /* 0x000fe4000001ff00 */
[----:B------:R-:W-:Y:S02]  /*3590*/  F2FP.F16.F32.PACK_AB R129, R34, R129 ;  /* 0x000000812281723e */ /* 0x000fe400000000ff */
[----:B------:R-:W-:Y:S01]  /*35a0*/  CS2R R92, SRZ ;  /* 0x00000000005c7805 */ /* 0x000fe2000001ff00 */
[----:B------:R-:W1:Y:S01]  /*35b0*/  MUFU.EX2 R21, R21 ;  /* 0x0000001500157308 */ /* 0x000e620000000800 */
[----:B0-----:R-:W-:Y:S01]  /*35c0*/  FADD.FTZ R3, R15, R46 ;  /* 0x0000002e0f037221 */ /* 0x001fe20000010000 */
[----:B------:R-:W-:Y:S02]  /*35d0*/  F2FP.F16.F32.PACK_AB R146, R13, R146 ;  /* 0x000000920d92723e */ /* 0x000fe400000000ff */
[----:B------:R-:W-:Y:S02]  /*35e0*/  CS2R R90, SRZ ;  /* 0x00000000005a7805 */ /* 0x000fe4000001ff00 */
[----:B------:R-:W-:-:S02]  /*35f0*/  F2FP.F16.F32.PACK_AB R140, R15, R140 ;  /* 0x0000008c0f8c723e */ /* 0x000fc400000000ff */
[----:B------:R-:W-:Y:S01]  /*3600*/  CS2R R88, SRZ ;  /* 0x0000000000587805 */ /* 0x000fe2000001ff00 */
        /* <DEDUP_REMOVED lines=14> */
[----:B------:R-:W-:Y:S01]  /*36f0*/  FADD.FTZ R46, R34, R41 ;  /* 0x00000029222e7221 */ /* 0x000fe20000010000 */
[----:B------:R-:W-:-:S03]  /*3700*/  F2FP.F16.F32.PACK_AB R138, R29, R138 ;  /* 0x0000008a1d8a723e */ /* 0x000fc600000000ff */
[----:B------:R-:W-:Y:S01]  /*3710*/  FADD.FTZ R41, R131, R46 ;  /* 0x0000002e83297221 */ /* 0x000fe20000010000 */
[----:B------:R-:W-:Y:S01]  /*3720*/  F2FP.F16.F32.PACK_AB R131, R36, R131 ;  /* 0x000000832483723e */ /* 0x000fe200000000ff */
[----:B------:R-:W0:Y:S01]  /*3730*/  MUFU.EX2 R134, R134 ;  /* 0x0000008600867308 */ /* 0x000e220000000800 */
[----:B--2---:R-:W-:Y:S01]  /*3740*/  FADD.FTZ R4, R132, R3 ;  /* 0x0000000384047221 */ /* 0x004fe20000010000 */
[----:B------:R-:W-:-:S04]  /*3750*/  FADD.FTZ R10, R36, R41 ;  /* 0x00000029240a7221 */ /* 0x000fc80000010000 */
[----:B------:R-:W-:Y:S01]  /*3760*/  FADD.FTZ R41, R125, R10 ;  /* 0x0000000a7d297221 */ /* 0x000fe20000010000 */
[C---:B------:R-:W-:Y:S01]  /*3770*/  F2FP.F16.F32.PACK_AB R125, R38.reuse, R125 ;  /* 0x0000007d267d723e */ /* 0x040fe200000000ff */
[----:B------:R-:W2:Y:S01]  /*3780*/  MUFU.EX2 R33, R33 ;  /* 0x0000002100217308 */ /* 0x000ea20000000800 */
[C---:B-1----:R-:W-:Y:S01]  /*3790*/  FADD.FTZ R3, R31.reuse, R4 ;  /* 0x000000041f037221 */ /* 0x042fe20000010000 */
[----:B------:R-:W-:Y:S01]  /*37a0*/  FADD.FTZ R10, R38, R41 ;  /* 0x00000029260a7221 */ /* 0x000fe20000010000 */
[----:B------:R-:W-:-:S03]  /*37b0*/  F2FP.F16.F32.PACK_AB R132, R31, R132 ;  /* 0x000000841f84723e */ /* 0x000fc600000000ff */
[----:B------:R-:W-:Y:S01]  /*37c0*/  FADD.FTZ R41, R127, R10 ;  /* 0x0000000a7f297221 */ /* 0x000fe20000010000 */
[----:B------:R-:W-:Y:S01]  /*37d0*/  F2FP.F16.F32.PACK_AB R127, R40, R127 ;  /* 0x0000007f287f723e */ /* 0x000fe200000000ff */
[----:B------:R-:W1:Y:S01]  /*37e0*/  MUFU.EX2 R128, R128 ;  /* 0x0000008000807308 */ /* 0x000e620000000800 */
[----:B0-----:R-:W-:Y:S01]  /*37f0*/  FADD.FTZ R4, R134, R3 ;  /* 0x0000000386047221 */ /* 0x001fe20000010000 */
[----:B------:R-:W-:-:S06]  /*3800*/  FADD.FTZ R10, R40, R41 ;  /* 0x00000029280a7221 */ /* 0x000fcc0000010000 */
        /* <DEDUP_REMOVED lines=37> */
[----:B------:R-:W-:Y:S02]  /*3a60*/  F2FP.F16.F32.PACK_AB R123, R6, R123 ;  /* 0x0000007b067b723e */ /* 0x000fe400000000ff */
[----:B------:R-:W-:Y:S01]  /*3a70*/  SHF.R.S32.HI R6, RZ, 0x7, R5 ;  /* 0x00000007ff067819 */ /* 0x000fe20000011405 */
[----:B--2---:R-:W-:-:S04]  /*3a80*/  FADD.FTZ R7, R39, R4 ;  /* 0x0000000427077221 */ /* 0x004fc80000010000 */
[C---:B-1----:R-:W-:Y:S01]  /*3a90*/  FADD.FTZ R4, R44.reuse, R7 ;  /* 0x000000072c047221 */ /* 0x042fe20000010000 */
[----:B------:R-:W-:Y:S02]  /*3aa0*/  VIMNMX R7, R23, R6, !PT ;  /* 0x0000000617077248 */ /* 0x000fe40007fe0100 */
[----:B------:R-:W-:Y:S02]  /*3ab0*/  F2FP.F16.F32.PACK_AB R122, R44, R39 ;  /* 0x000000272c7a723e */ /* 0x000fe400000000ff */
[----:B------:R-:W-:-:S13]  /*3ac0*/  ISETP.GE.AND P3, PT, R9, R7, PT ;  /* 0x000000070900720c */ /* 0x000fda0003f66270 */
[----:B------:R-:W-:Y:S05]  /*3ad0*/  @!P3 BRA `(.L_x_2034) ;  /* 0x00000024008cb947 */ /* 0x000fea0003800000 */
[----:B------:R-:W-:Y:S01]  /*3ae0*/  IMAD.MOV.U32 R6, RZ, RZ, R2 ;  /* 0x000000ffff067224 */ /* 0x000fe200078e0002 */
[----:B------:R-:W-:Y:S01]  /*3af0*/  UMOV UR7, UR36 ;  /* 0x0000002400077c82 */ /* 0x000fe20008000000 */
[----:B------:R-:W-:Y:S01]  /*3b00*/  IMAD.MOV.U32 R5, RZ, RZ, R8 ;  /* 0x000000ffff057224 */ /* 0x000fe200078e0008 */
[----:B------:R-:W-:Y:S01]  /*3b10*/  UMOV UR6, UR37 ;  /* 0x0000002500067c82 */ /* 0x000fe20008000000 */
[----:B------:R-:W-:-:S07]  /*3b20*/  IMAD.MOV.U32 R119, RZ, RZ, RZ ;  /* 0x000000ffff777224 */ /* 0x000fce00078e00ff */
.L_x_2043:
        /* <DEDUP_REMOVED lines=9> */
.L_x_2036:
[----:B------:R-:W-:Y:S01]  /*3bc0*/  ULEA UR10, UR37, UR38, 0x3 ;  /* 0x00000026250a7291 */ /* 0x000fe2000f8e183f */
[----:B------:R-:W-:-:S05]  /*3bd0*/  IMAD.U32 R0, RZ, RZ, UR36 ;  /* 0x00000024ff007e24 */ /* 0x000fca000f8e00ff */
[----:B------:R-:W-:-:S04]  /*3be0*/  SHF.L.U32 R0, R0, 0x1f, RZ ;  /* 0x0000001f00007819 */ /* 0x000fc800000006ff */
[----:B------:R0:W1:Y:S01]  /*3bf0*/  SYNCS.PHASECHK.TRANS64.TRYWAIT P3, [UR10+0x16830], R0 ;  /* 0x01683000ff0075a7 */ /* 0x000062000806014a */
[----:B------:R-:W-:Y:S05]  /*3c00*/  @!P0 BRA `(.L_x_2037) ;  /* 0x0000000000048947 */ /* 0x000fea0003800000 */
[----:B------:R-:W-:Y:S01]  /*3c10*/  BPT.TRAP 0x1 ;  /* 0x000000040000795c */ /* 0x000fe20000300000 */
.L_x_2037:
[----:B-1----:R-:W-:Y:S05]  /*3c20*/  @P3 BRA `(.L_x_2035) ;  /* 0x0000000000083947 */ /* 0x002fea0003800000 */
[----:B------:R-:W1:Y:S02]  /*3c30*/  SYNCS.PHASECHK.TRANS64.TRYWAIT P3, [UR10+0x16830], R0 ;  /* 0x01683000ff0075a7 */ /* 0x000e64000806014a */
[----:B-1----:R-:W-:Y:S05]  /*3c40*/  @!P3 BRA `(.L_x_2038) ;  /* 0x000000d00014b947 */ /* 0x002fea0003800000 */
.L_x_2035:
        /* <DEDUP_REMOVED lines=8> */
[----:B------:R-:W-:Y:S01]  /*3cd0*/  UMOV UR24, UR4 ;  /* 0x0000000400187c82 */ /* 0x000fe20008000000 */
[----:B------:R-:W-:Y:S01]  /*3ce0*/  UMOV UR25, UR5 ;  /* 0x0000000500197c82 */ /* 0x000fe20008000000 */
        /* <DEDUP_REMOVED lines=19> */
.L_x_2040:
[----:B------:R-:W-:Y:S01]  /*3e20*/  ULEA UR10, UR6, UR38, 0x3 ;  /* 0x00000026060a7291 */ /* 0x000fe2000f8e183f */
[----:B------:R-:W-:-:S05]  /*3e30*/  IMAD.U32 R0, RZ, RZ, UR7 ;  /* 0x00000007ff007e24 */ /* 0x000fca000f8e00ff */
[----:B------:R-:W-:-:S04]  /*3e40*/  SHF.L.U32 R0, R0, 0x1f, RZ ;  /* 0x0000001f00007819 */ /* 0x000fc800000006ff */
[----:B------:R0:W1:Y:S01]  /*3e50*/  SYNCS.PHASECHK.TRANS64.TRYWAIT P3, [UR10+0x16850], R0 ;  /* 0x01685000ff0075a7 */ /* 0x000062000806014a */
[----:B------:R-:W-:Y:S05]  /*3e60*/  @!P0 BRA `(.L_x_2041) ;  /* 0x0000000000048947 */ /* 0x000fea0003800000 */
[----:B------:R-:W-:Y:S01]  /*3e70*/  BPT.TRAP 0x1 ;  /* 0x000000040000795c */ /* 0x000fe20000300000 */
.L_x_2041:
[----:B-1----:R-:W-:Y:S05]  /*3e80*/  @P3 BRA `(.L_x_2039) ;  /* 0x0000000000083947 */ /* 0x002fea0003800000 */
[----:B------:R-:W1:Y:S02]  /*3e90*/  SYNCS.PHASECHK.TRANS64.TRYWAIT P3, [UR10+0x16850], R0 ;  /* 0x01685000ff0075a7 */ /* 0x000e64000806014a */
[----:B-1----:R-:W-:Y:S05]  /*3ea0*/  @!P3 BRA `(.L_x_2042) ;  /* 0x000000cc0094b947 */ /* 0x002fea0003800000 */
.L_x_2039:
[----:B------:R-:W-:Y:S01]  /*3eb0*/  UIADD3 UR7, UR38, 0x400, URZ ;  /* 0x0000040026077890 */ /* 0x000fe2000fffe03f */
[----:B------:R-:W-:Y:S01]  /*3ec0*/  WARPGROUP.ARRIVE ;  /* 0x00000000000079c5 */ /* 0x000fe20000000000 */
[----:B------:R-:W-:Y:S01]  /*3ed0*/  UMOV UR11, 0x40000040 ;  /* 0x40000040000b7882 */ /* 0x000fe20000000000 */
[----:B------:R-:W-:Y:S01]  /*3ee0*/  UMOV UR15, 0x40000040 ;  /* 0x40000040000f7882 */ /* 0x000fe20000000000 */
[----:B------:R-:W-:Y:S01]  /*3ef0*/  USHF.R.U32.HI UR7, URZ, 0x4, UR7 ;  /* 0x000000043f077899 */ /* 0x000fe20008011607 */
[----:B------:R-:W2:Y:S01]  /*3f00*/  @P2 LDC R8, c[0x0][0x44c] ;  /* 0x00011300ff082b82 */ /* 0x000ea20000000800 */
[----:B-1----:R-:W-:Y:S02]  /*3f10*/  IMAD.IADD R2, R152, 0x1, R16 ;  /* 0x0000000198027824 */ /* 0x002fe400078e0210 */
[----:B------:R-:W-:-:S04]  /*3f20*/  ULOP3.LUT UR7, UR7, 0x3fff, URZ, 0xc0, !UPT ;  /* 0x00003fff07077892 */ /* 0x000fc8000f8ec03f */
[----:B------:R-:W-:Y:S01]  /*3f30*/  ULEA UR10, UR6, UR7, 0xa ;  /* 0x00000007060a7291 */ /* 0x000fe2000f8e503f */
[----:B0-----:R-:W0:Y:S02]  /*3f40*/  @P2 LDC R0, c[0x0][0x450] ;  /* 0x00011400ff002b82 */ /* 0x001e240000000800 */
[----:B------:R-:W-:Y:S01]  /*3f50*/  UMOV UR7, UR36 ;  /* 0x0000002400077c82 */ /* 0x000fe20008000000 */
[----:B------:R-:W-:-:S05]  /*3f60*/  UIADD3 UR14, UR10, 0x80, URZ ;  /* 0x000000800a0e7890 */ /* 0x000fca000fffe03f */
[----:B------:R-:W-:Y:S01]  /*3f70*/  HGMMA.64x64x16.F32 R88, R148, gdesc[UR8].tnspB, R88, gsb0 ;  /* 0x40e0000894587df0 */ /* 0x000fe20008000858 */
[----:B------:R-:W-:Y:S01]  /*3f80*/  UMOV UR11, 0x40000040 ;  /* 0x40000040000b7882 */ /* 0x000fe20000000000 */
[----:B--2---:R-:W-:-:S05]  /*3f90*/  @P2 IMAD.HI.U32 R8, R2, R8, RZ ;  /* 0x0000000802082227 */ /* 0x004fca00078e00ff */
[----:B0-----:R-:W-:Y:S01]  /*3fa0*/  @P2 SHF.R.U32.HI R2, RZ, R0, R8 ;  /* 0x00000000ff022219 */ /* 0x001fe20000011608 */
[----:B------:R-:W-:-:S04]  /*3fb0*/  IMAD.MOV.U32 R8, RZ, RZ, -0x80 ;  /* 0xffffff80ff087424 */ /* 0x000fc800078e00ff */
[----:B------:R-:W0:Y:S01]  /*3fc0*/  SHFL.IDX PT, R0, R2, 0x1, 0x1c1f ;  /* 0x003c1f0002007f89 */ /* 0x000e2200000e0000 */
[----:B------:R-:W-:-:S05]  /*3fd0*/  IMAD R8, R9, R8, 0x1 ;  /* 0x0000000109087424 */ /* 0x000fca00078e0208 */
[----:B------:R-:W-:-:S05]  /*3fe0*/  IADD3 R8, R17, R8, -R22 ;  /* 0x0000000811087210 */ /* 0x000fca0007ffe816 */
[----:B------:R-:W-:-:S04]  /*3ff0*/  IMAD.IADD R8, R8, 0x1, -R18 ;  /* 0x0000000108087824 */ /* 0x000fc800078e0a12 */
[----:B0-----:R-:W-:-:S05]  /*4000*/  IMAD.IADD R0, R8, 0x1, R0 ;  /* 0x0000000108007824 */ /* 0x001fca00078e0200 */
[C---:B------:R-:W-:Y:S02]  /*4010*/  ISETP.GT.AND P3, PT, R0.reuse, RZ, PT ;  /* 0x000000ff0000720c */ /* 0x040fe40003f64270 */
[----:B------:R-:W-:Y:S02]  /*4020*/  ISETP.GT.AND P4, PT, R0, 0x1, PT ;  /* 0x000000010000780c */ /* 0x000fe40003f84270 */
[----:B------:R-:W-:Y:S02]  /*4030*/  FSEL R26, R26, -INF , P3 ;  /* 0xff8000001a1a7808 */ /* 0x000fe40001800000 */
[----:B------:R-:W-:Y:S02]  /*4040*/  ISETP.GT.AND P3, PT, R0, 0x8, PT ;  /* 0x000000080000780c */ /* 0x000fe40003f64270 */
[----:B------:R-:W-:Y:S02]  /*4050*/  FSEL R27, R27, -INF , P4 ;  /* 0xff8000001b1b7808 */ /* 0x000fe40002000000 */
[----:B------:R-:W-:-:S02]  /*4060*/  FMNMX.FTZ R10, R26, R6, !PT ;  /* 0x000000061a0a7209 */ /* 0x000fc40007810000 */
[----:B------:R-:W-:Y:S02]  /*4070*/  ISETP.GT.AND P4, PT, R0, 0x9, PT ;  /* 0x000000090000780c */ /* 0x000fe40003f84270 */
[----:B------:R-:W-:Y:S02]  /*4080*/  FSEL R30, R30, -INF , P3 ;  /* 0xff8000001e1e7808 */ /* 0x000fe40001800000 */
[----:B------:R-:W-:Y:S02]  /*4090*/  FMNMX.FTZ R10, R27, R10, !PT ;  /* 0x0000000a1b0a7209 */ /* 0x000fe40007810000 */
[----:B------:R-:W-:Y:S02]  /*40a0*/  ISETP.GT.AND P3, PT, R0, 0x10, PT ;  /* 0x000000100000780c */ /* 0x000fe40003f64270 */
[----:B------:R-:W-:Y:S02]  /*40b0*/  FSEL R31, R31, -INF , P4 ;  /* 0xff8000001f1f7808 */ /* 0x000fe40002000000 */
[----:B------:R-:W-:-:S02]  /*40c0*/  FMNMX.FTZ R10, R30, R10, !PT ;  /* 0x0000000a1e0a7209 */ /* 0x000fc40007810000 */
[----:B------:R-:W-:Y:S02]  /*40d0*/  ISETP.GT.AND P4, PT, R0, 0x11, PT ;  /* 0x000000110000780c */ /* 0x000fe40003f84270 */
[----:B------:R-:W-:Y:S01]  /*40e0*/  FSEL R34, R34, -INF , P3 ;  /* 0xff80000022227808 */ /* 0x000fe20001800000 */
[----:B------:R-:W-:Y:S02]  /*40f0*/  WARPGROUP.DEPBAR.LE gsb0, 0x0 ;  /* 0x00008000000079c5 */ /* 0x000fe40000010000 */
[----:B------:R-:W-:Y:S01]  /*4100*/  WARPGROUP.ARRIVE ;  /* 0x00000000000079c5 */ /* 0x000fe20000000000 */
[----:B------:R-:W-:Y:S02]  /*4110*/  FMNMX.FTZ R10, R31, R10, !PT ;  /* 0x0000000a1f0a7209 */ /* 0x000fe40007810000 */
[----:B------:R-:W-:Y:S02]  /*4120*/  ISETP.GT.AND P3, PT, R0, 0x18, PT ;  /* 0x000000180000780c */ /* 0x000fe40003f64270 */
[----:B------:R-:W-:Y:S01]  /*4130*/  FSEL R35, R35, -INF , P4 ;  /* 0xff80000023237808 */ /* 0x000fe20002000000 */
[----:B------:R-:W-:Y:S01]  /*4140*/  HGMMA.64x64x16.F32 R88, R144, gdesc[UR12].tnspB, R88, gsb0 ;  /* 0x40e0000c90587df0 */ /* 0x000fe20008000858 */
[----:B------:R-:W-:Y:S01]  /*4150*/  UIADD3 UR14, UR10, 0x100, URZ ;  /* 0x000001000a0e7890 */ /* 0x000fe2000fffe03f */
[----:B------:R-:W-:Y:S01]  /*4160*/  FMNMX.FTZ R10, R34, R10, !PT ;  /* 0x0000000a220a7209 */ /* 0x000fe20007810000 */
[----:B------:R-:W-:Y:S01]  /*4170*/  UMOV UR15, 0x40000040 ;  /* 0x40000040000f7882 */ /* 0x000fe20000000000 */
[----:B------:R-:W-:-:S02]  /*4180*/  ISETP.GT.AND P4, PT, R0, 0x19, PT ;  /* 0x000000190000780c */ /* 0x000fc40003f84270 */
[----:B------:R-:W-:Y:S02]  /*4190*/  FSEL R38, R38, -INF , P3 ;  /* 0xff80000026267808 */ /* 0x000fe40001800000 */
[----:B------:R-:W-:Y:S02]  /*41a0*/  FMNMX.FTZ R10, R35, R10, !PT ;  /* 0x0000000a230a7209 */ /* 0x000fe40007810000 */
[----:B------:R-:W-:Y:S02]  /*41b0*/  ISETP.GT.AND P3, PT, R0, 0x20, PT ;  /* 0x000000200000780c */ /* 0x000fe40003f64270 */
[----:B------:R-:W-:Y:S02]  /*41c0*/  FSEL R39, R39, -INF , P4 ;  /* 0xff80000027277808 */ /* 0x000fe40002000000 */
[----:B------:R-:W-:Y:S02]  /*41d0*/  FMNMX.FTZ R10, R38, R10, !PT ;  /* 0x0000000a260a7209 */ /* 0x000fe40007810000 */
        /* <DEDUP_REMOVED lines=30> */
[----:B------:R-:W-:Y:S01]  /*43c0*/  ISETP.GT.AND P4, PT, R0, 0x49, PT ;  /* 0x000000490000780c */ /* 0x000fe20003f84270 */
[----:B------:R-:W-:-:S02]  /*43d0*/  WARPGROUP.DEPBAR.LE gsb0, 0x0 ;  /* 0x00008000000079c5 */ /* 0x000fc40000010000 */
        /* <DEDUP_REMOVED lines=42> */
[----:B------:R-:W-:Y:S02]  /*4680*/  FSEL R87, R87, -INF , P5 ;  /* 0xff80000057577808 */ /* 0x000fe40002800000 */
[----:B------:R-:W-:Y:S01]  /*4690*/  FMNMX.FTZ R10, R86, R10, !PT ;  /* 0x0000000a560a7209 */ /* 0x000fe20007810000 */
[----:B------:R-:W-:Y:S02]  /*46a0*/  WARPGROUP.DEPBAR.LE gsb0, 0x0 ;  /* 0x00008000000079c5 */ /* 0x000fe40000010000 */
[----:B------:R-:W-:Y:S01]  /*46b0*/  WARPGROUP.ARRIVE ;  /* 0x00000000000079c5 */ /* 0x000fe20000000000 */
[----:B------:R-:W-:-:S02]  /*46c0*/  FMNMX.FTZ R11, R87, R10, !PT ;  /* 0x0000000a570b7209 */ /* 0x000fc40007810000 */
[----:B------:R-:W0:Y:S03]  /*46d0*/  SHFL.IDX PT, R10, R2, RZ, 0x1c1f ;  /* 0x001c1fff020a7589 */ /* 0x000e2600000e0000 */
[----:B------:R-:W-:Y:S01]  /*46e0*/  HGMMA.64x64x16.F32 R88, R136, gdesc[UR12].tnspB, R88, gsb0 ;  /* 0x40e0000c88587df0 */ /* 0x000fe20008000858 */
[----:B------:R-:W1:Y:S01]  /*46f0*/  SHFL.BFLY PT, R0, R11, 0x2, 0x1f ;  /* 0x0c401f000b007f89 */ /* 0x000e6200000e0000 */
[----:B------:R-:W-:Y:S01]  /*4700*/  UIADD3 UR14, UR10, 0x200, URZ ;  /* 0x000002000a0e7890 */ /* 0x000fe2000fffe03f */
[----:B------:R-:W-:Y:S01]  /*4710*/  UMOV UR15, 0x40000040 ;  /* 0x40000040000f7882 */ /* 0x000fe20000000000 */
[----:B0-----:R-:W-:Y:S01]  /*4720*/  IMAD.IADD R8, R8, 0x1, R10 ;  /* 0x0000000108087824 */ /* 0x001fe200078e020a */
[----:B-1----:R-:W-:Y:S02]  /*4730*/  FMNMX.FTZ R11, R11, R0, !PT ;  /* 0x000000000b0b7209 */ /* 0x002fe40007810000 */
[----:B------:R-:W0:Y:S02]  /*4740*/  LDC R0, c[0x0][0x988] ;  /* 0x00026200ff007b82 */ /* 0x000e240000000800 */
[C---:B------:R-:W-:Y:S01]  /*4750*/  ISETP.GT.AND P4, PT, R8.reuse, RZ, PT ;  /* 0x000000ff0800720c */ /* 0x040fe20003f84270 */
[----:B------:R-:W1:Y:S01]  /*4760*/  SHFL.BFLY PT, R12, R11, 0x1, 0x1f ;  /* 0x0c201f000b0c7f89 */ /* 0x000e6200000e0000 */
[----:B------:R-:W-:-:S02]  /*4770*/  ISETP.GT.AND P5, PT, R8, 0x1, PT ;  /* 0x000000010800780c */ /* 0x000fc40003fa4270 */
[----:B------:R-:W-:Y:S02]  /*4780*/  FSEL R24, R24, -INF , P4 ;  /* 0xff80000018187808 */ /* 0x000fe40002000000 */
[C---:B------:R-:W-:Y:S02]  /*4790*/  ISETP.GT.AND P4, PT, R8.reuse, 0x8, PT ;  /* 0x000000080800780c */ /* 0x040fe40003f84270 */
[----:B------:R-:W-:Y:S02]  /*47a0*/  FSEL R25, R25, -INF , P5 ;  /* 0xff80000019197808 */ /* 0x000fe40002800000 */
[----:B------:R-:W-:Y:S02]  /*47b0*/  ISETP.GT.AND P5, PT, R8, 0x9, PT ;  /* 0x000000090800780c */ /* 0x000fe40003fa4270 */
[----:B------:R-:W-:Y:S02]  /*47c0*/  FSEL R28, R28, -INF , P4 ;  /* 0xff8000001c1c7808 */ /* 0x000fe40002000000 */
[----:B------:R-:W-:-:S02]  /*47d0*/  ISETP.GT.AND P4, PT, R8, 0x10, PT ;  /* 0x000000100800780c */ /* 0x000fc40003f84270 */
[----:B------:R-:W-:Y:S02]  /*47e0*/  FSEL R29, R29, -INF , P5 ;  /* 0xff8000001d1d7808 */ /* 0x000fe40002800000 */
[----:B------:R-:W-:Y:S02]  /*47f0*/  ISETP.GT.AND P5, PT, R8, 0x11, PT ;  /* 0x000000110800780c */ /* 0x000fe40003fa4270 */
[----:B------:R-:W-:Y:S02]  /*4800*/  FSEL R32, R32, -INF , P4 ;  /* 0xff80000020207808 */ /* 0x000fe40002000000 */
[----:B------:R-:W-:Y:S02]  /*4810*/  ISETP.GT.AND P4, PT, R8, 0x18, PT ;  /* 0x000000180800780c */ /* 0x000fe40003f84270 */
[----:B------:R-:W-:Y:S02]  /*4820*/  FSEL R33, R33, -INF , P5 ;  /* 0xff80000021217808 */ /* 0x000fe40002800000 */
[----:B-1----:R-:W-:-:S02]  /*4830*/  FMNMX.FTZ R2, R11, R12, !PT ;  /* 0x0000000c0b027209 */ /* 0x002fc40007810000 */
[----:B------:R-:W-:Y:S02]  /*4840*/  ISETP.GT.AND P5, PT, R8, 0x19, PT ;  /* 0x000000190800780c */ /* 0x000fe40003fa4270 */
[C---:B------:R-:W-:Y:S01]  /*4850*/  FSETP.NEU.FTZ.AND P3, PT, R2.reuse, -INF , PT ;  /* 0xff8000000200780b */ /* 0x040fe20003f7d000 */
[----:B0-----:R-:W-:Y:S01]  /*4860*/  FMUL.FTZ R12, R2, R0 ;  /* 0x00000000020c7220 */ /* 0x001fe20000410000 */
[----:B------:R-:W-:Y:S02]  /*4870*/  FSEL R36, R36, -INF , P4 ;  /* 0xff80000024247808 */ /* 0x000fe40002000000 */
[----:B------:R-:W-:Y:S02]  /*4880*/  ISETP.GT.AND P4, PT, R8, 0x20, PT ;  /* 0x000000200800780c */ /* 0x000fe40003f84270 */
[----:B------:R-:W-:Y:S02]  /*4890*/  FSEL R11, R12, RZ, P3 ;  /* 0x000000ff0c0b7208 */ /* 0x000fe40001800000 */
[----:B------:R-:W-:-:S02]  /*48a0*/  FMNMX.FTZ R12, R24, R5, !PT ;  /* 0x00000005180c7209 */ /* 0x000fc40007810000 */
        /* <DEDUP_REMOVED lines=9> */
[----:B------:R-:W-:Y:S02]  /*4940*/  WARPGROUP.DEPBAR.LE gsb0, 0x0 ;  /* 0x00008000000079c5 */ /* 0x000fe40000010000 */
[----:B------:R-:W-:Y:S01]  /*4950*/  WARPGROUP.ARRIVE ;  /* 0x00000000000079c5 */ /* 0x000fe20000000000 */
[----:B------:R-:W-:Y:S01]  /*4960*/  FMNMX.FTZ R13, R29, R12, !PT ;  /* 0x0000000c1d0d7209 */ /* 0x000fe20007810000 */
[-CC-:B------:R-:W-:Y:S01]  /*4970*/  FFMA.FTZ R55, R55, R0.reuse, -R11.reuse ;  /* 0x0000000037377223 */ /* 0x180fe2000001080b */
[----:B------:R-:W-:Y:S01]  /*4980*/  ISETP.GT.AND P4, PT, R8, 0x28, PT ;  /* 0x000000280800780c */ /* 0x000fe20003f84270 */
[-CC-:B------:R-:W-:Y:S01]  /*4990*/  FFMA.FTZ R139, R54, R0.reuse, -R11.reuse ;  /* 0x00000000368b7223 */ /* 0x180fe2000001080b */
[----:B------:R-:W-:Y:S01]  /*49a0*/  FMNMX.FTZ R13, R32, R13, !PT ;  /* 0x0000000d200d7209 */ /* 0x000fe20007810000 */
[----:B------:R-:W-:Y:S01]  /*49b0*/  HGMMA.64x64x16.F32 R88, R132, gdesc[UR12].tnspB, R88, gsb0 ;  /* 0x40e0000c84587df0 */ /* 0x000fe20008000858 */
[----:B------:R-:W-:Y:S01]  /*49c0*/  UIADD3 UR14, UR10, 0x280, URZ ;  /* 0x000002800a0e7890 */ /* 0x000fe2000fffe03f */
[----:B------:R-:W-:Y:S01]  /*49d0*/  FSEL R41, R41, -INF , P5 ;  /* 0xff80000029297808 */ /* 0x000fe20002800000 */
[----:B------:R-:W-:Y:S01]  /*49e0*/  UMOV UR15, 0x40000040 ;  /* 0x40000040000f7882 */ /* 0x000fe20000000000 */
[----:B------:R-:W-:Y:S01]  /*49f0*/  FMNMX.FTZ R13, R33, R13, !PT ;  /* 0x0000000d210d7209 */ /* 0x000fe20007810000 */
[----:B------:R-:W0:Y:S01]  /*4a00*/  S2R R54, SR_TID.X ;  /* 0x0000000000367919 */ /* 0x000e220000002100 */
[----:B------:R-:W-:Y:S01]  /*4a10*/  ISETP.GT.AND P5, PT, R8, 0x29, PT ;  /* 0x000000290800780c */ /* 0x000fe20003fa4270 */
[----:B------:R-:W-:Y:S01]  /*4a20*/  MUFU.EX2 R149, R149 ;  /* 0x0000009500957308 */ /* 0x000fe20000000800 */
[----:B------:R-:W-:Y:S01]  /*4a30*/  FMNMX.FTZ R13, R36, R13, !PT ;  /* 0x0000000d240d7209 */ /* 0x000fe20007810000 */
[-CC-:B------:R-:W-:Y:S01]  /*4a40*/  FFMA.FTZ R151, R30, R0.reuse, -R11.reuse ;  /* 0x000000001e977223 */ /* 0x180fe2000001080b */
[----:B------:R-:W-:Y:S01]  /*4a50*/  FSEL R44, R44, -INF , P4 ;  /* 0xff8000002c2c7808 */ /* 0x000fe20002000000 */
[-CC-:B------:R-:W-:Y:S01]  /*4a60*/  FFMA.FTZ R31, R31, R0.reuse, -R11.reuse ;  /* 0x000000001f1f7223 */ /* 0x180fe2000001080b */
[----:B------:R-:W-:Y:S01]  /*4a70*/  FMNMX.FTZ R14, R37, R13, !PT ;  /* 0x0000000d250e7209 */ /* 0x000fe20007810000 */
[--C-:B------:R-:W-:Y:S01]  /*4a80*/  FFMA.FTZ R145, R34, R0, -R11.reuse ;  /* 0x0000000022917223 */ /* 0x100fe2000001080b */
[----:B------:R-:W-:Y:S01]  /*4a90*/  ISETP.GT.AND P4, PT, R8, 0x30, PT ;  /* 0x000000300800780c */ /* 0x000fe20003f84270 */
[----:B------:R-:W-:Y:S01]  /*4aa0*/  MUFU.EX2 R10, R10 ;  /* 0x0000000a000a7308 */ /* 0x000fe20000000800 */
[----:B------:R-:W-:Y:S01]  /*4ab0*/  FMNMX.FTZ R14, R40, R14, !PT ;  /* 0x0000000e280e7209 */ /* 0x000fe20007810000 */
[-CC-:B------:R-:W-:Y:S01]  /*4ac0*/  FFMA.FTZ R35, R35, R0.reuse, -R11.reuse ;  /* 0x0000000023237223 */ /* 0x180fe2000001080b */
[----:B------:R-:W-:Y:S01]  /*4ad0*/  FSEL R45, R45, -INF , P5 ;  /* 0xff8000002d2d7808 */ /* 0x000fe20002800000 */
[--C-:B------:R-:W-:Y:S01]  /*4ae0*/  FFMA.FTZ R39, R39, R0, -R11.reuse ;  /* 0x0000000027277223 */ /* 0x100fe2000001080b */
        /* <DEDUP_REMOVED lines=9> */
[-CC-:B------:R-:W-:Y:S01]  /*4b80*/  FFMA.FTZ R137, R50, R0.reuse, -R11.reuse ;  /* 0x0000000032897223 */ /* 0x180fe2000001080b */
[----:B------:R-:W-:Y:S01]  /*4b90*/  ISETP.GT.AND P4, PT, R8, 0x38, PT ;  /* 0x000000380800780c */ /* 0x000fe20003f84270 */
[----:B------:R1:W-:Y:S01]  /*4ba0*/  MUFU.EX2 R12, R31 ;  /* 0x0000001f000c7308 */ /* 0x0003e20000000800 */
[----:B------:R-:W-:Y:S01]  /*4bb0*/  FSEL R49, R49, -INF , P5 ;  /* 0xff80000031317808 */ /* 0x000fe20002800000 */
[-CC-:B------:R-:W-:Y:S01]  /*4bc0*/  FFMA.FTZ R51, R51, R0.reuse, -R11.reuse ;  /* 0x0000000033337223 */ /* 0x180fe2000001080b */
[----:B------:R-:W-:Y:S01]  /*4bd0*/  FMNMX.FTZ R15, R48, R15, !PT ;  /* 0x0000000f300f7209 */ /* 0x000fe20007810000 */
[-CC-:B------:R-:W-:Y:S01]  /*4be0*/  FFMA.FTZ R30, R63, R0.reuse, -R11.reuse ;  /* 0x000000003f1e7223 */ /* 0x180fe2000001080b */
[----:B------:R-:W-:Y:S01]  /*4bf0*/  ISETP.GT.AND P5, PT, R8, 0x39, PT ;  /* 0x000000390800780c */ /* 0x000fe20003fa4270 */
[-CC-:B------:R-:W-:Y:S01]  /*4c00*/  FFMA.FTZ R34, R67, R0.reuse, -R11.reuse ;  /* 0x0000000043227223 */ /* 0x180fe2000001080b */
[----:B------:R-:W-:Y:S01]  /*4c10*/  FSEL R52, R52, -INF , P4 ;  /* 0xff80000034347808 */ /* 0x000fe20002000000 */
[----:B------:R-:W-:Y:S01]  /*4c20*/  MUFU.EX2 R145, R145 ;  /* 0x0000009100917308 */ /* 0x000fe20000000800 */
[----:B------:R-:W-:Y:S01]  /*4c30*/  FMNMX.FTZ R15, R49, R15, !PT ;  /* 0x0000000f310f7209 */ /* 0x000fe20007810000 */
[-CC-:B-1----:R-:W-:Y:S01]  /*4c40*/  FFMA.FTZ R31, R66, R0.reuse, -R11.reuse ;  /* 0x00000000421f7223 */ /* 0x182fe2000001080b */
[----:B------:R-:W-:Y:S01]  /*4c50*/  ISETP.GT.AND P4, PT, R8, 0x40, PT ;  /* 0x000000400800780c */ /* 0x000fe20003f84270 */
[-CC-:B------:R-:W-:Y:S01]  /*4c60*/  FFMA.FTZ R42, R75, R0.reuse, -R11.reuse ;  /* 0x000000004b2a7223 */ /* 0x180fe2000001080b */
[----:B------:R-:W-:Y:S01]  /*4c70*/  FSEL R53, R53, -INF , P5 ;  /* 0xff80000035357808 */ /* 0x000fe20002800000 */
[-CC-:B------:R-:W-:Y:S01]  /*4c80*/  FFMA.FTZ R46, R79, R0.reuse, -R11.reuse ;  /* 0x000000004f2e7223 */ /* 0x180fe2000001080b */
[----:B------:R-:W-:Y:S01]  /*4c90*/  FMNMX.FTZ R15, R52, R15, !PT ;  /* 0x0000000f340f7209 */ /* 0x000fe20007810000 */
[----:B------:R1:W-:Y:S01]  /*4ca0*/  MUFU.EX2 R13, R35 ;  /* 0x00000023000d7308 */ /* 0x0003e20000000800 */
[----:B------:R-:W-:Y:S01]  /*4cb0*/  ISETP.GT.AND P5, PT, R8, 0x41, PT ;  /* 0x000000410800780c */ /* 0x000fe20003fa4270 */
[----:B------:R-:W-:Y:S01]  /*4cc0*/  FFMA.FTZ R50, R83, R0, -R11 ;  /* 0x0000000053327223 */ /* 0x000fe2000001080b */
[----:B------:R-:W-:-:S02]  /*4cd0*/  FSEL R56, R56, -INF , P4 ;  /* 0xff80000038387808 */ /* 0x000fc40002000000 */
[----:B------:R-:W-:Y:S02]  /*4ce0*/  FMNMX.FTZ R20, R53, R15, !PT ;  /* 0x0000000f35147209 */ /* 0x000fe40007810000 */
[----:B------:R-:W-:Y:S01]  /*4cf0*/  ISETP.GT.AND P4, PT, R8, 0x48, PT ;  /* 0x000000480800780c */ /* 0x000fe20003f84270 */
[----:B------:R-:W-:Y:S01]  /*4d00*/  MUFU.EX2 R147, R147 ;  /* 0x0000009300937308 */ /* 0x000fe20000000800 */
[----:B------:R-:W-:Y:S01]  /*4d10*/  FSEL R57, R57, -INF , P5 ;  /* 0xff80000039397808 */ /* 0x000fe20002800000 */
[----:B-1----:R-:W-:Y:S01]  /*4d20*/  FFMA.FTZ R35, R70, R0, -R11 ;  /* 0x0000000046237223 */ /* 0x002fe2000001080b */
[----:B------:R-:W-:Y:S02]  /*4d30*/  FMNMX.FTZ R20, R56, R20, !PT ;  /* 0x0000001438147209 */ /* 0x000fe40007810000 */
[----:B------:R-:W-:Y:S02]  /*4d40*/  ISETP.GT.AND P5, PT, R8, 0x49, PT ;  /* 0x000000490800780c */ /* 0x000fe40003fa4270 */
[----:B------:R-:W-:Y:S01]  /*4d50*/  FSEL R60, R60, -INF , P4 ;  /* 0xff8000003c3c7808 */ /* 0x000fe20002000000 */
[----:B------:R1:W-:Y:S01]  /*4d60*/  MUFU.EX2 R14, R39 ;  /* 0x00000027000e7308 */ /* 0x0003e20000000800 */
[----:B------:R-:W-:-:S02]  /*4d70*/  FMNMX.FTZ R20, R57, R20, !PT ;  /* 0x0000001439147209 */ /* 0x000fc40007810000 */
[----:B------:R-:W-:Y:S02]  /*4d80*/  ISETP.GT.AND P4, PT, R8, 0x50, PT ;  /* 0x000000500800780c */ /* 0x000fe40003f84270 */
[----:B------:R-:W-:Y:S02]  /*4d90*/  FSEL R61, R61, -INF , P5 ;  /* 0xff8000003d3d7808 */ /* 0x000fe40002800000 */
[----:B------:R-:W-:Y:S01]  /*4da0*/  FMNMX.FTZ R20, R60, R20, !PT ;  /* 0x000000143c147209 */ /* 0x000fe20007810000 */
[----:B------:R-:W-:Y:S01]  /*4db0*/  MUFU.EX2 R141, R141 ;  /* 0x0000008d008d7308 */ /* 0x000fe20000000800 */
[----:B------:R-:W-:Y:S01]  /*4dc0*/  ISETP.GT.AND P5, PT, R8, 0x51, PT ;  /* 0x000000510800780c */ /* 0x000fe20003fa4270 */
[----:B-1----:R-:W-:Y:S01]  /*4dd0*/  FFMA.FTZ R39, R74, R0, -R11 ;  /* 0x000000004a277223 */ /* 0x002fe2000001080b */
[----:B------:R-:W-:Y:S02]  /*4de0*/  FSEL R64, R64, -INF , P4 ;  /* 0xff80000040407808 */ /* 0x000fe40002000000 */
[----:B------:R-:W-:Y:S01]  /*4df0*/  FMNMX.FTZ R21, R61, R20, !PT ;  /* 0x000000143d157209 */ /* 0x000fe20007810000 */
[----:B------:R-:W-:-:S02]  /*4e00*/  WARPGROUP.DEPBAR.LE gsb0, 0x0 ;  /* 0x00008000000079c5 */ /* 0x000fc40000010000 */
[----:B------:R-:W-:Y:S01]  /*4e10*/  WARPGROUP.ARRIVE ;  /* 0x00000000000079c5 */ /* 0x000fe20000000000 */
[----:B------:R-:W-:Y:S01]  /*4e20*/  ISETP.GT.AND P4, PT, R8, 0x58, PT ;  /* 0x000000580800780c */ /* 0x000fe20003f84270 */
[----:B------:R-:W-:Y:S01]  /*4e30*/  MUFU.EX2 R20, R47 ;  /* 0x0000002f00147308 */ /* 0x000fe20000000800 */
[----:B------:R-:W-:Y:S01]  /*4e40*/  FSEL R65, R65, -INF , P5 ;  /* 0xff80000041417808 */ /* 0x000fe20002800000 */
[-CC-:B------:R-:W-:Y:S01]  /*4e50*/  FFMA.FTZ R133, R58, R0.reuse, -R11.reuse ;  /* 0x000000003a857223 */ /* 0x180fe2000001080b */
[----:B------:R-:W-:Y:S01]  /*4e60*/  FMNMX.FTZ R21, R64, R21, !PT ;  /* 0x0000001540157209 */ /* 0x000fe20007810000 */
[----:B------:R-:W-:Y:S01]  /*4e70*/  HGMMA.64x64x16.F32 R88, R128, gdesc[UR12].tnspB, R88, gsb0 ;  /* 0x40e0000c80587df0 */ /* 0x000fe20008000858 */
[----:B------:R-:W-:Y:S01]  /*4e80*/  ISETP.GT.AND P5, PT, R8, 0x59, PT ;  /* 0x000000590800780c */ /* 0x000fe20003fa4270 */
[----:B------:R-:W-:Y:S01]  /*4e90*/  UIADD3 UR14, UR10, 0x300, URZ ;  /* 0x000003000a0e7890 */ /* 0x000fe2000fffe03f */
[----:B------:R-:W-:Y:S01]  /*4ea0*/  FSEL R68, R68, -INF , P4 ;  /* 0xff80000044447808 */ /* 0x000fe20002000000 */
[----:B------:R-:W-:Y:S01]  /*4eb0*/  UMOV UR15, 0x40000040 ;  /* 0x40000040000f7882 */ /* 0x000fe20000000000 */
[----:B------:R-:W-:Y:S01]  /*4ec0*/  FMNMX.FTZ R21, R65, R21, !PT ;  /* 0x0000001541157209 */ /* 0x000fe20007810000 */
[----:B------:R-:W-:Y:S01]  /*4ed0*/  UIADD3 UR10, UR10, 0x380, URZ ;  /* 0x000003800a0a7890 */ /* 0x000fe2000fffe03f */
[----:B------:R-:W-:Y:S01]  /*4ee0*/  ISETP.GT.AND P4, PT, R8, 0x60, PT ;  /* 0x000000600800780c */ /* 0x000fe20003f84270 */
[----:B------:R1:W-:Y:S01]  /*4ef0*/  MUFU.EX2 R15, R43 ;  /* 0x0000002b000f7308 */ /* 0x0003e20000000800 */
[----:B------:R-:W-:Y:S01]  /*4f00*/  FSEL R69, R69, -INF , P5 ;  /* 0xff80000045457808 */ /* 0x000fe20002800000 */
[----:B------:R-:W-:Y:S01]  /*4f10*/  FFMA.FTZ R135, R62, R0, -R11 ;  /* 0x000000003e877223 */ /* 0x000fe2000001080b */
[----:B------:R-:W-:-:S02]  /*4f20*/  FMNMX.FTZ R21, R68, R21, !PT ;  /* 0x0000001544157209 */ /* 0x000fc40007810000 */
[----:B------:R-:W-:Y:S02]  /*4f30*/  ISETP.GT.AND P5, PT, R8, 0x61, PT ;  /* 0x000000610800780c */ /* 0x000fe40003fa4270 */
[----:B------:R-:W-:Y:S01]  /*4f40*/  FSEL R72, R72, -INF , P4 ;  /* 0xff80000048487808 */ /* 0x000fe20002000000 */
[----:B------:R-:W-:Y:S01]  /*4f50*/  MUFU.EX2 R143, R143 ;  /* 0x0000008f008f7308 */ /* 0x000fe20000000800 */
[----:B------:R-:W-:Y:S01]  /*4f60*/  FMNMX.FTZ R26, R69, R21, !PT ;  /* 0x00000015451a7209 */ /* 0x000fe20007810000 */
[----:B-1----:R-:W-:Y:S01]  /*4f70*/  FFMA.FTZ R43, R78, R0, -R11 ;  /* 0x000000004e2b7223 */ /* 0x002fe2000001080b */
[----:B------:R-:W-:Y:S02]  /*4f80*/  ISETP.GT.AND P4, PT, R8, 0x68, PT ;  /* 0x000000680800780c */ /* 0x000fe40003f84270 */
[----:B------:R-:W-:Y:S02]  /*4f90*/  FSEL R73, R73, -INF , P5 ;  /* 0xff80000049497808 */ /* 0x000fe40002800000 */
[----:B------:R-:W-:Y:S01]  /*4fa0*/  FMNMX.FTZ R26, R72, R26, !PT ;  /* 0x0000001a481a7209 */ /* 0x000fe20007810000 */
[----:B------:R-:W-:Y:S01]  /*4fb0*/  MUFU.EX2 R137, R137 ;  /* 0x0000008900897308 */ /* 0x000fe20000000800 */
[----:B------:R-:W-:-:S02]  /*4fc0*/  ISETP.GT.AND P5, PT, R8, 0x69, PT ;  /* 0x000000690800780c */ /* 0x000fc40003fa4270 */
[----:B------:R-:W-:Y:S02]  /*4fd0*/  FSEL R76, R76, -INF , P4 ;  /* 0xff8000004c4c7808 */ /* 0x000fe40002000000 */
[----:B------:R-:W-:Y:S02]  /*4fe0*/  FMNMX.FTZ R26, R73, R26, !PT ;  /* 0x0000001a491a7209 */ /* 0x000fe40007810000 */
[----:B------:R-:W-:Y:S01]  /*4ff0*/  ISETP.GT.AND P4, PT, R8, 0x70, PT ;  /* 0x000000700800780c */ /* 0x000fe20003f84270 */
[----:B------:R1:W-:Y:S01]  /*5000*/  MUFU.EX2 R21, R51 ;  /* 0x0000003300157308 */ /* 0x0003e20000000800 */
[----:B------:R-:W-:Y:S02]  /*5010*/  FSEL R77, R77, -INF , P5 ;  /* 0xff8000004d4d7808 */ /* 0x000fe40002800000 */
[----:B------:R-:W-:Y:S02]  /*5020*/  FMNMX.FTZ R26, R76, R26, !PT ;  /* 0x0000001a4c1a7209 */ /* 0x000fe40007810000 */
[----:B------:R-:W-:-:S02]  /*5030*/  ISETP.GT.AND P5, PT, R8, 0x71, PT ;  /* 0x000000710800780c */ /* 0x000fc40003fa4270 */
        /* <DEDUP_REMOVED lines=11> */
[----:B------:R-:W-:Y:S01]  /*50f0*/  FSEL R85, R85, -INF , P5 ;  /* 0xff80000055557808 */ /* 0x000fe20002800000 */
[----:B------:R-:W-:Y:S01]  /*5100*/  MUFU.EX2 R133, R133 ;  /* 0x0000008500857308 */ /* 0x000fe20000000800 */
[----:B------:R-:W-:Y:S01]  /*5110*/  FMNMX.FTZ R8, R84, R27, !PT ;  /* 0x0000001b54087209 */ /* 0x000fe20007810000 */
[----:B------:R-:W-:Y:S01]  /*5120*/  FFMA.FTZ R27, R59, R0, -R11 ;  /* 0x000000003b1b7223 */ /* 0x000fe2000001080b */
[----:B0-----:R-:W-:Y:S02]  /*5130*/  SHF.R.U32.HI R134, RZ, 0x7, R54 ;  /* 0x00000007ff867819 */ /* 0x001fe40000011636 */
[----:B------:R-:W-:-:S03]  /*5140*/  FMNMX.FTZ R8, R85, R8, !PT ;  /* 0x0000000855087209 */ /* 0x000fc60007810000 */
[----:B------:R-:W-:Y:S02]  /*5150*/  MUFU.EX2 R27, R27 ;  /* 0x0000001b001b7308 */ /* 0x000fe40000000800 */
[----:B------:R-:W0:Y:S06]  /*5160*/  SHFL.BFLY PT, R38, R8, 0x2, 0x1f ;  /* 0x0c401f0008267f89 */ /* 0x000e2c00000e0000 */
[----:B------:R-:W-:Y:S01]  /*5170*/  MUFU.EX2 R135, R135 ;  /* 0x0000008700877308 */ /* 0x000fe20000000800 */
[----:B------:R-:W-:Y:S02]  /*5180*/  WARPGROUP.DEPBAR.LE gsb0, 0x0 ;  /* 0x00008000000079c5 */ /* 0x000fe40000010000 */
[----:B------:R-:W-:-:S05]  /*5190*/  WARPGROUP.ARRIVE ;  /* 0x00000000000079c5 */ /* 0x000fca0000000000 */
[----:B------:R-:W-:Y:S01]  /*51a0*/  MUFU.EX2 R30, R30 ;  /* 0x0000001e001e7308 */ /* 0x000fe20000000800 */
[----:B------:R-:W-:Y:S07]  /*51b0*/  HGMMA.64x64x16.F32 R88, R124, gdesc[UR12].tnspB, R88, gsb0 ;  /* 0x40e0000c7c587df0 */ /* 0x000fee0008000858 */
[----:B------:R-:W-:Y:S01]  /*51c0*/  MUFU.EX2 R31, R31 ;  /* 0x0000001f001f7308 */ /* 0x000fe20000000800 */
[----:B0-----:R-:W-:Y:S01]  /*51d0*/  FMNMX.FTZ R8, R8, R38, !PT ;  /* 0x0000002608087209 */ /* 0x001fe20007810000 */
[----:B------:R-:W-:-:S04]  /*51e0*/  FFMA.FTZ R38, R71, R0, -R11 ;  /* 0x0000000047267223 */ /* 0x000fc8000001080b */
[----:B------:R-:W0:Y:S02]  /*51f0*/  SHFL.BFLY PT, R47, R8, 0x1, 0x1f ;  /* 0x0c201f00082f7f89 */ /* 0x000e2400000e0000 */
[----:B------:R-:W1:Y:S08]  /*5200*/  MUFU.EX2 R34, R34 ;  /* 0x0000002200227308 */ /* 0x000e700000000800 */
[----:B------:R-:W-:Y:S08]  /*5210*/  MUFU.EX2 R35, R35 ;  /* 0x0000002300237308 */ /* 0x000ff00000000800 */
[----:B------:R-:W2:Y:S01]  /*5220*/  MUFU.EX2 R38, R38 ;  /* 0x0000002600267308 */ /* 0x000ea20000000800 */
[----:B-1----:R-:W-:-:S02]  /*5230*/  F2FP.F16.F32.PACK_AB R129, R34, R31 ;  /* 0x0000001f2281723e */ /* 0x002fc400000000ff */
[----:B0-----:R-:W-:Y:S01]  /*5240*/  FMNMX.FTZ R8, R8, R47, !PT ;  /* 0x0000002f08087209 */ /* 0x001fe20007810000 */
[----:B------:R-:W-:-:S04]  /*5250*/  FFMA.FTZ R47, R82, R0, -R11 ;  /* 0x00000000522f7223 */ /* 0x000fc8000001080b */
[----:B------:R-:W-:Y:S01]  /*5260*/  MUFU.EX2 R39, R39 ;  /* 0x0000002700277308 */ /* 0x000fe20000000800 */
[-C--:B------:R-:W-:Y:S01]  /*5270*/  FFMA.FTZ R11, R87, R0.reuse, -R11 ;  /* 0x00000000570b7223 */ /* 0x080fe2000001080b */
[C---:B------:R-:W-:Y:S01]  /*5280*/  FSETP.NEU.FTZ.AND P4, PT, R8.reuse, -INF , PT ;  /* 0xff8000000800780b */ /* 0x040fe20003f9d000 */
[----:B------:R-:W-:-:S05]  /*5290*/  FMUL.FTZ R55, R8, R0 ;  /* 0x0000000008377220 */ /* 0x000fca0000410000 */
[----:B------:R-:W-:Y:S01]  /*52a0*/  FSEL R55, R55, RZ, P4 ;  /* 0x000000ff37377208 */ /* 0x000fe20002000000 */
[----:B------:R-:W-:Y:S01]  /*52b0*/  MUFU.EX2 R42, R42 ;  /* 0x0000002a002a7308 */ /* 0x000fe20000000800 */
[----:B--2---:R-:W-:-:S03]  /*52c0*/  F2FP.F16.F32.PACK_AB R131, R38, R35 ;  /* 0x000000232683723e */ /* 0x004fc600000000ff */
[-CC-:B------:R-:W-:Y:S01]  /*52d0*/  FFMA.FTZ R144, R32, R0.reuse, -R55.reuse ;  /* 0x0000000020907223 */ /* 0x180fe20000010837 */
[-CC-:B------:R-:W-:Y:S01]  /*52e0*/  FFMA.FTZ R32, R41, R0.reuse, -R55.reuse ;  /* 0x0000000029207223 */ /* 0x180fe20000010837 */
[----:B------:R-:W-:Y:S01]  /*52f0*/  FSEL R41, R2, RZ, P3 ;  /* 0x000000ff02297208 */ /* 0x000fe20001800000 */
[-CC-:B------:R-:W-:Y:S01]  /*5300*/  FFMA.FTZ R150, R28, R0.reuse, -R55.reuse ;  /* 0x000000001c967223 */ /* 0x180fe20000010837 */
[-CC-:B------:R-:W-:Y:S01]  /*5310*/  FFMA.FTZ R28, R33, R0.reuse, -R55.reuse ;  /* 0x00000000211c7223 */ /* 0x180fe20000010837 */
[-CC-:B------:R-:W-:Y:S01]  /*5320*/  FFMA.FTZ R33, R45, R0.reuse, -R55.reuse ;  /* 0x000000002d217223 */ /* 0x180fe20000010837 */
[-CC-:B------:R-:W-:Y:S01]  /*5330*/  FFMA.FTZ R148, R24, R0.reuse, -R55.reuse ;  /* 0x0000000018947223 */ /* 0x180fe20000010837 */
[----:B------:R-:W-:Y:S01]  /*5340*/  FADD.FTZ R41, -R41, R6 ;  /* 0x0000000629297221 */ /* 0x000fe20000010100 */
[----:B------:R-:W-:Y:S01]  /*5350*/  FSEL R6, R8, RZ, P4 ;  /* 0x000000ff08067208 */ /* 0x000fe20002000000 */
[-CC-:B------:R-:W-:Y:S01]  /*5360*/  FFMA.FTZ R24, R25, R0.reuse, -R55.reuse ;  /* 0x0000000019187223 */ /* 0x180fe20000010837 */
[-C--:B------:R-:W-:Y:S01]  /*5370*/  FFMA.FTZ R142, R44, R0.reuse, -R55 ;  /* 0x000000002c8e7223 */ /* 0x080fe20000010837 */
[----:B------:R-:W-:Y:S01]  /*5380*/  FMUL.FTZ R45, R41, R0 ;  /* 0x00000000292d7220 */ /* 0x000fe20000410000 */
[----:B------:R-:W-:Y:S01]  /*5390*/  MUFU.EX2 R148, R148 ;  /* 0x0000009400947308 */ /* 0x000fe20000000800 */
[----:B------:R-:W-:Y:S01]  /*53a0*/  FADD.FTZ R41, -R6, R5 ;  /* 0x0000000506297221 */ /* 0x000fe20000010100 */
[----:B------:R-:W-:-:S02]  /*53b0*/  IMAD.U32 R44, RZ, RZ, UR37 ;  /* 0x00000025ff2c7e24 */ /* 0x000fc4000f8e00ff */
[-CC-:B------:R-:W-:Y:S01]  /*53c0*/  FFMA.FTZ R25, R29, R0.reuse, -R55.reuse ;  /* 0x000000001d197223 */ /* 0x180fe20000010837 */
[-CC-:B------:R-:W-:Y:S01]  /*53d0*/  FFMA.FTZ R140, R40, R0.reuse, -R55.reuse ;  /* 0x00000000288c7223 */ /* 0x180fe20000010837 */
[-C--:B------:R-:W-:Y:S01]  /*53e0*/  FMUL.FTZ R6, R41, R0.reuse ;  /* 0x0000000029067220 */ /* 0x080fe20000410000 */
[----:B------:R-:W-:Y:S01]  /*53f0*/  VIADD R40, R134, 0x9 ;  /* 0x0000000986287836 */ /* 0x000fe20000000000 */
[----:B------:R-:W-:Y:S01]  /*5400*/  @!P1 LEA R44, R44, UR38, 0x3 ;  /* 0x000000262c2c9c11 */ /* 0x000fe2000f8e18ff */
[----:B------:R-:W0:Y:S01]  /*5410*/  MUFU.EX2 R5, R45 ;  /* 0x0000002d00057308 */ /* 0x000e220000000800 */
[----:B------:R-:W-:Y:S01]  /*5420*/  ISETP.GE.U32.AND P3, PT, R54, 0x180, PT ;  /* 0x000001803600780c */ /* 0x000fe20003f66070 */
[-CC-:B------:R-:W-:Y:S01]  /*5430*/  FFMA.FTZ R146, R36, R0.reuse, -R55.reuse ;  /* 0x0000000024927223 */ /* 0x180fe20000010837 */
[-CC-:B------:R-:W-:Y:S01]  /*5440*/  FFMA.FTZ R36, R49, R0.reuse, -R55.reuse ;  /* 0x0000000031247223 */ /* 0x180fe20000010837 */
[----:B------:R-:W-:Y:S01]  /*5450*/  @!P1 VIADD R44, R44, 0x16840 ;  /* 0x000168402c2c9836 */ /* 0x000fe20000000000 */
[----:B------:R-:W-:Y:S01]  /*5460*/  SEL R41, R40, 0x9, !P3 ;  /* 0x0000000928297807 */ /* 0x000fe20005800000 */
[----:B------:R-:W-:Y:S01]  /*5470*/  FFMA.FTZ R136, R48, R0, -R55 ;  /* 0x0000000030887223 */ /* 0x000fe20000010837 */
[----:B------:R-:W-:Y:S01]  /*5480*/  IMAD.U32 R48, RZ, RZ, UR6 ;  /* 0x00000006ff307e24 */ /* 0x000fe2000f8e00ff */
[----:B------:R-:W1:Y:S01]  /*5490*/  MUFU.EX2 R6, R6 ;  /* 0x0000000600067308 */ /* 0x000e620000000800 */
[----:B------:R-:W-:Y:S01]  /*54a0*/  @!P1 PRMT R44, RZ, 0x654, R44 ;  /* 0x00000654ff2c9816 */ /* 0x000fe2000000002c */
[----:B------:R-:W-:-:S02]  /*54b0*/  WARPGROUP.DEPBAR.LE gsb0, 0x0 ;  /* 0x00008000000079c5 */ /* 0x000fc40000010000 */
[----:B------:R-:W-:Y:S01]  /*54c0*/  WARPGROUP.ARRIVE ;  /* 0x00000000000079c5 */ /* 0x000fe20000000000 */
[-CC-:B------:R-:W-:Y:S01]  /*54d0*/  FFMA.FTZ R29, R37, R0.reuse, -R55.reuse ;  /* 0x00000000251d7223 */ /* 0x180fe20000010837 */
[----:B------:R-:W-:Y:S01]  /*54e0*/  @!P1 LEA R48, R48, UR38, 0x3 ;  /* 0x0000002630309c11 */ /* 0x000fe2000f8e18ff */
[-C--:B------:R-:W-:Y:S01]  /*54f0*/  FFMA.FTZ R138, R52, R0.reuse, -R55 ;  /* 0x00000000348a7223 */ /* 0x080fe20000010837 */
[----:B------:R-:W2:Y:S01]  /*5500*/  MUFU.EX2 R24, R24 ;  /* 0x0000001800187308 */ /* 0x000ea20000000800 */
[----:B0-----:R-:W-:Y:S01]  /*5510*/  FFMA.FTZ R49, R5, R3, R149 ;  /* 0x0000000305317223 */ /* 0x001fe20000010095 */
[----:B------:R-:W-:Y:S01]  /*5520*/  HGMMA.64x64x16.F32 R88, R120, gdesc[UR8].tnspB, R88, gsb0 ;  /* 0x40e0000878587df0 */ /* 0x000fe20008000858 */
[----:B------:R-:W-:Y:S02]  /*5530*/  @!P1 VIADD R48, R48, 0x16860 ;  /* 0x0001686030309836 */ /* 0x000fe40000000000 */
[-CC-:B------:R-:W-:Y:S01]  /*5540*/  FFMA.FTZ R37, R53, R0.reuse, -R55.reuse ;  /* 0x0000000035257223 */ /* 0x180fe20000010837 */
[-CC-:B------:R-:W-:Y:S01]  /*5550*/  FFMA.FTZ R132, R56, R0.reuse, -R55.reuse ;  /* 0x0000000038847223 */ /* 0x180fe20000010837 */
[-CC-:B------:R-:W-:Y:S01]  /*5560*/  FFMA.FTZ R57, R57, R0.reuse, -R55.reuse ;  /* 0x0000000039397223 */ /* 0x180fe20000010837 */
[----:B------:R-:W-:Y:S01]  /*5570*/  FFMA.FTZ R134, R60, R0, -R55 ;  /* 0x000000003c867223 */ /* 0x000fe20000010837 */
[----:B------:R-:W0:Y:S01]  /*5580*/  MUFU.EX2 R150, R150 ;  /* 0x0000009600967308 */ /* 0x000e220000000800 */
[----:B-1----:R-:W-:Y:S01]  /*5590*/  FFMA.FTZ R45, R6, R4, R148 ;  /* 0x00000004062d7223 */ /* 0x002fe20000010094 */
[C---:B------:R-:W-:Y:S01]  /*55a0*/  FADD.FTZ R4, R10.reuse, R49 ;  /* 0x000000310a047221 */ /* 0x040fe20000010000 */
[----:B------:R-:W-:Y:S01]  /*55b0*/  @!P1 PRMT R48, RZ, 0x654, R48 ;  /* 0x00000654ff309816 */ /* 0x000fe20000000030 */
[-CC-:B------:R-:W-:Y:S01]  /*55c0*/  FFMA.FTZ R61, R61, R0.reuse, -R55.reuse ;  /* 0x000000003d3d7223 */ /* 0x180fe20000010837 */
[----:B------:R-:W-:Y:S01]  /*55d0*/  F2FP.F16.F32.PACK_AB R149, R10, R149 ;  /* 0x000000950a95723e */ /* 0x000fe200000000ff */
[-CC-:B------:R-:W-:Y:S01]  /*55e0*/  FFMA.FTZ R128, R64, R0.reuse, -R55.reuse ;  /* 0x0000000040807223 */ /* 0x180fe20000010837 */
[-C--:B------:R-:W-:Y:S01]  /*55f0*/  FFMA.FTZ R130, R68, R0.reuse, -R55 ;  /* 0x0000000044827223 */ /* 0x080fe20000010837 */
[----:B------:R-:W1:Y:S01]  /*5600*/  MUFU.EX2 R25, R25 ;  /* 0x0000001900197308 */ /* 0x000e620000000800 */
[----:B--2---:R-:W-:Y:S01]  /*5610*/  FADD.FTZ R45, R24, R45 ;  /* 0x0000002d182d7221 */ /* 0x004fe20000010000 */
[-CC-:B------:R-:W-:Y:S01]  /*5620*/  FFMA.FTZ R124, R72, R0.reuse, -R55.reuse ;  /* 0x00000000487c7223 */ /* 0x180fe20000010837 */
[-CC-:B------:R-:W-:Y:S01]  /*5630*/  FFMA.FTZ R126, R76, R0.reuse, -R55.reuse ;  /* 0x000000004c7e7223 */ /* 0x180fe20000010837 */
[-CC-:B------:R-:W-:Y:S01]  /*5640*/  FFMA.FTZ R77, R77, R0.reuse, -R55.reuse ;  /* 0x000000004d4d7223 */ /* 0x180fe20000010837 */
[-CC-:B------:R-:W-:Y:S01]  /*5650*/  FFMA.FTZ R80, R80, R0.reuse, -R55.reuse ;  /* 0x0000000050507223 */ /* 0x180fe20000010837 */
[-CC-:B------:R-:W-:Y:S01]  /*5660*/  FFMA.FTZ R81, R81, R0.reuse, -R55.reuse ;  /* 0x0000000051517223 */ /* 0x180fe20000010837 */
[----:B------:R-:W-:Y:S01]  /*5670*/  FFMA.FTZ R84, R84, R0, -R55 ;  /* 0x0000000054547223 */ /* 0x000fe20000010837 */
[----:B------:R-:W2:Y:S01]  /*5680*/  MUFU.EX2 R144, R144 ;  /* 0x0000009000907308 */ /* 0x000ea20000000800 */
[C---:B------:R-:W-:Y:S01]  /*5690*/  ISETP.GT.AND P3, PT, R9.reuse, R7, PT ;  /* 0x000000070900720c */ /* 0x040fe20003f64270 */
[----:B------:R-:W-:Y:S01]  /*56a0*/  UMOV UR6, UR37 ;  /* 0x0000002500067c82 */ /* 0x000fe20008000000 */
[----:B------:R-:W-:Y:S01]  /*56b0*/  F2FP.F16.F32.PACK_AB R148, R24, R148 ;  /* 0x000000941894723e */ /* 0x000fe200000000ff */
[----:B------:R-:W-:Y:S01]  /*56c0*/  VIADD R9, R9, 0xffffffff ;  /* 0xffffffff09097836 */ /* 0x000fe20000000000 */
[----:B------:R-:W-:-:S03]  /*56d0*/  F2FP.F16.F32.PACK_AB R125, R42, R39 ;  /* 0x000000272a7d723e */ /* 0x000fc600000000ff */
[----:B------:R-:W3:Y:S08]  /*56e0*/  MUFU.EX2 R28, R28 ;  /* 0x0000001c001c7308 */ /* 0x000ef00000000800 */
[----:B------:R-:W4:Y:S08]  /*56f0*/  MUFU.EX2 R146, R146 ;  /* 0x0000009200927308 */ /* 0x000f300000000800 */
[----:B------:R-:W5:Y:S08]  /*5700*/  MUFU.EX2 R29, R29 ;  /* 0x0000001d001d7308 */ /* 0x000f700000000800 */
[----:B------:R-:W5:Y:S08]  /*5710*/  MUFU.EX2 R140, R140 ;  /* 0x0000008c008c7308 */ /* 0x000f700000000800 */
[----:B------:R-:W5:Y:S08]  /*5720*/  MUFU.EX2 R32, R32 ;  /* 0x0000002000207308 */ /* 0x000f700000000800 */
[----:B------:R-:W5:Y:S01]  /*5730*/  MUFU.EX2 R142, R142 ;  /* 0x0000008e008e7308 */ /* 0x000f620000000800 */
[----:B------:R-:W-:-:S02]  /*5740*/  WARPGROUP.DEPBAR.LE gsb0, 0x0 ;  /* 0x00008000000079c5 */ /* 0x000fc40000010000 */
[----:B------:R0:W-:Y:S06]  /*5750*/  BAR.ARV R41, 0x100 ;  /* 0x000400290000751d */ /* 0x0001ec0000002000 */
[----:B------:R1:W-:Y:S01]  /*5760*/  @!P1 SYNCS.ARRIVE.TRANS64.RED.A1T0 RZ, [R44+URZ], RZ ;  /* 0x000000ff2cff99a7 */ /* 0x0003e2000810043f */
[----:B------:R-:W5:Y:S01]  /*5770*/  MUFU.EX2 R33, R33 ;  /* 0x0000002100217308 */ /* 0x000f620000000800 */
[----:B0-----:R-:W-:Y:S01]  /*5780*/  FADD.FTZ R41, R151, R4 ;  /* 0x0000000497297221 */ /* 0x001fe20000010000 */
[----:B------:R-:W-:Y:S01]  /*5790*/  FFMA.FTZ R4, R65, R0, -R55 ;  /* 0x0000000041047223 */ /* 0x000fe20000010837 */
[----:B------:R-:W-:Y:S01]  /*57a0*/  F2FP.F16.F32.PACK_AB R151, R12, R151 ;  /* 0x000000970c97723e */ /* 0x000fe200000000ff */
[-C--:B------:R-:W-:Y:S01]  /*57b0*/  FMUL.FTZ R88, R88, R6.reuse ;  /* 0x0000000658587220 */ /* 0x080fe20000410000 */
[-C--:B------:R-:W-:Y:S01]  /*57c0*/  FMUL.FTZ R89, R89, R6.reuse ;  /* 0x0000000659597220 */ /* 0x080fe20000410000 */
[----:B------:R-:W-:Y:S01]  /*57d0*/  FMUL.FTZ R92, R92, R6 ;  /* 0x000000065c5c7220 */ /* 0x000fe20000410000 */
[----:B-1----:R-:W-:Y:S01]  /*57e0*/  FADD.FTZ R44, R150, R45 ;  /* 0x0000002d962c7221 */ /* 0x002fe20000010000 */
[----:B------:R4:W-:Y:S01]  /*57f0*/  @!P1 SYNCS.ARRIVE.TRANS64.RED.A1T0 RZ, [R48+URZ], RZ ;  /* 0x000000ff30ff99a7 */ /* 0x0009e2000810043f */
[----:B------:R-:W0:Y:S01]  /*5800*/  MUFU.EX2 R136, R136 ;  /* 0x0000008800887308 */ /* 0x000e220000000800 */
[C---:B------:R-:W-:Y:S01]  /*5810*/  F2FP.F16.F32.PACK_AB R150, R25.reuse, R150 ;  /* 0x000000961996723e */ /* 0x040fe200000000ff */
[----:B------:R-:W-:Y:S01]  /*5820*/  FADD.FTZ R45, R25, R44 ;  /* 0x0000002c192d7221 */ /* 0x000fe20000010000 */
[----:B------:R-:W-:Y:S01]  /*5830*/  FADD.FTZ R44, R12, R41 ;  /* 0x000000290c2c7221 */ /* 0x000fe20000010000 */
[----:B------:R-:W-:Y:S01]  /*5840*/  FFMA.FTZ R41, R69, R0, -R55 ;  /* 0x0000000045297223 */ /* 0x000fe20000010837 */
[-C--:B------:R-:W-:Y:S01]  /*5850*/  FMUL.FTZ R93, R93, R6.reuse ;  /* 0x000000065d5d7220 */ /* 0x080fe20000410000 */
[----:B--2---:R-:W-:Y:S01]  /*5860*/  FADD.FTZ R45, R144, R45 ;  /* 0x0000002d902d7221 */ /* 0x004fe20000010000 */
[----:B------:R-:W-:Y:S01]  /*5870*/  FADD.FTZ R44, R145, R44 ;  /* 0x0000002c912c7221 */ /* 0x000fe20000010000 */
[----:B------:R-:W1:Y:S01]  /*5880*/  MUFU.EX2 R36, R36 ;  /* 0x0000002400247308 */ /* 0x000e620000000800 */
[C---:B------:R-:W-:Y:S01]  /*5890*/  F2FP.F16.F32.PACK_AB R145, R13.reuse, R145 ;  /* 0x000000910d91723e */ /* 0x040fe200000000ff */
[----:B---3--:R-:W-:Y:S01]  /*58a0*/  FADD.FTZ R45, R28, R45 ;  /* 0x0000002d1c2d7221 */ /* 0x008fe20000010000 */
[----:B------:R-:W-:Y:S01]  /*58b0*/  FADD.FTZ R44, R13, R44 ;  /* 0x0000002c0d2c7221 */ /* 0x000fe20000010000 */
[-C--:B------:R-:W-:Y:S01]  /*58c0*/  FMUL.FTZ R96, R96, R6.reuse ;  /* 0x0000000660607220 */ /* 0x080fe20000410000 */
[-C--:B------:R-:W-:Y:S01]  /*58d0*/  FMUL.FTZ R97, R97, R6.reuse ;  /* 0x0000000661617220 */ /* 0x080fe20000410000 */
[----:B----4-:R-:W-:Y:S01]  /*58e0*/  FADD.FTZ R48, R146, R45 ;  /* 0x0000002d92307221 */ /* 0x010fe20000010000 */
[----:B------:R-:W-:Y:S01]  /*58f0*/  FADD.FTZ R45, R147, R44 ;  /* 0x0000002c932d7221 */ /* 0x000fe20000010000 */
[----:B------:R-:W2:Y:S01]  /*5900*/  MUFU.EX2 R138, R138 ;  /* 0x0000008a008a7308 */ /* 0x000ea20000000800 */
[----:B------:R-:W-:Y:S01]  /*5910*/  FMUL.FTZ R100, R100, R6 ;  /* 0x0000000664647220 */ /* 0x000fe20000410000 */
[----:B-----5:R-:W-:Y:S01]  /*5920*/  FADD.FTZ R49, R29, R48 ;  /* 0x000000301d317221 */ /* 0x020fe20000010000 */
[----:B------:R-:W-:Y:S01]  /*5930*/  FADD.FTZ R44, R14, R45 ;  /* 0x0000002d0e2c7221 */ /* 0x000fe20000010000 */
[-CC-:B------:R-:W-:Y:S01]  /*5940*/  FFMA.FTZ R45, R73, R0.reuse, -R55.reuse ;  /* 0x00000000492d7223 */ /* 0x180fe20000010837 */
[----:B------:R-:W-:Y:S01]  /*5950*/  FFMA.FTZ R55, R85, R0, -R55 ;  /* 0x0000000055377223 */ /* 0x000fe20000010837 */
[----:B------:R-:W-:Y:S01]  /*5960*/  FADD.FTZ R49, R140, R49 ;  /* 0x000000318c317221 */ /* 0x000fe20000010000 */
[----:B------:R-:W-:Y:S01]  /*5970*/  FADD.FTZ R44, R141, R44 ;  /* 0x0000002c8d2c7221 */ /* 0x000fe20000010000 */
[----:B------:R-:W3:Y:S01]  /*5980*/  MUFU.EX2 R37, R37 ;  /* 0x0000002500257308 */ /* 0x000ee20000000800 */
[C---:B------:R-:W-:Y:S01]  /*5990*/  F2FP.F16.F32.PACK_AB R141, R15.reuse, R141 ;  /* 0x0000008d0f8d723e */ /* 0x040fe200000000ff */
[----:B------:R-:W-:Y:S01]  /*59a0*/  FADD.FTZ R49, R32, R49 ;  /* 0x0000003120317221 */ /* 0x000fe20000010000 */
[----:B------:R-:W-:Y:S01]  /*59b0*/  FADD.FTZ R44, R15, R44 ;  /* 0x0000002c0f2c7221 */ /* 0x000fe20000010000 */
[-C--:B------:R-:W-:Y:S01]  /*59c0*/  FMUL.FTZ R101, R101, R6.reuse ;  /* 0x0000000665657220 */ /* 0x080fe20000410000 */
[-C--:B------:R-:W-:Y:S01]  /*59d0*/  FMUL.FTZ R104, R104, R6.reuse ;  /* 0x0000000668687220 */ /* 0x080fe20000410000 */
[----:B------:R-:W-:Y:S01]  /*59e0*/  FADD.FTZ R48, R142, R49 ;  /* 0x000000318e307221 */ /* 0x000fe20000010000 */
[----:B------:R-:W-:Y:S01]  /*59f0*/  FADD.FTZ R49, R143, R44 ;  /* 0x0000002c8f317221 */ /* 0x000fe20000010000 */
[----:B------:R-:W4:Y:S01]  /*5a00*/  MUFU.EX2 R132, R132 ;  /* 0x0000008400847308 */ /* 0x000f220000000800 */
[-C--:B------:R-:W-:Y:S01]  /*5a10*/  FMUL.FTZ R105, R105, R6.reuse ;  /* 0x0000000669697220 */ /* 0x080fe20000410000 */
[----:B------:R-:W-:Y:S01]  /*5a20*/  FADD.FTZ R53, R33, R48 ;  /* 0x0000003021357221 */ /* 0x000fe20000010000 */
[----:B------:R-:W-:Y:S01]  /*5a30*/  FADD.FTZ R44, R20, R49 ;  /* 0x00000031142c7221 */ /* 0x000fe20000010000 */
[-C--:B------:R-:W-:Y:S01]  /*5a40*/  FMUL.FTZ R108, R108, R6.reuse ;  /* 0x000000066c6c7220 */ /* 0x080fe20000410000 */
[-C--:B------:R-:W-:Y:S01]  /*5a50*/  FMUL.FTZ R109, R109, R6.reuse ;  /* 0x000000066d6d7220 */ /* 0x080fe20000410000 */
[----:B0-----:R-:W-:Y:S01]  /*5a60*/  FADD.FTZ R53, R136, R53 ;  /* 0x0000003588357221 */ /* 0x001fe20000010000 */
[----:B------:R-:W-:Y:S01]  /*5a70*/  FADD.FTZ R44, R137, R44 ;  /* 0x0000002c892c7221 */ /* 0x000fe20000010000 */
[----:B------:R-:W0:Y:S01]  /*5a80*/  MUFU.EX2 R40, R57 ;  /* 0x0000003900287308 */ /* 0x000e220000000800 */
[C---:B------:R-:W-:Y:S01]  /*5a90*/  F2FP.F16.F32.PACK_AB R137, R21.reuse, R137 ;  /* 0x000000891589723e */ /* 0x040fe200000000ff */
[----:B-1----:R-:W-:Y:S01]  /*5aa0*/  FADD.FTZ R53, R36, R53 ;  /* 0x0000003524357221 */ /* 0x002fe20000010000 */
[----:B------:R-:W-:Y:S01]  /*5ab0*/  FADD.FTZ R44, R21, R44 ;  /* 0x0000002c152c7221 */ /* 0x000fe20000010000 */
[-C--:B------:R-:W-:Y:S01]  /*5ac0*/  FMUL.FTZ R112, R112, R6.reuse ;  /* 0x0000000670707220 */ /* 0x080fe20000410000 */
[-C--:B------:R-:W-:Y:S01]  /*5ad0*/  FMUL.FTZ R113, R113, R6.reuse ;  /* 0x0000000671717220 */ /* 0x080fe20000410000 */
[----:B--2---:R-:W-:Y:S01]  /*5ae0*/  FADD.FTZ R10, R138, R53 ;  /* 0x000000358a0a7221 */ /* 0x004fe20000010000 */
[----:B------:R-:W-:Y:S01]  /*5af0*/  FADD.FTZ R13, R139, R44 ;  /* 0x0000002c8b0d7221 */ /* 0x000fe20000010000 */
[----:B------:R-:W1:Y:S01]  /*5b00*/  MUFU.EX2 R134, R134 ;  /* 0x0000008600867308 */ /* 0x000e620000000800 */
[-C--:B------:R-:W-:Y:S01]  /*5b10*/  FMUL.FTZ R116, R116, R6.reuse ;  /* 0x0000000674747220 */ /* 0x080fe20000410000 */
[----:B---3--:R-:W-:Y:S01]  /*5b20*/  FADD.FTZ R25, R37, R10 ;  /* 0x0000000a25197221 */ /* 0x008fe20000010000 */
[----:B------:R-:W-:Y:S01]  /*5b30*/  FADD.FTZ R10, R26, R13 ;  /* 0x0000000d1a0a7221 */ /* 0x000fe20000010000 */
[----:B------:R-:W-:Y:S01]  /*5b40*/  FMUL.FTZ R117, R117, R6 ;  /* 0x0000000675757220 */ /* 0x000fe20000410000 */
[-C--:B------:R-:W-:Y:S01]  /*5b50*/  FMUL.FTZ R90, R90, R5.reuse ;  /* 0x000000055a5a7220 */ /* 0x080fe20000410000 */
[----:B----4-:R-:W-:Y:S01]  /*5b60*/  FADD.FTZ R25, R132, R25 ;  /* 0x0000001984197221 */ /* 0x010fe20000010000 */
[----:B------:R-:W-:Y:S01]  /*5b70*/  FADD.FTZ R10, R133, R10 ;  /* 0x0000000a850a7221 */ /* 0x000fe20000010000 */
[----:B------:R-:W2:Y:S01]  /*5b80*/  MUFU.EX2 R3, R61 ;  /* 0x0000003d00037308 */ /* 0x000ea20000000800 */
[-C--:B------:R-:W-:Y:S01]  /*5b90*/  FMUL.FTZ R91, R91, R5.reuse ;  /* 0x000000055b5b7220 */ /* 0x080fe20000410000 */
[----:B0-----:R-:W-:Y:S01]  /*5ba0*/  FADD.FTZ R25, R40, R25 ;  /* 0x0000001928197221 */ /* 0x001fe20000010000 */
        /* <DEDUP_REMOVED lines=14> */
[C---:B--2---:R-:W-:Y:S01]  /*5c90*/  FADD.FTZ R15, R3.reuse, R12 ;  /* 0x0000000c030f7221 */ /* 0x044fe20000010000 */
[----:B------:R-:W-:Y:S01]  /*5ca0*/  F2FP.F16.F32.PACK_AB R134, R3, R134 ;  /* 0x000000860386723e */ /* 0x000fe200000000ff */
        /* <DEDUP_REMOVED lines=12> */
[----:B------:R-:W-:Y:S01]  /*5d70*/  FADD.FTZ R3, R39, R10 ;  /* 0x0000000a27037221 */ /* 0x000fe20000010000 */
[----:B------:R-:W0:Y:S01]  /*5d80*/  MUFU.EX2 R41, R41 ;  /* 0x0000002900297308 */ /* 0x000e220000000800 */
[C---:B-1----:R-:W-:Y:S01]  /*5d90*/  FADD.FTZ R15, R4.reuse, R15 ;  /* 0x0000000f040f7221 */ /* 0x042fe20000010000 */
[----:B------:R-:W-:Y:S01]  /*5da0*/  F2FP.F16.F32.PACK_AB R128, R4, R128 ;  /* 0x000000800480723e */ /* 0x000fe200000000ff */
[----:B------:R-:W-:Y:S01]  /*5db0*/  FADD.FTZ R10, R42, R3 ;  /* 0x000000032a0a7221 */ /* 0x000fe20000010000 */
[----:B------:R-:W-:Y:S01]  /*5dc0*/  F2FP.F16.F32.PACK_AB R144, R28, R144 ;  /* 0x000000901c90723e */ /* 0x000fe200000000ff */
[----:B------:R-:W-:Y:S01]  /*5dd0*/  IMAD.MOV.U32 R6, RZ, RZ, R2 ;  /* 0x000000ffff067224 */ /* 0x000fe200078e0002 */
[----:B------:R-:W-:Y:S01]  /*5de0*/  F2FP.F16.F32.PACK_AB R146, R29, R146 ;  /* 0x000000921d92723e */ /* 0x000fe200000000ff */
[----:B------:R-:W-:Y:S01]  /*5df0*/  IMAD.MOV.U32 R5, RZ, RZ, R8 ;  /* 0x000000ffff057224 */ /* 0x000fe200078e0008 */
[----:B------:R-:W1:Y:S01]  /*5e00*/  MUFU.EX2 R124, R124 ;  /* 0x0000007c007c7308 */ /* 0x000e620000000800 */
[----:B--2---:R-:W-:Y:S01]  /*5e10*/  FADD.FTZ R12, R130, R15 ;  /* 0x0000000f820c7221 */ /* 0x004fe20000010000 */
[----:B------:R-:W-:-:S02]  /*5e20*/  F2FP.F16.F32.PACK_AB R147, R14, R147 ;  /* 0x000000930e93723e */ /* 0x000fc400000000ff */
[----:B------:R-:W-:Y:S02]  /*5e30*/  F2FP.F16.F32.PACK_AB R140, R32, R140 ;  /* 0x0000008c208c723e */ /* 0x000fe400000000ff */
[----:B------:R-:W-:Y:S02]  /*5e40*/  F2FP.F16.F32.PACK_AB R142, R33, R142 ;  /* 0x0000008e218e723e */ /* 0x000fe400000000ff */
[----:B------:R-:W2:Y:S01]  /*5e50*/  MUFU.EX2 R45, R45 ;  /* 0x0000002d002d7308 */ /* 0x000ea20000000800 */
[----:B0-----:R-:W-:Y:S01]  /*5e60*/  FADD.FTZ R15, R41, R12 ;  /* 0x0000000c290f7221 */ /* 0x001fe20000010000 */
[----:B------:R-:W-:Y:S02]  /*5e70*/  F2FP.F16.F32.PACK_AB R143, R20, R143 ;  /* 0x0000008f148f723e */ /* 0x000fe400000000ff */
[----:B------:R-:W-:Y:S02]  /*5e80*/  F2FP.F16.F32.PACK_AB R136, R36, R136 ;  /* 0x000000882488723e */ /* 0x000fe400000000ff */
[----:B------:R-:W-:-:S02]  /*5e90*/  F2FP.F16.F32.PACK_AB R138, R37, R138 ;  /* 0x0000008a258a723e */ /* 0x000fc400000000ff */
[----:B------:R-:W0:Y:S01]  /*5ea0*/  MUFU.EX2 R126, R126 ;  /* 0x0000007e007e7308 */ /* 0x000e220000000800 */
[----:B-1----:R-:W-:Y:S01]  /*5eb0*/  FADD.FTZ R12, R124, R15 ;  /* 0x0000000f7c0c7221 */ /* 0x002fe20000010000 */
[----:B------:R-:W-:Y:S02]  /*5ec0*/  F2FP.F16.F32.PACK_AB R139, R26, R139 ;  /* 0x0000008b1a8b723e */ /* 0x000fe400000000ff */
[----:B------:R-:W-:Y:S02]  /*5ed0*/  F2FP.F16.F32.PACK_AB R132, R40, R132 ;  /* 0x000000842884723e */ /* 0x000fe400000000ff */
[----:B------:R-:W-:Y:S02]  /*5ee0*/  F2FP.F16.F32.PACK_AB R133, R27, R133 ;  /* 0x000000851b85723e */ /* 0x000fe400000000ff */
[----:B------:R-:W1:Y:S01]  /*5ef0*/  MUFU.EX2 R43, R43 ;  /* 0x0000002b002b7308 */ /* 0x000e620000000800 */
[----:B--2---:R-:W-:Y:S01]  /*5f00*/  FADD.FTZ R13, R45, R12 ;  /* 0x0000000c2d0d7221 */ /* 0x004fe20000010000 */
[----:B------:R-:W-:-:S02]  /*5f10*/  F2FP.F16.F32.PACK_AB R135, R30, R135 ;  /* 0x000000871e87723e */ /* 0x000fc400000000ff */
[----:B------:R-:W-:Y:S02]  /*5f20*/  F2FP.F16.F32.PACK_AB R130, R41, R130 ;  /* 0x000000822982723e */ /* 0x000fe400000000ff */
[----:B------:R-:W-:Y:S02]  /*5f30*/  F2FP.F16.F32.PACK_AB R124, R45, R124 ;  /* 0x0000007c2d7c723e */ /* 0x000fe400000000ff */
        /* <DEDUP_REMOVED lines=23> */
[----:B0-----:R-:W-:-:S04]  /*60b0*/  FADD.FTZ R10, R21, R10 ;  /* 0x0000000a150a7221 */ /* 0x001fc80000010000 */
[C---:B-1----:R-:W-:Y:S01]  /*60c0*/  FADD.FTZ R4, R55.reuse, R10 ;  /* 0x0000000a37047221 */ /* 0x042fe20000010000 */
[----:B------:R-:W-:Y:S01]  /*60d0*/  F2FP.F16.F32.PACK_AB R122, R55, R21 ;  /* 0x00000015377a723e */ /* 0x000fe200000000ff */
[C---:B--2---:R-:W-:Y:S01]  /*60e0*/  FADD.FTZ R3, R12.reuse, R3 ;  /* 0x000000030c037221 */ /* 0x044fe20000010000 */
[----:B------:R-:W-:Y:S01]  /*60f0*/  F2FP.F16.F32.PACK_AB R123, R12, R51 ;  /* 0x000000330c7b723e */ /* 0x000fe200000000ff */
[----:B------:R-:W-:Y:S06]  /*6100*/  @P3 BRA `(.L_x_2043) ;  /* 0xffffffd800883947 */ /* 0x000fec000383ffff */
.L_x_2034:
[----:B------:R-:W-:-:S13]  /*6110*/  ISETP.GE.AND P2, PT, R9, R23, PT ;  /* 0x000000170900720c */ /* 0x000fda0003f46270 */
[----:B------:R-:W-:Y:S05]  /*6120*/  @!P2 BRA `(.L_x_2044) ;  /* 0x0000001c003ca947 */ /* 0x000fea0003800000 */
[----:B------:R-:W-:Y:S01]  /*6130*/  IMAD.MOV.U32 R5, RZ, RZ, R2 ;  /* 0x000000ffff057224 */ /* 0x000fe200078e0002 */
[----:B------:R-:W-:Y:S01]  /*6140*/  UMOV UR7, UR36 ;  /* 0x0000002400077c82 */ /* 0x000fe20008000000 */
[----:B------:R-:W-:Y:S01]  /*6150*/  IMAD.MOV.U32 R6, RZ, RZ, R8 ;  /* 0x000000ffff067224 */ /* 0x000fe200078e0008 */
[----:B------:R-:W-:-:S06]  /*6160*/  UMOV UR6, UR37 ;  /* 0x0000002500067c82 */ /* 0x000fcc0008000000 */
.L_x_2053:
        /* <DEDUP_REMOVED lines=9> */
.L_x_2046:
[----:B------:R-:W-:Y:S01]  /*6200*/  ULEA UR10, UR37, UR38, 0x3 ;  /* 0x00000026250a7291 */ /* 0x000fe2000f8e183f */
[----:B------:R-:W-:-:S05]  /*6210*/  IMAD.U32 R0, RZ, RZ, UR36 ;  /* 0x00000024ff007e24 */ /* 0x000fca000f8e00ff */
[----:B------:R-:W-:-:S04]  /*6220*/  SHF.L.U32 R0, R0, 0x1f, RZ ;  /* 0x0000001f00007819 */ /* 0x000fc800000006ff */
[----:B------:R0:W1:Y:S01]  /*6230*/  SYNCS.PHASECHK.TRANS64.TRYWAIT P2, [UR10+0x16830], R0 ;  /* 0x01683000ff0075a7 */ /* 0x000062000804014a */
[----:B------:R-:W-:Y:S05]  /*6240*/  @!P0 BRA `(.L_x_2047) ;  /* 0x0000000000048947 */ /* 0x000fea0003800000 */
[----:B------:R-:W-:Y:S01]  /*6250*/  BPT.TRAP 0x1 ;  /* 0x000000040000795c */ /* 0x000fe20000300000 */
.L_x_2047:
[----:B-1----:R-:W-:Y:S05]  /*6260*/  @P2 BRA `(.L_x_2045) ;  /* 0x0000000000082947 */ /* 0x002fea0003800000 */
[----:B------:R-:W1:Y:S02]  /*6270*/  SYNCS.PHASECHK.TRANS64.TRYWAIT P2, [UR10+0x16830], R0 ;  /* 0x01683000ff0075a7 */ /* 0x000e64000804014a */
[----:B-1----:R-:W-:Y:S05]  /*6280*/  @!P2 BRA `(.L_x_2048) ;  /* 0x000000a800b4a947 */ /* 0x002fea0003800000 */
.L_x_2045:
        /* <DEDUP_REMOVED lines=29> */
.L_x_2050:
[----:B------:R-:W-:Y:S01]  /*6460*/  ULEA UR10, UR6, UR38, 0x3 ;  /* 0x00000026060a7291 */ /* 0x000fe2000f8e183f */
[----:B------:R-:W-:-:S05]  /*6470*/  IMAD.U32 R0, RZ, RZ, UR7 ;  /* 0x00000007ff007e24 */ /* 0x000fca000f8e00ff */
[----:B------:R-:W-:-:S04]  /*6480*/  SHF.L.U32 R0, R0, 0x1f, RZ ;  /* 0x0000001f00007819 */ /* 0x000fc800000006ff */
[----:B------:R0:W1:Y:S01]  /*6490*/  SYNCS.PHASECHK.TRANS64.TRYWAIT P2, [UR10+0x16850], R0 ;  /* 0x01685000ff0075a7 */ /* 0x000062000804014a */
[----:B------:R-:W-:Y:S05]  /*64a0*/  @!P0 BRA `(.L_x_2051) ;  /* 0x0000000000048947 */ /* 0x000fea0003800000 */
[----:B------:R-:W-:Y:S01]  /*64b0*/  BPT.TRAP 0x1 ;  /* 0x000000040000795c */ /* 0x000fe20000300000 */
.L_x_2051:
[----:B-1----:R-:W-:Y:S05]  /*64c0*/  @P2 BRA `(.L_x_2049) ;  /* 0x0000000000082947 */ /* 0x002fea0003800000 */
[----:B------:R-:W1:Y:S02]  /*64d0*/  SYNCS.PHASECHK.TRANS64.TRYWAIT P2, [UR10+0x16850], R0 ;  /* 0x01685000ff0075a7 */ /* 0x000e64000804014a */
[----:B-1----:R-:W-:Y:S05]  /*64e0*/  @!P2 BRA `(.L_x_2052) ;  /* 0x000000a80034a947 */ /* 0x002fea0003800000 */
.L_x_2049:
[----:B------:R-:W-:Y:S01]  /*64f0*/  UIADD3 UR7, UR38, 0x400, URZ ;  /* 0x0000040026077890 */ /* 0x000fe2000fffe03f */
[----:B------:R-:W-:Y:S01]  /*6500*/  WARPGROUP.ARRIVE ;  /* 0x00000000000079c5 */ /* 0x000fe20000000000 */
[----:B------:R-:W-:Y:S01]  /*6510*/  UMOV UR11, 0x40000040 ;  /* 0x40000040000b7882 */ /* 0x000fe20000000000 */
[----:B------:R-:W-:Y:S01]  /*6520*/  UMOV UR15, 0x40000040 ;  /* 0x40000040000f7882 */ /* 0x000fe20000000000 */
[----:B------:R-:W-:Y:S01]  /*6530*/  USHF.R.U32.HI UR7, URZ, 0x4, UR7 ;  /* 0x000000043f077899 */ /* 0x000fe20008011607 */
[----:B01----:R-:W-:-:S03]  /*6540*/  FMNMX.FTZ R0, R24, R6, !PT ;  /* 0x0000000618007209 */ /* 0x003fc60007810000 */
[----:B------:R-:W-:Y:S01]  /*6550*/  ULOP3.LUT UR7, UR7, 0x3fff, URZ, 0xc0, !UPT ;  /* 0x00003fff07077892 */ /* 0x000fe2000f8ec03f */
[----:B------:R-:W-:-:S03]  /*6560*/  FMNMX.FTZ R0, R25, R0, !PT ;  /* 0x0000000019007209 */ /* 0x000fc60007810000 */
[----:B------:R-:W-:Y:S01]  /*6570*/  ULEA UR10, UR6, UR7, 0xa ;  /* 0x00000007060a7291 */ /* 0x000fe2000f8e503f */
[----:B------:R-:W-:Y:S02]  /*6580*/  FMNMX.FTZ R0, R28, R0, !PT ;  /* 0x000000001c007209 */ /* 0x000fe40007810000 */
[----:B------:R-:W-:Y:S01]  /*6590*/  UMOV UR7, UR36 ;  /* 0x0000002400077c82 */ /* 0x000fe20008000000 */
        /* <DEDUP_REMOVED lines=53> */
[----:B------:R-:W-:-:S03]  /*68f0*/  FMNMX.FTZ R13, R31, R2, !PT ;  /* 0x000000021f0d7209 */ /* 0x000fc60007810000 */
        /* <DEDUP_REMOVED lines=12> */
[----:B------:R0:W-:Y:S01]  /*69c0*/  MUFU.EX2 R13, R37 ;  /* 0x00000025000d7308 */ /* 0x0001e20000000800 */
        /* <DEDUP_REMOVED lines=25> */
[----:B------:R-:W-:-:S04]  /*6b60*/  FMNMX.FTZ R17, R55, R2, !PT ;  /* 0x0000000237117209 */ /* 0x000fc80007810000 */
[----:B------:R-:W-:Y:S01]  /*6b70*/  FMNMX.FTZ R2, R58, R17, !PT ;  /* 0x000000113a027209 */ /* 0x000fe20007810000 */
[----:B------:R0:W-:Y:S03]  /*6b80*/  MUFU.EX2 R15, R45 ;  /* 0x0000002d000f7308 */ /* 0x0001e60000000800 */
[----:B------:R-:W-:-:S04]  /*6b90*/  FMNMX.FTZ R17, R59, R2, !PT ;  /* 0x000000023b117209 */ /* 0x000fc80007810000 */
[----:B------:R-:W-:Y:S01]  /*6ba0*/  FMNMX.FTZ R2, R62, R17, !PT ;  /* 0x000000113e027209 */ /* 0x000fe20007810000 */
[----:B------:R-:W-:Y:S03]  /*6bb0*/  MUFU.EX2 R10, R10 ;  /* 0x0000000a000a7308 */ /* 0x000fe60000000800 */
[----:B------:R-:W-:Y:S01]  /*6bc0*/  FMNMX.FTZ R21, R63, R2, !PT ;  /* 0x000000023f157209 */ /* 0x000fe20007810000 */
[----:B------:R-:W-:Y:S02]  /*6bd0*/  WARPGROUP.DEPBAR.LE gsb0, 0x0 ;  /* 0x00008000000079c5 */ /* 0x000fe40000010000 */
[----:B------:R-:W-:Y:S01]  /*6be0*/  WARPGROUP.ARRIVE ;  /* 0x00000000000079c5 */ /* 0x000fe20000000000 */
[----:B------:R-:W-:Y:S01]  /*6bf0*/  FMNMX.FTZ R2, R66, R21, !PT ;  /* 0x0000001542027209 */ /* 0x000fe20007810000 */
[-CC-:B------:R-:W-:Y:S01]  /*6c00*/  FFMA.FTZ R142, R44, R0.reuse, -R7.reuse ;  /* 0x000000002c8e7223 */ /* 0x180fe20000010807 */
[-CC-:B------:R-:W-:Y:S01]  /*6c10*/  FFMA.FTZ R140, R40, R0.reuse, -R7.reuse ;  /* 0x00000000288c7223 */ /* 0x180fe20000010807 */
[----:B------:R-:W-:Y:S01]  /*6c20*/  FFMA.FTZ R40, R80, R0, -R7 ;  /* 0x0000000050287223 */ /* 0x000fe20000010807 */
[----:B------:R-:W-:Y:S01]  /*6c30*/  FMNMX.FTZ R21, R67, R2, !PT ;  /* 0x0000000243157209 */ /* 0x000fe20007810000 */
[----:B------:R-:W-:Y:S01]  /*6c40*/  HGMMA.64x64x16.F32 R88, R136, gdesc[UR12].tnspB, R88, gsb0 ;  /* 0x40e0000c88587df0 */ /* 0x000fe20008000858 */
[----:B------:R-:W-:Y:S01]  /*6c50*/  UIADD3 UR14, UR10, 0x200, URZ ;  /* 0x000002000a0e7890 */ /* 0x000fe2000fffe03f */
[----:B------:R-:W-:Y:S01]  /*6c60*/  MUFU.EX2 R150, R150 ;  /* 0x0000009600967308 */ /* 0x000fe20000000800 */
[----:B------:R-:W-:Y:S01]  /*6c70*/  UMOV UR15, 0x40000040 ;  /* 0x40000040000f7882 */ /* 0x000fe20000000000 */
        /* <DEDUP_REMOVED lines=15> */
[----:B------:R-:W1:Y:S05]  /*6d70*/  SHFL.BFLY PT, R33, R2, 0x2, 0x1f ;  /* 0x0c401f0002217f89 */ /* 0x000e6a00000e0000 */
[----:B------:R-:W-:Y:S08]  /*6d80*/  MUFU.EX2 R14, R14 ;  /* 0x0000000e000e7308 */ /* 0x000ff00000000800 */
[----:B------:R-:W-:Y:S08]  /*6d90*/  MUFU.EX2 R142, R142 ;  /* 0x0000008e008e7308 */ /* 0x000ff00000000800 */
[----:B------:R-:W-:Y:S01]  /*6da0*/  MUFU.EX2 R17, R49 ;  /* 0x0000003100117308 */ /* 0x000fe20000000800 */
[----:B-1----:R-:W-:Y:S01]  /*6db0*/  FMNMX.FTZ R44, R2, R33, !PT ;  /* 0x00000021022c7209 */ /* 0x002fe20007810000 */
[----:B------:R-:W-:-:S04]  /*6dc0*/  FFMA.FTZ R33, R73, R0, -R7 ;  /* 0x0000000049217223 */ /* 0x000fc80000010807 */
[----:B0-----:R-:W0:Y:S02]  /*6dd0*/  SHFL.BFLY PT, R45, R44, 0x1, 0x1f ;  /* 0x0c201f002c2d7f89 */ /* 0x001e2400000e0000 */
[----:B------:R-:W-:Y:S01]  /*6de0*/  MUFU.EX2 R18, R18 ;  /* 0x0000001200127308 */ /* 0x000fe20000000800 */
[----:B------:R-:W-:Y:S02]  /*6df0*/  WARPGROUP.DEPBAR.LE gsb0, 0x0 ;  /* 0x00008000000079c5 */ /* 0x000fe40000010000 */
[----:B------:R-:W-:Y:S01]  /*6e00*/  WARPGROUP.ARRIVE ;  /* 0x00000000000079c5 */ /* 0x000fe20000000000 */
[-CC-:B------:R-:W-:Y:S01]  /*6e10*/  FFMA.FTZ R136, R48, R0.reuse, -R7.reuse ;  /* 0x0000000030887223 */ /* 0x180fe20000010807 */
[----:B------:R-:W-:-:S03]  /*6e20*/  FFMA.FTZ R138, R52, R0, -R7 ;  /* 0x00000000348a7223 */ /* 0x000fc60000010807 */
[----:B------:R-:W-:Y:S01]  /*6e30*/  MUFU.EX2 R20, R20 ;  /* 0x0000001400147308 */ /* 0x000fe20000000800 */
[----:B------:R-:W-:Y:S01]  /*6e40*/  HGMMA.64x64x16.F32 R88, R132, gdesc[UR12].tnspB, R88, gsb0 ;  /* 0x40e0000c84587df0 */ /* 0x000fe20008000858 */
[----:B------:R-:W-:Y:S01]  /*6e50*/  UIADD3 UR14, UR10, 0x280, URZ ;  /* 0x000002800a0e7890 */ /* 0x000fe2000fffe03f */
[----:B------:R-:W-:-:S05]  /*6e60*/  UMOV UR15, 0x40000040 ;  /* 0x40000040000f7882 */ /* 0x000fca0000000000 */
[----:B------:R-:W-:Y:S01]  /*6e70*/  MUFU.EX2 R136, R136 ;  /* 0x0000008800887308 */ /* 0x000fe20000000800 */
[----:B0-----:R-:W-:-:S07]  /*6e80*/  FMNMX.FTZ R2, R44, R45, !PT ;  /* 0x0000002d2c027209 */ /* 0x001fce0007810000 */
[----:B------:R-:W-:Y:S01]  /*6e90*/  MUFU.EX2 R138, R138 ;  /* 0x0000008a008a7308 */ /* 0x000fe20000000800 */
[----:B------:R-:W-:-:S04]  /*6ea0*/  FMUL.FTZ R45, R2, R0 ;  /* 0x00000000022d7220 */ /* 0x000fc80000410000 */
[-CC-:B------:R-:W-:Y:S01]  /*6eb0*/  FFMA.FTZ R149, R26, R0.reuse, -R45.reuse ;  /* 0x000000001a957223 */ /* 0x180fe2000001082d */
[-CC-:B------:R-:W-:Y:S01]  /*6ec0*/  FFMA.FTZ R145, R34, R0.reuse, -R45.reuse ;  /* 0x0000000022917223 */ /* 0x180fe2000001082d */
[-CC-:B------:R-:W-:Y:S01]  /*6ed0*/  FFMA.FTZ R34, R43, R0.reuse, -R45.reuse ;  /* 0x000000002b227223 */ /* 0x180fe2000001082d */
[----:B------:R-:W-:Y:S02]  /*6ee0*/  IMAD.U32 R43, RZ, RZ, UR37 ;  /* 0x00000025ff2b7e24 */ /* 0x000fe4000f8e00ff */
[-CC-:B------:R-:W-:Y:S01]  /*6ef0*/  FFMA.FTZ R26, R27, R0.reuse, -R45.reuse ;  /* 0x000000001b1a7223 */ /* 0x180fe2000001082d */
[-CC-:B------:R-:W-:Y:S01]  /*6f00*/  FFMA.FTZ R151, R30, R0.reuse, -R45.reuse ;  /* 0x000000001e977223 */ /* 0x180fe2000001082d */
[----:B------:R-:W-:Y:S01]  /*6f10*/  MUFU.EX2 R149, R149 ;  /* 0x0000009500957308 */ /* 0x000fe20000000800 */
[-CC-:B------:R-:W-:Y:S01]  /*6f20*/  FFMA.FTZ R141, R42, R0.reuse, -R45.reuse ;  /* 0x000000002a8d7223 */ /* 0x180fe2000001082d */
[----:B------:R-:W-:Y:S01]  /*6f30*/  @!P1 LEA R43, R43, UR38, 0x3 ;  /* 0x000000262b2b9c11 */ /* 0x000fe2000f8e18ff */
[-CC-:B------:R-:W-:Y:S01]  /*6f40*/  FFMA.FTZ R27, R31, R0.reuse, -R45.reuse ;  /* 0x000000001f1b7223 */ /* 0x180fe2000001082d */
[-CC-:B------:R-:W-:Y:S01]  /*6f50*/  FFMA.FTZ R143, R46, R0.reuse, -R45.reuse ;  /* 0x000000002e8f7223 */ /* 0x180fe2000001082d */
[-CC-:B------:R-:W-:Y:S01]  /*6f60*/  FFMA.FTZ R30, R35, R0.reuse, -R45.reuse ;  /* 0x00000000231e7223 */ /* 0x180fe2000001082d */
[----:B------:R-:W-:Y:S01]  /*6f70*/  FFMA.FTZ R35, R47, R0, -R45 ;  /* 0x000000002f237223 */ /* 0x000fe2000001082d */
[----:B------:R-:W-:Y:S01]  /*6f80*/  @!P1 VIADD R43, R43, 0x16840 ;  /* 0x000168402b2b9836 */ /* 0x000fe20000000000 */
[----:B------:R-:W-:Y:S01]  /*6f90*/  MUFU.EX2 R26, R26 ;  /* 0x0000001a001a7308 */ /* 0x000fe20000000800 */
[----:B------:R-:W-:-:S02]  /*6fa0*/  IMAD.U32 R47, RZ, RZ, UR6 ;  /* 0x00000006ff2f7e24 */ /* 0x000fc4000f8e00ff */
[-CC-:B------:R-:W-:Y:S01]  /*6fb0*/  FFMA.FTZ R147, R38, R0.reuse, -R45.reuse ;  /* 0x0000000026937223 */ /* 0x180fe2000001082d */
[-C--:B------:R-:W-:Y:S01]  /*6fc0*/  FFMA.FTZ R31, R39, R0.reuse, -R45 ;  /* 0x00000000271f7223 */ /* 0x080fe2000001082d */
[----:B------:R-:W-:Y:S01]  /*6fd0*/  @!P1 PRMT R43, RZ, 0x654, R43 ;  /* 0x00000654ff2b9816 */ /* 0x000fe2000000002b */
[-CC-:B------:R-:W-:Y:S01]  /*6fe0*/  FFMA.FTZ R137, R50, R0.reuse, -R45.reuse ;  /* 0x0000000032897223 */ /* 0x180fe2000001082d */
[----:B------:R-:W-:Y:S01]  /*6ff0*/  @!P1 LEA R47, R47, UR38, 0x3 ;  /* 0x000000262f2f9c11 */ /* 0x000fe2000f8e18ff */
[-CC-:B------:R-:W-:Y:S01]  /*7000*/  FFMA.FTZ R38, R51, R0.reuse, -R45.reuse ;  /* 0x0000000033267223 */ /* 0x180fe2000001082d */
[----:B------:R-:W-:Y:S01]  /*7010*/  MUFU.EX2 R151, R151 ;  /* 0x0000009700977308 */ /* 0x000fe20000000800 */
[-CC-:B------:R-:W-:Y:S01]  /*7020*/  FFMA.FTZ R139, R54, R0.reuse, -R45.reuse ;  /* 0x00000000368b7223 */ /* 0x180fe2000001082d */
[-CC-:B------:R-:W-:Y:S01]  /*7030*/  FFMA.FTZ R39, R55, R0.reuse, -R45.reuse ;  /* 0x0000000037277223 */ /* 0x180fe2000001082d */
[----:B------:R-:W-:Y:S02]  /*7040*/  @!P1 VIADD R47, R47, 0x16860 ;  /* 0x000168602f2f9836 */ /* 0x000fe40000000000 */
[-CC-:B------:R-:W-:Y:S01]  /*7050*/  FFMA.FTZ R75, R75, R0.reuse, -R45.reuse ;  /* 0x000000004b4b7223 */ /* 0x180fe2000001082d */
[-CC-:B------:R-:W-:Y:S01]  /*7060*/  FFMA.FTZ R78, R78, R0.reuse, -R45.reuse ;  /* 0x000000004e4e7223 */ /* 0x180fe2000001082d */
[-CC-:B------:R-:W-:Y:S01]  /*7070*/  FFMA.FTZ R79, R79, R0.reuse, -R45.reuse ;  /* 0x000000004f4f7223 */ /* 0x180fe2000001082d */
[-C--:B------:R-:W-:Y:S01]  /*7080*/  FFMA.FTZ R82, R82, R0.reuse, -R45 ;  /* 0x0000000052527223 */ /* 0x080fe2000001082d */
[----:B------:R-:W-:Y:S01]  /*7090*/  MUFU.EX2 R27, R27 ;  /* 0x0000001b001b7308 */ /* 0x000fe20000000800 */
[----:B------:R-:W-:Y:S01]  /*70a0*/  @!P1 PRMT R47, RZ, 0x654, R47 ;  /* 0x00000654ff2f9816 */ /* 0x000fe2000000002f */
[-CC-:B------:R-:W-:Y:S01]  /*70b0*/  FFMA.FTZ R83, R83, R0.reuse, -R45.reuse ;  /* 0x0000000053537223 */ /* 0x180fe2000001082d */
[----:B------:R-:W-:Y:S01]  /*70c0*/  FFMA.FTZ R86, R86, R0, -R45 ;  /* 0x0000000056567223 */ /* 0x000fe2000001082d */
[----:B------:R-:W-:-:S04]  /*70d0*/  UMOV UR6, UR37 ;  /* 0x0000002500067c82 */ /* 0x000fc80008000000 */
[----:B------:R-:W-:Y:S08]  /*70e0*/  MUFU.EX2 R145, R145 ;  /* 0x0000009100917308 */ /* 0x000ff00000000800 */
[----:B------:R-:W-:Y:S08]  /*70f0*/  MUFU.EX2 R30, R30 ;  /* 0x0000001e001e7308 */ /* 0x000ff00000000800 */
[----:B------:R-:W-:Y:S01]  /*7100*/  MUFU.EX2 R147, R147 ;  /* 0x0000009300937308 */ /* 0x000fe20000000800 */
[----:B------:R-:W-:-:S02]  /*7110*/  WARPGROUP.DEPBAR.LE gsb0, 0x0 ;  /* 0x00008000000079c5 */ /* 0x000fc40000010000 */
[----:B------:R-:W-:-:S06]  /*7120*/  WARPGROUP.ARRIVE ;  /* 0x00000000000079c5 */ /* 0x000fcc0000000000 */
[----:B------:R-:W0:Y:S01]  /*7130*/  S2R R133, SR_TID.X ;  /* 0x0000000000857919 */ /* 0x000e220000002100 */
[-CC-:B------:R-:W-:Y:S01]  /*7140*/  FFMA.FTZ R132, R56, R0.reuse, -R7.reuse ;  /* 0x0000000038847223 */ /* 0x180fe20000010807 */
[-C--:B------:R-:W-:Y:S01]  /*7150*/  FFMA.FTZ R134, R60, R0.reuse, -R7 ;  /* 0x000000003c867223 */ /* 0x080fe20000010807 */
[----:B------:R-:W-:Y:S01]  /*7160*/  FADD.FTZ R7, -R2, R5 ;  /* 0x0000000502077221 */ /* 0x000fe20000010100 */
[----:B------:R-:W-:Y:S01]  /*7170*/  MUFU.EX2 R31, R31 ;  /* 0x0000001f001f7308 */ /* 0x000fe20000000800 */
[----:B------:R-:W-:Y:S01]  /*7180*/  HGMMA.64x64x16.F32 R88, R128, gdesc[UR12].tnspB, R88, gsb0 ;  /* 0x40e0000c80587df0 */ /* 0x000fe20008000858 */
[----:B------:R-:W-:Y:S01]  /*7190*/  UIADD3 UR14, UR10, 0x300, URZ ;  /* 0x000003000a0e7890 */ /* 0x000fe2000fffe03f */
[----:B------:R-:W-:Y:S01]  /*71a0*/  FMUL.FTZ R7, R7, R0 ;  /* 0x0000000007077220 */ /* 0x000fe20000410000 */
[----:B------:R-:W-:Y:S01]  /*71b0*/  UMOV UR15, 0x40000040 ;  /* 0x40000040000f7882 */ /* 0x000fe20000000000 */
[----:B------:R-:W-:-:S03]  /*71c0*/  UIADD3 UR10, UR10, 0x380, URZ ;  /* 0x000003800a0a7890 */ /* 0x000fc6000fffe03f */
[----:B------:R-:W-:Y:S08]  /*71d0*/  MUFU.EX2 R141, R141 ;  /* 0x0000008d008d7308 */ /* 0x000ff00000000800 */
[----:B------:R-:W1:Y:S08]  /*71e0*/  MUFU.EX2 R7, R7 ;  /* 0x0000000700077308 */ /* 0x000e700000000800 */
[----:B------:R-:W-:Y:S01]  /*71f0*/  MUFU.EX2 R34, R34 ;  /* 0x0000002200227308 */ /* 0x000fe20000000800 */
[----:B0-----:R-:W-:-:S02]  /*7200*/  SHF.R.U32.HI R135, RZ, 0x7, R133 ;  /* 0x00000007ff877819 */ /* 0x001fc40000011685 */
[----:B------:R-:W-:Y:S01]  /*7210*/  ISETP.GE.U32.AND P2, PT, R133, 0x180, PT ;  /* 0x000001808500780c */ /* 0x000fe20003f46070 */
[----:B------:R-:W-:-:S04]  /*7220*/  FFMA.FTZ R133, R58, R0, -R45 ;  /* 0x000000003a857223 */ /* 0x000fc8000001082d */
[----:B------:R-:W-:Y:S01]  /*7230*/  MUFU.EX2 R143, R143 ;  /* 0x0000008f008f7308 */ /* 0x000fe20000000800 */
[----:B------:R-:W-:Y:S02]  /*7240*/  VIADD R42, R135, 0x9 ;  /* 0x00000009872a7836 */ /* 0x000fe40000000000 */
[----:B-1----:R-:W-:Y:S01]  /*7250*/  FFMA.FTZ R3, R7, R3, R149 ;  /* 0x0000000307037223 */ /* 0x002fe20000010095 */
[-CC-:B------:R-:W-:Y:S01]  /*7260*/  FFMA.FTZ R135, R62, R0.reuse, -R45.reuse ;  /* 0x000000003e877223 */ /* 0x180fe2000001082d */
[----:B------:R-:W-:Y:S02]  /*7270*/  F2FP.F16.F32.PACK_AB R149, R26, R149 ;  /* 0x000000951a95723e */ /* 0x000fe400000000ff */
[----:B------:R-:W-:Y:S01]  /*7280*/  SEL R46, R42, 0x9, !P2 ;  /* 0x000000092a2e7807 */ /* 0x000fe20005000000 */
[----:B------:R-:W-:Y:S01]  /*7290*/  FFMA.FTZ R42, R59, R0, -R45 ;  /* 0x000000003b2a7223 */ /* 0x000fe2000001082d */
[----:B------:R-:W-:Y:S01]  /*72a0*/  MUFU.EX2 R35, R35 ;  /* 0x0000002300237308 */ /* 0x000fe20000000800 */
[C---:B------:R-:W-:Y:S01]  /*72b0*/  ISETP.GT.AND P2, PT, R9.reuse, R23, PT ;  /* 0x000000170900720c */ /* 0x040fe20003f44270 */
        /* <DEDUP_REMOVED lines=8> */
[-CC-:B------:R-:W-:Y:S01]  /*7340*/  FFMA.FTZ R129, R66, R0.reuse, -R45.reuse ;  /* 0x0000000042817223 */ /* 0x180fe2000001082d */
[----:B------:R-:W-:Y:S01]  /*7350*/  FFMA.FTZ R131, R70, R0, -R45 ;  /* 0x0000000046837223 */ /* 0x000fe2000001082d */
[----:B------:R-:W-:Y:S05]  /*7360*/  HGMMA.64x64x16.F32 R88, R124, gdesc[UR12].tnspB, R88, gsb0 ;  /* 0x40e0000c7c587df0 */ /* 0x000fea0008000858 */
        /* <DEDUP_REMOVED lines=12> */
[----:B------:R-:W-:Y:S01]  /*7430*/  WARPGROUP.ARRIVE ;  /* 0x00000000000079c5 */ /* 0x000fe20000000000 */
[----:B------:R-:W-:-:S03]  /*7440*/  FFMA.FTZ R125, R74, R0, -R45 ;  /* 0x000000004a7d7223 */ /* 0x000fc6000001082d */
[----:B------:R-:W0:Y:S02]  /*7450*/  MUFU.EX2 R29, R29 ;  /* 0x0000001d001d7308 */ /* 0x000e240000000800 */
[----:B------:R-:W-:Y:S06]  /*7460*/  HGMMA.64x64x16.F32 R88, R120, gdesc[UR8].tnspB, R88, gsb0 ;  /* 0x40e0000878587df0 */ /* 0x000fec0008000858 */
[----:B------:R-:W-:Y:S08]  /*7470*/  MUFU.EX2 R32, R32 ;  /* 0x0000002000207308 */ /* 0x000ff00000000800 */
[----:B------:R-:W-:Y:S01]  /*7480*/  MUFU.EX2 R125, R125 ;  /* 0x0000007d007d7308 */ /* 0x000fe20000000800 */
[----:B0-----:R-:W-:-:S07]  /*7490*/  F2FP.F16.F32.PACK_AB R130, R29, R25 ;  /* 0x000000191d82723e */ /* 0x001fce00000000ff */
[----:B------:R-:W0:Y:S08]  /*74a0*/  MUFU.EX2 R33, R33 ;  /* 0x0000002100217308 */ /* 0x000e300000000800 */
        /* <DEDUP_REMOVED lines=9> */
[----:B------:R-:W-:Y:S01]  /*7540*/  MUFU.EX2 R41, R41 ;  /* 0x0000002900297308 */ /* 0x000fe20000000800 */
        /* <DEDUP_REMOVED lines=10> */
[----:B-1----:R-:W-:Y:S01]  /*75f0*/  FFMA.FTZ R43, R6, R4, R148 ;  /* 0x00000004062b7223 */ /* 0x002fe20000010094 */
[----:B------:R-:W-:Y:S01]  /*7600*/  FADD.FTZ R4, R26, R3 ;  /* 0x000000031a047221 */ /* 0x000fe20000010000 */
[----:B------:R1:W-:Y:S01]  /*7610*/  @!P1 SYNCS.ARRIVE.TRANS64.RED.A1T0 RZ, [R47+URZ], RZ ;  /* 0x000000ff2fff99a7 */ /* 0x0003e2000810043f */
[C---:B------:R-:W-:Y:S01]  /*7620*/  F2FP.F16.F32.PACK_AB R148, R10.reuse, R148 ;  /* 0x000000940a94723e */ /* 0x040fe200000000ff */
[----:B------:R-:W-:Y:S01]  /*7630*/  FADD.FTZ R43, R10, R43 ;  /* 0x0000002b0a2b7221 */ /* 0x000fe20000010000 */
[----:B------:R-:W-:Y:S01]  /*7640*/  FADD.FTZ R4, R151, R4 ;  /* 0x0000000497047221 */ /* 0x000fe20000010000 */
[----:B------:R-:W-:Y:S01]  /*7650*/  FFMA.FTZ R3, R63, R0, -R45 ;  /* 0x000000003f037223 */ /* 0x000fe2000001082d */
[----:B------:R-:W-:Y:S01]  /*7660*/  MUFU.EX2 R44, R84 ;  /* 0x00000054002c7308 */ /* 0x000fe20000000800 */
[----:B0-----:R-:W-:Y:S01]  /*7670*/  FADD.FTZ R46, R150, R43 ;  /* 0x0000002b962e7221 */ /* 0x001fe20000010000 */
[----:B------:R-:W-:Y:S01]  /*7680*/  FADD.FTZ R4, R27, R4 ;  /* 0x000000041b047221 */ /* 0x000fe20000010000 */
[C---:B------:R-:W-:Y:S01]  /*7690*/  F2FP.F16.F32.PACK_AB R150, R11.reuse, R150 ;  /* 0x000000960b96723e */ /* 0x040fe200000000ff */
[----:B------:R-:W-:Y:S01]  /*76a0*/  FMUL.FTZ R100, R100, R6 ;  /* 0x0000000664647220 */ /* 0x000fe20000410000 */
[----:B------:R-:W-:Y:S01]  /*76b0*/  FADD.FTZ R43, R11, R46 ;  /* 0x0000002e0b2b7221 */ /* 0x000fe20000010000 */
[----:B-1----:R-:W-:Y:S01]  /*76c0*/  FADD.FTZ R47, R145, R4 ;  /* 0x00000004912f7221 */ /* 0x002fe20000010000 */
[-C--:B------:R-:W-:Y:S01]  /*76d0*/  FFMA.FTZ R4, R67, R0.reuse, -R45 ;  /* 0x0000000043047223 */ /* 0x080fe2000001082d */
[----:B------:R-:W-:Y:S01]  /*76e0*/  MUFU.EX2 R3, R3 ;  /* 0x0000000300037308 */ /* 0x000fe20000000800 */
[----:B------:R-:W-:Y:S01]  /*76f0*/  FADD.FTZ R43, R144, R43 ;  /* 0x0000002b902b7221 */ /* 0x000fe20000010000 */
[----:B------:R-:W-:Y:S01]  /*7700*/  FADD.FTZ R48, R30, R47 ;  /* 0x0000002f1e307221 */ /* 0x000fe20000010000 */
[-CC-:B------:R-:W-:Y:S01]  /*7710*/  FFMA.FTZ R46, R71, R0.reuse, -R45.reuse ;  /* 0x00000000472e7223 */ /* 0x180fe2000001082d */
[----:B------:R-:W-:Y:S01]  /*7720*/  FFMA.FTZ R45, R87, R0, -R45 ;  /* 0x00000000572d7223 */ /* 0x000fe2000001082d */
[----:B------:R-:W-:Y:S01]  /*7730*/  FADD.FTZ R43, R28, R43 ;  /* 0x0000002b1c2b7221 */ /* 0x000fe20000010000 */
[----:B------:R-:W-:Y:S01]  /*7740*/  FADD.FTZ R48, R147, R48 ;  /* 0x0000003093307221 */ /* 0x000fe20000010000 */
[----:B------:R-:W-:Y:S01]  /*7750*/  FMUL.FTZ R101, R101, R6 ;  /* 0x0000000665657220 */ /* 0x000fe20000410000 */
[----:B------:R-:W-:Y:S01]  /*7760*/  MUFU.EX2 R4, R4 ;  /* 0x0000000400047308 */ /* 0x000fe20000000800 */
[----:B------:R-:W-:Y:S01]  /*7770*/  FADD.FTZ R50, R146, R43 ;  /* 0x0000002b92327221 */ /* 0x000fe20000010000 */
[----:B------:R-:W-:Y:S01]  /*7780*/  FADD.FTZ R48, R31, R48 ;  /* 0x000000301f307221 */ /* 0x000fe20000010000 */
[C---:B------:R-:W-:Y:S01]  /*7790*/  F2FP.F16.F32.PACK_AB R146, R13.reuse, R146 ;  /* 0x000000920d92723e */ /* 0x040fe200000000ff */
[-C--:B------:R-:W-:Y:S01]  /*77a0*/  FMUL.FTZ R104, R104, R6.reuse ;  /* 0x0000000668687220 */ /* 0x080fe20000410000 */
[----:B------:R-:W-:Y:S01]  /*77b0*/  FADD.FTZ R43, R13, R50 ;  /* 0x000000320d2b7221 */ /* 0x000fe20000010000 */
[----:B------:R-:W-:Y:S01]  /*77c0*/  FADD.FTZ R47, R141, R48 ;  /* 0x000000308d2f7221 */ /* 0x000fe20000010000 */
[----:B------:R-:W-:Y:S01]  /*77d0*/  FMUL.FTZ R105, R105, R6 ;  /* 0x0000000669697220 */ /* 0x000fe20000410000 */
[----:B------:R-:W-:Y:S01]  /*77e0*/  MUFU.EX2 R46, R46 ;  /* 0x0000002e002e7308 */ /* 0x000fe20000000800 */
[----:B------:R-:W-:Y:S01]  /*77f0*/  FADD.FTZ R43, R140, R43 ;  /* 0x0000002b8c2b7221 */ /* 0x000fe20000010000 */
[----:B------:R-:W-:Y:S01]  /*7800*/  FADD.FTZ R48, R34, R47 ;  /* 0x0000002f22307221 */ /* 0x000fe20000010000 */
[----:B------:R-:W-:Y:S01]  /*7810*/  F2FP.F16.F32.PACK_AB R140, R14, R140 ;  /* 0x0000008c0e8c723e */ /* 0x000fe200000000ff */
        /* <DEDUP_REMOVED lines=10> */
[-C--:B------:R-:W-:Y:S01]  /*78c0*/  FMUL.FTZ R116, R116, R6.reuse ;  /* 0x0000000674747220 */ /* 0x080fe20000410000 */
[----:B------:R-:W-:Y:S01]  /*78d0*/  FMUL.FTZ R117, R117, R6 ;  /* 0x0000000675757220 */ /* 0x000fe20000410000 */
[----:B------:R-:W0:Y:S01]  /*78e0*/  MUFU.EX2 R5, R85 ;  /* 0x0000005500057308 */ /* 0x000e220000000800 */
[----:B------:R-:W-:Y:S01]  /*78f0*/  FADD.FTZ R50, R136, R43 ;  /* 0x0000002b88327221 */ /* 0x000fe20000010000 */
[----:B------:R-:W-:Y:S01]  /*7900*/  FADD.FTZ R43, R137, R48 ;  /* 0x00000030892b7221 */ /* 0x000fe20000010000 */
[----:B------:R-:W-:Y:S01]  /*7910*/  F2FP.F16.F32.PACK_AB R144, R28, R144 ;  /* 0x000000901c90723e */ /* 0x000fe200000000ff */
[----:B------:R-:W-:Y:S01]  /*7920*/  FMUL.FTZ R90, R90, R7 ;  /* 0x000000075a5a7220 */ /* 0x000fe20000410000 */
[----:B------:R-:W-:Y:S01]  /*7930*/  FADD.FTZ R11, R17, R50 ;  /* 0x00000032110b7221 */ /* 0x000fe20000010000 */
[----:B------:R-:W-:Y:S01]  /*7940*/  FADD.FTZ R10, R38, R43 ;  /* 0x0000002b260a7221 */ /* 0x000fe20000010000 */
[----:B------:R-:W-:Y:S01]  /*7950*/  F2FP.F16.F32.PACK_AB R151, R27, R151 ;  /* 0x000000971b97723e */ /* 0x000fe200000000ff */
[----:B------:R-:W-:Y:S01]  /*7960*/  MUFU.EX2 R45, R45 ;  /* 0x0000002d002d7308 */ /* 0x000fe20000000800 */
[----:B------:R-:W-:Y:S01]  /*7970*/  FADD.FTZ R11, R138, R11 ;  /* 0x0000000b8a0b7221 */ /* 0x000fe20000010000 */
[----:B------:R-:W-:Y:S01]  /*7980*/  FADD.FTZ R26, R139, R10 ;  /* 0x0000000a8b1a7221 */ /* 0x000fe20000010000 */
[C---:B------:R-:W-:Y:S01]  /*7990*/  F2FP.F16.F32.PACK_AB R138, R18.reuse, R138 ;  /* 0x0000008a128a723e */ /* 0x040fe200000000ff */
[----:B------:R-:W-:Y:S01]  /*79a0*/  FMUL.FTZ R91, R91, R7 ;  /* 0x000000075b5b7220 */ /* 0x000fe20000410000 */
[----:B------:R-:W-:Y:S01]  /*79b0*/  FADD.FTZ R11, R18, R11 ;  /* 0x0000000b120b7221 */ /* 0x000fe20000010000 */
[----:B------:R-:W-:Y:S01]  /*79c0*/  FADD.FTZ R26, R39, R26 ;  /* 0x0000001a271a7221 */ /* 0x000fe20000010000 */
[----:B------:R-:W-:Y:S01]  /*79d0*/  F2FP.F16.F32.PACK_AB R145, R30, R145 ;  /* 0x000000911e91723e */ /* 0x000fe200000000ff */
[----:B------:R-:W1:Y:S01]  /*79e0*/  MUFU.EX2 R10, R75 ;  /* 0x0000004b000a7308 */ /* 0x000e620000000800 */
[----:B------:R-:W-:Y:S01]  /*79f0*/  FADD.FTZ R11, R132, R11 ;  /* 0x0000000b840b7221 */ /* 0x000fe20000010000 */
[----:B------:R-:W-:Y:S01]  /*7a00*/  FADD.FTZ R13, R133, R26 ;  /* 0x0000001a850d7221 */ /* 0x000fe20000010000 */
[----:B0-----:R-:W-:Y:S01]  /*7a10*/  F2FP.F16.F32.PACK_AB R122, R5, R44 ;  /* 0x0000002c057a723e */ /* 0x001fe200000000ff */
[----:B------:R-:W-:Y:S01]  /*7a20*/  FMUL.FTZ R94, R94, R7 ;  /* 0x000000075e5e7220 */ /* 0x000fe20000410000 */
[----:B------:R-:W-:Y:S01]  /*7a30*/  FADD.FTZ R11, R20, R11 ;  /* 0x0000000b140b7221 */ /* 0x000fe20000010000 */
[----:B------:R-:W-:Y:S01]  /*7a40*/  FADD.FTZ R26, R42, R13 ;  /* 0x0000000d2a1a7221 */ /* 0x000fe20000010000 */
[----:B------:R-:W-:Y:S01]  /*7a50*/  F2FP.F16.F32.PACK_AB R147, R31, R147 ;  /* 0x000000931f93723e */ /* 0x000fe200000000ff */
        /* <DEDUP_REMOVED lines=30> */
[----:B-1----:R-:W-:Y:S01]  /*7c40*/  FADD.FTZ R11, R10, R11 ;  /* 0x0000000b0a0b7221 */ /* 0x002fe20000010000 */
        /* <DEDUP_REMOVED lines=21> */
[----:B------:R-:W-:-:S02]  /*7da0*/  IMAD.MOV.U32 R6, RZ, RZ, R8 ;  /* 0x000000ffff067224 */ /* 0x000fc400078e0008 */
[----:B------:R-:W-:Y:S01]  /*7db0*/  FADD.FTZ R4, R5, R4 ;  /* 0x0000000405047221 */ /* 0x000fe20000010000 */
[----:B------:R-:W-:Y:S01]  /*7dc0*/  F2FP.F16.F32.PACK_AB R120, R41, R40 ;  /* 0x000000282978723e */ /* 0x000fe200000000ff */
[----:B------:R-:W-:Y:S01]  /*7dd0*/  FADD.FTZ R3, R45, R11 ;  /* 0x0000000b2d037221 */ /* 0x000fe20000010000 */
[----:B------:R-:W-:Y:S01]  /*7de0*/  F2FP.F16.F32.PACK_AB R121, R83, R82 ;  /* 0x000000525379723e */ /* 0x000fe200000000ff */
[----:B------:R-:W-:Y:S01]  /*7df0*/  IMAD.MOV.U32 R5, RZ, RZ, R2 ;  /* 0x000000ffff057224 */ /* 0x000fe200078e0002 */
[----:B------:R-:W-:Y:S01]  /*7e00*/  F2FP.F16.F32.PACK_AB R123, R45, R86 ;  /* 0x000000562d7b723e */ /* 0x000fe200000000ff */
[----:B------:R-:W-:Y:S06]  /*7e10*/  @P2 BRA `(.L_x_2053) ;  /* 0xffffffe000d42947 */ /* 0x000fec000383ffff */
.L_x_2044:
[----:B------:R-:W-:Y:S06]  /*7e20*/  BAR.ARV 0x8, 0x200 ;  /* 0x0208000000007b1d */ /* 0x000fec0000002000 */
[----:B------:R-:W-:Y:S05]  /*7e30*/  @!P0 BRA `(.L_x_2054) ;  /* 0x0000000000048947 */ /* 0x000fea0003800000 */
[----:B------:R-:W-:Y:S01]  /*7e40*/  BPT.TRAP 0x1 ;  /* 0x000000040000795c */ /* 0x000fe20000300000 */
.L_x_2054:
[----:B------:R-:W-:Y:S01]  /*7e50*/  ULEA UR5, UR37, UR38, 0x3 ;  /* 0x0000002625057291 */ /* 0x000fe2000f8e183f */
[----:B------:R-:W-:-:S05]  /*7e60*/  IMAD.U32 R5, RZ, RZ, UR36 ;  /* 0x00000024ff057e24 */ /* 0x000fca000f8e00ff */
[----:B------:R-:W-:-:S04]  /*7e70*/  SHF.L.U32 R5, R5, 0x1f, RZ ;  /* 0x0000001f05057819 */ /* 0x000fc800000006ff */
[----:B------:R0:W1:Y:S01]  /*7e80*/  SYNCS.PHASECHK.TRANS64.TRYWAIT P2, [UR5+0x16850], R5 ;  /* 0x01685005ff0075a7 */ /* 0x0000620008040145 */
[----:B------:R-:W-:Y:S05]  /*7e90*/  @!P0 BRA `(.L_x_2055) ;  /* 0x0000000000048947 */ /* 0x000fea0003800000 */
[----:B------:R-:W-:Y:S01]  /*7ea0*/  BPT.TRAP 0x1 ;  /* 0x000000040000795c */ /* 0x000fe20000300000 */
.L_x_2055:
[----:B-1----:R-:W-:Y:S05]  /*7eb0*/  @P2 BRA `(.L_x_2056) ;  /* 0x0000000000082947 */ /* 0x002fea0003800000 */
[----:B------:R-:W1:Y:S02]  /*7ec0*/  SYNCS.PHASECHK.TRANS64.TRYWAIT P0, [UR5+0x16850], R5 ;  /* 0x01685005ff0075a7 */ /* 0x000e640008000145 */
[----:B-1----:R-:W-:Y:S05]  /*7ed0*/  @!P0 BRA `(.L_x_2057) ;  /* 0x0000008c00d08947 */ /* 0x002fea0003800000 */
.L_x_2056:
[----:B------:R-:W-:Y:S01]  /*7ee0*/  UIADD3 UR38, UR38, 0x400, URZ ;  /* 0x0000040026267890 */ /* 0x000fe2000fffe03f */
[----:B------:R-:W2:Y:S01]  /*7ef0*/  LDL.LU R12, [R1+0x24] ;  /* 0x00002400010c7983 */ /* 0x000ea20000300800 */
[----:B------:R-:W-:Y:S01]  /*7f00*/  WARPGROUP.ARRIVE ;  /* 0x00000000000079c5 */ /* 0x000fe20000000000 */
[----:B------:R-:W-:Y:S01]  /*7f10*/  UMOV UR7, 0x40000040 ;  /* 0x4000004000077882 */ /* 0x000fe20000000000 */
[----:B------:R-:W-:Y:S01]  /*7f20*/  USHF.R.U32.HI UR38, URZ, 0x4, UR38 ;  /* 0x000000043f267899 */ /* 0x000fe20008011626 */
[----:B01----:R-:W0:Y:S01]  /*7f30*/  SHFL.BFLY PT, R5, R4, 0x2, 0x1f ;  /* 0x0c401f0004057f89 */ /* 0x003e2200000e0000 */
[----:B------:R-:W-:Y:S02]  /*7f40*/  IMAD.MOV.U32 R29, RZ, RZ, -0x800000 ;  /* 0xff800000ff1d7424 */ /* 0x000fe400078e00ff */
[----:B------:R-:W-:Y:S01]  /*7f50*/  ULOP3.LUT UR4, UR38, 0x3fff, URZ, 0xc0, !UPT ;  /* 0x00003fff26047892 */ /* 0x000fe2000f8ec03f */
[----:B------:R-:W1:Y:S01]  /*7f60*/  SHFL.BFLY PT, R6, R3, 0x2, 0x1f ;  /* 0x0c401f0003067f89 */ /* 0x000e6200000e0000 */
[----:B------:R-:W-:-:S02]  /*7f70*/  IMAD.MOV.U32 R28, RZ, RZ, -0x800000 ;  /* 0xff800000ff1c7424 */ /* 0x000fc400078e00ff */
[----:B------:R-:W-:Y:S02]  /*7f80*/  ULEA UR4, UR37, UR4, 0xa ;  /* 0x0000000425047291 */ /* 0x000fe4000f8e503f */
[----:B------:R-:W-:-:S04]  /*7f90*/  UIADD3 UR37, UR37, 0x1, URZ ;  /* 0x0000000125257890 */ /* 0x000fc8000fffe03f */
[----:B------:R-:W-:Y:S01]  /*7fa0*/  UISETP.NE.AND UP0, UPT, UR37, 0x2, UPT ;  /* 0x000000022500788c */ /* 0x000fe2000bf05270 */
[----:B------:R-:W-:Y:S02]  /*7fb0*/  UMOV UR6, UR4 ;  /* 0x0000000400067c82 */ /* 0x000fe40008000000 */
[----:B------:R-:W-:Y:S01]  /*7fc0*/  HGMMA.64x64x16.F32 R88, R148, gdesc[UR4].tnspB, R88, gsb0 ;  /* 0x40e0000494587df0 */ /* 0x000fe20008000858 */
[----:B------:R-:W-:Y:S01]  /*7fd0*/  UIADD3 UR6, UR4, 0x80, URZ ;  /* 0x0000008004067890 */ /* 0x000fe2000fffe03f */
[----:B------:R-:W-:Y:S01]  /*7fe0*/  UMOV UR7, 0x40000040 ;  /* 0x4000004000077882 */ /* 0x000fe20000000000 */
[----:B------:R-:W-:Y:S01]  /*7ff0*/  USEL UR37, UR37, URZ, UP0 ;  /* 0x0000003f25257287 */ /* 0x000fe20008000000 */
[----:B0-----:R-:W-:Y:S01]  /*8000*/  FADD.FTZ R5, R5, R4 ;  /* 0x0000000405057221 */ /* 0x001fe20000010000 */
[----:B-1----:R-:W-:-:S04]  /*8010*/  FADD.FTZ R7, R6, R3 ;  /* 0x0000000306077221 */ /* 0x002fc80000010000 */
[----:B------:R-:W0:Y:S04]  /*8020*/  SHFL.BFLY PT, R6, R5, 0x1, 0x1f ;  /* 0x0c201f0005067f89 */ /* 0x000e2800000e0000 */
[----:B------:R-:W1:Y:S01]  /*8030*/  SHFL.BFLY PT, R10, R7, 0x1, 0x1f ;  /* 0x0c201f00070a7f89 */ /* 0x000e6200000e0000 */
[----:B0-----:R-:W-:Y:S01]  /*8040*/  FADD.FTZ R11, R5, R6 ;  /* 0x00000006050b7221 */ /* 0x001fe20000010000 */
[----:B------:R-:W-:Y:S01]  /*8050*/  CS2R R4, SRZ ;  /* 0x0000000000047805 */ /* 0x000fe2000001ff00 */
[----:B-1----:R-:W-:-:S03]  /*8060*/  FADD.FTZ R10, R7, R10 ;  /* 0x0000000a070a7221 */ /* 0x002fc60000010000 */
[----:B------:R-:W-:Y:S01]  /*8070*/  FSETP.NE.FTZ.AND P0, PT, R11, RZ, PT ;  /* 0x000000ff0b00720b */ /* 0x000fe20003f15000 */
[----:B------:R-:W-:Y:S01]  /*8080*/  IMAD.U32 R7, RZ, RZ, UR5 ;  /* 0x00000005ff077e24 */ /* 0x000fe2000f8e00ff */
[----:B------:R-:W-:-:S03]  /*8090*/  FSETP.NE.FTZ.AND P2, PT, R10, RZ, PT ;  /* 0x000000ff0a00720b */ /* 0x000fc60003f55000 */
[----:B------:R-:W-:-:S05]  /*80a0*/  @!P1 VIADD R7, R7, 0x16860 ;  /* 0x0001686007079836 */ /* 0x000fca0000000000 */
[----:B------:R-:W-:-:S03]  /*80b0*/  @!P1 PRMT R7, RZ, 0x654, R7 ;  /* 0x00000654ff079816 */ /* 0x000fc60000000007 */
[----:B------:R-:W0:Y:S01]  /*80c0*/  @P0 MUFU.LG2 R6, R11 ;  /* 0x0000000b00060308 */ /* 0x000e220000000c00 */
[C---:B------:R-:W-:Y:S01]  /*80d0*/  @P0 FMUL.FTZ R3, R0.reuse, 0.69314718246459960938 ;  /* 0x3f31721800030820 */ /* 0x040fe20000410000 */
[----:B------:R-:W-:-:S06]  /*80e0*/  @P2 FMUL.FTZ R0, R0, 0.69314718246459960938 ;  /* 0x3f31721800002820 */ /* 0x000fcc0000410000 */
[----:B------:R-:W1:Y:S08]  /*80f0*/  @P2 MUFU.LG2 R9, R10 ;  /* 0x0000000a00092308 */ /* 0x000e700000000c00 */
[----:B------:R-:W3:Y:S01]  /*8100*/  @P0 MUFU.RCP R4, R11 ;  /* 0x0000000b00040308 */ /* 0x000ee20000001000 */
        /* <DEDUP_REMOVED lines=21> */
[----:B--2---:R-:W-:-:S05]  /*8260*/  VIADD R12, R12, 0x1 ;  /* 0x000000010c0c7836 */ /* 0x004fca0000000000 */
[----:B------:R1:W-:Y:S01]  /*8270*/  STL [R1+0x24], R12 ;  /* 0x0000240c01007387 */ /* 0x0003e20000100800 */
        /* <DEDUP_REMOVED lines=55> */
.L_x_2027:
[----:B------:R-:W0:Y:S01]  /*85f0*/  S2R R5, SR_CgaCtaId ;  /* 0x0000000000057919 */ /* 0x000e220000008800 */
[----:B------:R-:W-:Y:S01]  /*8600*/  MOV R0, 0x400 ;  /* 0x0000040000007802 */ /* 0x000fe20000000f00 */
[----:B------:R-:W-:Y:S01]  /*8610*/  BSSY B0, `(.L_x_2058) ;  /* 0x000022c000007945 */ /* 0x000fe20003800000 */
[----:B------:R-:W-:Y:S02]  /*8620*/  BAR.SYNC.DEFER_BLOCKING 0x5, 0x200 ;  /* 0x0148000000007b1d */ /* 0x000fe40000010000 */
[----:B0-----:R-:W-:-:S05]  /*8630*/  LEA R0, R5, R0, 0x18 ;  /* 0x0000000005007211 */ /* 0x001fca00078ec0ff */
[----:B------:R0:W1:Y:S01]  /*8640*/  LDS.128 R4, [R0+0x168d0] ;  /* 0x0168d00000047984 */ /* 0x0000620000000c00 */
[----:B------:R-:W-:Y:S06]  /*8650*/  BAR.ARV 0x4, 0x200 ;  /* 0x0108000000007b1d */ /* 0x000fec0000002000 */
[----:B------:R-:W-:Y:S05]  /*8660*/  @P0 BRA `(.L_x_2059) ;  /* 0x0000001800240947 */ /* 0x000fea0003800000 */
[----:B------:R-:W2:Y:S01]  /*8670*/  LDL R8, [R1+0x48] ;  /* 0x0000480001087983 */ /* 0x000ea20000100800 */
[----:B------:R-:W3:Y:S01]  /*8680*/  LDC.64 R32, c[0x0][0xc00] ;  /* 0x00030000ff207b82 */ /* 0x000ee20000000a00 */
[----:B------:R-:W4:Y:S01]  /*8690*/  S2R R9, SR_SWINHI ;  /* 0x0000000000097919 */ /* 0x000f220000002f00 */
[----:B------:R-:W-:Y:S02]  /*86a0*/  F2FP.F16.F32.PACK_AB R24, R3, R2 ;  /* 0x000000020318723e */ /* 0x000fe400000000ff */
[----:B------:R-:W-:Y:S01]  /*86b0*/  F2FP.F16.F32.PACK_AB R25, R91, R90 ;  /* 0x0000005a5b19723e */ /* 0x000fe200000000ff */
[----:B------:R-:W3:Y:S01]  /*86c0*/  LDL.LU R37, [R1] ;  /* 0x0000000001257983 */ /* 0x000ee20000300800 */
[----:B------:R-:W-:Y:S02]  /*86d0*/  F2FP.F16.F32.PACK_AB R26, R93, R92 ;  /* 0x0000005c5d1a723e */ /* 0x000fe400000000ff */
[----:B------:R-:W-:Y:S01]  /*86e0*/  F2FP.F16.F32.PACK_AB R27, R95, R94 ;  /* 0x0000005e5f1b723e */ /* 0x000fe200000000ff */
[----:B------:R-:W-:Y:S01]  /*86f0*/  IMAD.SHL.U32 R35, R153, 0x4, RZ ;  /* 0x0000000499237824 */ /* 0x000fe200078e00ff */
[----:B------:R-:W3:Y:S01]  /*8700*/  LDL R39, [R1+0x1c] ;  /* 0x00001c0001277983 */ /* 0x000ee20000100800 */
[----:B------:R-:W-:Y:S01]  /*8710*/  ULDC.64 UR4, c[0x0][0xc08] ;  /* 0x0003020000047ab9 */ /* 0x000fe20000000a00 */
[----:B------:R-:W-:-:S02]  /*8720*/  MOV R20, R0 ;  /* 0x0000000000147202 */ /* 0x000fc40000000f00 */
[----:B----4-:R-:W-:Y:S01]  /*8730*/  MOV R21, R9 ;  /* 0x0000000900157202 */ /* 0x010fe20000000f00 */
[----:B------:R-:W-:Y:S02]  /*8740*/  BAR.SYNC.DEFER_BLOCKING 0x1, 0x180 ;  /* 0x0046000000007b1d */ /* 0x000fe40000010000 */
[----:B--2---:R-:W-:-:S03]  /*8750*/  IMAD.WIDE R8, R8, 0x2, R20 ;  /* 0x0000000208087825 */ /* 0x004fc600078e0214 */
[----:B------:R-:W-:-:S04]  /*8760*/  LOP3.LUT R11, R8, 0x380, RZ, 0xc0, !PT ;  /* 0x00000380080b7812 */ /* 0x000fc800078ec0ff */
[----:B------:R-:W-:Y:S02]  /*8770*/  SHF.R.U64 R11, R11, 0x3, RZ ;  /* 0x000000030b0b7819 */ /* 0x000fe400000012ff */
[C---:B------:R-:W-:Y:S02]  /*8780*/  IADD3 R10, P0, R8.reuse, 0x60, RZ ;  /* 0x00000060080a7810 */ /* 0x040fe40007f1e0ff */
[C---:B------:R-:W-:Y:S02]  /*8790*/  IADD3 R23, P1, R8.reuse, 0x40, RZ ;  /* 0x0000004008177810 */ /* 0x040fe40007f3e0ff */
[----:B------:R-:W-:Y:S02]  /*87a0*/  IADD3 R17, P2, R8, 0x20, RZ ;  /* 0x0000002008117810 */ /* 0x000fe40007f5e0ff */
[----:B------:R-:W-:Y:S01]  /*87b0*/  LOP3.LUT R8, R11, R8, RZ, 0x3c, !PT ;  /* 0x000000080b087212 */ /* 0x000fe200078e3cff */
[--C-:B------:R-:W-:Y:S02]  /*87c0*/  IMAD.X R11, RZ, RZ, R9.reuse, P0 ;  /* 0x000000ffff0b7224 */ /* 0x100fe400000e0609 */
[--C-:B------:R-:W-:Y:S01]  /*87d0*/  IMAD.X R13, RZ, RZ, R9.reuse, P1 ;  /* 0x000000ffff0d7224 */ /* 0x100fe200008e0609 */
[----:B------:R-:W-:Y:S01]  /*87e0*/  MOV R18, R8 ;  /* 0x0000000800127202 */ /* 0x000fe20000000f00 */
[----:B------:R-:W-:Y:S01]  /*87f0*/  IMAD.X R15, RZ, RZ, R9, P2 ;  /* 0x000000ffff0f7224 */ /* 0x000fe200010e0609 */
[----:B------:R-:W-:-:S02]  /*8800*/  LOP3.LUT R9, R10, 0x380, RZ, 0xc0, !PT ;  /* 0x000003800a097812 */ /* 0x000fc400078ec0ff */
[----:B------:R-:W-:Y:S02]  /*8810*/  LOP3.LUT R8, R23, 0x380, RZ, 0xc0, !PT ;  /* 0x0000038017087812 */ /* 0x000fe400078ec0ff */
[----:B-1----:R-:W-:Y:S02]  /*8820*/  LOP3.LUT R4, R17, 0x380, RZ, 0xc0, !PT ;  /* 0x0000038011047812 */ /* 0x002fe400078ec0ff */
[----:B------:R-:W-:Y:S02]  /*8830*/  SHF.R.U64 R9, R9, 0x3, RZ ;  /* 0x0000000309097819 */ /* 0x000fe400000012ff */
[----:B------:R-:W-:Y:S02]  /*8840*/  SHF.R.U64 R8, R8, 0x3, RZ ;  /* 0x0000000308087819 */ /* 0x000fe400000012ff */
[----:B------:R-:W-:Y:S02]  /*8850*/  SHF.R.U64 R4, R4, 0x3, RZ ;  /* 0x0000000304047819 */ /* 0x000fe400000012ff */
[----:B------:R-:W-:-:S02]  /*8860*/  LOP3.LUT R10, R9, R10, RZ, 0x3c, !PT ;  /* 0x0000000a090a7212 */ /* 0x000fc400078e3cff */
[----:B------:R-:W-:Y:S02]  /*8870*/  LOP3.LUT R12, R8, R23, RZ, 0x3c, !PT ;  /* 0x00000017080c7212 */ /* 0x000fe400078e3cff */
[----:B------:R-:W-:Y:S02]  /*8880*/  LOP3.LUT R14, R4, R17, RZ, 0x3c, !PT ;  /* 0x00000011040e7212 */ /* 0x000fe400078e3cff */
[----:B------:R-:W-:Y:S01]  /*8890*/  MOV R17, R10 ;  /* 0x0000000a00117202 */ /* 0x000fe20000000f00 */
[----:B------:R1:W-:Y:S01]  /*88a0*/  STSM.16.M88.4 [R18], R24 ;  /* 0x0000001812007844 */ /* 0x0003e20000000200 */
[----:B------:R-:W-:Y:S02]  /*88b0*/  MOV R23, R12 ;  /* 0x0000000c00177202 */ /* 0x000fe40000000f00 */
        /* <DEDUP_REMOVED lines=8> */
[----:B------:R-:W-:Y:S02]  /*8940*/  F2FP.F16.F32.PACK_AB R15, R111, R110 ;  /* 0x0000006e6f0f723e */ /* 0x000fe400000000ff */
[----:B-1----:R-:W-:Y:S02]  /*8950*/  F2FP.F16.F32.PACK_AB R24, R113, R112 ;  /* 0x000000707118723e */ /* 0x002fe400000000ff */
[----:B------:R-:W-:Y:S02]  /*8960*/  F2FP.F16.F32.PACK_AB R25, R115, R114 ;  /* 0x000000727319723e */ /* 0x000fe400000000ff */
[----:B------:R-:W-:Y:S02]  /*8970*/  F2FP.F16.F32.PACK_AB R26, R117, R116 ;  /* 0x00000074751a723e */ /* 0x000fe400000000ff */
[----:B------:R-:W-:Y:S01]  /*8980*/  F2FP.F16.F32.PACK_AB R27, R119, R118 ;  /* 0x00000076771b723e */ /* 0x000fe200000000ff */
[----:B------:R1:W-:Y:S04]  /*8990*/  STSM.16.M88.4 [R4], R8 ;  /* 0x0000000804007844 */ /* 0x0003e80000000200 */
[----:B------:R-:W-:Y:S04]  /*89a0*/  STSM.16.M88.4 [R23], R12 ;  /* 0x0000000c17007844 */ /* 0x000fe80000000200 */
[----:B------:R2:W-:Y:S01]  /*89b0*/  STSM.16.M88.4 [R17], R24 ;  /* 0x0000001811007844 */ /* 0x0005e20000000200 */
[----:B------:R-:W-:Y:S01]  /*89c0*/  BAR.SYNC.DEFER_BLOCKING 0x1, 0x180 ;  /* 0x0046000000007b1d */ /* 0x000fe20000010000 */
[----:B---3--:R-:W-:-:S04]  /*89d0*/  ISETP.NE.U32.AND P0, PT, R32, RZ, PT ;  /* 0x000000ff2000720c */ /* 0x008fc80003f05070 */
[----:B------:R-:W-:Y:S02]  /*89e0*/  ISETP.NE.AND.EX P0, PT, R33, RZ, PT, P0 ;  /* 0x000000ff2100720c */ /* 0x000fe40003f05300 */
[----:B------:R-:W-:Y:S02]  /*89f0*/  SHF.L.U64.HI R36, R153, 0x2, R37 ;  /* 0x0000000299247819 */ /* 0x000fe40000010225 */
[----:B------:R-:W-:Y:S01]  /*8a00*/  IADD3 R30, P1, R35, R32, RZ ;  /* 0x00000020231e7210 */ /* 0x000fe20007f3e0ff */
[----:B------:R-:W-:Y:S01]  /*8a10*/  IMAD.MOV.U32 R18, RZ, RZ, RZ ;  /* 0x000000ffff127224 */ /* 0x000fe200078e00ff */
[----:B-1----:R-:W1:Y:S03]  /*8a20*/  LDC R8, c[0x0][0xad4] ;  /* 0x0002b500ff087b82 */ /* 0x002e660000000800 */
[----:B------:R-:W-:-:S05]  /*8a30*/  IMAD.X R31, R36, 0x1, R33, P1 ;  /* 0x00000001241f7824 */ /* 0x000fca00008e0621 */
[----:B--2---:R-:W2:Y:S01]  /*8a40*/  LDC R17, c[0x0][0xbe8] ;  /* 0x0002fa00ff117b82 */ /* 0x004ea20000000800 */
[----:B------:R-:W3:Y:S01]  /*8a50*/  @P0 LDG.E R18, desc[UR40][R30.64] ;  /* 0x000000281e120981 */ /* 0x000ee2000c1e1900 */
[----:B------:R-:W-:-:S04]  /*8a60*/  ISETP.NE.U32.AND P1, PT, RZ, UR4, PT ;  /* 0x00000004ff007c0c */ /* 0x000fc8000bf25070 */
[----:B------:R-:W-:Y:S01]  /*8a70*/  ISETP.NE.AND.EX P1, PT, RZ, UR5, PT, P1 ;  /* 0x00000005ff007c0c */ /* 0x000fe2000bf25310 */
[----:B------:R-:W-:-:S12]  /*8a80*/  IMAD.MOV.U32 R26, RZ, RZ, 0x9b8 ;  /* 0x000009b8ff1a7424 */ /* 0x000fd800078e00ff */
[----:B------:R-:W-:-:S04]  /*8a90*/  @P1 IADD3 R34, P2, R35, UR4, RZ ;  /* 0x0000000423221c10 */ /* 0x000fc8000ff5e0ff */
[----:B------:R-:W-:Y:S02]  /*8aa0*/  @P1 IADD3.X R35, R36, UR5, RZ, P2, !PT ;  /* 0x0000000524231c10 */ /* 0x000fe400097fe4ff */
[----:B------:R-:W-:-:S04]  /*8ab0*/  ISETP.NE.AND P2, PT, R155, RZ, PT ;  /* 0x000000ff9b00720c */ /* 0x000fc80003f45270 */
[----:B-1----:R-:W-:-:S04]  /*8ac0*/  SEL R8, R155, R8, P2 ;  /* 0x000000089b087207 */ /* 0x002fc80001000000 */
[----:B------:R-:W-:Y:S02]  /*8ad0*/  ISETP.GT.AND P3, PT, R8, 0x1, PT ;  /* 0x000000010800780c */ /* 0x000fe40003f64270 */
[----:B--2---:R-:W-:Y:S01]  /*8ae0*/  ISETP.NE.AND P4, PT, R17, 0x1, PT ;  /* 0x000000011100780c */ /* 0x004fe20003f85270 */
[----:B------:R-:W-:Y:S01]  /*8af0*/  ULDC UR4, c[0x0][0xa88] ;  /* 0x0002a20000047ab9 */ /* 0x000fe20000000800 */
[----:B------:R-:W-:Y:S01]  /*8b00*/  SEL R26, R26, 0x978, P3 ;  /* 0x000009781a1a7807 */ /* 0x000fe20001800000 */
[----:B------:R-:W1:Y:S08]  /*8b10*/  LDC.64 R8, c[0x0][0xba8] ;  /* 0x0002ea00ff087b82 */ /* 0x000e700000000a00 */
[----:B------:R-:W2:Y:S01]  /*8b20*/  LDC.64 R14, c[0x0][R26+0x220] ;  /* 0x000088001a0e7b82 */ /* 0x000ea20000000a00 */
[----:B------:R-:W-:Y:S01]  /*8b30*/  IMAD.U32 R4, RZ, RZ, UR4 ;  /* 0x00000004ff047e24 */ /* 0x000fe2000f8e00ff */
[----:B------:R-:W-:-:S05]  /*8b40*/  ISETP.NE.U32.AND P2, PT, R32, RZ, PT ;  /* 0x000000ff2000720c */ /* 0x000fca0003f45070 */
[----:B------:R4:W5:Y:S01]  /*8b50*/  @P1 LDG.E R4, desc[UR40][R34.64] ;  /* 0x0000002822041981 */ /* 0x000962000c1e1900 */
[----:B------:R-:W0:Y:S01]  /*8b60*/  LDC.64 R12, c[0x0][R26+0x218] ;  /* 0x000086001a0c7b82 */ /* 0x000e220000000a00 */
[----:B------:R-:W-:-:S07]  /*8b70*/  ISETP.NE.AND.EX P2, PT, R33, RZ, PT, P2 ;  /* 0x000000ff2100720c */ /* 0x000fce0003f45320 */
[----:B------:R-:W3:Y:S01]  /*8b80*/  @P4 LDC R32, c[0x0][0xbec] ;  /* 0x0002fb00ff204b82 */ /* 0x000ee20000000800 */
[----:B------:R-:W-:-:S07]  /*8b90*/  SEL R153, R153, RZ, !P2 ;  /* 0x000000ff99997207 */ /* 0x000fce0005000000 */
[----:B----4-:R-:W4:Y:S01]  /*8ba0*/  @P4 LDC R35, c[0x0][0xbf0] ;  /* 0x0002fc00ff234b82 */ /* 0x010f220000000800 */
[----:B------:R-:W-:Y:S01]  /*8bb0*/  SEL R23, R37, RZ, !P2 ;  /* 0x000000ff25177207 */ /* 0x000fe20005000000 */
[----:B--2---:R-:W-:-:S06]  /*8bc0*/  IMAD R15, R15, R153, RZ ;  /* 0x000000990f0f7224 */ /* 0x004fcc00078e02ff */
[----:B------:R-:W2:Y:S01]  /*8bd0*/  LDC.64 R10, c[0x0][R26+0x228] ;  /* 0x00008a001a0a7b82 */ /* 0x000ea20000000a00 */
[----:B------:R-:W-:Y:S02]  /*8be0*/  IMAD R33, R14, R23, R15 ;  /* 0x000000170e217224 */ /* 0x000fe400078e020f */
[----:B0-----:R-:W-:-:S04]  /*8bf0*/  IMAD.WIDE.U32 R24, R12, R154, RZ ;  /* 0x0000009a0c187225 */ /* 0x001fc800078e00ff */
[----:B------:R-:W-:Y:S01]  /*8c00*/  IMAD.WIDE.U32 R14, R14, R153, RZ ;  /* 0x000000990e0e7225 */ /* 0x000fe200078e00ff */
[----:B------:R-:W-:Y:S01]  /*8c10*/  SEL R27, R39, RZ, P3 ;  /* 0x000000ff271b7207 */ /* 0x000fe20001800000 */
[----:B-1----:R-:W0:Y:S02]  /*8c20*/  @!P3 LDC R8, c[0x0][0xb50] ;  /* 0x0002d400ff08bb82 */ /* 0x002e240000000800 */
[----:B------:R-:W-:Y:S02]  /*8c30*/  IMAD R23, R13, R154, RZ ;  /* 0x0000009a0d177224 */ /* 0x000fe400078e02ff */
[----:B------:R-:W-:-:S04]  /*8c40*/  IMAD.IADD R37, R152, 0x1, R16 ;  /* 0x0000000198257824 */ /* 0x000fc800078e0210 */
[----:B------:R1:W0:Y:S01]  /*8c50*/  LDC.64 R12, c[0x0][R26+0x210] ;  /* 0x000084001a0c7b82 */ /* 0x0002220000000a00 */
[----:B------:R-:W-:Y:S02]  /*8c60*/  IMAD.IADD R33, R15, 0x1, R33 ;  /* 0x000000010f217824 */ /* 0x000fe400078e0221 */
[----:B------:R-:W-:Y:S02]  /*8c70*/  IMAD.MOV.U32 R15, RZ, RZ, R37 ;  /* 0x000000ffff0f7224 */ /* 0x000fe400078e0025 */
[----:B------:R-:W-:Y:S02]  /*8c80*/  IMAD.IADD R34, R25, 0x1, R23 ;  /* 0x0000000119227824 */ /* 0x000fe400078e0217 */
[-C--:B--2---:R-:W-:Y:S01]  /*8c90*/  IMAD R25, R11, R27.reuse, RZ ;  /* 0x0000001b0b197224 */ /* 0x084fe200078e02ff */
[----:B------:R-:W2:Y:S01]  /*8ca0*/  @!P3 LDC R9, c[0x0][0xb54] ;  /* 0x0002d500ff09bb82 */ /* 0x000ea20000000800 */
[----:B------:R-:W-:-:S04]  /*8cb0*/  IMAD.WIDE.U32 R10, R10, R27, RZ ;  /* 0x0000001b0a0a7225 */ /* 0x000fc800078e00ff */
[----:B------:R-:W-:Y:S01]  /*8cc0*/  IMAD.IADD R25, R11, 0x1, R25 ;  /* 0x000000010b197824 */ /* 0x000fe200078e0219 */
[--C-:B---3--:R-:W-:Y:S01]  /*8cd0*/  IADD3 R24, P2, P5, R14, R24, R18.reuse ;  /* 0x000000180e187210 */ /* 0x108fe20007d5e012 */
[----:B------:R-:W-:Y:S01]  /*8ce0*/  @P4 IMAD.HI.U32 R14, R37, R32, RZ ;  /* 0x00000020250e4227 */ /* 0x000fe200078e00ff */
[----:B------:R-:W-:-:S04]  /*8cf0*/  SHF.R.S32.HI R23, RZ, 0x1f, R18 ;  /* 0x0000001fff177819 */ /* 0x000fc80000011412 */
[----:B----4-:R-:W-:Y:S02]  /*8d00*/  @P4 SHF.R.U32.HI R15, RZ, R35, R14 ;  /* 0x00000023ff0f4219 */ /* 0x010fe4000001160e */
[----:B------:R-:W-:-:S03]  /*8d10*/  IADD3.X R14, R33, R34, R23, P2, P5 ;  /* 0x00000022210e7210 */ /* 0x000fc600017ea417 */
[--C-:B-1----:R-:W-:Y:S01]  /*8d20*/  IMAD.MOV R26, RZ, RZ, -R15.reuse ;  /* 0x000000ffff1a7224 */ /* 0x102fe200078e0a0f */
[----:B------:R-:W-:Y:S02]  /*8d30*/  IADD3 R10, P2, P5, R15, R24, R10 ;  /* 0x000000180f0a7210 */ /* 0x000fe40007d5e00a */
[----:B------:R-:W-:Y:S01]  /*8d40*/  SHF.R.S32.HI R11, RZ, 0x1f, R15 ;  /* 0x0000001fff0b7819 */ /* 0x000fe2000001140f */
[----:B------:R-:W-:-:S03]  /*8d50*/  IMAD R15, R17, R26, R37 ;  /* 0x0000001a110f7224 */ /* 0x000fc600078e0225 */
[----:B------:R-:W-:Y:S01]  /*8d60*/  IADD3.X R11, R11, R14, R25, P2, P5 ;  /* 0x0000000e0b0b7210 */ /* 0x000fe200017ea419 */
[----:B0-----:R-:W-:Y:S01]  /*8d70*/  IMAD R13, R13, R15, RZ ;  /* 0x0000000f0d0d7224 */ /* 0x001fe200078e02ff */
[----:B------:R-:W-:-:S05]  /*8d80*/  SHF.R.S32.HI R25, RZ, 0x1f, R15 ;  /* 0x0000001fff197819 */ /* 0x000fca000001140f */
[C---:B------:R-:W-:Y:S02]  /*8d90*/  IMAD R25, R12.reuse, R25, R13 ;  /* 0x000000190c197224 */ /* 0x040fe400078e020d */
[----:B------:R-:W-:-:S04]  /*8da0*/  IMAD.WIDE.U32 R12, R12, R15, R10 ;  /* 0x0000000f0c0c7225 */ /* 0x000fc800078e000a */
[----:B------:R-:W-:Y:S01]  /*8db0*/  IMAD.IADD R10, R13, 0x1, R25 ;  /* 0x000000010d0a7824 */ /* 0x000fe200078e0219 */
[----:B------:R-:W-:-:S04]  /*8dc0*/  LEA R13, P2, R12, R8, 0x2 ;  /* 0x000000080c0d7211 */ /* 0x000fc800078410ff */
[----:B--2---:R-:W-:Y:S01]  /*8dd0*/  LEA.HI.X R12, R12, R9, R10, 0x2, P2 ;  /* 0x000000090c0c7211 */ /* 0x004fe200010f140a */
[----:B------:R-:W-:Y:S08]  /*8de0*/  @P1 BRA `(.L_x_2060) ;  /* 0x0000000000101947 */ /* 0x000ff00003800000 */
[----:B------:R-:W-:Y:S05]  /*8df0*/  @!P0 BRA `(.L_x_2060) ;  /* 0x00000000000c8947 */ /* 0x000fea0003800000 */
[----:B------:R-:W2:Y:S04]  /*8e00*/  LDG.E R9, desc[UR40][R30.64] ;  /* 0x000000281e097981 */ /* 0x000ea8000c1e1900 */
[----:B-----5:R-:W2:Y:S02]  /*8e10*/  LDG.E R4, desc[UR40][R30.64+0x4] ;  /* 0x000004281e047981 */ /* 0x020ea4000c1e1900 */
[----:B--2---:R-:W-:-:S07]  /*8e20*/  IMAD.IADD R4, R4, 0x1, -R9 ;  /* 0x0000000104047824 */ /* 0x004fce00078e0a09 */
.L_x_2060:
        /* <DEDUP_REMOVED lines=13> */
[----:B--2---:R-:W-:-:S04]  /*8f00*/  IMAD.IADD R15, R15, 0x1, R16 ;  /* 0x000000010f0f7824 */ /* 0x004fc800078e0210 */
[C---:B------:R-:W-:Y:S01]  /*8f10*/  VIADD R25, R15.reuse, 0x8 ;  /* 0x000000080f197836 */ /* 0x040fe20000000000 */
[----:B------:R-:W-:-:S04]  /*8f20*/  ISETP.GE.OR P1, PT, R15, R4, P0 ;  /* 0x000000040f00720c */ /* 0x000fc80000726670 */
[----:B------:R-:W-:-:S09]  /*8f30*/  ISETP.GE.OR P0, PT, R25, R4, P0 ;  /* 0x000000041900720c */ /* 0x000fd20000706670 */
[----:B0-----:R0:W-:Y:S04]  /*8f40*/  @!P1 ST.E desc[UR40][R8.64], R29 ;  /* 0x0000001d08009985 */ /* 0x0011e8000c101928 */
[----:B------:R0:W-:Y:S01]  /*8f50*/  @!P0 ST.E desc[UR40][R10.64], R28 ;  /* 0x0000001c0a008985 */ /* 0x0001e2000c101928 */
[----:B------:R-:W-:Y:S05]  /*8f60*/  @P3 BRA `(.L_x_2061) ;  /* 0x0000000400b83947 */ /* 0x000fea0003800000 */
[----:B------:R-:W1:Y:S01]  /*8f70*/  S2R R14, SR_TID.X ;  /* 0x00000000000e7919 */ /* 0x000e620000002100 */
[----:B------:R-:W2:Y:S01]  /*8f80*/  @P4 LDC R33, c[0x0][0xbec] ;  /* 0x0002fb00ff214b82 */ /* 0x000ea20000000800 */
[----:B------:R-:W-:-:S07]  /*8f90*/  ULDC.64 UR4, c[0x0][0xaa0] ;  /* 0x0002a80000047ab9 */ /* 0x000fce0000000a00 */
[----:B------:R-:W3:Y:S01]  /*8fa0*/  @P4 LDC R35, c[0x0][0xbf0] ;  /* 0x0002fc00ff234b82 */ /* 0x000ee20000000800 */
[----:B-1----:R-:W-:-:S05]  /*8fb0*/  VIADD R14, R14, 0xffffff80 ;  /* 0xffffff800e0e7836 */ /* 0x002fca0000000000 */
[----:B------:R-:W-:-:S04]  /*8fc0*/  SHF.R.S32.HI R36, RZ, 0x1f, R14 ;  /* 0x0000001fff247819 */ /* 0x000fc8000001140e */
[----:B------:R-:W-:-:S04]  /*8fd0*/  LEA.HI R36, R36, R14, RZ, 0x3 ;  /* 0x0000000e24247211 */ /* 0x000fc800078f18ff */
[----:B------:R-:W-:-:S05]  /*8fe0*/  SHF.R.S32.HI R36, RZ, 0x3, R36 ;  /* 0x00000003ff247819 */ /* 0x000fca0000011424 */
[----:B------:R-:W-:-:S04]  /*8ff0*/  IMAD R3, R36, 0x40, R157 ;  /* 0x0000004024037824 */ /* 0x000fc800078e029d */
[----:B------:R-:W-:-:S03]  /*9000*/  IMAD.WIDE R20, R3, 0x2, R20 ;  /* 0x0000000203147825 */ /* 0x000fc600078e0214 */
[C---:B------:R-:W-:Y:S02]  /*9010*/  IADD3 R25, P0, R20.reuse, 0x1800, RZ ;  /* 0x0000180014197810 */ /* 0x040fe40007f1e0ff */
[C---:B0-----:R-:W-:Y:S02]  /*9020*/  IADD3 R29, P1, R20.reuse, 0x3000, RZ ;  /* 0x00003000141d7810 */ /* 0x041fe40007f3e0ff */
        /* <DEDUP_REMOVED lines=12> */
[----:B------:R-:W4:Y:S04]  /*90f0*/  LD.E.128 R12, desc[UR40][R12.64] ;  /* 0x000000280c0c7980 */ /* 0x000f28000c101d00 */
[----:B------:R-:W4:Y:S04]  /*9100*/  LD.E.128 R24, desc[UR40][R24.64] ;  /* 0x0000002818187980 */ /* 0x000f28000c101d00 */
[----:B------:R-:W4:Y:S01]  /*9110*/  LD.E.128 R28, desc[UR40][R28.64] ;  /* 0x000000281c1c7980 */ /* 0x000f22000c101d00 */
[----:B------:R-:W-:-:S04]  /*9120*/  IADD3 R3, P0, R20, 0x4800, RZ ;  /* 0x0000480014037810 */ /* 0x000fc80007f1e0ff */
[----:B------:R-:W-:Y:S01]  /*9130*/  LOP3.LUT R2, R3, 0x380, RZ, 0xc0, !PT ;  /* 0x0000038003027812 */ /* 0x000fe200078ec0ff */
[----:B------:R-:W-:Y:S02]  /*9140*/  IMAD R23, R23, UR4, RZ ;  /* 0x0000000417177c24 */ /* 0x000fe4000f8e02ff */
[----:B------:R-:W-:Y:S01]  /*9150*/  IMAD.X R9, RZ, RZ, R21, P0 ;  /* 0x000000ffff097224 */ /* 0x000fe200000e0615 */
[----:B------:R-:W-:Y:S01]  /*9160*/  SHF.R.U64 R2, R2, 0x3, RZ ;  /* 0x0000000302027819 */ /* 0x000fe200000012ff */
[----:B------:R-:W-:-:S03]  /*9170*/  IMAD R23, R18, UR5, R23 ;  /* 0x0000000512177c24 */ /* 0x000fc6000f8e0217 */
[----:B------:R-:W-:Y:S01]  /*9180*/  LOP3.LUT R8, R2, R3, RZ, 0x3c, !PT ;  /* 0x0000000302087212 */ /* 0x000fe200078e3cff */
[----:B------:R-:W-:Y:S01]  /*9190*/  IMAD.WIDE.U32 R2, R18, UR4, RZ ;  /* 0x0000000412027c25 */ /* 0x000fe2000f8e00ff */
[----:B------:R-:W-:-:S03]  /*91a0*/  ULDC.64 UR4, c[0x0][0xae8] ;  /* 0x0002ba0000047ab9 */ /* 0x000fc60000000a00 */
[----:B------:R-:W-:Y:S01]  /*91b0*/  IMAD R21, R156, 0x30, R36 ;  /* 0x000000309c157824 */ /* 0x000fe200078e0224 */
[----:B------:R-:W-:Y:S01]  /*91c0*/  SHF.R.S32.HI R20, RZ, 0x1f, R153 ;  /* 0x0000001fff147819 */ /* 0x000fe20000011499 */
[----:B------:R-:W-:Y:S01]  /*91d0*/  IMAD.IADD R3, R3, 0x1, R23 ;  /* 0x0000000103037824 */ /* 0x000fe200078e0217 */
[----:B------:R-:W5:Y:S01]  /*91e0*/  LD.E.128 R8, desc[UR40][R8.64] ;  /* 0x0000002808087980 */ /* 0x000f62000c101d00 */
[----:B------:R-:W-:Y:S01]  /*91f0*/  IMAD.IADD R32, R16, 0x1, R21 ;  /* 0x0000000110207824 */ /* 0x000fe200078e0215 */
[----:B------:R-:W-:Y:S01]  /*9200*/  SHF.R.S32.HI R41, RZ, 0x1f, R157 ;  /* 0x0000001fff297819 */ /* 0x000fe2000001149d */
[----:B------:R-:W-:Y:S01]  /*9210*/  IMAD.WIDE.U32 R2, R154, UR4, R2 ;  /* 0x000000049a027c25 */ /* 0x000fe2000f8e0002 */
[----:B------:R-:W-:Y:S01]  /*9220*/  @!PT LDS RZ, [RZ] ;  /* 0x00000000fffff984 */ /* 0x000fe20000000800 */
[----:B------:R-:W-:Y:S01]  /*9230*/  @!PT LDS RZ, [RZ] ;  /* 0x00000000fffff984 */ /* 0x000fe20000000800 */
[----:B------:R-:W-:Y:S01]  /*9240*/  @!PT LDS RZ, [RZ] ;  /* 0x00000000fffff984 */ /* 0x000fe20000000800 */
[----:B------:R-:W-:Y:S01]  /*9250*/  @!PT LDS RZ, [RZ] ;  /* 0x00000000fffff984 */ /* 0x000fe20000000800 */
[----:B------:R0:W-:Y:S06]  /*9260*/  MEMBAR.ALL.CTA ;  /* 0x0000000000007992 */ /* 0x0001ec0000008000 */
[----:B0-----:R-:W0:Y:S01]  /*9270*/  FENCE.VIEW.ASYNC.S ;  /* 0x00000000000073c6 */ /* 0x001e220000000000 */
[----:B--2---:R-:W-:-:S04]  /*9280*/  @P4 IMAD.HI.U32 R18, R32, R33, RZ ;  /* 0x0000002120124227 */ /* 0x004fc800078e00ff */
[----:B------:R-:W-:Y:S01]  /*9290*/  IMAD R3, R154, UR5, R3 ;  /* 0x000000059a037c24 */ /* 0x000fe2000f8e0203 */
[----:B------:R-:W-:Y:S01]  /*92a0*/  ULDC.64 UR4, c[0x0][0xaf0] ;  /* 0x0002bc0000047ab9 */ /* 0x000fe20000000a00 */
[----:B------:R-:W-:Y:S01]  /*92b0*/  IMAD.MOV.U32 R21, RZ, RZ, R32 ;  /* 0x000000ffff157224 */ /* 0x000fe200078e0020 */
[----:B---3--:R-:W-:Y:S01]  /*92c0*/  @P4 SHF.R.U32.HI R21, RZ, R35, R18 ;  /* 0x00000023ff154219 */ /* 0x008fe20000011612 */
[----:B------:R-:W-:Y:S02]  /*92d0*/  IMAD R20, R20, UR4, RZ ;  /* 0x0000000414147c24 */ /* 0x000fe4000f8e02ff */
[----:B------:R-:W-:Y:S01]  /*92e0*/  IMAD.WIDE.U32 R2, R153, UR4, R2 ;  /* 0x0000000499027c25 */ /* 0x000fe2000f8e0002 */
[----:B------:R-:W-:-:S03]  /*92f0*/  SHF.R.S32.HI R18, RZ, 0x1f, R21 ;  /* 0x0000001fff127819 */ /* 0x000fc60000011415 */
[----:B------:R-:W-:Y:S01]  /*9300*/  IMAD R23, R153, UR5, R20 ;  /* 0x0000000599177c24 */ /* 0x000fe2000f8e0214 */
[----:B------:R-:W-:Y:S01]  /*9310*/  ULDC.64 UR4, c[0x0][0xae0] ;  /* 0x0002b80000047ab9 */ /* 0x000fe20000000a00 */
[----:B------:R-:W-:Y:S02]  /*9320*/  IMAD.MOV R20, RZ, RZ, -R21 ;  /* 0x000000ffff147224 */ /* 0x000fe400078e0a15 */
[----:B------:R-:W-:Y:S02]  /*9330*/  IMAD R18, R18, UR4, RZ ;  /* 0x0000000412127c24 */ /* 0x000fe4000f8e02ff */
[----:B------:R-:W-:Y:S02]  /*9340*/  IMAD R17, R17, R20, R32 ;  /* 0x0000001411117224 */ /* 0x000fe400078e0220 */
[----:B------:R-:W-:Y:S02]  /*9350*/  IMAD.IADD R3, R3, 0x1, R23 ;  /* 0x0000000103037824 */ /* 0x000fe400078e0217 */
[C---:B------:R-:W-:Y:S01]  /*9360*/  IMAD R23, R21.reuse, UR5, R18 ;  /* 0x0000000515177c24 */ /* 0x040fe2000f8e0212 */
[----:B------:R-:W-:Y:S01]  /*9370*/  SHF.R.S32.HI R18, RZ, 0x1f, R17 ;  /* 0x0000001fff127819 */ /* 0x000fe20000011411 */
[----:B------:R-:W-:Y:S01]  /*9380*/  IMAD.WIDE.U32 R2, R21, UR4, R2 ;  /* 0x0000000415027c25 */ /* 0x000fe2000f8e0002 */
[----:B------:R-:W-:-:S03]  /*9390*/  ULDC.64 UR4, c[0x0][0xad8] ;  /* 0x0002b60000047ab9 */ /* 0x000fc60000000a00 */
[----:B------:R-:W-:Y:S02]  /*93a0*/  IMAD.IADD R3, R3, 0x1, R23 ;  /* 0x0000000103037824 */ /* 0x000fe400078e0217 */
[----:B------:R-:W-:Y:S02]  /*93b0*/  IMAD R18, R18, UR4, RZ ;  /* 0x0000000412127c24 */ /* 0x000fe4000f8e02ff */
[----:B------:R-:W-:-:S04]  /*93c0*/  IMAD.WIDE.U32 R2, R17, UR4, R2 ;  /* 0x0000000411027c25 */ /* 0x000fc8000f8e0002 */
[----:B------:R-:W-:Y:S01]  /*93d0*/  IMAD R21, R17, UR5, R18 ;  /* 0x0000000511157c24 */ /* 0x000fe2000f8e0212 */
[----:B------:R-:W-:Y:S01]  /*93e0*/  ULDC.64 UR4, c[0x0][0xa80] ;  /* 0x0002a00000047ab9 */ /* 0x000fe20000000a00 */
[----:B------:R-:W-:Y:S01]  /*93f0*/  IMAD.IADD R23, R36, 0x1, R16 ;  /* 0x0000000124177824 */ /* 0x000fe200078e0210 */
[C---:B------:R-:W-:Y:S01]  /*9400*/  LEA R18, P0, R2.reuse, UR4, 0x1 ;  /* 0x0000000402127c11 */ /* 0x040fe2000f8008ff */
[----:B------:R-:W-:Y:S01]  /*9410*/  IMAD.IADD R3, R3, 0x1, R21 ;  /* 0x0000000103037824 */ /* 0x000fe200078e0215 */
[----:B------:R-:W-:Y:S01]  /*9420*/  ULDC UR4, c[0x0][0xac8] ;  /* 0x0002b20000047ab9 */ /* 0x000fe20000000800 */
[C---:B------:R-:W-:Y:S02]  /*9430*/  VIADD R17, R23.reuse, 0x60 ;  /* 0x0000006017117836 */ /* 0x040fe40000000000 */
[----:B0-----:R-:W0:Y:S01]  /*9440*/  SHFL.IDX PT, R20, R18, 0x1, 0x181f ;  /* 0x00381f0012147f89 */ /* 0x001e2200000e0000 */
[----:B------:R-:W-:Y:S01]  /*9450*/  LEA.HI.X R32, R2, UR5, R3, 0x1, P0 ;  /* 0x0000000502207c11 */ /* 0x000fe200080f0c03 */
[----:B------:R-:W-:Y:S01]  /*9460*/  VIADD R3, R23, 0x30 ;  /* 0x0000003017037836 */ /* 0x000fe20000000000 */
[----:B------:R-:W-:Y:S01]  /*9470*/  ISETP.GE.AND P0, PT, R157, UR4, PT ;  /* 0x000000049d007c0c */ /* 0x000fe2000bf06270 */
[----:B------:R-:W1:Y:S01]  /*9480*/  SHFL.IDX PT, R2, R18, RZ, 0x181f ;  /* 0x00181fff12027589 */ /* 0x000e6200000e0000 */
[----:B------:R-:W-:-:S02]  /*9490*/  VIADD R0, R0, 0x16820 ;  /* 0x0001682000007836 */ /* 0x000fc40000000000 */
[-C--:B------:R-:W-:Y:S01]  /*94a0*/  ISETP.GE.OR P1, PT, R23, R4.reuse, P0 ;  /* 0x000000041700720c */ /* 0x080fe20000726670 */
[----:B------:R-:W2:Y:S01]  /*94b0*/  SHFL.IDX PT, R40, R18, 0x2, 0x181f ;  /* 0x00581f0012287f89 */ /* 0x000ea200000e0000 */
[-C--:B------:R-:W-:Y:S01]  /*94c0*/  ISETP.GE.OR P2, PT, R3, R4.reuse, P0 ;  /* 0x000000040300720c */ /* 0x080fe20000746670 */
[----:B------:R-:W-:Y:S01]  /*94d0*/  VIADD R23, R23, 0x90 ;  /* 0x0000009017177836 */ /* 0x000fe20000000000 */
[-C--:B------:R-:W-:Y:S01]  /*94e0*/  ISETP.GE.OR P3, PT, R17, R4.reuse, P0 ;  /* 0x000000041100720c */ /* 0x080fe20000766670 */
[----:B------:R-:W3:Y:S01]  /*94f0*/  SHFL.IDX PT, R34, R32, RZ, 0x181f ;  /* 0x00181fff20227589 */ /* 0x000ee200000e0000 */
[----:B------:R-:W-:Y:S02]  /*9500*/  PRMT R0, RZ, 0x654, R0 ;  /* 0x00000654ff007816 */ /* 0x000fe40000000000 */
[----:B------:R-:W-:Y:S01]  /*9510*/  ISETP.GE.OR P0, PT, R23, R4, P0 ;  /* 0x000000041700720c */ /* 0x000fe20000706670 */
[----:B------:R-:W3:Y:S01]  /*9520*/  SHFL.IDX PT, R36, R32, 0x1, 0x181f ;  /* 0x00381f0020247f89 */ /* 0x000ee200000e0000 */
[----:B------:R1:W-:Y:S03]  /*9530*/  SYNCS.ARRIVE.TRANS64.RED.A1T0 RZ, [R0+URZ], RZ ;  /* 0x000000ff00ff79a7 */ /* 0x0003e6000810043f */
[----:B------:R-:W3:Y:S02]  /*9540*/  SHFL.IDX PT, R38, R32, 0x2, 0x181f ;  /* 0x00581f0020267f89 */ /* 0x000ee400000e0000 */
[----:B0-----:R-:W-:-:S02]  /*9550*/  @!P2 LEA R16, P5, R157, R20, 0x1 ;  /* 0x000000149d10a211 */ /* 0x001fc400078a08ff */
[----:B------:R-:W0:Y:S01]  /*9560*/  SHFL.IDX PT, R18, R18, 0x3, 0x181f ;  /* 0x00781f0012127f89 */ /* 0x000e2200000e0000 */
[----:B-1----:R-:W-:-:S03]  /*9570*/  @!P1 LEA R2, P4, R157, R2, 0x1 ;  /* 0x000000029d029211 */ /* 0x002fc600078808ff */
[----:B------:R-:W1:Y:S01]  /*9580*/  SHFL.IDX PT, R32, R32, 0x3, 0x181f ;  /* 0x00781f0020207f89 */ /* 0x000e6200000e0000 */
[C---:B--2---:R-:W-:Y:S02]  /*9590*/  @!P3 LEA R20, P6, R157.reuse, R40, 0x1 ;  /* 0x000000289d14b211 */ /* 0x044fe400078c08ff */
[C-C-:B---3--:R-:W-:Y:S02]  /*95a0*/  @!P1 LEA.HI.X R3, R157.reuse, R34, R41.reuse, 0x1, P4 ;  /* 0x000000229d039211 */ /* 0x148fe400020f0c29 */
[C-C-:B------:R-:W-:Y:S02]  /*95b0*/  @!P2 LEA.HI.X R17, R157.reuse, R36, R41.reuse, 0x1, P5 ;  /* 0x000000249d11a211 */ /* 0x140fe400028f0c29 */
[----:B------:R-:W-:Y:S01]  /*95c0*/  @!P3 LEA.HI.X R21, R157, R38, R41, 0x1, P6 ;  /* 0x000000269d15b211 */ /* 0x000fe200030f0c29 */
[----:B----4-:R2:W-:Y:S04]  /*95d0*/  @!P1 ST.E.128 desc[UR40][R2.64], R12 ;  /* 0x0000000c02009985 */ /* 0x0105e8000c101d28 */
[----:B------:R2:W-:Y:S04]  /*95e0*/  @!P2 ST.E.128 desc[UR40][R16.64], R24 ;  /* 0x000000181000a985 */ /* 0x0005e8000c101d28 */
[----:B------:R2:W-:Y:S01]  /*95f0*/  @!P3 ST.E.128 desc[UR40][R20.64], R28 ;  /* 0x0000001c1400b985 */ /* 0x0005e2000c101d28 */
[----:B01----:R-:W-:Y:S05]  /*9600*/  @P0 BRA `(.L_x_2062) ;  /* 0x0000001000b00947 */ /* 0x003fea0003800000 */
[----:B--2---:R-:W-:-:S04]  /*9610*/  LEA R2, P0, R157, R18, 0x1 ;  /* 0x000000129d027211 */ /* 0x004fc800078008ff */
[----:B------:R-:W-:-:S05]  /*9620*/  LEA.HI.X R3, R157, R32, R41, 0x1, P0 ;  /* 0x000000209d037211 */ /* 0x000fca00000f0c29 */
[----:B-----5:R0:W-:Y:S01]  /*9630*/  ST.E.128 desc[UR40][R2.64], R8 ;  /* 0x0000000802007985 */ /* 0x0201e2000c101d28 */
[----:B------:R-:W-:Y:S05]  /*9640*/  BRA `(.L_x_2062) ;  /* 0x0000001000a07947 */ /* 0x000fea0003800000 */
.L_x_2061:
[----:B------:R-:W1:Y:S01]  /*9650*/  @P4 LDC R12, c[0x0][0xbec] ;  /* 0x0002fb00ff0c4b82 */ /* 0x000e620000000800 */
[----:B------:R-:W-:Y:S01]  /*9660*/  ULDC.64 UR4, c[0x0][0xb08] ;  /* 0x0002c20000047ab9 */ /* 0x000fe20000000a00 */
[----:B0-----:R-:W-:Y:S01]  /*9670*/  SHF.R.S32.HI R10, RZ, 0x1f, R153 ;  /* 0x0000001fff0a7819 */ /* 0x001fe20000011499 */
[----:B------:R-:W-:Y:S01]  /*9680*/  IMAD R23, R23, UR4, RZ ;  /* 0x0000000417177c24 */ /* 0x000fe2000f8e02ff */
[----:B------:R-:W-:Y:S01]  /*9690*/  ULDC.64 UR6, c[0x0][0xb30] ;  /* 0x0002cc0000067ab9 */ /* 0x000fe20000000a00 */
[C---:B------:R-:W-:Y:S01]  /*96a0*/  IMAD.WIDE.U32 R8, R18.reuse, UR4, RZ ;  /* 0x0000000412087c25 */ /* 0x040fe2000f8e00ff */
[----:B------:R-:W-:Y:S01]  /*96b0*/  ISETP.GE.AND P0, PT, R15, R4, PT ;  /* 0x000000040f00720c */ /* 0x000fe20003f06270 */
[----:B------:R-:W-:Y:S01]  /*96c0*/  BSSY B1, `(.L_x_2063) ;  /* 0x000005d000017945 */ /* 0x000fe20003800000 */
[----:B------:R-:W0:Y:S01]  /*96d0*/  @P4 LDC R21, c[0x0][0xbf0] ;  /* 0x0002fc00ff154b82 */ /* 0x000e220000000800 */
[----:B------:R-:W-:Y:S01]  /*96e0*/  IMAD R23, R18, UR5, R23 ;  /* 0x0000000512177c24 */ /* 0x000fe2000f8e0217 */
[----:B------:R-:W-:Y:S01]  /*96f0*/  ULDC.64 UR4, c[0x0][0xb38] ;  /* 0x0002ce0000047ab9 */ /* 0x000fe20000000a00 */
[----:B------:R-:W-:-:S02]  /*9700*/  IMAD.MOV.U32 R11, RZ, RZ, R37 ;  /* 0x000000ffff0b7224 */ /* 0x000fc400078e0025 */
[----:B------:R-:W-:Y:S02]  /*9710*/  IMAD.IADD R9, R9, 0x1, R23 ;  /* 0x0000000109097824 */ /* 0x000fe400078e0217 */
[----:B------:R-:W-:Y:S02]  /*9720*/  VIADD R24, R22, 0x38 ;  /* 0x0000003816187836 */ /* 0x000fe40000000000 */
[----:B------:R-:W-:-:S03]  /*9730*/  IMAD.WIDE.U32 R8, R154, UR4, R8 ;  /* 0x000000049a087c25 */ /* 0x000fc6000f8e0008 */
[----:B------:R-:W-:Y:S01]  /*9740*/  SHF.R.S32.HI R24, RZ, 0x1f, R24 ;  /* 0x0000001fff187819 */ /* 0x000fe20000011418 */
[----:B------:R-:W-:Y:S01]  /*9750*/  IMAD R9, R154, UR5, R9 ;  /* 0x000000059a097c24 */ /* 0x000fe2000f8e0209 */
[----:B------:R-:W-:Y:S01]  /*9760*/  ULDC.64 UR4, c[0x0][0xb40] ;  /* 0x0002d00000047ab9 */ /* 0x000fe20000000a00 */
[----:B------:R-:W-:Y:S02]  /*9770*/  VIADD R27, R22, 0x30 ;  /* 0x00000030161b7836 */ /* 0x000fe40000000000 */
[----:B------:R-:W-:Y:S02]  /*9780*/  IMAD R10, R10, UR4, RZ ;  /* 0x000000040a0a7c24 */ /* 0x000fe4000f8e02ff */
[----:B-1----:R-:W-:Y:S01]  /*9790*/  @P4 IMAD.HI.U32 R12, R37, R12, RZ ;  /* 0x0000000c250c4227 */ /* 0x002fe200078e00ff */
[----:B------:R-:W-:-:S03]  /*97a0*/  SHF.R.S32.HI R27, RZ, 0x1f, R27 ;  /* 0x0000001fff1b7819 */ /* 0x000fc6000001141b */
[C---:B------:R-:W-:Y:S01]  /*97b0*/  IMAD R13, R153.reuse, UR5, R10 ;  /* 0x00000005990d7c24 */ /* 0x040fe2000f8e020a */
[----:B0-----:R-:W-:Y:S01]  /*97c0*/  @P4 SHF.R.U32.HI R11, RZ, R21, R12 ;  /* 0x00000015ff0b4219 */ /* 0x001fe2000001160c */
[----:B------:R-:W-:Y:S01]  /*97d0*/  IMAD.WIDE.U32 R8, R153, UR4, R8 ;  /* 0x0000000499087c25 */ /* 0x000fe2000f8e0008 */
[----:B------:R-:W-:Y:S02]  /*97e0*/  ULDC.64 UR4, c[0x0][0xb48] ;  /* 0x0002d20000047ab9 */ /* 0x000fe40000000a00 */
[----:B------:R-:W-:Y:S01]  /*97f0*/  SHF.R.S32.HI R10, RZ, 0x1f, R11 ;  /* 0x0000001fff0a7819 */ /* 0x000fe2000001140b */
[----:B------:R-:W-:Y:S02]  /*9800*/  IMAD.IADD R9, R9, 0x1, R13 ;  /* 0x0000000109097824 */ /* 0x000fe400078e020d */
[----:B------:R-:W-:Y:S02]  /*9810*/  IMAD.MOV R12, RZ, RZ, -R11 ;  /* 0x000000ffff0c7224 */ /* 0x000fe400078e0a0b */
[----:B------:R-:W-:-:S04]  /*9820*/  IMAD.WIDE.U32 R8, R39, UR4, R8 ;  /* 0x0000000427087c25 */ /* 0x000fc8000f8e0008 */
[----:B------:R-:W-:Y:S02]  /*9830*/  IMAD R17, R17, R12, R37 ;  /* 0x0000000c11117224 */ /* 0x000fe400078e0225 */
[----:B------:R-:W-:Y:S02]  /*9840*/  IMAD R10, R10, UR6, RZ ;  /* 0x000000060a0a7c24 */ /* 0x000fe4000f8e02ff */
[----:B------:R-:W-:Y:S01]  /*9850*/  IMAD R9, R39, UR5, R9 ;  /* 0x0000000527097c24 */ /* 0x000fe2000f8e0209 */
[----:B------:R-:W-:Y:S01]  /*9860*/  ULDC.64 UR4, c[0x0][0xb28] ;  /* 0x0002ca0000047ab9 */ /* 0x000fe20000000a00 */
        /* <DEDUP_REMOVED lines=10> */
[----:B------:R-:W-:Y:S02]  /*9910*/  IMAD.IADD R9, R9, 0x1, R11 ;  /* 0x0000000109097824 */ /* 0x000fe400078e020b */
[C---:B------:R-:W-:Y:S01]  /*9920*/  VIADD R29, R22.reuse, 0x28 ;  /* 0x00000028161d7836 */ /* 0x040fe20000000000 */
[----:B------:R-:W-:Y:S01]  /*9930*/  PRMT R10, RZ, 0x654, R10 ;  /* 0x00000654ff0a7816 */ /* 0x000fe2000000000a */
[----:B------:R-:W-:Y:S01]  /*9940*/  VIADD R31, R22, 0x20 ;  /* 0x00000020161f7836 */ /* 0x000fe20000000000 */
[----:B------:R-:W-:Y:S01]  /*9950*/  LEA.HI.X R18, R8, UR5, R9, 0x2, P1 ;  /* 0x0000000508127c11 */ /* 0x000fe200088f1409 */
[C---:B------:R-:W-:Y:S01]  /*9960*/  VIADD R21, R22.reuse, 0x18 ;  /* 0x0000001816157836 */ /* 0x040fe20000000000 */
[----:B------:R0:W-:Y:S01]  /*9970*/  SYNCS.ARRIVE.TRANS64.RED.A1T0 RZ, [R10+URZ], RZ ;  /* 0x000000ff0aff79a7 */ /* 0x0001e2000810043f */
[C---:B------:R-:W-:Y:S01]  /*9980*/  VIADD R33, R22.reuse, 0x10 ;  /* 0x0000001016217836 */ /* 0x040fe20000000000 */
[----:B------:R-:W-:Y:S01]  /*9990*/  SHF.R.S32.HI R29, RZ, 0x1f, R29 ;  /* 0x0000001fff1d7819 */ /* 0x000fe2000001141d */
[C---:B------:R-:W-:Y:S01]  /*99a0*/  VIADD R35, R22.reuse, 0x8 ;  /* 0x0000000816237836 */ /* 0x040fe20000000000 */
[----:B------:R1:W2:Y:S01]  /*99b0*/  SHFL.IDX PT, R11, R18, RZ, 0x1c1f ;  /* 0x001c1fff120b7589 */ /* 0x0002a200000e0000 */
[C---:B------:R-:W-:Y:S01]  /*99c0*/  VIADD R23, R22.reuse, 0x38 ;  /* 0x0000003816177836 */ /* 0x040fe20000000000 */
[----:B------:R-:W-:Y:S01]  /*99d0*/  SHF.R.S32.HI R31, RZ, 0x1f, R31 ;  /* 0x0000001fff1f7819 */ /* 0x000fe2000001141f */
[C---:B------:R-:W-:Y:S01]  /*99e0*/  VIADD R26, R22.reuse, 0x30 ;  /* 0x00000030161a7836 */ /* 0x040fe20000000000 */
[----:B0-----:R1:W0:Y:S01]  /*99f0*/  SHFL.IDX PT, R10, R0, RZ, 0x1c1f ;  /* 0x001c1fff000a7589 */ /* 0x00122200000e0000 */
[C---:B------:R-:W-:Y:S01]  /*9a00*/  VIADD R28, R22.reuse, 0x28 ;  /* 0x00000028161c7836 */ /* 0x040fe20000000000 */
[----:B------:R-:W-:Y:S01]  /*9a10*/  SHF.R.S32.HI R21, RZ, 0x1f, R21 ;  /* 0x0000001fff157819 */ /* 0x000fe20000011415 */
[C---:B------:R-:W-:Y:S01]  /*9a20*/  VIADD R30, R22.reuse, 0x20 ;  /* 0x00000020161e7836 */ /* 0x040fe20000000000 */
[----:B------:R-:W-:Y:S01]  /*9a30*/  SHF.R.S32.HI R33, RZ, 0x1f, R33 ;  /* 0x0000001fff217819 */ /* 0x000fe20000011421 */
[C---:B------:R-:W-:Y:S01]  /*9a40*/  VIADD R20, R22.reuse, 0x18 ;  /* 0x0000001816147836 */ /* 0x040fe20000000000 */
[----:B------:R-:W-:Y:S01]  /*9a50*/  SHF.R.S32.HI R35, RZ, 0x1f, R35 ;  /* 0x0000001fff237819 */ /* 0x000fe20000011423 */
[----:B------:R-:W-:-:S02]  /*9a60*/  VIADD R32, R22, 0x10 ;  /* 0x0000001016207836 */ /* 0x000fc40000000000 */
[----:B------:R-:W-:Y:S01]  /*9a70*/  VIADD R34, R22, 0x8 ;  /* 0x0000000816227836 */ /* 0x000fe20000000000 */
[----:B-1----:R-:W-:Y:S06]  /*9a80*/  @P0 BRA `(.L_x_2064) ;  /* 0x0000000000800947 */ /* 0x002fec0003800000 */
[----:B------:R-:W-:Y:S02]  /*9a90*/  ULDC UR4, c[0x0][0xac8] ;  /* 0x0002b20000047ab9 */ /* 0x000fe40000000800 */
[----:B------:R-:W-:Y:S02]  /*9aa0*/  ISETP.GE.AND P1, PT, R34, UR4, PT ;  /* 0x0000000422007c0c */ /* 0x000fe4000bf26270 */
        /* <DEDUP_REMOVED lines=14> */
[-C--:B------:R-:W-:Y:S01]  /*9b90*/  @!P3 LEA R16, P6, R20, R10.reuse, 0x2 ;  /* 0x0000000a1410b211 */ /* 0x080fe200078c10ff */
[----:B------:R3:W-:Y:S01]  /*9ba0*/  @!P5 ST.E.64 desc[UR40][R14.64], R96 ;  /* 0x000000600e00d985 */ /* 0x0007e2000c101b28 */
[----:B0-----:R-:W-:Y:S02]  /*9bb0*/  @!P2 LEA R2, P5, R30, R10, 0x2 ;  /* 0x0000000a1e02a211 */ /* 0x001fe400078a10ff */
[----:B------:R-:W-:-:S03]  /*9bc0*/  @!P3 LEA.HI.X R17, R20, R11, R21, 0x2, P6 ;  /* 0x0000000b1411b211 */ /* 0x000fc600030f1415 */
[-C--:B------:R-:W-:Y:S02]  /*9bd0*/  @!P1 LEA R8, P6, R28, R10.reuse, 0x2 ;  /* 0x0000000a1c089211 */ /* 0x080fe400078c10ff */
[-C--:B------:R-:W-:Y:S01]  /*9be0*/  @!P2 LEA.HI.X R3, R30, R11.reuse, R31, 0x2, P5 ;  /* 0x0000000b1e03a211 */ /* 0x080fe200028f141f */
[----:B------:R3:W-:Y:S01]  /*9bf0*/  @!P3 ST.E.64 desc[UR40][R16.64], R100 ;  /* 0x000000641000b985 */ /* 0x0007e2000c101b28 */
[-C--:B-1----:R-:W-:Y:S02]  /*9c00*/  @!P0 LEA R12, P3, R26, R10.reuse, 0x2 ;  /* 0x0000000a1a0c8211 */ /* 0x082fe400078610ff */
        /* <DEDUP_REMOVED lines=8> */
.L_x_2064:
[----:B------:R-:W-:Y:S05]  /*9c90*/  BSYNC B1 ;  /* 0x0000000000017941 */ /* 0x000fea0003800000 */
.L_x_2063:
[----:B------:R-:W-:Y:S01]  /*9ca0*/  ISETP.GE.AND P0, PT, R25, R4, PT ;  /* 0x000000041900720c */ /* 0x000fe20003f06270 */
[----:B---3--:R1:W3:Y:S04]  /*9cb0*/  SHFL.IDX PT, R9, R18, 0x1, 0x1c1f ;  /* 0x003c1f0012097f89 */ /* 0x0082e800000e0000 */
[----:B------:R1:W4:Y:S08]  /*9cc0*/  SHFL.IDX PT, R8, R0, 0x1, 0x1c1f ;  /* 0x003c1f0000087f89 */ /* 0x00033000000e0000 */
[----:B-1----:R-:W-:Y:S05]  /*9cd0*/  @P0 BRA `(.L_x_2062) ;  /* 0x0000000800fc0947 */ /* 0x002fea0003800000 */
[----:B------:R-:W-:Y:S02]  /*9ce0*/  ULDC UR4, c[0x0][0xac8] ;  /* 0x0002b20000047ab9 */ /* 0x000fe40000000800 */
[----:B------:R-:W-:Y:S02]  /*9cf0*/  ISETP.GE.AND P0, PT, R22, UR4, PT ;  /* 0x0000000416007c0c */ /* 0x000fe4000bf06270 */
[----:B------:R-:W-:Y:S02]  /*9d00*/  ISETP.GE.AND P5, PT, R34, UR4, PT ;  /* 0x0000000422007c0c */ /* 0x000fe4000bfa6270 */
[----:B------:R-:W-:Y:S02]  /*9d10*/  ISETP.GE.AND P3, PT, R32, UR4, PT ;  /* 0x0000000420007c0c */ /* 0x000fe4000bf66270 */
[----:B------:R-:W-:Y:S02]  /*9d20*/  ISETP.GE.AND P2, PT, R20, UR4, PT ;  /* 0x0000000414007c0c */ /* 0x000fe4000bf46270 */
[----:B------:R-:W-:-:S05]  /*9d30*/  ISETP.GE.AND P1, PT, R30, UR4, PT ;  /* 0x000000041e007c0c */ /* 0x000fca000bf26270 */
[----:B---34-:R-:W-:Y:S02]  /*9d40*/  @!P0 IMAD.WIDE R2, R22, 0x4, R8 ;  /* 0x0000000416028825 */ /* 0x018fe400078e0208 */
[-C--:B0-----:R-:W-:Y:S02]  /*9d50*/  @!P5 LEA R10, P4, R34, R8.reuse, 0x2 ;  /* 0x00000008220ad211 */ /* 0x081fe400078810ff */
[----:B------:R-:W-:Y:S01]  /*9d60*/  @!P3 LEA R12, P6, R32, R8, 0x2 ;  /* 0x00000008200cb211 */ /* 0x000fe200078c10ff */
[----:B------:R0:W-:Y:S01]  /*9d70*/  @!P0 ST.E.64 desc[UR40][R2.64], R90 ;  /* 0x0000005a02008985 */ /* 0x0001e2000c101b28 */
[----:B------:R-:W-:Y:S02]  /*9d80*/  ISETP.GE.AND P0, PT, R28, UR4, PT ;  /* 0x000000041c007c0c */ /* 0x000fe4000bf06270 */
[----:B--2---:R-:W-:Y:S02]  /*9d90*/  @!P5 LEA.HI.X R11, R34, R9, R35, 0x2, P4 ;  /* 0x00000009220bd211 */ /* 0x004fe400020f1423 */
        /* <DEDUP_REMOVED lines=22> */
.L_x_2059:
        /* <DEDUP_REMOVED lines=11> */
[----:B0-----:R-:W-:Y:S01]  /*9fb0*/  IMAD.U32 R0, RZ, RZ, UR4 ;  /* 0x00000004ff007e24 */ /* 0x001fe2000f8e00ff */
[----:B------:R0:W5:Y:S01]  /*9fc0*/  @P0 LDG.E R17, desc[UR40][R10.64] ;  /* 0x000000280a110981 */ /* 0x000162000c1e1900 */
[----:B-1----:R-:W1:Y:S01]  /*9fd0*/  S2R R4, SR_TID.X ;  /* 0x0000000000047919 */ /* 0x002e620000002100 */
[----:B--2---:R-:W-:-:S05]  /*9fe0*/  @P1 IMAD.WIDE R2, R153, 0x4, R8 ;  /* 0x0000000499021825 */ /* 0x004fca00078e0208 */
[----:B------:R0:W5:Y:S01]  /*9ff0*/  @P1 LDG.E R0, desc[UR40][R2.64] ;  /* 0x0000002802001981 */ /* 0x000162000c1e1900 */
[----:B------:R-:W-:-:S13]  /*a000*/  ISETP.NE.AND P2, PT, R155, RZ, PT ;  /* 0x000000ff9b00720c */ /* 0x000fda0003f45270 */
[----:B------:R-:W2:Y:S01]  /*a010*/  @!P2 LDC R155, c[0x0][0xad4] ;  /* 0x0002b500ff9bab82 */ /* 0x000ea20000000800 */
[----:B-1----:R-:W-:-:S05]  /*a020*/  VIADD R26, R4, 0xffffff80 ;  /* 0xffffff80041a7836 */ /* 0x002fca0000000000 */
[----:B------:R-:W-:Y:S02]  /*a030*/  ISETP.GT.AND P3, PT, R26, 0xbf, PT ;  /* 0x000000bf1a00780c */ /* 0x000fe40003f64270 */
[----:B--2---:R-:W-:Y:S01]  /*a040*/  ISETP.GT.AND P2, PT, R155, 0x1, PT ;  /* 0x000000019b00780c */ /* 0x004fe20003f44270 */
[----:B0-----:R-:W-:-:S12]  /*a050*/  @P1 BRA `(.L_x_2065) ;  /* 0x0000000000101947 */ /* 0x001fd80003800000 */
[----:B------:R-:W-:Y:S05]  /*a060*/  @!P0 BRA `(.L_x_2065) ;  /* 0x00000000000c8947 */ /* 0x000fea0003800000 */
[----:B------:R-:W2:Y:S04]  /*a070*/  LDG.E R3, desc[UR40][R10.64] ;  /* 0x000000280a037981 */ /* 0x000ea8000c1e1900 */
[----:B-----5:R-:W2:Y:S02]  /*a080*/  LDG.E R0, desc[UR40][R10.64+0x4] ;  /* 0x000004280a007981 */ /* 0x020ea4000c1e1900 */
[----:B--2---:R-:W-:-:S07]  /*a090*/  IMAD.IADD R0, R0, 0x1, -R3 ;  /* 0x0000000100007824 */ /* 0x004fce00078e0a03 */
.L_x_2065:
[----:B------:R-:W2:Y:S01]  /*a0a0*/  LDL.LU R2, [R1] ;  /* 0x0000000001027983 */ /* 0x000ea20000300800 */
[----:B------:R-:W-:Y:S01]  /*a0b0*/  BSSY B1, `(.L_x_2066) ;  /* 0x0000036000017945 */ /* 0x000fe20003800000 */
[----:B------:R-:W-:Y:S02]  /*a0c0*/  SEL R153, R153, RZ, !P0 ;  /* 0x000000ff99997207 */ /* 0x000fe40004000000 */
[----:B-----5:R-:W-:Y:S02]  /*a0d0*/  SHF.R.S32.HI R20, RZ, 0x1f, R17 ;  /* 0x0000001fff147819 */ /* 0x020fe40000011411 */
[----:B--2---:R-:W-:Y:S01]  /*a0e0*/  SEL R24, R2, RZ, !P0 ;  /* 0x000000ff02187207 */ /* 0x004fe20004000000 */
[----:B------:R-:W-:Y:S06]  /*a0f0*/  @P3 BRA `(.L_x_2067) ;  /* 0x0000000000c43947 */ /* 0x000fec0003800000 */
[----:B------:R-:W0:Y:S01]  /*a100*/  LDC R31, c[0x0][0xbe8] ;  /* 0x0002fa00ff1f7b82 */ /* 0x000e220000000800 */
[----:B------:R-:W-:Y:S01]  /*a110*/  IADD3 R27, R16, -0x80, R4 ;  /* 0xffffff80101b7810 */ /* 0x000fe20007ffe004 */
[----:B0-----:R-:W-:-:S05]  /*a120*/  IMAD R2, R0, R31, RZ ;  /* 0x0000001f00027224 */ /* 0x001fca00078e02ff */
        /* <DEDUP_REMOVED lines=42> */
[----:B------:R-:W-:-:S05]  /*a3d0*/  IMAD.IADD R3, R3, 0x1, R11 ;  /* 0x0000000103037824 */ /* 0x000fca00078e020b */
[----:B----4-:R-:W-:Y:S01]  /*a3e0*/  LEA.HI.X R9, R2, R29, R3, 0x2, P0 ;  /* 0x0000001d02097211 */ /* 0x010fe200000f1403 */
[----:B------:R-:W-:-:S05]  /*a3f0*/  IMAD.MOV.U32 R3, RZ, RZ, -0x800000 ;  /* 0xff800000ff037424 */ /* 0x000fca00078e00ff */
[----:B------:R0:W-:Y:S02]  /*a400*/  STG.E desc[UR40][R8.64], R3 ;  /* 0x0000000308007986 */ /* 0x0001e4000c101928 */
.L_x_2067:
[----:B------:R-:W-:Y:S05]  /*a410*/  BSYNC B1 ;  /* 0x0000000000017941 */ /* 0x000fea0003800000 */
.L_x_2066:
[----:B------:R-:W-:Y:S05]  /*a420*/  @P2 BRA `(.L_x_2062) ;  /* 0x0000000400282947 */ /* 0x000fea0003800000 */
[----:B------:R-:W1:Y:S01]  /*a430*/  LDC R15, c[0x0][0xbe8] ;  /* 0x0002fa00ff0f7b82 */ /* 0x000e620000000800 */
[----:B------:R-:W-:Y:S01]  /*a440*/  SHF.R.S32.HI R14, RZ, 0x1f, R26 ;  /* 0x0000001fff0e7819 */ /* 0x000fe2000001141a */
[----:B------:R-:W-:Y:S01]  /*a450*/  ULDC.64 UR4, c[0x0][0xaa0] ;  /* 0x0002a80000047ab9 */ /* 0x000fe20000000a00 */
[----:B------:R-:W-:Y:S01]  /*a460*/  ULDC.64 UR6, c[0x0][0xaf0] ;  /* 0x0002bc0000067ab9 */ /* 0x000fe20000000a00 */
[----:B------:R-:W-:Y:S01]  /*a470*/  IMAD R2, R20, UR4, RZ ;  /* 0x0000000414027c24 */ /* 0x000fe2000f8e02ff */
[----:B------:R-:W-:Y:S01]  /*a480*/  LEA.HI R14, R14, R26, RZ, 0x3 ;  /* 0x0000001a0e0e7211 */ /* 0x000fe200078f18ff */
[----:B0-----:R-:W-:Y:S01]  /*a490*/  IMAD R8, R24, UR6, RZ ;  /* 0x0000000618087c24 */ /* 0x001fe2000f8e02ff */
[----:B------:R-:W-:Y:S01]  /*a4a0*/  SHF.R.S32.HI R23, RZ, 0x1f, R157 ;  /* 0x0000001fff177819 */ /* 0x000fe2000001149d */
[C---:B------:R-:W-:Y:S01]  /*a4b0*/  IMAD R9, R17.reuse, UR5, R2 ;  /* 0x0000000511097c24 */ /* 0x040fe2000f8e0202 */
[----:B------:R-:W-:Y:S01]  /*a4c0*/  SHF.R.S32.HI R14, RZ, 0x3, R14 ;  /* 0x00000003ff0e7819 */ /* 0x000fe2000001140e */
[----:B------:R-:W-:Y:S01]  /*a4d0*/  IMAD.WIDE.U32 R2, R17, UR4, RZ ;  /* 0x0000000411027c25 */ /* 0x000fe2000f8e00ff */
[----:B------:R-:W-:-:S03]  /*a4e0*/  ULDC.64 UR4, c[0x0][0xae8] ;  /* 0x0002ba0000047ab9 */ /* 0x000fc60000000a00 */
[----:B------:R-:W-:Y:S02]  /*a4f0*/  IMAD R11, R156, 0x30, R14 ;  /* 0x000000309c0b7824 */ /* 0x000fe400078e020e */
[----:B------:R-:W-:Y:S02]  /*a500*/  IMAD.IADD R3, R3, 0x1, R9 ;  /* 0x0000000103037824 */ /* 0x000fe400078e0209 */
[----:B------:R-:W-:Y:S02]  /*a510*/  IMAD.IADD R10, R16, 0x1, R11 ;  /* 0x00000001100a7824 */ /* 0x000fe400078e020b */
[----:B------:R-:W-:Y:S01]  /*a520*/  IMAD.WIDE.U32 R2, R154, UR4, R2 ;  /* 0x000000049a027c25 */ /* 0x000fe2000f8e0002 */
[----:B-1----:R-:W-:-:S03]  /*a530*/  ISETP.NE.AND P0, PT, R15, 0x1, PT ;  /* 0x000000010f00780c */ /* 0x002fc60003f05270 */
[----:B------:R-:W-:Y:S02]  /*a540*/  IMAD.MOV.U32 R9, RZ, RZ, R10 ;  /* 0x000000ffff097224 */ /* 0x000fe400078e000a */
[----:B------:R-:W-:Y:S01]  /*a550*/  IMAD R3, R154, UR5, R3 ;  /* 0x000000059a037c24 */ /* 0x000fe2000f8e0203 */
[----:B------:R-:W-:Y:S01]  /*a560*/  ULDC.64 UR4, c[0x0][0xae0] ;  /* 0x0002b80000047ab9 */ /* 0x000fe20000000a00 */
[----:B------:R-:W-:Y:S02]  /*a570*/  IMAD.IADD R28, R14, 0x1, R16 ;  /* 0x000000010e1c7824 */ /* 0x000fe400078e0210 */
[----:B------:R-:W-:-:S04]  /*a580*/  IMAD.WIDE.U32 R2, R153, UR6, R2 ;  /* 0x0000000699027c25 */ /* 0x000fc8000f8e0002 */
[----:B------:R-:W0:Y:S08]  /*a590*/  @P0 LDC R13, c[0x0][0xbec] ;  /* 0x0002fb00ff0d0b82 */ /* 0x000e300000000800 */
[----:B------:R-:W1:Y:S01]  /*a5a0*/  @P0 LDC R21, c[0x0][0xbf0] ;  /* 0x0002fc00ff150b82 */ /* 0x000e620000000800 */
[----:B0-----:R-:W-:-:S04]  /*a5b0*/  @P0 IMAD.HI.U32 R4, R10, R13, RZ ;  /* 0x0000000d0a040227 */ /* 0x001fc800078e00ff */
[----:B------:R-:W-:Y:S01]  /*a5c0*/  IMAD R13, R153, UR7, R8 ;  /* 0x00000007990d7c24 */ /* 0x000fe2000f8e0208 */
[----:B-1----:R-:W-:-:S03]  /*a5d0*/  @P0 SHF.R.U32.HI R9, RZ, R21, R4 ;  /* 0x00000015ff090219 */ /* 0x002fc60000011604 */
[----:B------:R-:W-:Y:S01]  /*a5e0*/  IMAD.IADD R3, R3, 0x1, R13 ;  /* 0x0000000103037824 */ /* 0x000fe200078e020d */
[--C-:B------:R-:W-:Y:S01]  /*a5f0*/  SHF.R.S32.HI R4, RZ, 0x1f, R9.reuse ;  /* 0x0000001fff047819 */ /* 0x100fe20000011409 */
[----:B------:R-:W-:Y:S02]  /*a600*/  IMAD.MOV R11, RZ, RZ, -R9 ;  /* 0x000000ffff0b7224 */ /* 0x000fe400078e0a09 */
[----:B------:R-:W-:-:S04]  /*a610*/  IMAD.WIDE.U32 R2, R9, UR4, R2 ;  /* 0x0000000409027c25 */ /* 0x000fc8000f8e0002 */
[----:B------:R-:W-:Y:S02]  /*a620*/  IMAD R11, R15, R11, R10 ;  /* 0x0000000b0f0b7224 */ /* 0x000fe400078e020a */
[----:B------:R-:W-:Y:S02]  /*a630*/  IMAD R4, R4, UR4, RZ ;  /* 0x0000000404047c24 */ /* 0x000fe4000f8e02ff */
[----:B------:R-:W-:Y:S02]  /*a640*/  IMAD R15, R0, R15, RZ ;  /* 0x0000000f000f7224 */ /* 0x000fe400078e02ff */
[----:B------:R-:W-:Y:S01]  /*a650*/  IMAD R13, R9, UR5, R4 ;  /* 0x00000005090d7c24 */ /* 0x000fe2000f8e0204 */
[----:B------:R-:W-:Y:S01]  /*a660*/  SHF.R.S32.HI R4, RZ, 0x1f, R11 ;  /* 0x0000001fff047819 */ /* 0x000fe2000001140b */
[----:B------:R-:W-:Y:S01]  /*a670*/  ULDC.64 UR4, c[0x0][0xad8] ;  /* 0x0002b60000047ab9 */ /* 0x000fe20000000a00 */
[----:B------:R-:W-:Y:S02]  /*a680*/  VIADD R0, R28, 0x30 ;  /* 0x000000301c007836 */ /* 0x000fe40000000000 */
[----:B------:R-:W-:-:S02]  /*a690*/  IMAD.IADD R3, R3, 0x1, R13 ;  /* 0x0000000103037824 */ /* 0x000fc400078e020d */
[----:B------:R-:W-:Y:S02]  /*a6a0*/  IMAD R4, R4, UR4, RZ ;  /* 0x0000000404047c24 */ /* 0x000fe4000f8e02ff */
[----:B------:R-:W-:-:S04]  /*a6b0*/  IMAD.WIDE.U32 R2, R11, UR4, R2 ;  /* 0x000000040b027c25 */ /* 0x000fc8000f8e0002 */
[----:B------:R-:W-:Y:S01]  /*a6c0*/  IMAD R9, R11, UR5, R4 ;  /* 0x000000050b097c24 */ /* 0x000fe2000f8e0204 */
[----:B------:R-:W-:Y:S02]  /*a6d0*/  ULDC.64 UR4, c[0x0][0xa80] ;  /* 0x0002a00000047ab9 */ /* 0x000fe40000000a00 */
[----:B------:R-:W-:Y:S01]  /*a6e0*/  LEA R4, P0, R2, UR4, 0x1 ;  /* 0x0000000402047c11 */ /* 0x000fe2000f8008ff */
[----:B------:R-:W-:Y:S01]  /*a6f0*/  IMAD.IADD R3, R3, 0x1, R9 ;  /* 0x0000000103037824 */ /* 0x000fe200078e0209 */
[----:B------:R-:W-:-:S03]  /*a700*/  ULDC UR4, c[0x0][0xac8] ;  /* 0x0002b20000047ab9 */ /* 0x000fc60000000800 */
[----:B------:R-:W0:Y:S01]  /*a710*/  SHFL.IDX PT, R8, R4, RZ, 0x181f ;  /* 0x00181fff04087589 */ /* 0x000e2200000e0000 */
[----:B------:R-:W-:Y:S01]  /*a720*/  LEA.HI.X R12, R2, UR5, R3, 0x1, P0 ;  /* 0x00000005020c7c11 */ /* 0x000fe200080f0c03 */
[C---:B------:R-:W-:Y:S01]  /*a730*/  VIADD R2, R28.reuse, 0x60 ;  /* 0x000000601c027836 */ /* 0x040fe20000000000 */
[----:B------:R-:W-:Y:S01]  /*a740*/  ISETP.GE.AND P0, PT, R157, UR4, PT ;  /* 0x000000049d007c0c */ /* 0x000fe2000bf06270 */
[----:B------:R-:W1:Y:S01]  /*a750*/  SHFL.IDX PT, R10, R4, 0x1, 0x181f ;  /* 0x00381f00040a7f89 */ /* 0x000e6200000e0000 */
[C---:B------:R-:W-:Y:S02]  /*a760*/  VIADD R3, R28.reuse, 0x90 ;  /* 0x000000901c037836 */ /* 0x040fe40000000000 */
[-C--:B------:R-:W-:Y:S01]  /*a770*/  ISETP.GE.OR P3, PT, R28, R15.reuse, P0 ;  /* 0x0000000f1c00720c */ /* 0x080fe20000766670 */
[----:B------:R-:W2:Y:S01]  /*a780*/  SHFL.IDX PT, R20, R4, 0x2, 0x181f ;  /* 0x00581f0004147f89 */ /* 0x000ea200000e0000 */
[-C--:B------:R-:W-:Y:S02]  /*a790*/  ISETP.GE.OR P2, PT, R0, R15.reuse, P0 ;  /* 0x0000000f0000720c */ /* 0x080fe40000746670 */
[-C--:B------:R-:W-:Y:S01]  /*a7a0*/  ISETP.GE.OR P1, PT, R2, R15.reuse, P0 ;  /* 0x0000000f0200720c */ /* 0x080fe20000726670 */
[----:B------:R-:W3:Y:S01]  /*a7b0*/  SHFL.IDX PT, R14, R12, RZ, 0x181f ;  /* 0x00181fff0c0e7589 */ /* 0x000ee200000e0000 */
[----:B------:R-:W-:-:S03]  /*a7c0*/  ISETP.GE.OR P0, PT, R3, R15, P0 ;  /* 0x0000000f0300720c */ /* 0x000fc60000706670 */
[----:B------:R-:W4:Y:S04]  /*a7d0*/  SHFL.IDX PT, R26, R4, 0x3, 0x181f ;  /* 0x00781f00041a7f89 */ /* 0x000f2800000e0000 */
        /* <DEDUP_REMOVED lines=15> */
.L_x_2062:
[----:B------:R-:W-:Y:S05]  /*a8d0*/  BSYNC B0 ;  /* 0x0000000000007941 */ /* 0x000fea0003800000 */
.L_x_2058:
[----:B------:R-:W-:Y:S02]  /*a8e0*/  ULDC UR4, c[0x0][0xc3c] ;  /* 0x00030f0000047ab9 */ /* 0x000fe40000000800 */
[----:B------:R-:W-:-:S13]  /*a8f0*/  ISETP.GE.AND P0, PT, R7, UR4, PT ;  /* 0x0000000407007c0c */ /* 0x000fda000bf06270 */
[----:B------:R-:W-:Y:S05]  /*a900*/  @!P0 BRA `(.L_x_2068) ;  /* 0xffffff64007c8947 */ /* 0x000fea000383ffff */
[----:B------:R-:W-:Y:S05]  /*a910*/  EXIT ;  /* 0x000000000000794d */ /* 0x000fea0003800000 */
.L_x_2021:
[----:B------:R-:W-:-:S08]  /*a920*/  NOP ;  /* 0x0000000000007918 */ /* 0x000fd00000000000 */
[----:B--2---:R-:W0:-:S00]  /*a930*/  USETMAXREG.DEALLOC.CTAPOOL 0x20 ;  /* 0x00000020000079c8 */ /* 0x004e0000080e0500 */
[----:B0-----:R-:W-:Y:S01]  /*a940*/  LOP3.LUT R0, R0, 0x3, RZ, 0xc0, !PT ;  /* 0x0000000300007812 */ /* 0x001fe200078ec0ff */
[----:B------:R-:W-:-:S05]  /*a950*/  IMAD.MOV.U32 R25, RZ, RZ, RZ ;  /* 0x000000ffff197224 */ /* 0x000fca00078e00ff */
[----:B------:R-:W0:Y:S02]  /*a960*/  SHFL.IDX PT, R0, R0, RZ, 0x1f ;  /* 0x00001fff00007589 */ /* 0x000e2400000e0000 */
[----:B0-----:R-:W-:-:S04]  /*a970*/  ISETP.NE.AND P0, PT, R0, RZ, PT ;  /* 0x000000ff0000720c */ /* 0x001fc80003f05270 */
[----:B------:R-:W-:-:S05]  /*a980*/  P2R R0, PR, RZ, 0x1 ;  /* 0x00000001ff007803 */ /* 0x000fca0000000000 */
[----:B------:R0:W-:Y:S04]  /*a990*/  STL [R1+0x3c], R0 ;  /* 0x00003c0001007387 */ /* 0x0001e80000100800 */
        /* <DEDUP_REMOVED lines=8> */
.L_x_2069:
[----:B0-----:R-:W0:Y:S01]  /*aa20*/  S2R R0, SR_TID.X ;  /* 0x0000000000007919 */ /* 0x001e220000002100 */
        /* <DEDUP_REMOVED lines=43> */
.L_x_2073:
        /* <DEDUP_REMOVED lines=37> */
.L_x_2071:
        /* <DEDUP_REMOVED lines=13> */
.L_x_2074:
        /* <DEDUP_REMOVED lines=61> */
.L_x_2075:
        /* <DEDUP_REMOVED lines=60> */
.L_x_2076:
[----:B------:R-:W-:-:S05]  /*b790*/  LOP3.LUT R2, RZ, R2, RZ, 0x33, !PT ;  /* 0x00000002ff027212 */ /* 0x000fca00078e33ff */
[----:B------:R-:W-:Y:S01]  /*b7a0*/  IMAD.IADD R25, R25, 0x1, R2 ;  /* 0x0000000119197824 */ /* 0x000fe200078e0202 */
[----:B------:R-:W-:Y:S06]  /*b7b0*/  BRA `(.L_x_2077) ;  /* 0x00000000000c7947 */ /* 0x000fec0003800000 */
.L_x_2072:
[----:B------:R-:W-:Y:S02]  /*b7c0*/  IMAD.MOV.U32 R25, RZ, RZ, RZ ;  /* 0x000000ffff197224 */ /* 0x000fe400078e00ff */
[----:B------:R-:W-:Y:S02]  /*b7d0*/  IMAD.U32 R24, RZ, RZ, UR6 ;  /* 0x00000006ff187e24 */ /* 0x000fe4000f8e00ff */
[----:B------:R-:W-:-:S07]  /*b7e0*/  IMAD.MOV.U32 R26, RZ, RZ, RZ ;  /* 0x000000ffff1a7224 */ /* 0x000fce00078e00ff */
.L_x_2077:
[----:B------:R-:W-:-:S13]  /*b7f0*/  ISETP.NE.AND P0, PT, R0, RZ, PT ;  /* 0x000000ff0000720c */ /* 0x000fda0003f05270 */
[----:B------:R-:W0:Y:S01]  /*b800*/  @!P0 S2R R3, SR_CgaCtaId ;  /* 0x0000000000038919 */ /* 0x000e220000008800 */
[----:B------:R-:W-:-:S04]  /*b810*/  @!P0 MOV R0, 0x400 ;  /* 0x0000040000008802 */ /* 0x000fc80000000f00 */
[----:B0-----:R-:W-:-:S05]  /*b820*/  @!P0 LEA R0, R3, R0, 0x18 ;  /* 0x0000000003008211 */ /* 0x001fca00078ec0ff */
[----:B------:R0:W-:Y:S01]  /*b830*/  @!P0 STS.128 [R0+0x168d0], R24 ;  /* 0x0168d01800008388 */ /* 0x0001e20000000c00 */
[----:B------:R-:W-:Y:S06]  /*b840*/  BAR.ARV 0x5, 0x200 ;  /* 0x0148000000007b1d */ /* 0x000fec0000002000 */
.L_x_2070:
        /* <DEDUP_REMOVED lines=17> */
[C---:B-1----:R-:W-:Y:S01]  /*b960*/  LOP3.LUT R4, R5.reuse, 0x7f, RZ, 0xc0, !PT ;  /* 0x0000007f05047812 */ /* 0x042fe200078ec0ff */
[----:B0-----:R-:W-:-:S04]  /*b970*/  IMAD.SHL.U32 R0, R5, 0x8, RZ ;  /* 0x0000000805007824 */ /* 0x001fc800078e00ff */
        /* <DEDUP_REMOVED lines=9> */
.L_x_2170:
        /* <DEDUP_REMOVED lines=48> */
[----:B------:R-:W-:Y:S01]  /*bd10*/  IMAD.MOV.U32 R10, RZ, RZ, R9 ;  /* 0x000000ffff0a7224 */ /* 0x000fe200078e0009 */
[----:B------:R-:W-:Y:S06]  /*bd20*/  @P2 BRA `(.L_x_2079) ;  /* 0x0000000000142947 */ /* 0x000fec0003800000 */
[----:B------:R-:W-:Y:S05]  /*bd30*/  @!P1 BRA `(.L_x_2079) ;  /* 0x0000000000109947 */ /* 0x000fea0003800000 */
[----:B------:R-:W2:Y:S04]  /*bd40*/  LDG.E R6, desc[UR40][R2.64] ;  /* 0x0000002802067981 */ /* 0x000ea8000c1e1900 */
[----:B0-----:R-:W2:Y:S02]  /*bd50*/  LDG.E R9, desc[UR40][R2.64+0x4] ;  /* 0x0000042802097981 */ /* 0x001ea4000c1e1900 */
[----:B--2---:R-:W-:-:S05]  /*bd60*/  IMAD.IADD R10, R9, 0x1, -R6 ;  /* 0x00000001090a7824 */ /* 0x004fca00078e0a06 */
[----:B------:R1:W-:Y:S02]  /*bd70*/  STL [R1+0x20], R10 ;  /* 0x0000200a01007387 */ /* 0x0003e40000100800 */
.L_x_2079:
[----:B------:R-:W-:Y:S01]  /*bd80*/  ULDC.64 UR4, c[0x0][0xa20] ;  /* 0x0002880000047ab9 */ /* 0x000fe20000000a00 */
[C---:B------:R-:W-:Y:S01]  /*bd90*/  LOP3.LUT R6, R26.reuse, 0xff000000, RZ, 0xc0, !PT ;  /* 0xff0000001a067812 */ /* 0x040fe200078ec0ff */
[----:B------:R-:W-:Y:S01]  /*bda0*/  IMAD.MOV.U32 R23, RZ, RZ, R11 ;  /* 0x000000ffff177224 */ /* 0x000fe200078e000b */
        /* <DEDUP_REMOVED lines=12> */
.L_x_2080:
[----:B------:R-:W-:Y:S05]  /*be70*/  @!P0 BRA `(.L_x_2081) ;  /* 0x00000000000c8947 */ /* 0x000fea0003800000 */
[----:B------:R-:W2:Y:S04]  /*be80*/  LDG.E R7, desc[UR40][R4.64] ;  /* 0x0000002804077981 */ /* 0x000ea8000c1e1900 */
[----:B------:R-:W2:Y:S02]  /*be90*/  LDG.E R2, desc[UR40][R4.64+0x4] ;  /* 0x0000042804027981 */ /* 0x000ea4000c1e1900 */
[----:B--2---:R-:W-:-:S07]  /*bea0*/  IMAD.IADD R7, R2, 0x1, -R7 ;  /* 0x0000000102077824 */ /* 0x004fce00078e0a07 */
.L_x_2081:
[----:B-----5:R-:W-:Y:S01]  /*beb0*/  IMAD.IADD R7, R7, 0x1, -R0 ;  /* 0x0000000107077824 */ /* 0x020fe200078e0a00 */
[----:B0-----:R-:W-:Y:S01]  /*bec0*/  LOP3.LUT R9, R6, 0xff, RZ, 0xc0, !PT ;  /* 0x000000ff06097812 */ /* 0x001fe200078ec0ff */
[----:B------:R-:W0:Y:S01]  /*bed0*/  LDC R0, c[0x0][0x448] ;  /* 0x00011200ff007b82 */ /* 0x000e220000000800 */
[----:B--2---:R-:W-:Y:S01]  /*bee0*/  IMAD R2, R25, 0xc0, RZ ;  /* 0x000000c019027824 */ /* 0x004fe200078e02ff */
[----:B------:R-:W-:Y:S01]  /*bef0*/  BSSY B0, `(.L_x_2082) ;  /* 0x0000036000007945 */ /* 0x000fe20003800000 */
[----:B------:R-:W-:Y:S02]  /*bf00*/  IMAD.MOV.U32 R4, RZ, RZ, RZ ;  /* 0x000000ffff047224 */ /* 0x000fe400078e00ff */
[----:B------:R-:W-:Y:S01]  /*bf10*/  VIADD R2, R2, 0xbf ;  /* 0x000000bf02027836 */ /* 0x000fe20000000000 */
[----:B0-----:R-:W-:-:S13]  /*bf20*/  ISETP.NE.AND P0, PT, R0, 0x1, PT ;  /* 0x000000010000780c */ /* 0x001fda0003f05270 */
[----:B------:R-:W0:Y:S08]  /*bf30*/  @P0 LDC R3, c[0x0][0x44c] ;  /* 0x00011300ff030b82 */ /* 0x000e300000000800 */
[----:B------:R-:W2:Y:S01]  /*bf40*/  @P0 LDC R0, c[0x0][0x450] ;  /* 0x00011400ff000b82 */ /* 0x000ea20000000800 */
[----:B0-----:R-:W-:-:S05]  /*bf50*/  @P0 IMAD.HI.U32 R3, R2, R3, RZ ;  /* 0x0000000302030227 */ /* 0x001fca00078e00ff */
[----:B--2---:R-:W-:Y:S02]  /*bf60*/  @P0 SHF.R.U32.HI R2, RZ, R0, R3 ;  /* 0x00000000ff020219 */ /* 0x004fe40000011603 */
[C---:B------:R-:W-:Y:S01]  /*bf70*/  IADD3 R3, R7.reuse, 0x80, -R10 ;  /* 0x0000008007037810 */ /* 0x040fe20007ffe80a */
        /* <DEDUP_REMOVED lines=8> */
[----:B------:R-:W-:Y:S01]  /*c000*/  VIMNMX R8, R7, R0, PT ;  /* 0x0000000007087248 */ /* 0x000fe20003fe0100 */
[----:B------:R-:W-:Y:S01]  /*c010*/  IMAD.MOV.U32 R7, RZ, RZ, R4 ;  /* 0x000000ffff077224 */ /* 0x000fe200078e0004 */
[----:B------:R-:W-:Y:S02]  /*c020*/  SHF.R.U32.HI R0, RZ, 0x10, R6 ;  /* 0x00000010ff007819 */ /* 0x000fe40000011606 */
[----:B------:R-:W-:Y:S01]  /*c030*/  ISETP.GE.AND P1, PT, R8, 0x1, PT ;  /* 0x000000010800780c */ /* 0x000fe20003f26270 */
[----:B------:R0:W-:Y:S01]  /*c040*/  STL [R1+0x14], R8 ;  /* 0x0000140801007387 */ /* 0x0001e20000100800 */
[----:B------:R-:W-:-:S03]  /*c050*/  ISETP.NE.AND P0, PT, R0, RZ, PT ;  /* 0x000000ff0000720c */ /* 0x000fc60003f05270 */
[----:B------:R0:W-:Y:S04]  /*c060*/  STL [R1+0x1c], R4 ;  /* 0x00001c0401007387 */ /* 0x0001e80000100800 */
[----:B------:R0:W-:Y:S06]  /*c070*/  STL [R1+0x38], R9 ;  /* 0x0000380901007387 */ /* 0x0001ec0000100800 */
[----:B------:R-:W2:Y:S01]  /*c080*/  @!P0 LDC R0, c[0x0][0x9f0] ;  /* 0x00027c00ff008b82 */ /* 0x000ea20000000800 */
[----:B------:R-:W-:Y:S05]  /*c090*/  @!P1 BRA `(.L_x_2083) ;  /* 0x00000000006c9947 */ /* 0x000fea0003800000 */
[-C--:B0-2---:R-:W-:Y:S02]  /*c0a0*/  IABS R4, R0.reuse ;  /* 0x0000000000047213 */ /* 0x085fe40000000000 */
        /* <DEDUP_REMOVED lines=26> */
.L_x_2083:
[----:B------:R-:W-:Y:S05]  /*c250*/  BSYNC B0 ;  /* 0x0000000000007941 */ /* 0x000fea0003800000 */
.L_x_2082:
[----:B--2---:R-:W-:Y:S01]  /*c260*/  IMAD.MOV.U32 R0, RZ, RZ, R7 ;  /* 0x000000ffff007224 */ /* 0x004fe200078e0007 */
[----:B------:R-:W-:Y:S03]  /*c270*/  BSSY B7, `(.L_x_2084) ;  /* 0x0000358000077945 */ /* 0x000fe60003800000 */
[----:B------:R-:W-:-:S05]  /*c280*/  IMAD R2, R9, R0, RZ ;  /* 0x0000000009027224 */ /* 0x000fca00078e02ff */
[----:B------:R-:W-:Y:S01]  /*c290*/  VIADDMNMX R0, R2, R0, R8, PT ;  /* 0x0000000002007246 */ /* 0x000fe20003800108 */
[----:B------:R2:W-:Y:S03]  /*c2a0*/  STL [R1+0x4], R2 ;  /* 0x0000040201007387 */ /* 0x0005e60000100800 */
[----:B------:R-:W-:Y:S01]  /*c2b0*/  ISETP.GT.AND P0, PT, R0, R2, PT ;  /* 0x000000020000720c */ /* 0x000fe20003f04270 */
[----:B------:R2:W-:-:S12]  /*c2c0*/  STL [R1+0x18], R0 ;  /* 0x0000180001007387 */ /* 0x0005d80000100800 */
[----:B------:R-:W-:Y:S05]  /*c2d0*/  @P0 BRA `(.L_x_2085) ;  /* 0x0000000000440947 */ /* 0x000fea0003800000 */
[----:B--2---:R-:W2:Y:S02]  /*c2e0*/  S2R R0, SR_TID.X ;  /* 0x0000000000007919 */ /* 0x004ea40000002100 */
[----:B--2---:R-:W-:-:S04]  /*c2f0*/  LOP3.LUT R0, R0, 0x7f, RZ, 0xc0, !PT ;  /* 0x0000007f00007812 */ /* 0x004fc800078ec0ff */
[----:B------:R-:W-:-:S13]  /*c300*/  ISETP.NE.AND P0, PT, R0, RZ, PT ;  /* 0x000000ff0000720c */ /* 0x000fda0003f05270 */
[----:B------:R-:W-:Y:S05]  /*c310*/  @P0 BRA `(.L_x_2086) ;  /* 0x0000003400340947 */ /* 0x000fea0003800000 */
[----:B------:R-:W2:Y:S01]  /*c320*/  S2R R5, SR_LANEID ;  /* 0x0000000000057919 */ /* 0x000ea20000000000 */
[----:B------:R-:W-:Y:S01]  /*c330*/  VOTEU.ANY UR4, UPT, PT ;  /* 0x0000000000047886 */ /* 0x000fe200038e0100 */
[----:B------:R-:W4:Y:S01]  /*c340*/  LDC.64 R2, c[0x0][0xc60] ;  /* 0x00031800ff027b82 */ /* 0x000f220000000a00 */
[----:B------:R-:W2:Y:S02]  /*c350*/  FLO.U32 R0, UR4 ;  /* 0x0000000400007d00 */ /* 0x000ea400080e0000 */
[----:B--2---:R-:W-:-:S06]  /*c360*/  ISETP.EQ.U32.AND P0, PT, R0, R5, PT ;  /* 0x000000050000720c */ /* 0x004fcc0003f02070 */
[----:B------:R-:W4:Y:S07]  /*c370*/  POPC R5, UR4 ;  /* 0x0000000400057d09 */ /* 0x000f2e0008000000 */
[----:B----4-:R-:W2:Y:S01]  /*c380*/  @P0 ATOMG.E.ADD.STRONG.GPU PT, R3, desc[UR40][R2.64], R5 ;  /* 0x00000005020309a8 */ /* 0x010ea200081ee1e8 */
[----:B0-----:R-:W0:Y:S02]  /*c390*/  S2R R4, SR_LTMASK ;  /* 0x0000000000047919 */ /* 0x001e240000003900 */
[----:B0-----:R-:W-:-:S04]  /*c3a0*/  LOP3.LUT R4, R4, UR4, RZ, 0xc0, !PT ;  /* 0x0000000404047c12 */ /* 0x001fc8000f8ec0ff */
[----:B---3--:R-:W0:Y:S01]  /*c3b0*/  POPC R7, R4 ;  /* 0x0000000400077309 */ /* 0x008e220000000000 */
[----:B--2---:R-:W0:Y:S02]  /*c3c0*/  SHFL.IDX PT, R0, R3, R0, 0x1f ;  /* 0x00001f0003007589 */ /* 0x004e2400000e0000 */
[----:B0-----:R-:W-:Y:S01]  /*c3d0*/  IADD3 R24, R0, UR36, R7 ;  /* 0x0000002400187c10 */ /* 0x001fe2000fffe007 */
[----:B------:R-:W-:Y:S06]  /*c3e0*/  BRA `(.L_x_2086) ;  /* 0x0000003400007947 */ /* 0x000fec0003800000 */
.L_x_2085:
[----:B--2---:R-:W-:Y:S01]  /*c3f0*/  VIADD R0, R17, 0xe400 ;  /* 0x0000e40011007836 */ /* 0x004fe20000000000 */
[----:B------:R-:W-:Y:S04]  /*c400*/  BSSY B6, `(.L_x_2087) ;  /* 0x0000013000067945 */ /* 0x000fe80003800000 */
[----:B------:R-:W-:-:S13]  /*c410*/  LOP3.LUT P0, RZ, R0, 0x3ff, RZ, 0xc0, !PT ;  /* 0x000003ff00ff7812 */ /* 0x000fda000780c0ff */
[----:B------:R-:W-:Y:S05]  /*c420*/  @!P0 BRA `(.L_x_2088) ;  /* 0x0000000000408947 */ /* 0x000fea0003800000 */
[----:B------:R-:W-:Y:S01]  /*c430*/  MOV R2, 0x0 ;  /* 0x0000000000027802 */ /* 0x000fe20000000f00 */
[----:B------:R-:W-:Y:S01]  /*c440*/  ULDC.64 UR6, c[0x4][0xa8] ;  /* 0x01002a0000067ab9 */ /* 0x000fe20000000a00 */
[----:B------:R-:W-:Y:S01]  /*c450*/  ULDC.64 UR8, c[0x4][0xb0] ;  /* 0x01002c0000087ab9 */ /* 0x000fe20000000a00 */
[----:B------:R-:W-:Y:S01]  /*c460*/  ULDC.64 UR4, c[0x4][0x8] ;  /* 0x0100020000047ab9 */ /* 0x000fe20000000a00 */
[----:B0-----:R-:W-:Y:S02]  /*c470*/  IMAD.U32 R4, RZ, RZ, UR6 ;  /* 0x00000006ff047e24 */ /* 0x001fe4000f8e00ff */
[----:B------:R-:W0:Y:S01]  /*c480*/  LDC.64 R2, c[0x4][R2] ;  /* 0x0100000002027b82 */ /* 0x000e220000000a00 */
[----:B------:R-:W-:Y:S02]  /*c490*/  IMAD.U32 R5, RZ, RZ, UR7 ;  /* 0x00000007ff057e24 */ /* 0x000fe4000f8e00ff */
[----:B------:R-:W-:Y:S02]  /*c4a0*/  IMAD.U32 R6, RZ, RZ, UR8 ;  /* 0x00000008ff067e24 */ /* 0x000fe4000f8e00ff */
[----:B---3--:R-:W-:-:S02]  /*c4b0*/  IMAD.U32 R7, RZ, RZ, UR9 ;  /* 0x00000009ff077e24 */ /* 0x008fc4000f8e00ff */
[----:B-1----:R-:W-:Y:S02]  /*c4c0*/  IMAD.U32 R10, RZ, RZ, UR4 ;  /* 0x00000004ff0a7e24 */ /* 0x002fe4000f8e00ff */
[----:B------:R-:W-:Y:S02]  /*c4d0*/  IMAD.U32 R11, RZ, RZ, UR5 ;  /* 0x00000005ff0b7e24 */ /* 0x000fe4000f8e00ff */
[----:B------:R-:W-:Y:S02]  /*c4e0*/  IMAD.MOV.U32 R8, RZ, RZ, 0x70 ;  /* 0x00000070ff087424 */ /* 0x000fe400078e00ff */
[----:B------:R-:W-:Y:S02]  /*c4f0*/  IMAD.MOV.U32 R12, RZ, RZ, 0x1 ;  /* 0x00000001ff0c7424 */ /* 0x000fe400078e00ff */
[----:B------:R-:W-:-:S07]  /*c500*/  IMAD.MOV.U32 R13, RZ, RZ, RZ ;  /* 0x000000ffff0d7224 */ /* 0x000fce00078e00ff */
[----:B------:R-:W-:-:S07]  /*c510*/  LEPC R20, `(.L_x_2088) ;  /* 0x000000001014794e */ /* 0x000fce0000000000 */
[----:B0-----:R-:W-:Y:S05]  /*c520*/  CALL.ABS.NOINC R2 ;  /* 0x0000000002007343 */ /* 0x001fea0003c00000 */
.L_x_2088:
[----:B------:R-:W-:Y:S05]  /*c530*/  BSYNC B6 ;  /* 0x0000000000067941 */ /* 0x000fea0003800000 */
.L_x_2087:
        /* <DEDUP_REMOVED lines=9> */
[----:B0-----:R-:W-:Y:S02]  /*c5d0*/  IMAD.U32 R4, RZ, RZ, UR6 ;  /* 0x00000006ff047e24 */ /* 0x001fe4000f8e00ff */
[----:B------:R-:W-:Y:S02]  /*c5e0*/  IMAD.U32 R5, RZ, RZ, UR7 ;  /* 0x00000007ff057e24 */ /* 0x000fe4000f8e00ff */
[----:B------:R-:W-:Y:S02]  /*c5f0*/  IMAD.U32 R6, RZ, RZ, UR8 ;  /* 0x00000008ff067e24 */ /* 0x000fe4000f8e00ff */
[----:B---3--:R-:W-:-:S02]  /*c600*/  IMAD.U32 R7, RZ, RZ, UR9 ;  /* 0x00000009ff077e24 */ /* 0x008fc4000f8e00ff */
[----:B-1----:R-:W-:Y:S02]  /*c610*/  IMAD.U32 R10, RZ, RZ, UR4 ;  /* 0x00000004ff0a7e24 */ /* 0x002fe4000f8e00ff */
[----:B------:R-:W-:Y:S02]  /*c620*/  IMAD.U32 R11, RZ, RZ, UR5 ;  /* 0x00000005ff0b7e24 */ /* 0x000fe4000f8e00ff */
[----:B------:R-:W-:Y:S02]  /*c630*/  IMAD.MOV.U32 R8, RZ, RZ, 0x70 ;  /* 0x00000070ff087424 */ /* 0x000fe400078e00ff */
[----:B------:R-:W-:Y:S02]  /*c640*/  IMAD.MOV.U32 R12, RZ, RZ, 0x1 ;  /* 0x00000001ff0c7424 */ /* 0x000fe400078e00ff */
[----:B--2---:R-:W-:-:S07]  /*c650*/  IMAD.MOV.U32 R13, RZ, RZ, RZ ;  /* 0x000000ffff0d7224 */ /* 0x004fce00078e00ff */
[----:B------:R-:W-:-:S07]  /*c660*/  LEPC R20, `(.L_x_2091) ;  /* 0x000000001014794e */ /* 0x000fce0000000000 */
[----:B----4-:R-:W-:Y:S05]  /*c670*/  CALL.ABS.NOINC R2 ;  /* 0x0000000002007343 */ /* 0x010fea0003c00000 */
.L_x_2091:
        /* <DEDUP_REMOVED lines=15> */
.L_x_2090:
[----:B------:R-:W-:Y:S05]  /*c770*/  BSYNC B6 ;  /* 0x0000000000067941 */ /* 0x000fea0003800000 */
.L_x_2089:
[----:B------:R-:W-:Y:S01]  /*c780*/  ULDC.64 UR4, c[0x0][0x9f8] ;  /* 0x00027e0000047ab9 */ /* 0x000fe20000000a00 */
[----:B------:R-:W2:Y:S01]  /*c790*/  LDL R20, [R1+0x18] ;  /* 0x0000180001147983 */ /* 0x000ea20000100800 */
        /* <DEDUP_REMOVED lines=10> */
[----:B--2---:R-:W-:Y:S01]  /*c840*/  VIADD R22, R20, 0xffffffff ;  /* 0xffffffff14167836 */ /* 0x004fe20000000000 */
[----:B-----5:R-:W-:Y:S02]  /*c850*/  SHF.R.S32.HI R29, RZ, 0x1f, R23 ;  /* 0x0000001fff1d7819 */ /* 0x020fe40000011417 */
[----:B------:R-:W-:Y:S01]  /*c860*/  SEL R19, R23, RZ, !P0 ;  /* 0x000000ff17137207 */ /* 0x000fe20004000000 */
[----:B------:R-:W-:Y:S08]  /*c870*/  BRA.DIV UR4, `(.L_x_2092) ;  /* 0x0000004604807947 */ /* 0x000ff0000b800000 */
[----:B------:R-:W2:Y:S02]  /*c880*/  S2R R0, SR_TID.X ;  /* 0x0000000000007919 */ /* 0x000ea40000002100 */
[----:B--2---:R-:W-:-:S04]  /*c890*/  SHF.R.U32.HI R0, RZ, 0x5, R0 ;  /* 0x00000005ff007819 */ /* 0x004fc80000011600 */
[----:B------:R-:W-:-:S05]  /*c8a0*/  LOP3.LUT R0, R0, 0x3, RZ, 0xc0, !PT ;  /* 0x0000000300007812 */ /* 0x000fca00078ec0ff */
[----:B------:R2:W4:Y:S02]  /*c8b0*/  SHFL.IDX PT, R14, R0, RZ, 0x1f ;  /* 0x00001fff000e7589 */ /* 0x00052400000e0000 */
.L_x_2186:
[----:B------:R-:W-:Y:S02]  /*c8c0*/  PLOP3.LUT P1, PT, PT, PT, PT, 0x8, 0x0 ;  /* 0x000000000000781c */ /* 0x000fe40003f2e170 */
[----:B----4-:R-:W-:Y:S02]  /*c8d0*/  ISETP.NE.AND P0, PT, R14, RZ, PT ;  /* 0x000000ff0e00720c */ /* 0x010fe40003f05270 */
[----:B--2---:R-:W-:-:S05]  /*c8e0*/  P2R R0, PR, RZ, 0x2 ;  /* 0x00000002ff007803 */ /* 0x004fca0000000000 */
[----:B------:R2:W-:Y:S06]  /*c8f0*/  STL [R1], R0 ;  /* 0x0000000001007387 */ /* 0x0005ec0000100800 */
[----:B------:R-:W-:Y:S05]  /*c900*/  @P0 BRA `(.L_x_2093) ;  /* 0x0000000000ec0947 */ /* 0x000fea0003800000 */
[----:B------:R-:W-:-:S03]  /*c910*/  UMOV UR4, 0xffffffff ;  /* 0xffffffff00047882 */ /* 0x000fc60000000000 */
[----:B------:R-:W-:Y:S05]  /*c920*/  BRA.DIV UR4, `(.L_x_2094) ;  /* 0x0000004604887947 */ /* 0x000fea000b800000 */
[----:B------:R-:W-:-:S13]  /*c930*/  ELECT P6, URZ, PT ;  /* 0x00000000003f782f */ /* 0x000fda00038c0000 */
.L_x_2189:
[----:B------:R-:W-:Y:S05]  /*c940*/  @!P6 BRA `(.L_x_2093) ;  /* 0x0000000000dce947 */ /* 0x000fea0003800000 */
[----:B------:R-:W-:-:S04]  /*c950*/  ISETP.NE.U32.AND P0, PT, R2, RZ, PT ;  /* 0x000000ff0200720c */ /* 0x000fc80003f05070 */
[----:B------:R-:W-:-:S13]  /*c960*/  ISETP.NE.AND.EX P0, PT, R3, RZ, PT, P0 ;  /* 0x000000ff0300720c */ /* 0x000fda0003f05300 */
[----:B------:R-:W-:Y:S05]  /*c970*/  @!P0 BRA `(.L_x_2095) ;  /* 0x0000000000448947 */ /* 0x000fea0003800000 */
[----:B------:R-:W4:Y:S01]  /*c980*/  LDC R6, c[0x0][0x43c] ;  /* 0x00010f00ff067b82 */ /* 0x000f220000000800 */
[----:B------:R-:W-:Y:S01]  /*c990*/  ULDC.64 UR4, c[0x0][0x428] ;  /* 0x00010a0000047ab9 */ /* 0x000fe20000000a00 */
[----:B----4-:R-:W-:-:S13]  /*c9a0*/  ISETP.NE.AND P0, PT, R6, 0x1, PT ;  /* 0x000000010600780c */ /* 0x010fda0003f05270 */
[----:B0-----:R-:W2:Y:S02]  /*c9b0*/  @P0 LDC.64 R4, c[0x0][0x440] ;  /* 0x00011000ff040b82 */ /* 0x001ea40000000a00 */
[----:B--2---:R-:W-:-:S04]  /*c9c0*/  @P0 IMAD.HI.U32 R0, R22, R4, RZ ;  /* 0x0000000416000227 */ /* 0x004fc800078e00ff */
        /* <DEDUP_REMOVED lines=12> */
.L_x_2095:
[----:B--2---:R-:W-:Y:S01]  /*ca90*/  IMAD R0, R18, 0x8, R17 ;  /* 0x0000000812007824 */ /* 0x004fe200078e0211 */
[----:B----4-:R-:W-:-:S04]  /*caa0*/  SHF.L.U32 R2, R28, 0x1f, RZ ;  /* 0x0000001f1c027819 */ /* 0x010fc800000006ff */
[----:B------:R-:W2:Y:S02]  /*cab0*/  SYNCS.PHASECHK.TRANS64.TRYWAIT P0, [R0+URZ+0x16840], R2 ;  /* 0x01684002000075a7 */ /* 0x000ea4000800017f */
[----:B--2---:R-:W-:Y:S05]  /*cac0*/  @!P0 BRA `(.L_x_2096) ;  /* 0x0000004400408947 */ /* 0x004fea0003800000 */
.L_x_2190:
[----:B------:R-:W4:Y:S02]  /*cad0*/  S2R R3, SR_TID.X ;  /* 0x0000000000037919 */ /* 0x000f240000002100 */
[----:B----4-:R-:W-:-:S04]  /*cae0*/  LOP3.LUT R3, R3, 0x7f, RZ, 0xc0, !PT ;  /* 0x0000007f03037812 */ /* 0x010fc800078ec0ff */
[----:B------:R-:W-:-:S13]  /*caf0*/  ISETP.NE.AND P0, PT, R3, RZ, PT ;  /* 0x000000ff0300720c */ /* 0x000fda0003f05270 */
[----:B------:R-:W-:Y:S05]  /*cb00*/  @P0 BRA `(.L_x_2097) ;  /* 0x00000000001c0947 */ /* 0x000fea0003800000 */
[----:B------:R-:W4:Y:S01]  /*cb10*/  S2R R3, SR_TID.X ;  /* 0x0000000000037919 */ /* 0x000f220000002100 */
[----:B--2---:R-:W-:-:S04]  /*cb20*/  IMAD.MOV.U32 R2, RZ, RZ, 0x4000 ;  /* 0x00004000ff027424 */ /* 0x004fc800078e00ff */
[----:B------:R2:W-:Y:S01]  /*cb30*/  SYNCS.ARRIVE.TRANS64 RZ, [R0+URZ+0x16830], R2 ;  /* 0x0168300200ff79a7 */ /* 0x0005e2000800003f */
[----:B----4-:R-:W-:-:S04]  /*cb40*/  LOP3.LUT R3, R3, 0x1f, RZ, 0xc0, !PT ;  /* 0x0000001f03037812 */ /* 0x010fc800078ec0ff */
[----:B------:R-:W-:-:S13]  /*cb50*/  ISETP.NE.AND P0, PT, R3, RZ, PT ;  /* 0x000000ff0300720c */ /* 0x000fda0003f05270 */
[----:B--2---:R-:W-:Y:S05]  /*cb60*/  @!P0 BRA `(.L_x_2097) ;  /* 0x0000000000048947 */ /* 0x004fea0003800000 */
[----:B------:R-:W-:Y:S01]  /*cb70*/  BPT.TRAP 0x1 ;  /* 0x000000040000795c */ /* 0x000fe20000300000 */
.L_x_2097:
        /* <DEDUP_REMOVED lines=12> */
[----:B------:R-:W-:-:S03]  /*cc40*/  UIADD3 UR9, UR9, 0x16830, URZ ;  /* 0x0001683009097890 */ /* 0x000fc6000fffe03f */
[----:B------:R-:W-:Y:S01]  /*cc50*/  P2R R0, PR, RZ, 0x1 ;  /* 0x00000001ff007803 */ /* 0x000fe20000000000 */
[----:B------:R-:W-:Y:S02]  /*cc60*/  ULEA UR11, UR11, UR4, 0x7 ;  /* 0x000000040b0b7291 */ /* 0x000fe4000f8e383f */
[----:B------:R-:W-:Y:S01]  /*cc70*/  UIADD3 UR8, UR8, 0xe400, URZ ;  /* 0x0000e40008087890 */ /* 0x000fe2000fffe03f */
[----:B------:R-:W-:Y:S01]  /*cc80*/  UMOV UR4, 0x0 ;  /* 0x0000000000047882 */ /* 0x000fe20000000000 */
[----:B------:R4:W-:Y:S07]  /*cc90*/  STL [R1], R0 ;  /* 0x0000000001007387 */ /* 0x0009ee0000100800 */
[----:B------:R4:W-:Y:S01]  /*cca0*/  UTMALDG.4D [UR8], [UR6], desc[UR4] ;  /* 0x00000408060075b4 */ /* 0x0009e20008019000 */
[----:B------:R-:W-:-:S02]  /*ccb0*/  NOP ;  /* 0x0000000000007918 */ /* 0x000fc40000000000 */
.L_x_2093:
[----:B0-----:R-:W5:Y:S04]  /*ccc0*/  LDL.LU R4, [R1+0x10] ;  /* 0x0000100001047983 */ /* 0x001f680000300800 */
[----:B------:R-:W3:Y:S04]  /*ccd0*/  LDL.LU R6, [R1+0xc] ;  /* 0x00000c0001067983 */ /* 0x000ee80000300800 */
[----:B------:R-:W3:Y:S01]  /*cce0*/  LDL.LU R3, [R1+0x24] ;  /* 0x0000240001037983 */ /* 0x000ee20000300800 */
[----:B------:R-:W-:Y:S05]  /*ccf0*/  WARPSYNC.ALL ;  /* 0x0000000000007948 */ /* 0x000fea0003800000 */
[----:B----4-:R-:W-:Y:S01]  /*cd00*/  ULDC.64 UR6, c[0x0][0xa00] ;  /* 0x0002800000067ab9 */ /* 0x010fe20000000a00 */
[----:B------:R-:W-:Y:S01]  /*cd10*/  ULDC.64 UR4, c[0x0][0x298] ;  /* 0x0000a60000047ab9 */ /* 0x000fe20000000a00 */
[----:B--2---:R-:W-:Y:S01]  /*cd20*/  VIADD R0, R17, 0x8400 ;  /* 0x0000840011007836 */ /* 0x004fe20000000000 */
[----:B------:R-:W-:Y:S01]  /*cd30*/  BAR.SYNC.DEFER_BLOCKING 0x8, 0x200 ;  /* 0x0208000000007b1d */ /* 0x000fe20000010000 */
[----:B------:R-:W-:-:S03]  /*cd40*/  ISETP.NE.U32.AND P0, PT, RZ, UR6, PT ;  /* 0x00000006ff007c0c */ /* 0x000fc6000bf05070 */
[----:B------:R-:W-:Y:S02]  /*cd50*/  LOP3.LUT P1, RZ, R0, 0x3ff, RZ, 0xc0, !PT ;  /* 0x000003ff00ff7812 */ /* 0x000fe4000782c0ff */
[----:B------:R-:W-:Y:S01]  /*cd60*/  ISETP.NE.AND.EX P0, PT, RZ, UR7, PT, P0 ;  /* 0x00000007ff007c0c */ /* 0x000fe2000bf05300 */
[----:B------:R-:W-:Y:S01]  /*cd70*/  BSSY B6, `(.L_x_2098) ;  /* 0x000001d000067945 */ /* 0x000fe20003800000 */
[----:B-----5:R-:W-:Y:S02]  /*cd80*/  SHF.R.S32.HI R2, RZ, 0x1f, R4 ;  /* 0x0000001fff027819 */ /* 0x020fe40000011404 */
[----:B---3--:R-:W-:-:S03]  /*cd90*/  SEL R6, R6, RZ, !P0 ;  /* 0x000000ff06067207 */ /* 0x008fc60004000000 */
[----:B------:R-:W-:-:S04]  /*cda0*/  IMAD R2, R2, UR4, RZ ;  /* 0x0000000402027c24 */ /* 0x000fc8000f8e02ff */
[C---:B------:R-:W-:Y:S01]  /*cdb0*/  IMAD R0, R4.reuse, UR5, R2 ;  /* 0x0000000504007c24 */ /* 0x040fe2000f8e0202 */
[----:B------:R-:W-:Y:S01]  /*cdc0*/  SEL R2, R3, RZ, !P0 ;  /* 0x000000ff03027207 */ /* 0x000fe20004000000 */
[----:B------:R-:W-:-:S04]  /*cdd0*/  IMAD.WIDE.U32 R4, R4, UR4, RZ ;  /* 0x0000000404047c25 */ /* 0x000fc8000f8e00ff */
[----:B------:R-:W-:Y:S01]  /*cde0*/  IMAD.IADD R0, R5, 0x1, R0 ;  /* 0x0000000105007824 */ /* 0x000fe200078e0200 */
        /* <DEDUP_REMOVED lines=14> */
[----:B-1----:R-:W-:Y:S02]  /*ced0*/  IMAD.U32 R10, RZ, RZ, UR4 ;  /* 0x00000004ff0a7e24 */ /* 0x002fe4000f8e00ff */
[----:B------:R-:W-:Y:S02]  /*cee0*/  IMAD.U32 R11, RZ, RZ, UR5 ;  /* 0x00000005ff0b7e24 */ /* 0x000fe4000f8e00ff */
[----:B------:R-:W-:Y:S02]  /*cef0*/  IMAD.MOV.U32 R8, RZ, RZ, 0x70 ;  /* 0x00000070ff087424 */ /* 0x000fe400078e00ff */
[----:B------:R-:W-:Y:S02]  /*cf00*/  IMAD.MOV.U32 R12, RZ, RZ, 0x1 ;  /* 0x00000001ff0c7424 */ /* 0x000fe400078e00ff */
[----:B------:R-:W-:-:S07]  /*cf10*/  IMAD.MOV.U32 R13, RZ, RZ, RZ ;  /* 0x000000ffff0d7224 */ /* 0x000fce00078e00ff */
[----:B------:R-:W-:-:S07]  /*cf20*/  LEPC R20, `(.L_x_2099) ;  /* 0x000000001014794e */ /* 0x000fce0000000000 */
[----:B0-----:R-:W-:Y:S05]  /*cf30*/  CALL.ABS.NOINC R2 ;  /* 0x0000000002007343 */ /* 0x001fea0003c00000 */
.L_x_2099:
[----:B------:R-:W-:Y:S05]  /*cf40*/  BSYNC B6 ;  /* 0x0000000000067941 */ /* 0x000fea0003800000 */
.L_x_2098:
[----:B------:R-:W2:Y:S01]  /*cf50*/  LDL.LU R20, [R1+0x10] ;  /* 0x0000100001147983 */ /* 0x000ea20000300800 */
[----:B------:R-:W3:Y:S01]  /*cf60*/  LDC R9, c[0x0][0x448] ;  /* 0x00011200ff097b82 */ /* 0x000ee20000000800 */
[----:B------:R-:W-:Y:S01]  /*cf70*/  ULDC.64 UR4, c[0x0][0x2d8] ;  /* 0x0000b60000047ab9 */ /* 0x000fe20000000a00 */
[----:B------:R-:W-:Y:S01]  /*cf80*/  ULDC.64 UR6, c[0x0][0x2e0] ;  /* 0x0000b80000067ab9 */ /* 0x000fe20000000a00 */
[----:B0-----:R-:W2:Y:S01]  /*cf90*/  LDL.LU.64 R2, [R1+0x30] ;  /* 0x0000300001027983 */ /* 0x001ea20000300a00 */
[----:B------:R-:W-:-:S03]  /*cfa0*/  ULDC.64 UR8, c[0x0][0x280] ;  /* 0x0000a00000087ab9 */ /* 0x000fc60000000a00 */
[----:B------:R-:W4:Y:S04]  /*cfb0*/  LDL.LU R21, [R1+0x24] ;  /* 0x0000240001157983 */ /* 0x000f280000300800 */
[----:B------:R-:W4:Y:S04]  /*cfc0*/  LDL.LU R4, [R1+0xc] ;  /* 0x00000c0001047983 */ /* 0x000f280000300800 */
[----:B-1----:R0:W5:Y:S01]  /*cfd0*/  LDL R10, [R1+0x8] ;  /* 0x00000800010a7983 */ /* 0x0021620000100800 */
[----:B---3--:R-:W-:-:S13]  /*cfe0*/  ISETP.NE.AND P1, PT, R9, 0x1, PT ;  /* 0x000000010900780c */ /* 0x008fda0003f25270 */
[----:B------:R-:W1:Y:S08]  /*cff0*/  @P1 LDC R5, c[0x0][0x450] ;  /* 0x00011400ff051b82 */ /* 0x000e700000000800 */
[----:B------:R-:W3:Y:S01]  /*d000*/  @P1 LDC R8, c[0x0][0x450] ;  /* 0x00011400ff081b82 */ /* 0x000ee20000000800 */
[----:B------:R-:W0:Y:S01]  /*d010*/  S2R R11, SR_TID.X ;  /* 0x00000000000b7919 */ /* 0x000e220000002100 */
        /* <DEDUP_REMOVED lines=18> */
[----:B-1----:R-:W-:-:S04]  /*d140*/  @P1 SHF.R.U32.HI R4, RZ, R5, R0 ;  /* 0x00000005ff041219 */ /* 0x002fc80000011600 */
[----:B------:R-:W-:-:S05]  /*d150*/  SHF.R.S32.HI R0, RZ, 0x1f, R4 ;  /* 0x0000001fff007819 */ /* 0x000fca0000011404 */
[----:B------:R-:W-:-:S04]  /*d160*/  IMAD R0, R0, UR4, RZ ;  /* 0x0000000400007c24 */ /* 0x000fc8000f8e02ff */
[C---:B------:R-:W-:Y:S02]  /*d170*/  IMAD R7, R4.reuse, UR5, R0 ;  /* 0x0000000504077c24 */ /* 0x040fe4000f8e0200 */
        /* <DEDUP_REMOVED lines=12> */
[----:B------:R-:W-:-:S04]  /*d240*/  VIADD R5, R6, 0x80 ;  /* 0x0000008006057836 */ /* 0x000fc80000000000 */
[----:B------:R-:W-:Y:S02]  /*d250*/  IMAD.MOV.U32 R6, RZ, RZ, R5 ;  /* 0x000000ffff067224 */ /* 0x000fe400078e0005 */
[----:B-1----:R-:W-:-:S05]  /*d260*/  @P1 IMAD.HI.U32 R7, R5, R7, RZ ;  /* 0x0000000705071227 */ /* 0x002fca00078e00ff */
[----:B---3--:R-:W-:-:S05]  /*d270*/  @P1 SHF.R.U32.HI R6, RZ, R8, R7 ;  /* 0x00000008ff061219 */ /* 0x008fca0000011607 */
        /* <DEDUP_REMOVED lines=8> */
[----:B0-----:R-:W-:Y:S02]  /*d300*/  IMAD.SHL.U32 R20, R11, 0x8, RZ ;  /* 0x000000080b147824 */ /* 0x001fe400078e00ff */
        /* <DEDUP_REMOVED lines=119> */
.L_x_2215:
        /* <DEDUP_REMOVED lines=11> */
.L_x_2101:
        /* <DEDUP_REMOVED lines=18> */
.L_x_2216:
[----:B------:R-:W-:Y:S05]  /*dc50*/  BSYNC B0 ;  /* 0x0000000000007941 */ /* 0x000fea0003800000 */
.L_x_2102:
        /* <DEDUP_REMOVED lines=27> */
[----:B--2---:R-:W-:-:S13]  /*de10*/  ISETP.NE.AND P1, PT, R3, RZ, PT ;  /* 0x000000ff0300720c */ /* 0x004fda0003f25270 */
        /* <DEDUP_REMOVED lines=21> */
[----:B------:R-:W-:-:S06]  /*df70*/  LEA.HI.X R5, R2, UR5, R3, 0x2, P0 ;  /* 0x0000000502057c11 */ /* 0x000fcc00080f1403 */
[----:B------:R0:W5:Y:S03]  /*df80*/  LDG.E R5, desc[UR40][R4.64] ;  /* 0x0000002804057981 */ /* 0x000166000c1e1900 */
.L_x_2110:
[----:B0-----:R-:W-:Y:S01]  /*df90*/  IMAD R4, R6, 0x8, R17 ;  /* 0x0000000806047824 */ /* 0x001fe200078e0211 */
[----:B------:R-:W-:Y:S01]  /*dfa0*/  SHF.L.U32 R2, R10, 0x1f, RZ ;  /* 0x0000001f0a027819 */ /* 0x000fe200000006ff */
[----:B------:R-:W-:Y:S03]  /*dfb0*/  BSSY B3, `(.L_x_2111) ;  /* 0x0000003000037945 */ /* 0x000fe60003800000 */
[----:B------:R-:W0:Y:S02]  /*dfc0*/  SYNCS.PHASECHK.TRANS64.TRYWAIT P0, [R4+URZ+0x16840], R2 ;  /* 0x01684002040075a7 */ /* 0x000e24000800017f */
[----:B0-----:R-:W-:Y:S05]  /*dfd0*/  @!P0 BRA `(.L_x_2112) ;  /* 0x00000040000c8947 */ /* 0x001fea0003800000 */
.L_x_2217:
[----:B------:R-:W-:Y:S05]  /*dfe0*/  BSYNC B3 ;  /* 0x0000000000037941 */ /* 0x000fea0003800000 */
.L_x_2111:
[----:B------:R-:W1:Y:S01]  /*dff0*/  S2R R3, SR_TID.X ;  /* 0x0000000000037919 */ /* 0x000e620000002100 */
[----:B------:R-:W-:Y:S01]  /*e000*/  BSSY B3, `(.L_x_2113) ;  /* 0x000000b000037945 */ /* 0x000fe20003800000 */
[----:B-1----:R-:W-:-:S04]  /*e010*/  LOP3.LUT R3, R3, 0x7f, RZ, 0xc0, !PT ;  /* 0x0000007f03037812 */ /* 0x002fc800078ec0ff */
[----:B------:R-:W-:-:S13]  /*e020*/  ISETP.NE.AND P1, PT, R3, RZ, PT ;  /* 0x000000ff0300720c */ /* 0x000fda0003f25270 */
        /* <DEDUP_REMOVED lines=8> */
.L_x_2114:
[----:B------:R-:W-:Y:S05]  /*e0b0*/  BSYNC B3 ;  /* 0x0000000000037941 */ /* 0x000fea0003800000 */
.L_x_2113:
[----:B------:R-:W-:Y:S01]  /*e0c0*/  IMAD.MOV.U32 R11, RZ, RZ, RZ ;  /* 0x000000ffff0b7224 */ /* 0x000fe200078e00ff */
[----:B------:R-:W-:Y:S01]  /*e0d0*/  UIADD3 UR4, UP0, UR38, 0x370, URZ ;  /* 0x0000037026047890 */ /* 0x000fe2000ff1e03f */
[----:B------:R-:W-:Y:S01]  /*e0e0*/  IMAD R3, R6, 0x4000, R17 ;  /* 0x0000400006037824 */ /* 0x000fe200078e0211 */
[----:B------:R-:W-:Y:S01]  /*e0f0*/  PLOP3.LUT P0, PT, PT, PT, PT, 0x80, 0x0 ;  /* 0x000000000000781c */ /* 0x000fe20003f0f070 */
[----:B0-----:R-:W-:Y:S01]  /*e100*/  VIADD R4, R4, 0x16830 ;  /* 0x0001683004047836 */ /* 0x001fe20000000000 */
[----:B------:R-:W-:Y:S01]  /*e110*/  R2UR UR10, R11 ;  /* 0x000000000b0a72ca */ /* 0x000fe200000e0000 */
[----:B------:R-:W-:Y:S01]  /*e120*/  VIADD R3, R3, 0xe400 ;  /* 0x0000e40003037836 */ /* 0x000fe20000000000 */
[----:B------:R-:W-:Y:S01]  /*e130*/  UIADD3.X UR5, URZ, UR39, URZ, UP0, !UPT ;  /* 0x000000273f057290 */ /* 0x000fe200087fe43f */
[----:B------:R-:W-:Y:S01]  /*e140*/  IMAD R2, R0, 0x80, R26 ;  /* 0x0000008000027824 */ /* 0x000fe200078e021a */
[----:B------:R-:W-:Y:S01]  /*e150*/  UMOV UR6, 0x0 ;  /* 0x0000000000067882 */ /* 0x000fe20000000000 */
[----:B------:R-:W-:-:S10]  /*e160*/  UMOV UR7, 0x14f00000 ;  /* 0x14f0000000077882 */ /* 0x000fd40000000000 */
.L_x_2115:
        /* <DEDUP_REMOVED lines=15> */
.L_x_2218:
[----:B------:R-:W-:Y:S05]  /*e260*/  BSYNC B3 ;  /* 0x0000000000037941 */ /* 0x000fea0003800000 */
.L_x_2116:
        /* <DEDUP_REMOVED lines=12> */
.L_x_2119:
[----:B------:R-:W-:Y:S05]  /*e330*/  BSYNC B3 ;  /* 0x0000000000037941 */ /* 0x000fea0003800000 */
.L_x_2118:
        /* <DEDUP_REMOVED lines=11> */
.L_x_2120:
        /* <DEDUP_REMOVED lines=12> */
.L_x_2109:
[----:B------:R-:W-:Y:S05]  /*e4b0*/  BSYNC B1 ;  /* 0x0000000000017941 */ /* 0x000fea0003800000 */
.L_x_2108:
[----:B------:R-:W2:Y:S01]  /*e4c0*/  LDL.LU R0, [R1+0x18] ;  /* 0x0000180001007983 */ /* 0x000ea20000300800 */
[----:B------:R-:W-:Y:S02]  /*e4d0*/  IMAD.MOV.U32 R28, RZ, RZ, R10 ;  /* 0x000000ffff1c7224 */ /* 0x000fe400078e000a */
[----:B------:R-:W-:Y:S02]  /*e4e0*/  IMAD.MOV.U32 R18, RZ, RZ, R6 ;  /* 0x000000ffff127224 */ /* 0x000fe400078e0006 */
[----:B--2---:R-:W-:-:S07]  /*e4f0*/  VIADD R0, R0, 0xfffffffd ;  /* 0xfffffffd00007836 */ /* 0x004fce0000000000 */
.L_x_2107:
[----:B------:R-:W-:Y:S05]  /*e500*/  BSYNC B2 ;  /* 0x0000000000027941 */ /* 0x000fea0003800000 */
.L_x_2106:
[----:B------:R-:W-:Y:S01]  /*e510*/  VIADD R7, R7, 0xfffffffe ;  /* 0xfffffffe07077836 */ /* 0x000fe20000000000 */
[----:B------:R-:W-:-:S04]  /*e520*/  LOP3.LUT R2, RZ, R9, RZ, 0x33, !PT ;  /* 0x00000009ff027212 */ /* 0x000fc800078e33ff */
[----:B------:R-:W-:-:S13]  /*e530*/  ISETP.NE.AND P0, PT, R7, R2, PT ;  /* 0x000000020700720c */ /* 0x000fda0003f05270 */
[----:B------:R-:W-:Y:S05]  /*e540*/  @!P0 BRA `(.L_x_2105) ;  /* 0x0000000c00a08947 */ /* 0x000fea0003800000 */
[----:B------:R-:W-:-:S07]  /*e550*/  IMAD.MOV.U32 R4, RZ, RZ, R19 ;  /* 0x000000ffff047224 */ /* 0x000fce00078e0013 */
.L_x_2147:
        /* <DEDUP_REMOVED lines=32> */
.L_x_2123:
[----:B------:R-:W-:Y:S01]  /*e760*/  IMAD R2, R6, 0x8, R17 ;  /* 0x0000000806027824 */ /* 0x000fe200078e0211 */
[----:B------:R-:W-:Y:S01]  /*e770*/  SHF.L.U32 R3, R7, 0x1f, RZ ;  /* 0x0000001f07037819 */ /* 0x000fe200000006ff */
[----:B------:R-:W-:Y:S03]  /*e780*/  BSSY B2, `(.L_x_2124) ;  /* 0x0000003000027945 */ /* 0x000fe60003800000 */
[----:B------:R-:W1:Y:S02]  /*e790*/  SYNCS.PHASECHK.TRANS64.TRYWAIT P0, [R2+URZ+0x16840], R3 ;  /* 0x01684003020075a7 */ /* 0x000e64000800017f */
[----:B-1----:R-:W-:Y:S05]  /*e7a0*/  @!P0 BRA `(.L_x_2125) ;  /* 0x0000003800408947 */ /* 0x002fea0003800000 */
.L_x_2219:
[----:B------:R-:W-:Y:S05]  /*e7b0*/  BSYNC B2 ;  /* 0x0000000000027941 */ /* 0x000fea0003800000 */
.L_x_2124:
        /* <DEDUP_REMOVED lines=12> */
.L_x_2127:
[----:B------:R-:W-:Y:S05]  /*e880*/  BSYNC B2 ;  /* 0x0000000000027941 */ /* 0x000fea0003800000 */
.L_x_2126:
        /* <DEDUP_REMOVED lines=11> */
.L_x_2128:
        /* <DEDUP_REMOVED lines=15> */
.L_x_2220:
[----:B------:R-:W-:Y:S05]  /*ea30*/  BSYNC B2 ;  /* 0x0000000000027941 */ /* 0x000fea0003800000 */
.L_x_2129:
        /* <DEDUP_REMOVED lines=11> */
.L_x_2132:
[----:B------:R-:W-:Y:S05]  /*eaf0*/  BSYNC B2 ;  /* 0x0000000000027941 */ /* 0x000fea0003800000 */
.L_x_2131:
        /* <DEDUP_REMOVED lines=10> */
.L_x_2133:
        /* <DEDUP_REMOVED lines=12> */
.L_x_2122:
[----:B------:R-:W-:Y:S05]  /*ec60*/  BSYNC B1 ;  /* 0x0000000000017941 */ /* 0x000fea0003800000 */
.L_x_2121:
        /* <DEDUP_REMOVED lines=32> */
.L_x_2136:
[----:B------:R-:W-:Y:S01]  /*ee70*/  IMAD R2, R18, 0x8, R17 ;  /* 0x0000000812027824 */ /* 0x000fe200078e0211 */
[----:B------:R-:W-:Y:S01]  /*ee80*/  SHF.L.U32 R3, R28, 0x1f, RZ ;  /* 0x0000001f1c037819 */ /* 0x000fe200000006ff */
[----:B------:R-:W-:Y:S03]  /*ee90*/  BSSY B2, `(.L_x_2137) ;  /* 0x0000003000027945 */ /* 0x000fe60003800000 */
[----:B------:R-:W1:Y:S02]  /*eea0*/  SYNCS.PHASECHK.TRANS64.TRYWAIT P0, [R2+URZ+0x16840], R3 ;  /* 0x01684003020075a7 */ /* 0x000e64000800017f */
[----:B-1----:R-:W-:Y:S05]  /*eeb0*/  @!P0 BRA `(.L_x_2138) ;  /* 0x0000003000a48947 */ /* 0x002fea0003800000 */
.L_x_2221:
[----:B------:R-:W-:Y:S05]  /*eec0*/  BSYNC B2 ;  /* 0x0000000000027941 */ /* 0x000fea0003800000 */
.L_x_2137:
        /* <DEDUP_REMOVED lines=12> */
.L_x_2140:
[----:B------:R-:W-:Y:S05]  /*ef90*/  BSYNC B2 ;  /* 0x0000000000027941 */ /* 0x000fea0003800000 */
.L_x_2139:
[----:B------:R-:W-:Y:S01]  /*efa0*/  IMAD.MOV.U32 R5, RZ, RZ, RZ ;  /* 0x000000ffff057224 */ /* 0x000fe200078e00ff */
[----:B------:R-:W-:Y:S01]  /*efb0*/  UIADD3 UR4, UP0, UR38, 0x370, URZ ;  /* 0x0000037026047890 */ /* 0x000fe2000ff1e03f */
[C---:B------:R-:W-:Y:S01]  /*efc0*/  IMAD R11, R18.reuse, 0x4000, R17 ;  /* 0x00004000120b7824 */ /* 0x040fe200078e0211 */
[----:B------:R-:W-:Y:S01]  /*efd0*/  PLOP3.LUT P0, PT, PT, PT, PT, 0x80, 0x0 ;  /* 0x000000000000781c */ /* 0x000fe20003f0f070 */
[----:B-1----:R-:W-:Y:S01]  /*efe0*/  IMAD R3, R18, 0x8, R8 ;  /* 0x0000000812037824 */ /* 0x002fe200078e0208 */
[----:B------:R-:W-:Y:S01]  /*eff0*/  R2UR UR10, R5 ;  /* 0x00000000050a72ca */ /* 0x000fe200000e0000 */
[----:B------:R-:W-:Y:S01]  /*f000*/  VIADD R11, R11, 0xe400 ;  /* 0x0000e4000b0b7836 */ /* 0x000fe20000000000 */
[----:B------:R-:W-:Y:S01]  /*f010*/  UIADD3.X UR5, URZ, UR39, URZ, UP0, !UPT ;  /* 0x000000273f057290 */ /* 0x000fe200087fe43f */
[----:B------:R-:W-:Y:S01]  /*f020*/  VIADD R3, R3, 0x30 ;  /* 0x0000003003037836 */ /* 0x000fe20000000000 */
[----:B------:R-:W-:Y:S01]  /*f030*/  UMOV UR6, 0x0 ;  /* 0x0000000000067882 */ /* 0x000fe20000000000 */
[----:B------:R-:W-:Y:S01]  /*f040*/  IMAD R2, R10, 0x80, R26 ;  /* 0x000000800a027824 */ /* 0x000fe200078e021a */
[----:B------:R-:W-:-:S09]  /*f050*/  UMOV UR7, 0x14f00000 ;  /* 0x14f0000000077882 */ /* 0x000fd20000000000 */
.L_x_2141:
        /* <DEDUP_REMOVED lines=15> */
.L_x_2222:
[----:B------:R-:W-:Y:S05]  /*f150*/  BSYNC B2 ;  /* 0x0000000000027941 */ /* 0x000fea0003800000 */
.L_x_2142:
        /* <DEDUP_REMOVED lines=11> */
.L_x_2145:
[----:B------:R-:W-:Y:S05]  /*f210*/  BSYNC B2 ;  /* 0x0000000000027941 */ /* 0x000fea0003800000 */
.L_x_2144:
        /* <DEDUP_REMOVED lines=10> */
.L_x_2146:
        /* <DEDUP_REMOVED lines=12> */
.L_x_2135:
[----:B------:R-:W-:Y:S05]  /*f380*/  BSYNC B1 ;  /* 0x0000000000017941 */ /* 0x000fea0003800000 */
.L_x_2134:
[----:B------:R-:W2:Y:S01]  /*f390*/  LDL R2, [R1+0x4] ;  /* 0x0000040001027983 */ /* 0x000ea20000100800 */
[----:B------:R-:W-:Y:S01]  /*f3a0*/  VIADD R0, R0, 0xfffffffe ;  /* 0xfffffffe00007836 */ /* 0x000fe20000000000 */
[----:B--2---:R-:W-:-:S13]  /*f3b0*/  ISETP.GT.AND P0, PT, R9, R2, PT ;  /* 0x000000020900720c */ /* 0x004fda0003f04270 */
[----:B------:R-:W-:Y:S05]  /*f3c0*/  @P0 BRA `(.L_x_2147) ;  /* 0xfffffff000640947 */ /* 0x000fea000383ffff */
.L_x_2105:
[----:B------:R-:W-:Y:S05]  /*f3d0*/  BSYNC B0 ;  /* 0x0000000000007941 */ /* 0x000fea0003800000 */
.L_x_2104:
        /* <DEDUP_REMOVED lines=17> */
.L_x_2149:
[----:B------:R-:W-:Y:S05]  /*f4f0*/  BSYNC B0 ;  /* 0x0000000000007941 */ /* 0x000fea0003800000 */
.L_x_2148:
[----:B------:R-:W2:Y:S01]  /*f500*/  LDL.LU R0, [R1] ;  /* 0x0000000001007983 */ /* 0x000ea20000300800 */
[----:B------:R-:W-:Y:S01]  /*f510*/  BSSY B0, `(.L_x_2150) ;  /* 0x0000028000007945 */ /* 0x000fe20003800000 */
[----:B--2---:R-:W-:-:S13]  /*f520*/  ISETP.NE.AND P0, PT, R0, RZ, PT ;  /* 0x000000ff0000720c */ /* 0x004fda0003f05270 */
[----:B------:R-:W-:Y:S05]  /*f530*/  @!P0 BRA `(.L_x_2151) ;  /* 0x0000000000948947 */ /* 0x000fea0003800000 */
[----:B------:R-:W-:Y:S01]  /*f540*/  IMAD R3, R18, 0x8, R17 ;  /* 0x0000000812037824 */ /* 0x000fe200078e0211 */
[----:B------:R-:W-:Y:S01]  /*f550*/  SHF.L.U32 R0, R28, 0x1f, RZ ;  /* 0x0000001f1c007819 */ /* 0x000fe200000006ff */
[----:B------:R-:W-:Y:S01]  /*f560*/  BSSY B1, `(.L_x_2152) ;  /* 0x0000004000017945 */ /* 0x000fe20003800000 */
[----:B------:R-:W-:Y:S02]  /*f570*/  ISETP.NE.AND P1, PT, R6, RZ, PT ;  /* 0x000000ff0600720c */ /* 0x000fe40003f25270 */
[----:B------:R-:W0:Y:S02]  /*f580*/  SYNCS.PHASECHK.TRANS64.TRYWAIT P0, [R3+URZ+0x16860], R0 ;  /* 0x01686000030075a7 */ /* 0x000e24000800017f */
[----:B0-----:R-:W-:Y:S09]  /*f590*/  @!P0 BRA `(.L_x_2153) ;  /* 0x0000002c00148947 */ /* 0x001ff20003800000 */
.L_x_2223:
[----:B------:R-:W-:Y:S05]  /*f5a0*/  BSYNC B1 ;  /* 0x0000000000017941 */ /* 0x000fea0003800000 */
.L_x_2152:
        /* <DEDUP_REMOVED lines=9> */
.L_x_2155:
[----:B------:R-:W-:Y:S05]  /*f640*/  BSYNC B1 ;  /* 0x0000000000017941 */ /* 0x000fea0003800000 */
.L_x_2154:
        /* <DEDUP_REMOVED lines=10> */
.L_x_2156:
        /* <DEDUP_REMOVED lines=10> */
.L_x_2151:
[----:B------:R-:W-:Y:S05]  /*f790*/  BSYNC B0 ;  /* 0x0000000000007941 */ /* 0x000fea0003800000 */
.L_x_2150:
[----:B------:R-:W-:-:S05]  /*f7a0*/  VIADD R18, R18, 0x1 ;  /* 0x0000000112127836 */ /* 0x000fca0000000000 */
[----:B------:R-:W-:-:S04]  /*f7b0*/  ISETP.NE.AND P0, PT, R18, 0x2, PT ;  /* 0x000000021200780c */ /* 0x000fc80003f05270 */
[----:B------:R-:W-:Y:S02]  /*f7c0*/  SEL R3, RZ, 0x1, P0 ;  /* 0x00000001ff037807 */ /* 0x000fe40000000000 */
[----:B------:R-:W-:Y:S02]  /*f7d0*/  SEL R18, R18, RZ, P0 ;  /* 0x000000ff12127207 */ /* 0x000fe40000000000 */
[----:B------:R-:W-:-:S07]  /*f7e0*/  LOP3.LUT R28, R28, R3, RZ, 0x3c, !PT ;  /* 0x000000031c1c7212 */ /* 0x000fce00078e3cff */
.L_x_2086:
[----:B------:R-:W-:Y:S05]  /*f7f0*/  BSYNC B7 ;  /* 0x0000000000077941 */ /* 0x000fea0003800000 */
.L_x_2084:
[----:B------:R-:W2:Y:S02]  /*f800*/  LDL R0, [R1+0x3c] ;  /* 0x00003c0001007983 */ /* 0x000ea40000100800 */
[----:B--2---:R-:W-:-:S13]  /*f810*/  ISETP.NE.AND P0, PT, R0, RZ, PT ;  /* 0x000000ff0000720c */ /* 0x004fda0003f05270 */
[----:B------:R-:W-:Y:S05]  /*f820*/  @!P0 BRA `(.L_x_2157) ;  /* 0x0000000000248947 */ /* 0x000fea0003800000 */
[----:B------:R-:W-:Y:S05]  /*f830*/  WARPSYNC.ALL ;  /* 0x0000000000007948 */ /* 0x000fea0003800000 */
[----:B------:R-:W2:Y:S08]  /*f840*/  S2UR UR5, SR_CgaCtaId ;  /* 0x00000000000579c3 */ /* 0x000eb00000008800 */
[----:B------:R-:W-:Y:S06]  /*f850*/  BAR.SYNC.DEFER_BLOCKING 0x5, 0x200 ;  /* 0x0148000000007b1d */ /* 0x000fec0000010000 */
[----:B------:R-:W-:-:S02]  /*f860*/  UMOV UR4, 0x400 ;  /* 0x0000040000047882 */ /* 0x000fc40000000000 */
[----:B--2---:R-:W-:-:S06]  /*f870*/  ULEA UR4, UR5, UR4, 0x18 ;  /* 0x0000000405047291 */ /* 0x004fcc000f8ec03f */
[----:B------:R-:W-:-:S05]  /*f880*/  IMAD.U32 R17, RZ, RZ, UR4 ;  /* 0x00000004ff117e24 */ /* 0x000fca000f8e00ff */
[----:B------:R2:W4:Y:S01]  /*f890*/  LDS.128 R24, [R17+0x168d0] ;  /* 0x0168d00011187984 */ /* 0x0005220000000c00 */
[----:B------:R-:W-:Y:S06]  /*f8a0*/  BAR.ARV 0x4, 0x200 ;  /* 0x0108000000007b1d */ /* 0x000fec0000002000 */
[----:B------:R-:W-:Y:S05]  /*f8b0*/  BRA `(.L_x_2158) ;  /* 0x0000000c00d47947 */ /* 0x000fea0003800000 */
.L_x_2157:
        /* <DEDUP_REMOVED lines=9> */
[----:B------:R-:W2:Y:S01]  /*f950*/  @!P1 LDC.64 R4, c[0x0][0xc78] ;  /* 0x00031e00ff049b82 */ /* 0x000ea20000000a00 */
[----:B0-----:R-:W-:-:S05]  /*f960*/  @!P1 IMAD.WIDE R2, R9, 0x4, R2 ;  /* 0x0000000409029825 */ /* 0x001fca00078e0202 */
[----:B---3--:R2:W3:Y:S02]  /*f970*/  @!P1 LDG.E R7, desc[UR40][R2.64] ;  /* 0x0000002802079981 */ /* 0x0084e4000c1e1900 */
        /* <DEDUP_REMOVED lines=11> */
[----:B---3--:R-:W-:Y:S02]  /*fa30*/  @!P1 IMAD.MOV.U32 R25, RZ, RZ, R7 ;  /* 0x000000ffff199224 */ /* 0x008fe400078e0007 */
[----:B--2---:R-:W-:Y:S01]  /*fa40*/  @!P1 IMAD.MOV.U32 R5, RZ, RZ, R4 ;  /* 0x000000ffff059224 */ /* 0x004fe200078e0004 */
        /* <DEDUP_REMOVED lines=17> */
[----:B------:R0:W2:Y:S02]  /*fb60*/  SHFL.IDX PT, R14, R3, 0x1f, 0x1f ;  /* 0x03e01f00030e7f89 */ /* 0x0000a400000e0000 */
.L_x_2233:
[----:B------:R-:W-:Y:S02]  /*fb70*/  ULDC UR4, c[0x0][0xc38] ;  /* 0x00030e0000047ab9 */ /* 0x000fe40000000800 */
[----:B------:R-:W-:-:S04]  /*fb80*/  IMAD.U32 R4, RZ, RZ, UR4 ;  /* 0x00000004ff047e24 */ /* 0x000fc8000f8e00ff */
[----:B--2---:R-:W-:-:S04]  /*fb90*/  IMAD R7, R14, R4, RZ ;  /* 0x000000040e077224 */ /* 0x004fc800078e02ff */
[----:B------:R-:W-:-:S05]  /*fba0*/  IMAD.IADD R6, R6, 0x1, R7 ;  /* 0x0000000106067824 */ /* 0x000fca00078e0207 */
[----:B------:R-:W-:-:S13]  /*fbb0*/  ISETP.GT.AND P6, PT, R6, R0, PT ;  /* 0x000000000600720c */ /* 0x000fda0003fc4270 */
[----:B------:R-:W-:Y:S05]  /*fbc0*/  @P6 BRA `(.L_x_2160) ;  /* 0x0000000000a46947 */ /* 0x000fea0003800000 */
.L_x_2163:
[----:B------:R-:W2:Y:S01]  /*fbd0*/  LDC R2, c[0x0][0xc3c] ;  /* 0x00030f00ff027b82 */ /* 0x000ea20000000800 */
[----:B------:R-:W-:-:S05]  /*fbe0*/  VIADD R27, R27, 0x1f ;  /* 0x0000001f1b1b7836 */ /* 0x000fca0000000000 */
[----:B--2---:R-:W-:-:S13]  /*fbf0*/  ISETP.GE.AND P6, PT, R27, R2, PT ;  /* 0x000000021b00720c */ /* 0x004fda0003fc6270 */
[----:B------:R-:W-:Y:S05]  /*fc00*/  @P6 BRA `(.L_x_2161) ;  /* 0x0000000800bc6947 */ /* 0x000fea0003800000 */
[----:B0-----:R-:W0:Y:S01]  /*fc10*/  S2R R3, SR_TID.X ;  /* 0x0000000000037919 */ /* 0x001e220000002100 */
[----:B------:R-:W-:Y:S01]  /*fc20*/  IMAD.MOV.U32 R25, RZ, RZ, RZ ;  /* 0x000000ffff197224 */ /* 0x000fe200078e00ff */
[----:B0-----:R-:W-:-:S05]  /*fc30*/  LOP3.LUT R3, R3, 0x1f, RZ, 0xc0, !PT ;  /* 0x0000001f03037812 */ /* 0x001fca00078ec0ff */
[----:B------:R-:W-:-:S05]  /*fc40*/  IMAD.IADD R7, R27, 0x1, R3 ;  /* 0x000000011b077824 */ /* 0x000fca00078e0203 */
[----:B------:R-:W-:-:S13]  /*fc50*/  ISETP.GE.OR P6, PT, R7, R2, !P0 ;  /* 0x000000020700720c */ /* 0x000fda00047c6670 */
[----:B------:R-:W0:Y:S08]  /*fc60*/  @!P6 LDC.64 R2, c[0x0][0xc80] ;  /* 0x00032000ff02eb82 */ /* 0x000e300000000a00 */
[----:B------:R-:W2:Y:S01]  /*fc70*/  @!P6 LDC.64 R4, c[0x0][0xc78] ;  /* 0x00031e00ff04eb82 */ /* 0x000ea20000000a00 */
[----:B0-----:R-:W-:-:S05]  /*fc80*/  @!P6 IMAD.WIDE R2, R7, 0x4, R2 ;  /* 0x000000040702e825 */ /* 0x001fca00078e0202 */
[----:B------:R2:W3:Y:S02]  /*fc90*/  @!P6 LDG.E R25, desc[UR40][R2.64] ;  /* 0x000000280219e981 */ /* 0x0004e4000c1e1900 */
[----:B--2---:R-:W-:-:S04]  /*fca0*/  @!P6 IMAD.WIDE R2, R7, 0x4, R4 ;  /* 0x000000040702e825 */ /* 0x004fc800078e0204 */
[----:B------:R-:W-:-:S06]  /*fcb0*/  IMAD.MOV.U32 R5, RZ, RZ, RZ ;  /* 0x000000ffff057224 */ /* 0x000fcc00078e00ff */
        /* <DEDUP_REMOVED lines=20> */
.L_x_2241:
[----:B------:R-:W-:Y:S02]  /*fe00*/  ULDC UR4, c[0x0][0xc38] ;  /* 0x00030e0000047ab9 */ /* 0x000fe40000000800 */
[----:B------:R-:W-:-:S04]  /*fe10*/  IMAD.U32 R4, RZ, RZ, UR4 ;  /* 0x00000004ff047e24 */ /* 0x000fc8000f8e00ff */
[----:B--2---:R-:W-:-:S04]  /*fe20*/  IMAD R7, R14, R4, RZ ;  /* 0x000000040e077224 */ /* 0x004fc800078e02ff */
[----:B------:R-:W-:-:S05]  /*fe30*/  IMAD.IADD R6, R7, 0x1, R6 ;  /* 0x0000000107067824 */ /* 0x000fca00078e0206 */
[----:B------:R-:W-:-:S13]  /*fe40*/  ISETP.GT.AND P6, PT, R6, R0, PT ;  /* 0x000000000600720c */ /* 0x000fda0003fc4270 */
[----:B------:R-:W-:Y:S05]  /*fe50*/  @!P6 BRA `(.L_x_2163) ;  /* 0xfffffffc005ce947 */ /* 0x000fea000383ffff */
.L_x_2160:
[----:B------:R-:W-:Y:S01]  /*fe60*/  IMAD.IADD R7, R6, 0x1, -R7 ;  /* 0x0000000106077824 */ /* 0x000fe200078e0a07 */
[----:B------:R-:W-:-:S03]  /*fe70*/  UMOV UR4, 0xffffffff ;  /* 0xffffffff00047882 */ /* 0x000fc60000000000 */
[----:B------:R-:W-:-:S05]  /*fe80*/  IMAD R9, R3, R4, R7 ;  /* 0x0000000403097224 */ /* 0x000fca00078e0207 */
[----:B------:R-:W-:Y:S01]  /*fe90*/  ISETP.GT.AND P6, PT, R9, R0, PT ;  /* 0x000000000900720c */ /* 0x000fe20003fc4270 */
[----:B------:R-:W-:-:S12]  /*fea0*/  BRA.DIV UR4, `(.L_x_2164) ;  /* 0x0000002a04d47947 */ /* 0x000fd8000b800000 */
[----:B------:R-:W-:-:S04]  /*feb0*/  VOTE.ANY R2, PT, !P6 ;  /* 0x0000000000027806 */ /* 0x000fc800070e0100 */
[----:B------:R-:W2:Y:S02]  /*fec0*/  POPC R12, R2 ;  /* 0x00000002000c7309 */ /* 0x000ea40000000000 */
[----:B--2---:R2:W3:Y:S01]  /*fed0*/  SHFL.IDX PT, R25, R25, R12, 0x1f ;  /* 0x00001f0c19197589 */ /* 0x0044e200000e0000 */
[----:B------:R-:W-:-:S03]  /*fee0*/  IMAD.IADD R27, R12, 0x1, R27 ;  /* 0x000000010c1b7824 */ /* 0x000fc600078e021b */
[----:B------:R2:W4:Y:S04]  /*fef0*/  SHFL.IDX PT, R5, R5, R12, 0x1f ;  /* 0x00001f0c05057589 */ /* 0x00052800000e0000 */
.L_x_2246:
[----:B------:R-:W-:-:S13]  /*ff00*/  ISETP.NE.AND P0, PT, R2, RZ, PT ;  /* 0x000000ff0200720c */ /* 0x000fda0003f05270 */
[----:B------:R-:W-:Y:S05]  /*ff10*/  @!P0 BRA `(.L_x_2165) ;  /* 0x0000000000108947 */ /* 0x000fea0003800000 */
[----:B------:R-:W-:Y:S01]  /*ff20*/  UMOV UR4, 0xffffffff ;  /* 0xffffffff00047882 */ /* 0x000fe20000000000 */
[----:B--2---:R-:W-:Y:S02]  /*ff30*/  VIADD R12, R12, 0xffffffff ;  /* 0xffffffff0c0c7836 */ /* 0x004fe40000000000 */
[----:B------:R-:W-:Y:S05]  /*ff40*/  BRA.DIV UR4, `(.L_x_2166) ;  /* 0x0000002e04087947 */ /* 0x000fea000b800000 */
[----:B------:R2:W0:Y:S02]  /*ff50*/  SHFL.IDX PT, R24, R3, R12, 0x1f ;  /* 0x00001f0c03187589 */ /* 0x00042400000e0000 */
.L_x_2165:
[----:B----4-:R-:W-:Y:S01]  /*ff60*/  ISETP.NE.AND P0, PT, R5, 0x1, PT ;  /* 0x000000010500780c */ /* 0x010fe20003f05270 */
[----:B0-----:R-:W-:-:S04]  /*ff70*/  IMAD R24, R24, R4, R7 ;  /* 0x0000000418187224 */ /* 0x001fc800078e0207 */
[----:B------:R-:W-:-:S08]  /*ff80*/  IMAD.IADD R0, R0, 0x1, -R24 ;  /* 0x0000000100007824 */ /* 0x000fd000078e0a18 */
[----:B------:R-:W-:Y:S05]  /*ff90*/  @!P0 BRA `(.L_x_2167) ;  /* 0x0000000000dc8947 */ /* 0x000fea0003800000 */
[----:B---3--:R-:W-:Y:S02]  /*ffa0*/  IABS R4, R25 ;  /* 0x0000001900047213 */ /* 0x008fe40000000000 */
[----:B------:R-:W-:Y:S02]  /*ffb0*/  IABS R6, R5 ;  /* 0x0000000500067213 */ /* 0x000fe40000000000 */
[----:B------:R-:W0:Y:S08]  /*ffc0*/  I2F.RP R7, R4 ;  /* 0x0000000400077306 */ /* 0x000e300000209400 */
[----:B------:R-:W3:Y:S08]  /*ffd0*/  I2F.RP R8, R6 ;  /* 0x0000000600087306 */ /* 0x000ef00000209400 */
[----:B0-----:R-:W0:Y:S08]  /*ffe0*/  MUFU.RCP R7, R7 ;  /* 0x0000000700077308 */ /* 0x001e300000001000 */
[----:B---3--:R-:W-:Y:S01]  /*fff0*/  MUFU.RCP R8, R8 ;  /* 0x0000000800087308 */ /* 0x008fe20000001000 */
[----:B0-----:R-:W-:Y:S01]  /*10000*/  VIADD R2, R7, 0xffffffe ;  /* 0x0ffffffe07027836 */ /* 0x001fe20000000000 */
[----:B------:R-:W-:-:S06]  /*10010*/  IABS R7, R25 ;  /* 0x0000001900077213 */ /* 0x000fcc0000000000 */
[----:B--2---:R0:W2:Y:S02]  /*10020*/  F2I.FTZ.U32.TRUNC.NTZ R3, R2 ;  /* 0x0000000200037305 */ /* 0x0040a4000021f000 */
[----:B0-----:R-:W-:Y:S02]  /*10030*/  IMAD.MOV.U32 R2, RZ, RZ, RZ ;  /* 0x000000ffff027224 */ /* 0x001fe400078e00ff */
[----:B--2---:R-:W-:-:S04]  /*10040*/  IMAD.MOV R9, RZ, RZ, -R3 ;  /* 0x000000ffff097224 */ /* 0x004fc800078e0a03 */
[----:B------:R-:W-:-:S04]  /*10050*/  IMAD R9, R9, R4, RZ ;  /* 0x0000000409097224 */ /* 0x000fc800078e02ff */
[----:B------:R-:W-:Y:S01]  /*10060*/  IMAD.HI.U32 R3, R3, R9, R2 ;  /* 0x0000000903037227 */ /* 0x000fe200078e0002 */
[----:B------:R-:W-:-:S03]  /*10070*/  IABS R2, R0 ;  /* 0x0000000000027213 */ /* 0x000fc60000000000 */
[----:B------:R-:W-:Y:S02]  /*10080*/  IMAD.MOV R9, RZ, RZ, -R7 ;  /* 0x000000ffff097224 */ /* 0x000fe400078e0a07 */
[----:B------:R-:W-:-:S04]  /*10090*/  IMAD.HI.U32 R7, R3, R2, RZ ;  /* 0x0000000203077227 */ /* 0x000fc800078e00ff */
[----:B------:R-:W-:Y:S02]  /*100a0*/  IMAD R9, R7, R9, R2 ;  /* 0x0000000907097224 */ /* 0x000fe400078e0202 */
[----:B------:R-:W-:Y:S02]  /*100b0*/  VIADD R3, R8, 0xffffffe ;  /* 0x0ffffffe08037836 */ /* 0x000fe40000000000 */
[----:B------:R-:W-:Y:S01]  /*100c0*/  IMAD.MOV.U32 R2, RZ, RZ, RZ ;  /* 0x000000ffff027224 */ /* 0x000fe200078e00ff */
[----:B------:R-:W-:-:S03]  /*100d0*/  ISETP.GT.U32.AND P1, PT, R4, R9, PT ;  /* 0x000000090400720c */ /* 0x000fc60003f24070 */
[----:B------:R-:W0:Y:S10]  /*100e0*/  F2I.FTZ.U32.TRUNC.NTZ R3, R3 ;  /* 0x0000000300037305 */ /* 0x000e34000021f000 */
[----:B------:R-:W-:-:S02]  /*100f0*/  @!P1 IMAD.IADD R9, R9, 0x1, -R4 ;  /* 0x0000000109099824 */ /* 0x000fc400078e0a04 */
[----:B------:R-:W-:Y:S01]  /*10100*/  @!P1 VIADD R7, R7, 0x1 ;  /* 0x0000000107079836 */ /* 0x000fe20000000000 */
[----:B------:R-:W-:Y:S02]  /*10110*/  ISETP.NE.AND P1, PT, R25, RZ, PT ;  /* 0x000000ff1900720c */ /* 0x000fe40003f25270 */
[----:B------:R-:W-:Y:S01]  /*10120*/  ISETP.GE.U32.AND P0, PT, R9, R4, PT ;  /* 0x000000040900720c */ /* 0x000fe20003f06070 */
[----:B0-----:R-:W-:-:S04]  /*10130*/  IMAD.MOV R9, RZ, RZ, -R3 ;  /* 0x000000ffff097224 */ /* 0x001fc800078e0a03 */
[----:B------:R-:W-:-:S04]  /*10140*/  IMAD R9, R9, R6, RZ ;  /* 0x0000000609097224 */ /* 0x000fc800078e02ff */
[----:B------:R-:W-:Y:S01]  /*10150*/  IMAD.HI.U32 R4, R3, R9, R2 ;  /* 0x0000000903047227 */ /* 0x000fe200078e0002 */
[----:B------:R-:W-:-:S03]  /*10160*/  LOP3.LUT R2, R0, R25, RZ, 0x3c, !PT ;  /* 0x0000001900027212 */ /* 0x000fc600078e3cff */
[----:B------:R-:W-:Y:S01]  /*10170*/  @P0 VIADD R7, R7, 0x1 ;  /* 0x0000000107070836 */ /* 0x000fe20000000000 */
[----:B------:R-:W-:Y:S02]  /*10180*/  ISETP.GE.AND P2, PT, R2, RZ, PT ;  /* 0x000000ff0200720c */ /* 0x000fe40003f46270 */
[----:B------:R-:W-:-:S05]  /*10190*/  IABS R2, R5 ;  /* 0x0000000500027213 */ /* 0x000fca0000000000 */
[----:B------:R-:W-:-:S06]  /*101a0*/  IMAD.MOV R2, RZ, RZ, -R2 ;  /* 0x000000ffff027224 */ /* 0x000fcc00078e0a02 */
[----:B------:R-:W-:Y:S01]  /*101b0*/  @!P2 IMAD.MOV R7, RZ, RZ, -R7 ;  /* 0x000000ffff07a224 */ /* 0x000fe200078e0a07 */
[----:B------:R-:W-:-:S04]  /*101c0*/  @!P1 LOP3.LUT R7, RZ, R25, RZ, 0x33, !PT ;  /* 0x00000019ff079212 */ /* 0x000fc800078e33ff */
[----:B------:R-:W-:-:S05]  /*101d0*/  IABS R3, R7 ;  /* 0x0000000700037213 */ /* 0x000fca0000000000 */
        /* <DEDUP_REMOVED lines=9> */
[----:B------:R-:W-:-:S04]  /*10270*/  IMAD.MOV R3, RZ, RZ, -R7 ;  /* 0x000000ffff037224 */ /* 0x000fc800078e0a07 */
[----:B------:R-:W-:-:S08]  /*10280*/  IMAD R3, R25, R3, R0 ;  /* 0x0000000319037224 */ /* 0x000fd000078e0200 */
[----:B------:R-:W-:-:S04]  /*10290*/  @P0 VIADD R4, R4, 0x1 ;  /* 0x0000000104040836 */ /* 0x000fc80000000000 */
[----:B------:R-:W-:Y:S01]  /*102a0*/  @!P2 IMAD.MOV R4, RZ, RZ, -R4 ;  /* 0x000000ffff04a224 */ /* 0x000fe200078e0a04 */
[----:B------:R-:W-:-:S05]  /*102b0*/  @!P1 LOP3.LUT R4, RZ, R5, RZ, 0x33, !PT ;  /* 0x00000005ff049212 */ /* 0x000fca00078e33ff */
[--C-:B------:R-:W-:Y:S02]  /*102c0*/  IMAD.MOV R2, RZ, RZ, -R4.reuse ;  /* 0x000000ffff027224 */ /* 0x100fe400078e0a04 */
[C---:B------:R-:W-:Y:S02]  /*102d0*/  IMAD R4, R5.reuse, 0x1000000, R4 ;  /* 0x0100000005047824 */ /* 0x040fe400078e0204 */
[----:B------:R-:W-:-:S04]  /*102e0*/  IMAD R5, R5, R2, R7 ;  /* 0x0000000205057224 */ /* 0x000fc800078e0207 */
[----:B------:R-:W-:Y:S01]  /*102f0*/  IMAD R26, R5, 0x10000, R4 ;  /* 0x00010000051a7824 */ /* 0x000fe200078e0204 */
[----:B------:R-:W-:Y:S06]  /*10300*/  BRA `(.L_x_2168) ;  /* 0x0000000000f07947 */ /* 0x000fec0003800000 */
.L_x_2167:
[----:B--2---:R-:W0:Y:S02]  /*10310*/  LDC.64 R2, c[0x0][0xc90] ;  /* 0x00032400ff027b82 */ /* 0x004e240000000a00 */
[----:B0-----:R-:W-:-:S05]  /*10320*/  IMAD.WIDE R2, R27, 0x4, R2 ;  /* 0x000000041b027825 */ /* 0x001fca00078e0202 */
[----:B------:R0:W3:Y:S02]  /*10330*/  LDG.E R6, desc[UR40][R2.64] ;  /* 0x0000002802067981 */ /* 0x0000e4000c1e1900 */
[----:B0-----:R-:W-:Y:S02]  /*10340*/  IMAD.MOV.U32 R2, RZ, RZ, RZ ;  /* 0x000000ffff027224 */ /* 0x001fe400078e00ff */
[----:B---3--:R-:W-:-:S05]  /*10350*/  IMAD R5, R25, R6, RZ ;  /* 0x0000000619057224 */ /* 0x008fca00078e02ff */
[----:B------:R-:W-:-:S04]  /*10360*/  IABS R7, R5 ;  /* 0x0000000500077213 */ /* 0x000fc80000000000 */
[----:B------:R-:W0:Y:S08]  /*10370*/  I2F.RP R8, R7 ;  /* 0x0000000700087306 */ /* 0x000e300000209400 */
[----:B0-----:R-:W0:Y:S02]  /*10380*/  MUFU.RCP R8, R8 ;  /* 0x0000000800087308 */ /* 0x001e240000001000 */
[----:B0-----:R-:W-:-:S06]  /*10390*/  VIADD R9, R8, 0xffffffe ;  /* 0x0ffffffe08097836 */ /* 0x001fcc0000000000 */
[----:B------:R-:W1:Y:S02]  /*103a0*/  F2I.FTZ.U32.TRUNC.NTZ R3, R9 ;  /* 0x0000000900037305 */ /* 0x000e64000021f000 */
[----:B-1----:R-:W-:-:S04]  /*103b0*/  IMAD.MOV R10, RZ, RZ, -R3 ;  /* 0x000000ffff0a7224 */ /* 0x002fc800078e0a03 */
        /* <DEDUP_REMOVED lines=49> */
.L_x_2168:
[----:B------:R-:W-:-:S05]  /*106d0*/  LOP3.LUT R0, RZ, R3, RZ, 0x33, !PT ;  /* 0x00000003ff007212 */ /* 0x000fca00078e33ff */
[----:B------:R-:W-:Y:S01]  /*106e0*/  IMAD.IADD R25, R25, 0x1, R0 ;  /* 0x0000000119197824 */ /* 0x000fe200078e0200 */
[----:B------:R-:W-:Y:S06]  /*106f0*/  BRA `(.L_x_2169) ;  /* 0x00000000001c7947 */ /* 0x000fec0003800000 */
.L_x_2161:
[----:B------:R-:W-:Y:S01]  /*10700*/  UMOV UR4, URZ ;  /* 0x0000003f00047c82 */ /* 0x000fe20008000000 */
[----:B------:R-:W-:Y:S01]  /*10710*/  UMOV UR5, URZ ;  /* 0x0000003f00057c82 */ /* 0x000fe20008000000 */
[----:B------:R-:W-:Y:S01]  /*10720*/  ULDC UR6, c[0x0][0xc3c] ;  /* 0x00030f0000067ab9 */ /* 0x000fe20000000800 */
[----:B------:R-:W-:Y:S02]  /*10730*/  IMAD.MOV.U32 R24, RZ, RZ, R0 ;  /* 0x000000ffff187224 */ /* 0x000fe400078e0000 */
[----:B------:R-:W-:Y:S02]  /*10740*/  IMAD.U32 R25, RZ, RZ, UR4 ;  /* 0x00000004ff197e24 */ /* 0x000fe4000f8e00ff */
[----:B------:R-:W-:Y:S02]  /*10750*/  IMAD.U32 R26, RZ, RZ, UR5 ;  /* 0x00000005ff1a7e24 */ /* 0x000fe4000f8e00ff */
[----:B------:R-:W-:-:S07]  /*10760*/  IMAD.U32 R27, RZ, RZ, UR6 ;  /* 0x00000006ff1b7e24 */ /* 0x000fce000f8e00ff */
.L_x_2169:
        /* <DEDUP_REMOVED lines=10> */
.L_x_2158:
[----:B------:R-:W-:Y:S02]  /*10810*/  ULDC UR4, c[0x0][0xc3c] ;  /* 0x00030f0000047ab9 */ /* 0x000fe40000000800 */
[----:B----4-:R-:W-:-:S13]  /*10820*/  ISETP.GE.AND P0, PT, R27, UR4, PT ;  /* 0x000000041b007c0c */ /* 0x010fda000bf06270 */
[----:B------:R-:W-:Y:S05]  /*10830*/  @!P0 BRA `(.L_x_2170) ;  /* 0xffffffb000748947 */ /* 0x000fea000383ffff */
[----:B------:R-:W-:Y:S05]  /*10840*/  BSYNC B8 ;  /* 0x0000000000087941 */ /* 0x000fea0003800000 */
.L_x_2078:
[----:B0-----:R-:W4:Y:S01]  /*10850*/  LDL.LU R0, [R1+0x28] ;  /* 0x0000280001007983 */ /* 0x001f220000300800 */
[----:B------:R-:W-:Y:S01]  /*10860*/  BSSY B0, `(.L_x_2171) ;  /* 0x000000b000007945 */ /* 0x000fe20003800000 */
[----:B------:R-:W0:Y:S01]  /*10870*/  S2R R5, SR_CgaCtaId ;  /* 0x0000000000057919 */ /* 0x000e220000008800 */
[----:B----4-:R-:W-:-:S05]  /*10880*/  VIADD R0, R0, 0x1 ;  /* 0x0000000100007836 */ /* 0x010fca0000000000 */
        /* <DEDUP_REMOVED lines=8> */
.L_x_2249:
[----:B------:R-:W-:Y:S05]  /*10910*/  BSYNC B0 ;  /* 0x0000000000007941 */ /* 0x000fea0003800000 */
.L_x_2171:
[----:B------:R-:W-:-:S03]  /*10920*/  UMOV UR4, 0xffffffff ;  /* 0xffffffff00047882 */ /* 0x000fc60000000000 */
[----:B------:R-:W-:Y:S05]  /*10930*/  BRA.DIV UR4, `(.L_x_2173) ;  /* 0x0000002204c87947 */ /* 0x000fea000b800000 */
[----:B0-----:R-:W0:Y:S02]  /*10940*/  S2R R0, SR_TID.X ;  /* 0x0000000000007919 */ /* 0x001e240000002100 */
[----:B0-----:R-:W-:-:S04]  /*10950*/  SHF.R.U32.HI R0, RZ, 0x5, R0 ;  /* 0x00000005ff007819 */ /* 0x001fc80000011600 */
[----:B------:R-:W-:-:S05]  /*10960*/  LOP3.LUT R0, R0, 0x3, RZ, 0xc0, !PT ;  /* 0x0000000300007812 */ /* 0x000fca00078ec0ff */
[----:B------:R0:W4:Y:S02]  /*10970*/  SHFL.IDX PT, R14, R0, RZ, 0x1f ;  /* 0x00001fff000e7589 */ /* 0x00012400000e0000 */
.L_x_2252:
[----:B----4-:R-:W-:Y:S01]  /*10980*/  ISETP.NE.AND P0, PT, R14, RZ, PT ;  /* 0x000000ff0e00720c */ /* 0x010fe20003f05270 */
[----:B------:R-:W-:-:S12]  /*10990*/  BSSY B0, `(.L_x_2174) ;  /* 0x0000024000007945 */ /* 0x000fd80003800000 */
[----:B------:R-:W-:Y:S05]  /*109a0*/  @P0 BRA `(.L_x_2175) ;  /* 0x0000000000880947 */ /* 0x000fea0003800000 */
[----:B------:R-:W-:-:S03]  /*109b0*/  UMOV UR4, 0xffffffff ;  /* 0xffffffff00047882 */ /* 0x000fc60000000000 */
[----:B------:R-:W-:Y:S05]  /*109c0*/  BRA.DIV UR4, `(.L_x_2176) ;  /* 0x0000002204d87947 */ /* 0x000fea000b800000 */
[----:B------:R-:W-:-:S13]  /*109d0*/  ELECT P6, URZ, PT ;  /* 0x00000000003f782f */ /* 0x000fda00038c0000 */
.L_x_2255:
[----:B------:R-:W-:Y:S05]  /*109e0*/  @!P6 BRA `(.L_x_2175) ;  /* 0x000000000078e947 */ /* 0x000fea0003800000 */
[----:B0-----:R-:W4:Y:S02]  /*109f0*/  LDL.LU R0, [R1+0x40] ;  /* 0x0000400001007983 */ /* 0x001f240000300800 */
[----:B----4-:R-:W-:-:S04]  /*10a00*/  LOP3.LUT R0, R0, 0x2, RZ, 0xfc, !PT ;  /* 0x0000000200007812 */ /* 0x010fc800078efcff */
[----:B------:R-:W-:-:S13]  /*10a10*/  ISETP.NE.AND P2, PT, R0, 0x3, PT ;  /* 0x000000030000780c */ /* 0x000fda0003f45270 */
[----:B------:R-:W-:Y:S05]  /*10a20*/  @!P2 BRA `(.L_x_2177) ;  /* 0x000000000004a947 */ /* 0x000fea0003800000 */
[----:B------:R-:W-:Y:S01]  /*10a30*/  BPT.TRAP 0x1 ;  /* 0x000000040000795c */ /* 0x000fe20000300000 */
.L_x_2177:
[----:B------:R-:W-:Y:S01]  /*10a40*/  VIADD R3, R9, 0x16840 ;  /* 0x0001684009037836 */ /* 0x000fe20000000000 */
[----:B------:R-:W-:Y:S01]  /*10a50*/  SHF.L.U32 R2, R28, 0x1f, RZ ;  /* 0x0000001f1c027819 */ /* 0x000fe200000006ff */
[C---:B------:R-:W-:Y:S02]  /*10a60*/  VIADD R0, R18.reuse, 0x1 ;  /* 0x0000000112007836 */ /* 0x040fe40000000000 */
[----:B---3--:R-:W-:-:S03]  /*10a70*/  IMAD R7, R18, 0x8, R3 ;  /* 0x0000000812077824 */ /* 0x008fc600078e0203 */
        /* <DEDUP_REMOVED lines=8> */
.L_x_2256:
[----:B------:R-:W3:Y:S02]  /*10b00*/  SYNCS.PHASECHK.TRANS64.TRYWAIT P0, [R3+URZ], R0 ;  /* 0x00000000030075a7 */ /* 0x000ee4000800017f */
[----:B---3--:R-:W-:Y:S05]  /*10b10*/  @!P0 BRA `(.L_x_2179) ;  /* 0x0000002000b88947 */ /* 0x008fea0003800000 */
.L_x_2257:
[----:B------:R-:W-:Y:S05]  /*10b20*/  @!P2 BRA `(.L_x_2180) ;  /* 0x000000000004a947 */ /* 0x000fea0003800000 */
[----:B------:R-:W-:Y:S01]  /*10b30*/  BPT.TRAP 0x1 ;  /* 0x000000040000795c */ /* 0x000fe20000300000 */
.L_x_2180:
[----:B---3--:R-:W-:-:S04]  /*10b40*/  VIADD R3, R9, 0x16860 ;  /* 0x0001686009037836 */ /* 0x008fc80000000000 */
[----:B------:R-:W-:-:S04]  /*10b50*/  IMAD R5, R18, 0x8, R3 ;  /* 0x0000000812057824 */ /* 0x000fc800078e0203 */
[----:B------:R-:W3:Y:S02]  /*10b60*/  SYNCS.PHASECHK.TRANS64.TRYWAIT P0, [R5+URZ], R2 ;  /* 0x00000002050075a7 */ /* 0x000ee4000800017f */
[----:B---3--:R-:W-:Y:S05]  /*10b70*/  @!P0 BRA `(.L_x_2181) ;  /* 0x0000002000b48947 */ /* 0x008fea0003800000 */
.L_x_2258:
[----:B------:R-:W-:-:S07]  /*10b80*/  IMAD R3, R4, 0x8, R3 ;  /* 0x0000000804037824 */ /* 0x000fce00078e0203 */
.L_x_2182:
[----:B----4-:R4:W0:Y:S02]  /*10b90*/  SYNCS.PHASECHK.TRANS64.TRYWAIT P0, [R3+URZ], R0 ;  /* 0x00000000030075a7 */ /* 0x010824000800017f */
[----:B0-----:R-:W-:Y:S05]  /*10ba0*/  @!P0 NANOSLEEP.SYNCS 0x989680 ;  /* 0x009896800000895d */ /* 0x001fea0003900000 */
[----:B------:R-:W0:Y:S02]  /*10bb0*/  @!P0 SYNCS.PHASECHK.TRANS64 P0, [R3+URZ], R0 ;  /* 0x00000000030085a7 */ /* 0x000e24000800007f */
[----:B0-----:R-:W-:Y:S05]  /*10bc0*/  @!P0 BRA `(.L_x_2182) ;  /* 0xfffffffc00f08947 */ /* 0x001fea000383ffff */
.L_x_2175:
[----:B------:R-:W-:Y:S05]  /*10bd0*/  BSYNC B0 ;  /* 0x0000000000007941 */ /* 0x000fea0003800000 */
.L_x_2174:
[----:B------:R-:W-:Y:S05]  /*10be0*/  EXIT ;  /* 0x000000000000794d */ /* 0x000fea0003800000 */
.L_x_2029:
[----:B0-----:R-:W-:-:S04]  /*10bf0*/  IMAD.U32 R3, RZ, RZ, UR38 ;  /* 0x00000026ff037e24 */ /* 0x001fc8000f8e00ff */
[----:B------:R0:W1:Y:S03]  /*10c00*/  SYNCS.PHASECHK.TRANS64.TRYWAIT P1, [R3+URZ+0x16800], R0 ;  /* 0x01680000030075a7 */ /* 0x000066000802017f */
[----:B-1----:R-:W-:Y:S05]  /*10c10*/  @!P1 NANOSLEEP.SYNCS 0x989680 ;  /* 0x009896800000995d */ /* 0x002fea0003900000 */
[----:B------:R-:W1:Y:S02]  /*10c20*/  @!P1 SYNCS.PHASECHK.TRANS64 P1, [R3+URZ+0x16800], R0 ;  /* 0x01680000030095a7 */ /* 0x000e64000802007f */
[----:B-1----:R-:W-:Y:S05]  /*10c30*/  @!P1 BRA `(.L_x_2029) ;  /* 0xfffffffc00ec9947 */ /* 0x002fea000383ffff */
[----:B------:R-:W-:Y:S05]  /*10c40*/  BRA `(.L_x_2183) ;  /* 0xffffff0c00787947 */ /* 0x000fea000383ffff */
.L_x_2033:
[----:B-1----:R1:W2:Y:S02]  /*10c50*/  SYNCS.PHASECHK.TRANS64.TRYWAIT P2, [R3+URZ+0x16830], R0 ;  /* 0x01683000030075a7 */ /* 0x0022a4000804017f */
[----:B--2---:R-:W-:Y:S05]  /*10c60*/  @!P2 NANOSLEEP.SYNCS 0x989680 ;  /* 0x009896800000a95d */ /* 0x004fea0003900000 */
[----:B------:R-:W2:Y:S02]  /*10c70*/  @!P2 SYNCS.PHASECHK.TRANS64 P2, [R3+URZ+0x16830], R0 ;  /* 0x016830000300a5a7 */ /* 0x000ea4000804007f */
[----:B--2---:R-:W-:Y:S05]  /*10c80*/  @!P2 BRA `(.L_x_2033) ;  /* 0xfffffffc00f0a947 */ /* 0x004fea000383ffff */
[----:B------:R-:W-:Y:S05]  /*10c90*/  BRA `(.L_x_2032) ;  /* 0xffffff0c009c7947 */ /* 0x000fea000383ffff */
.L_x_2038:
[----:B-1----:R-:W-:-:S04]  /*10ca0*/  IMAD.U32 R11, RZ, RZ, UR10 ;  /* 0x0000000aff0b7e24 */ /* 0x002fc8000f8e00ff */
[----:B------:R1:W2:Y:S03]  /*10cb0*/  SYNCS.PHASECHK.TRANS64.TRYWAIT P3, [R11+URZ+0x16830], R0 ;  /* 0x016830000b0075a7 */ /* 0x0002a6000806017f */
[----:B--2---:R-:W-:Y:S05]  /*10cc0*/  @!P3 NANOSLEEP.SYNCS 0x989680 ;  /* 0x009896800000b95d */ /* 0x004fea0003900000 */
[----:B------:R-:W2:Y:S02]  /*10cd0*/  @!P3 SYNCS.PHASECHK.TRANS64 P3, [R11+URZ+0x16830], R0 ;  /* 0x016830000b00b5a7 */ /* 0x000ea4000806007f */
[----:B--2---:R-:W-:Y:S05]  /*10ce0*/  @!P3 BRA `(.L_x_2038) ;  /* 0xfffffffc00ecb947 */ /* 0x004fea000383ffff */
[----:B------:R-:W-:Y:S05]  /*10cf0*/  BRA `(.L_x_2035) ;  /* 0xffffff2c00d47947 */ /* 0x000fea000383ffff */
.L_x_2042:
[----:B-1----:R-:W-:-:S04]  /*10d00*/  IMAD.U32 R2, RZ, RZ, UR10 ;  /* 0x0000000aff027e24 */ /* 0x002fc8000f8e00ff */
[----:B------:R1:W2:Y:S03]  /*10d10*/  SYNCS.PHASECHK.TRANS64.TRYWAIT P3, [R2+URZ+0x16850], R0 ;  /* 0x01685000020075a7 */ /* 0x0002a6000806017f */
[----:B--2---:R-:W-:Y:S05]  /*10d20*/  @!P3 NANOSLEEP.SYNCS 0x989680 ;  /* 0x009896800000b95d */ /* 0x004fea0003900000 */
[----:B------:R-:W2:Y:S02]  /*10d30*/  @!P3 SYNCS.PHASECHK.TRANS64 P3, [R2+URZ+0x16850], R0 ;  /* 0x016850000200b5a7 */ /* 0x000ea4000806007f */
[----:B--2---:R-:W-:Y:S05]  /*10d40*/  @!P3 BRA `(.L_x_2042) ;  /* 0xfffffffc00ecb947 */ /* 0x004fea000383ffff */
[----:B------:R-:W-:Y:S05]  /*10d50*/  BRA `(.L_x_2039) ;  /* 0xffffff3000547947 */ /* 0x000fea000383ffff */
.L_x_2048:
[----:B-1----:R-:W-:-:S04]  /*10d60*/  IMAD.U32 R7, RZ, RZ, UR10 ;  /* 0x0000000aff077e24 */ /* 0x002fc8000f8e00ff */
[----:B------:R1:W2:Y:S03]  /*10d70*/  SYNCS.PHASECHK.TRANS64.TRYWAIT P2, [R7+URZ+0x16830], R0 ;  /* 0x01683000070075a7 */ /* 0x0002a6000804017f */
[----:B--2---:R-:W-:Y:S05]  /*10d80*/  @!P2 NANOSLEEP.SYNCS 0x989680 ;  /* 0x009896800000a95d */ /* 0x004fea0003900000 */
[----:B------:R-:W2:Y:S02]  /*10d90*/  @!P2 SYNCS.PHASECHK.TRANS64 P2, [R7+URZ+0x16830], R0 ;  /* 0x016830000700a5a7 */ /* 0x000ea4000804007f */
[----:B--2---:R-:W-:Y:S05]  /*10da0*/  @!P2 BRA `(.L_x_2048) ;  /* 0xfffffffc00eca947 */ /* 0x004fea000383ffff */
[----:B------:R-:W-:Y:S05]  /*10db0*/  BRA `(.L_x_2045) ;  /* 0xffffff5400347947 */ /* 0x000fea000383ffff */
.L_x_2052:
[----:B-1----:R-:W-:-:S04]  /*10dc0*/  IMAD.U32 R2, RZ, RZ, UR10 ;  /* 0x0000000aff027e24 */ /* 0x002fc8000f8e00ff */
[----:B------:R1:W2:Y:S03]  /*10dd0*/  SYNCS.PHASECHK.TRANS64.TRYWAIT P2, [R2+URZ+0x16850], R0 ;  /* 0x01685000020075a7 */ /* 0x0002a6000804017f */
[----:B--2---:R-:W-:Y:S05]  /*10de0*/  @!P2 NANOSLEEP.SYNCS 0x989680 ;  /* 0x009896800000a95d */ /* 0x004fea0003900000 */
[----:B------:R-:W2:Y:S02]  /*10df0*/  @!P2 SYNCS.PHASECHK.TRANS64 P2, [R2+URZ+0x16850], R0 ;  /* 0x016850000200a5a7 */ /* 0x000ea4000804007f */
[----:B--2---:R-:W-:Y:S05]  /*10e00*/  @!P2 BRA `(.L_x_2052) ;  /* 0xfffffffc00eca947 */ /* 0x004fea000383ffff */
[----:B------:R-:W-:Y:S05]  /*10e10*/  BRA `(.L_x_2049) ;  /* 0xffffff5400b47947 */ /* 0x000fea000383ffff */
.L_x_2057:
[----:B-1----:R-:W-:-:S04]  /*10e20*/  IMAD.U32 R6, RZ, RZ, UR5 ;  /* 0x00000005ff067e24 */ /* 0x002fc8000f8e00ff */
[----:B------:R1:W2:Y:S03]  /*10e30*/  SYNCS.PHASECHK.TRANS64.TRYWAIT P0, [R6+URZ+0x16850], R5 ;  /* 0x01685005060075a7 */ /* 0x0002a6000800017f */
[----:B--2---:R-:W-:Y:S05]  /*10e40*/  @!P0 NANOSLEEP.SYNCS 0x989680 ;  /* 0x009896800000895d */ /* 0x004fea0003900000 */
[----:B------:R-:W2:Y:S02]  /*10e50*/  @!P0 SYNCS.PHASECHK.TRANS64 P0, [R6+URZ+0x16850], R5 ;  /* 0x01685005060085a7 */ /* 0x000ea4000800007f */
[----:B--2---:R-:W-:Y:S05]  /*10e60*/  @!P0 BRA `(.L_x_2057) ;  /* 0xfffffffc00ec8947 */ /* 0x004fea000383ffff */
[----:B------:R-:W-:Y:S05]  /*10e70*/  BRA `(.L_x_2056) ;  /* 0xffffff7000187947 */ /* 0x000fea000383ffff */
.L_x_2092:
        /* <DEDUP_REMOVED lines=11> */
.L_x_2185:
[----:B------:R-:W-:Y:S05]  /*10f30*/  BSYNC B0 ;  /* 0x0000000000007941 */ /* 0x000fea0003800000 */
.L_x_2184:
[----:B------:R-:W-:Y:S05]  /*10f40*/  BRA `(.L_x_2186) ;  /* 0xffffffb8005c7947 */ /* 0x000fea000383ffff */
.L_x_2094:
[----:B------:R-:W-:Y:S01]  /*10f50*/  BSSY B0, `(.L_x_2187) ;  /* 0x0000006000007945 */ /* 0x000fe20003800000 */
[----:B------:R-:W-:-:S07]  /*10f60*/  IMAD.MOV.U32 R15, RZ, RZ, -0x1 ;  /* 0xffffffffff0f7424 */ /* 0x000fce00078e00ff */
[----:B0123--:R-:W-:Y:S05]  /*10f70*/  WARPSYNC.COLLECTIVE R15, `(.L_x_2188) ;  /* 0x000000000f0c7348 */ /* 0x00ffea0003c00000 */
[----:B------:R-:W-:Y:S02]  /*10f80*/  ELECT P6, UR62, PT ;  /* 0x00000000003e782f */ /* 0x000fe400038c0000 */
[----:B------:R-:W-:Y:S01]  /*10f90*/  MOV R14, UR62 ;  /* 0x0000003e000e7c02 */ /* 0x000fe20008000f00 */
[----:B0123--:R-:W-:Y:S10]  /*10fa0*/  ENDCOLLECTIVE ;  /* 0x000000000000791b */ /* 0x00fff40003800000 */
.L_x_2188:
[----:B------:R-:W-:Y:S05]  /*10fb0*/  BSYNC B0 ;  /* 0x0000000000007941 */ /* 0x000fea0003800000 */
.L_x_2187:
[----:B------:R-:W-:Y:S05]  /*10fc0*/  BRA `(.L_x_2189) ;  /* 0xffffffb8005c7947 */ /* 0x000fea000383ffff */
.L_x_2096:
[----:B--2---:R2:W4:Y:S02]  /*10fd0*/  SYNCS.PHASECHK.TRANS64.TRYWAIT P0, [R0+URZ+0x16840], R2 ;  /* 0x01684002000075a7 */ /* 0x004524000800017f */
[----:B----4-:R-:W-:Y:S05]  /*10fe0*/  @!P0 NANOSLEEP.SYNCS 0x989680 ;  /* 0x009896800000895d */ /* 0x010fea0003900000 */
[----:B------:R-:W4:Y:S02]  /*10ff0*/  @!P0 SYNCS.PHASECHK.TRANS64 P0, [R0+URZ+0x16840], R2 ;  /* 0x01684002000085a7 */ /* 0x000f24000800007f */
[----:B----4-:R-:W-:Y:S05]  /*11000*/  @!P0 BRA `(.L_x_2096) ;  /* 0xfffffffc00f08947 */ /* 0x010fea000383ffff */
[----:B------:R-:W-:Y:S05]  /*11010*/  BRA `(.L_x_2190) ;  /* 0xffffffb800ac7947 */ /* 0x000fea000383ffff */
.L_x_2100:
        /* <DEDUP_REMOVED lines=12> */
.L_x_2191:
[----:B------:R-:W-:Y:S02]  /*110e0*/  IMAD.MOV.U32 R13, RZ, RZ, R0 ;  /* 0x000000ffff0d7224 */ /* 0x000fe400078e0000 */
[----:B------:R-:W-:-:S07]  /*110f0*/  IMAD.MOV.U32 R6, RZ, RZ, R14 ;  /* 0x000000ffff067224 */ /* 0x000fce00078e000e */
[----:B------:R-:W-:Y:S05]  /*11100*/  WARPSYNC.COLLECTIVE R15, `(.L_x_2192) ;  /* 0x000000000f087348 */ /* 0x000fea0003c00000 */
[----:B------:R0:W1:Y:S02]  /*11110*/  SHFL.IDX P6, R14, R13, R12, R11 ;  /* 0x0000000c0d0e7389 */ /* 0x00006400000c000b */
[----:B01----:R-:W-:Y:S01]  /*11120*/  ENDCOLLECTIVE ;  /* 0x000000000000791b */ /* 0x003fe20003800000 */
.L_x_2192:
[----:B------:R-:W-:Y:S02]  /*11130*/  IMAD.MOV.U32 R13, RZ, RZ, R4 ;  /* 0x000000ffff0d7224 */ /* 0x000fe400078e0004 */
[----:B------:R-:W-:Y:S02]  /*11140*/  IMAD.MOV.U32 R12, RZ, RZ, 0x1 ;  /* 0x00000001ff0c7424 */ /* 0x000fe400078e00ff */
[----:B------:R-:W-:-:S07]  /*11150*/  IMAD.MOV.U32 R7, RZ, RZ, R14 ;  /* 0x000000ffff077224 */ /* 0x000fce00078e000e */
[----:B------:R-:W-:Y:S05]  /*11160*/  WARPSYNC.COLLECTIVE R15, `(.L_x_2193) ;  /* 0x000000000f087348 */ /* 0x000fea0003c00000 */
[----:B------:R0:W1:Y:S02]  /*11170*/  SHFL.IDX P6, R14, R13, R12, R11 ;  /* 0x0000000c0d0e7389 */ /* 0x00006400000c000b */
[----:B01----:R-:W-:Y:S01]  /*11180*/  ENDCOLLECTIVE ;  /* 0x000000000000791b */ /* 0x003fe20003800000 */
.L_x_2193:
        /* <DEDUP_REMOVED lines=15> */
.L_x_2194:
[----:B------:R-:W-:Y:S02]  /*11280*/  IMAD.MOV.U32 R13, RZ, RZ, R4 ;  /* 0x000000ffff0d7224 */ /* 0x000fe400078e0004 */
[----:B------:R-:W-:Y:S02]  /*11290*/  IMAD.MOV.U32 R12, RZ, RZ, 0x2 ;  /* 0x00000002ff0c7424 */ /* 0x000fe400078e00ff */
[----:B------:R-:W-:-:S07]  /*112a0*/  IMAD.MOV.U32 R7, RZ, RZ, R14 ;  /* 0x000000ffff077224 */ /* 0x000fce00078e000e */
[----:B------:R-:W-:Y:S05]  /*112b0*/  WARPSYNC.COLLECTIVE R15, `(.L_x_2195) ;  /* 0x000000000f087348 */ /* 0x000fea0003c00000 */
[----:B------:R0:W1:Y:S02]  /*112c0*/  SHFL.IDX P6, R14, R13, R12, R11 ;  /* 0x0000000c0d0e7389 */ /* 0x00006400000c000b */
[----:B01----:R-:W-:Y:S01]  /*112d0*/  ENDCOLLECTIVE ;  /* 0x000000000000791b */ /* 0x003fe20003800000 */
.L_x_2195:
        /* <DEDUP_REMOVED lines=16> */
.L_x_2196:
[----:B------:R-:W-:Y:S02]  /*113e0*/  IMAD.MOV.U32 R13, RZ, RZ, R4 ;  /* 0x000000ffff0d7224 */ /* 0x000fe400078e0004 */
[----:B------:R-:W-:Y:S02]  /*113f0*/  IMAD.MOV.U32 R12, RZ, RZ, 0x3 ;  /* 0x00000003ff0c7424 */ /* 0x000fe400078e00ff */
[----:B------:R-:W-:-:S07]  /*11400*/  IMAD.MOV.U32 R7, RZ, RZ, R14 ;  /* 0x000000ffff077224 */ /* 0x000fce00078e000e */
[----:B------:R-:W-:Y:S05]  /*11410*/  WARPSYNC.COLLECTIVE R15, `(.L_x_2197) ;  /* 0x000000000f087348 */ /* 0x000fea0003c00000 */
[----:B------:R0:W1:Y:S02]  /*11420*/  SHFL.IDX P6, R14, R13, R12, R11 ;  /* 0x0000000c0d0e7389 */ /* 0x00006400000c000b */
[----:B01----:R-:W-:Y:S01]  /*11430*/  ENDCOLLECTIVE ;  /* 0x000000000000791b */ /* 0x003fe20003800000 */
.L_x_2197:
        /* <DEDUP_REMOVED lines=16> */
.L_x_2198:
[----:B------:R-:W-:Y:S02]  /*11540*/  IMAD.MOV.U32 R13, RZ, RZ, R4 ;  /* 0x000000ffff0d7224 */ /* 0x000fe400078e0004 */
[----:B------:R-:W-:Y:S02]  /*11550*/  IMAD.MOV.U32 R12, RZ, RZ, 0x4 ;  /* 0x00000004ff0c7424 */ /* 0x000fe400078e00ff */
[----:B------:R-:W-:-:S07]  /*11560*/  IMAD.MOV.U32 R7, RZ, RZ, R14 ;  /* 0x000000ffff077224 */ /* 0x000fce00078e000e */
[----:B------:R-:W-:Y:S05]  /*11570*/  WARPSYNC.COLLECTIVE R15, `(.L_x_2199) ;  /* 0x000000000f087348 */ /* 0x000fea0003c00000 */
[----:B------:R0:W1:Y:S02]  /*11580*/  SHFL.IDX P6, R14, R13, R12, R11 ;  /* 0x0000000c0d0e7389 */ /* 0x00006400000c000b */
[----:B01----:R-:W-:Y:S01]  /*11590*/  ENDCOLLECTIVE ;  /* 0x000000000000791b */ /* 0x003fe20003800000 */
.L_x_2199:
        /* <DEDUP_REMOVED lines=16> */
.L_x_2200:
[----:B------:R-:W-:Y:S02]  /*116a0*/  IMAD.MOV.U32 R13, RZ, RZ, R4 ;  /* 0x000000ffff0d7224 */ /* 0x000fe400078e0004 */
[----:B------:R-:W-:Y:S02]  /*116b0*/  IMAD.MOV.U32 R12, RZ, RZ, 0x5 ;  /* 0x00000005ff0c7424 */ /* 0x000fe400078e00ff */
[----:B------:R-:W-:-:S07]  /*116c0*/  IMAD.MOV.U32 R7, RZ, RZ, R14 ;  /* 0x000000ffff077224 */ /* 0x000fce00078e000e */
[----:B------:R-:W-:Y:S05]  /*116d0*/  WARPSYNC.COLLECTIVE R15, `(.L_x_2201) ;  /* 0x000000000f087348 */ /* 0x000fea0003c00000 */
[----:B------:R0:W1:Y:S02]  /*116e0*/  SHFL.IDX P6, R14, R13, R12, R11 ;  /* 0x0000000c0d0e7389 */ /* 0x00006400000c000b */
[----:B01----:R-:W-:Y:S01]  /*116f0*/  ENDCOLLECTIVE ;  /* 0x000000000000791b */ /* 0x003fe20003800000 */
.L_x_2201:
        /* <DEDUP_REMOVED lines=16> */
.L_x_2202:
[----:B------:R-:W-:Y:S02]  /*11800*/  IMAD.MOV.U32 R13, RZ, RZ, R4 ;  /* 0x000000ffff0d7224 */ /* 0x000fe400078e0004 */
[----:B------:R-:W-:Y:S02]  /*11810*/  IMAD.MOV.U32 R12, RZ, RZ, 0x6 ;  /* 0x00000006ff0c7424 */ /* 0x000fe400078e00ff */
[----:B------:R-:W-:-:S07]  /*11820*/  IMAD.MOV.U32 R7, RZ, RZ, R14 ;  /* 0x000000ffff077224 */ /* 0x000fce00078e000e */
[----:B------:R-:W-:Y:S05]  /*11830*/  WARPSYNC.COLLECTIVE R15, `(.L_x_2203) ;  /* 0x000000000f087348 */ /* 0x000fea0003c00000 */
[----:B------:R0:W1:Y:S02]  /*11840*/  SHFL.IDX P6, R14, R13, R12, R11 ;  /* 0x0000000c0d0e7389 */ /* 0x00006400000c000b */
[----:B01----:R-:W-:Y:S01]  /*11850*/  ENDCOLLECTIVE ;  /* 0x000000000000791b */ /* 0x003fe20003800000 */
.L_x_2203:
        /* <DEDUP_REMOVED lines=16> */
.L_x_2204:
[----:B------:R-:W-:Y:S02]  /*11960*/  IMAD.MOV.U32 R13, RZ, RZ, R4 ;  /* 0x000000ffff0d7224 */ /* 0x000fe400078e0004 */
[----:B------:R-:W-:Y:S02]  /*11970*/  IMAD.MOV.U32 R12, RZ, RZ, 0x7 ;  /* 0x00000007ff0c7424 */ /* 0x000fe400078e00ff */
[----:B------:R-:W-:-:S07]  /*11980*/  IMAD.MOV.U32 R7, RZ, RZ, R14 ;  /* 0x000000ffff077224 */ /* 0x000fce00078e000e */
[----:B------:R-:W-:Y:S05]  /*11990*/  WARPSYNC.COLLECTIVE R15, `(.L_x_2205) ;  /* 0x000000000f087348 */ /* 0x000fea0003c00000 */
[----:B------:R0:W1:Y:S02]  /*119a0*/  SHFL.IDX P6, R14, R13, R12, R11 ;  /* 0x0000000c0d0e7389 */ /* 0x00006400000c000b */
[----:B01----:R-:W-:Y:S01]  /*119b0*/  ENDCOLLECTIVE ;  /* 0x000000000000791b */ /* 0x003fe20003800000 */
.L_x_2205:
        /* <DEDUP_REMOVED lines=11> */
.L_x_2206:
        /* <DEDUP_REMOVED lines=13> */
.L_x_2207:
        /* <DEDUP_REMOVED lines=13> */
.L_x_2208:
[----:B------:R-:W-:Y:S02]  /*11c10*/  IMAD.MOV.U32 R13, RZ, RZ, R2 ;  /* 0x000000ffff0d7224 */ /* 0x000fe400078e0002 */
[----:B------:R-:W-:Y:S02]  /*11c20*/  IMAD.MOV.U32 R12, RZ, RZ, 0x1 ;  /* 0x00000001ff0c7424 */ /* 0x000fe400078e00ff */
[----:B------:R-:W-:-:S07]  /*11c30*/  IMAD.MOV.U32 R8, RZ, RZ, R14 ;  /* 0x000000ffff087224 */ /* 0x000fce00078e000e */
[----:B------:R-:W-:Y:S05]  /*11c40*/  WARPSYNC.COLLECTIVE R15, `(.L_x_2209) ;  /* 0x000000000f087348 */ /* 0x000fea0003c00000 */
[----:B------:R0:W1:Y:S02]  /*11c50*/  SHFL.IDX P6, R14, R13, R12, R11 ;  /* 0x0000000c0d0e7389 */ /* 0x00006400000c000b */
[----:B01----:R-:W-:Y:S01]  /*11c60*/  ENDCOLLECTIVE ;  /* 0x000000000000791b */ /* 0x003fe20003800000 */
.L_x_2209:
        /* <DEDUP_REMOVED lines=14> */
.L_x_2210:
[----:B------:R-:W-:Y:S02]  /*11d50*/  IMAD.MOV.U32 R13, RZ, RZ, R2 ;  /* 0x000000ffff0d7224 */ /* 0x000fe400078e0002 */
[----:B------:R-:W-:Y:S02]  /*11d60*/  IMAD.MOV.U32 R12, RZ, RZ, 0x2 ;  /* 0x00000002ff0c7424 */ /* 0x000fe400078e00ff */
[----:B------:R-:W-:-:S07]  /*11d70*/  IMAD.MOV.U32 R6, RZ, RZ, R14 ;  /* 0x000000ffff067224 */ /* 0x000fce00078e000e */
[----:B------:R-:W-:Y:S05]  /*11d80*/  WARPSYNC.COLLECTIVE R15, `(.L_x_2211) ;  /* 0x000000000f087348 */ /* 0x000fea0003c00000 */
[----:B------:R0:W1:Y:S02]  /*11d90*/  SHFL.IDX P6, R14, R13, R12, R11 ;  /* 0x0000000c0d0e7389 */ /* 0x00006400000c000b */
[----:B01----:R-:W-:Y:S01]  /*11da0*/  ENDCOLLECTIVE ;  /* 0x000000000000791b */ /* 0x003fe20003800000 */
.L_x_2211:
        /* <DEDUP_REMOVED lines=13> */
.L_x_2212:
[----:B------:R-:W-:Y:S02]  /*11e80*/  IMAD.MOV.U32 R13, RZ, RZ, R2 ;  /* 0x000000ffff0d7224 */ /* 0x000fe400078e0002 */
[----:B------:R-:W-:Y:S02]  /*11e90*/  IMAD.MOV.U32 R12, RZ, RZ, 0x3 ;  /* 0x00000003ff0c7424 */ /* 0x000fe400078e00ff */
[----:B------:R-:W-:-:S07]  /*11ea0*/  IMAD.MOV.U32 R6, RZ, RZ, R14 ;  /* 0x000000ffff067224 */ /* 0x000fce00078e000e */
[----:B------:R-:W-:Y:S05]  /*11eb0*/  WARPSYNC.COLLECTIVE R15, `(.L_x_2213) ;  /* 0x000000000f087348 */ /* 0x000fea0003c00000 */
[----:B------:R0:W1:Y:S02]  /*11ec0*/  SHFL.IDX P6, R14, R13, R12, R11 ;  /* 0x0000000c0d0e7389 */ /* 0x00006400000c000b */
[----:B01----:R-:W-:Y:S01]  /*11ed0*/  ENDCOLLECTIVE ;  /* 0x000000000000791b */ /* 0x003fe20003800000 */
.L_x_2213:
        /* <DEDUP_REMOVED lines=12> */
.L_x_2214:
[----:B------:R-:W-:Y:S01]  /*11fa0*/  IMAD.MOV.U32 R2, RZ, RZ, R14 ;  /* 0x000000ffff027224 */ /* 0x000fe200078e000e */
[----:B------:R-:W-:Y:S06]  /*11fb0*/  BRA `(.L_x_2215) ;  /* 0xffffffb800b07947 */ /* 0x000fec000383ffff */
.L_x_2103:
[----:B0-----:R0:W1:Y:S02]  /*11fc0*/  SYNCS.PHASECHK.TRANS64.TRYWAIT P0, [R17+URZ+0x16820], R0 ;  /* 0x01682000110075a7 */ /* 0x001064000800017f */
[----:B-1----:R-:W-:Y:S05]  /*11fd0*/  @!P0 NANOSLEEP.SYNCS 0x989680 ;  /* 0x009896800000895d */ /* 0x002fea0003900000 */
[----:B------:R-:W1:Y:S02]  /*11fe0*/  @!P0 SYNCS.PHASECHK.TRANS64 P0, [R17+URZ+0x16820], R0 ;  /* 0x01682000110085a7 */ /* 0x000e64000800007f */
[----:B-1----:R-:W-:Y:S05]  /*11ff0*/  @!P0 BRA `(.L_x_2103) ;  /* 0xfffffffc00f08947 */ /* 0x002fea000383ffff */
[----:B------:R-:W-:Y:S05]  /*12000*/  BRA `(.L_x_2216) ;  /* 0xffffffbc00107947 */ /* 0x000fea000383ffff */
.L_x_2112:
[----:B0-----:R0:W1:Y:S02]  /*12010*/  SYNCS.PHASECHK.TRANS64.TRYWAIT P0, [R4+URZ+0x16840], R2 ;  /* 0x01684002040075a7 */ /* 0x001064000800017f */
[----:B-1----:R-:W-:Y:S05]  /*12020*/  @!P0 NANOSLEEP.SYNCS 0x989680 ;  /* 0x009896800000895d */ /* 0x002fea0003900000 */
[----:B------:R-:W1:Y:S02]  /*12030*/  @!P0 SYNCS.PHASECHK.TRANS64 P0, [R4+URZ+0x16840], R2 ;  /* 0x01684002040085a7 */ /* 0x000e64000800007f */
[----:B-1----:R-:W-:Y:S05]  /*12040*/  @!P0 BRA `(.L_x_2112) ;  /* 0xfffffffc00f08947 */ /* 0x002fea000383ffff */
[----:B------:R-:W-:Y:S05]  /*12050*/  BRA `(.L_x_2217) ;  /* 0xffffffbc00e07947 */ /* 0x000fea000383ffff */
.L_x_2117:
[----:B0-----:R0:W1:Y:S02]  /*12060*/  SYNCS.PHASECHK.TRANS64.TRYWAIT P0, [R3+URZ+0x60], R2 ;  /* 0x00006002030075a7 */ /* 0x001064000800017f */
[----:B-1----:R-:W-:Y:S05]  /*12070*/  @!P0 NANOSLEEP.SYNCS 0x989680 ;  /* 0x009896800000895d */ /* 0x002fea0003900000 */
[----:B------:R-:W1:Y:S02]  /*12080*/  @!P0 SYNCS.PHASECHK.TRANS64 P0, [R3+URZ+0x60], R2 ;  /* 0x00006002030085a7 */ /* 0x000e64000800007f */
[----:B-1----:R-:W-:Y:S05]  /*12090*/  @!P0 BRA `(.L_x_2117) ;  /* 0xfffffffc00f08947 */ /* 0x002fea000383ffff */
[----:B------:R-:W-:Y:S05]  /*120a0*/  BRA `(.L_x_2218) ;  /* 0xffffffc0006c7947 */ /* 0x000fea000383ffff */
.L_x_2125:
[----:B-1----:R1:W2:Y:S02]  /*120b0*/  SYNCS.PHASECHK.TRANS64.TRYWAIT P0, [R2+URZ+0x16840], R3 ;  /* 0x01684003020075a7 */ /* 0x0022a4000800017f */
[----:B--2---:R-:W-:Y:S05]  /*120c0*/  @!P0 NANOSLEEP.SYNCS 0x989680 ;  /* 0x009896800000895d */ /* 0x004fea0003900000 */
[----:B------:R-:W2:Y:S02]  /*120d0*/  @!P0 SYNCS.PHASECHK.TRANS64 P0, [R2+URZ+0x16840], R3 ;  /* 0x01684003020085a7 */ /* 0x000ea4000800007f */
[----:B--2---:R-:W-:Y:S05]  /*120e0*/  @!P0 BRA `(.L_x_2125) ;  /* 0xfffffffc00f08947 */ /* 0x004fea000383ffff */
[----:B------:R-:W-:Y:S05]  /*120f0*/  BRA `(.L_x_2219) ;  /* 0xffffffc400ac7947 */ /* 0x000fea000383ffff */
.L_x_2130:
[----:B0-----:R0:W1:Y:S02]  /*12100*/  SYNCS.PHASECHK.TRANS64.TRYWAIT P0, [R10+URZ+0x60], R28 ;  /* 0x0000601c0a0075a7 */ /* 0x001064000800017f */
[----:B-1----:R-:W-:Y:S05]  /*12110*/  @!P0 NANOSLEEP.SYNCS 0x989680 ;  /* 0x009896800000895d */ /* 0x002fea0003900000 */
[----:B------:R-:W1:Y:S02]  /*12120*/  @!P0 SYNCS.PHASECHK.TRANS64 P0, [R10+URZ+0x60], R28 ;  /* 0x0000601c0a0085a7 */ /* 0x000e64000800007f */
[----:B-1----:R-:W-:Y:S05]  /*12130*/  @!P0 BRA `(.L_x_2130) ;  /* 0xfffffffc00f08947 */ /* 0x002fea000383ffff */
[----:B------:R-:W-:Y:S05]  /*12140*/  BRA `(.L_x_2220) ;  /* 0xffffffc800387947 */ /* 0x000fea000383ffff */
.L_x_2138:
[----:B-1----:R1:W2:Y:S02]  /*12150*/  SYNCS.PHASECHK.TRANS64.TRYWAIT P0, [R2+URZ+0x16840], R3 ;  /* 0x01684003020075a7 */ /* 0x0022a4000800017f */
[----:B--2---:R-:W-:Y:S05]  /*12160*/  @!P0 NANOSLEEP.SYNCS 0x989680 ;  /* 0x009896800000895d */ /* 0x004fea0003900000 */
[----:B------:R-:W2:Y:S02]  /*12170*/  @!P0 SYNCS.PHASECHK.TRANS64 P0, [R2+URZ+0x16840], R3 ;  /* 0x01684003020085a7 */ /* 0x000ea4000800007f */
[----:B--2---:R-:W-:Y:S05]  /*12180*/  @!P0 BRA `(.L_x_2138) ;  /* 0xfffffffc00f08947 */ /* 0x004fea000383ffff */
[----:B------:R-:W-:Y:S05]  /*12190*/  BRA `(.L_x_2221) ;  /* 0xffffffcc00487947 */ /* 0x000fea000383ffff */
.L_x_2143:
[----:B0-----:R0:W1:Y:S02]  /*121a0*/  SYNCS.PHASECHK.TRANS64.TRYWAIT P0, [R7+URZ+0x60], R2 ;  /* 0x00006002070075a7 */ /* 0x001064000800017f */
[----:B-1----:R-:W-:Y:S05]  /*121b0*/  @!P0 NANOSLEEP.SYNCS 0x989680 ;  /* 0x009896800000895d */ /* 0x002fea0003900000 */
[----:B------:R-:W1:Y:S02]  /*121c0*/  @!P0 SYNCS.PHASECHK.TRANS64 P0, [R7+URZ+0x60], R2 ;  /* 0x00006002070085a7 */ /* 0x000e64000800007f */
[----:B-1----:R-:W-:Y:S05]  /*121d0*/  @!P0 BRA `(.L_x_2143) ;  /* 0xfffffffc00f08947 */ /* 0x002fea000383ffff */
[----:B------:R-:W-:Y:S05]  /*121e0*/  BRA `(.L_x_2222) ;  /* 0xffffffcc00d87947 */ /* 0x000fea000383ffff */
.L_x_2153:
[----:B0-----:R0:W1:Y:S02]  /*121f0*/  SYNCS.PHASECHK.TRANS64.TRYWAIT P0, [R3+URZ+0x16860], R0 ;  /* 0x01686000030075a7 */ /* 0x001064000800017f */
[----:B-1----:R-:W-:Y:S05]  /*12200*/  @!P0 NANOSLEEP.SYNCS 0x989680 ;  /* 0x009896800000895d */ /* 0x002fea0003900000 */
[----:B------:R-:W1:Y:S02]  /*12210*/  @!P0 SYNCS.PHASECHK.TRANS64 P0, [R3+URZ+0x16860], R0 ;  /* 0x01686000030085a7 */ /* 0x000e64000800007f */
[----:B-1----:R-:W-:Y:S05]  /*12220*/  @!P0 BRA `(.L_x_2153) ;  /* 0xfffffffc00f08947 */ /* 0x002fea000383ffff */
[----:B------:R-:W-:Y:S05]  /*12230*/  BRA `(.L_x_2223) ;  /* 0xffffffd000d87947 */ /* 0x000fea000383ffff */
.L_x_2159:
[----:B------:R-:W-:Y:S01]  /*12240*/  BSSY B0, `(.L_x_2224) ;  /* 0x0000008000007945 */ /* 0x000fe20003800000 */
[----:B------:R-:W-:Y:S02]  /*12250*/  IMAD.MOV.U32 R13, RZ, RZ, R24 ;  /* 0x000000ffff0d7224 */ /* 0x000fe400078e0018 */
[----:B------:R-:W-:Y:S02]  /*12260*/  IMAD.MOV.U32 R12, RZ, RZ, RZ ;  /* 0x000000ffff0c7224 */ /* 0x000fe400078e00ff */
[----:B------:R-:W-:Y:S02]  /*12270*/  IMAD.MOV.U32 R11, RZ, RZ, 0x1f ;  /* 0x0000001fff0b7424 */ /* 0x000fe400078e00ff */
[----:B------:R-:W-:-:S07]  /*12280*/  IMAD.MOV.U32 R15, RZ, RZ, -0x1 ;  /* 0xffffffffff0f7424 */ /* 0x000fce00078e00ff */
[----:B-1-3--:R-:W-:Y:S05]  /*12290*/  WARPSYNC.COLLECTIVE R15, `(.L_x_2225) ;  /* 0x000000000f087348 */ /* 0x00afea0003c00000 */
[----:B------:R0:W2:Y:S02]  /*122a0*/  SHFL.IDX P6, R14, R13, R12, R11 ;  /* 0x0000000c0d0e7389 */ /* 0x0000a400000c000b */
[----:B0123--:R-:W-:Y:S01]  /*122b0*/  ENDCOLLECTIVE ;  /* 0x000000000000791b */ /* 0x00ffe20003800000 */
.L_x_2225:
[----:B------:R-:W-:Y:S05]  /*122c0*/  BSYNC B0 ;  /* 0x0000000000007941 */ /* 0x000fea0003800000 */
.L_x_2224:
        /* <DEDUP_REMOVED lines=9> */
.L_x_2226:
        /* <DEDUP_REMOVED lines=23> */
.L_x_2227:
[----:B------:R-:W-:Y:S01]  /*124d0*/  IMAD.MOV.U32 R12, RZ, RZ, 0x2 ;  /* 0x00000002ff0c7424 */ /* 0x000fe200078e00ff */
[----:B------:R-:W-:-:S05]  /*124e0*/  SEL R4, R14, RZ, P1 ;  /* 0x000000ff0e047207 */ /* 0x000fca0000800000 */
[----:B------:R-:W-:-:S04]  /*124f0*/  IMAD.IADD R4, R13, 0x1, R4 ;  /* 0x000000010d047824 */ /* 0x000fc800078e0204 */
[----:B------:R-:W-:-:S07]  /*12500*/  IMAD.MOV.U32 R13, RZ, RZ, R4 ;  /* 0x000000ffff0d7224 */ /* 0x000fce00078e0004 */
[----:B------:R-:W-:Y:S05]  /*12510*/  WARPSYNC.COLLECTIVE R15, `(.L_x_2228) ;  /* 0x000000000f087348 */ /* 0x000fea0003c00000 */
[----:B------:R0:W1:Y:S02]  /*12520*/  SHFL.UP P6, R14, R13, R12, R11 ;  /* 0x0400000c0d0e7389 */ /* 0x00006400000c000b */
[----:B01----:R-:W-:Y:S01]  /*12530*/  ENDCOLLECTIVE ;  /* 0x000000000000791b */ /* 0x003fe20003800000 */
.L_x_2228:
[----:B------:R-:W-:Y:S01]  /*12540*/  IMAD.MOV.U32 R12, RZ, RZ, 0x4 ;  /* 0x00000004ff0c7424 */ /* 0x000fe200078e00ff */
[----:B------:R-:W-:-:S05]  /*12550*/  SEL R3, R14, RZ, P2 ;  /* 0x000000ff0e037207 */ /* 0x000fca0001000000 */
[----:B------:R-:W-:-:S04]  /*12560*/  IMAD.IADD R2, R4, 0x1, R3 ;  /* 0x0000000104027824 */ /* 0x000fc800078e0203 */
[----:B------:R-:W-:-:S07]  /*12570*/  IMAD.MOV.U32 R13, RZ, RZ, R2 ;  /* 0x000000ffff0d7224 */ /* 0x000fce00078e0002 */
[----:B------:R-:W-:Y:S05]  /*12580*/  WARPSYNC.COLLECTIVE R15, `(.L_x_2229) ;  /* 0x000000000f087348 */ /* 0x000fea0003c00000 */
[----:B------:R0:W1:Y:S02]  /*12590*/  SHFL.UP P6, R14, R13, R12, R11 ;  /* 0x0400000c0d0e7389 */ /* 0x00006400000c000b */
[----:B01----:R-:W-:Y:S01]  /*125a0*/  ENDCOLLECTIVE ;  /* 0x000000000000791b */ /* 0x003fe20003800000 */
.L_x_2229:
[----:B------:R-:W-:Y:S01]  /*125b0*/  IMAD.MOV.U32 R12, RZ, RZ, 0x8 ;  /* 0x00000008ff0c7424 */ /* 0x000fe200078e00ff */
[----:B------:R-:W-:-:S05]  /*125c0*/  SEL R3, R14, RZ, P3 ;  /* 0x000000ff0e037207 */ /* 0x000fca0001800000 */
[----:B------:R-:W-:-:S04]  /*125d0*/  IMAD.IADD R3, R2, 0x1, R3 ;  /* 0x0000000102037824 */ /* 0x000fc800078e0203 */
[----:B------:R-:W-:-:S07]  /*125e0*/  IMAD.MOV.U32 R13, RZ, RZ, R3 ;  /* 0x000000ffff0d7224 */ /* 0x000fce00078e0003 */
[----:B------:R-:W-:Y:S05]  /*125f0*/  WARPSYNC.COLLECTIVE R15, `(.L_x_2230) ;  /* 0x000000000f087348 */ /* 0x000fea0003c00000 */
[----:B------:R0:W1:Y:S02]  /*12600*/  SHFL.UP P6, R14, R13, R12, R11 ;  /* 0x0400000c0d0e7389 */ /* 0x00006400000c000b */
[----:B01----:R-:W-:Y:S01]  /*12610*/  ENDCOLLECTIVE ;  /* 0x000000000000791b */ /* 0x003fe20003800000 */
.L_x_2230:
[----:B------:R-:W-:Y:S01]  /*12620*/  IMAD.MOV.U32 R12, RZ, RZ, 0x10 ;  /* 0x00000010ff0c7424 */ /* 0x000fe200078e00ff */
[----:B------:R-:W-:-:S05]  /*12630*/  SEL R4, R14, RZ, P4 ;  /* 0x000000ff0e047207 */ /* 0x000fca0002000000 */
[----:B------:R-:W-:-:S04]  /*12640*/  IMAD.IADD R4, R3, 0x1, R4 ;  /* 0x0000000103047824 */ /* 0x000fc800078e0204 */
[----:B------:R-:W-:-:S07]  /*12650*/  IMAD.MOV.U32 R13, RZ, RZ, R4 ;  /* 0x000000ffff0d7224 */ /* 0x000fce00078e0004 */
[----:B------:R-:W-:Y:S05]  /*12660*/  WARPSYNC.COLLECTIVE R15, `(.L_x_2231) ;  /* 0x000000000f087348 */ /* 0x000fea0003c00000 */
[----:B------:R0:W1:Y:S02]  /*12670*/  SHFL.UP P6, R14, R13, R12, R11 ;  /* 0x0400000c0d0e7389 */ /* 0x00006400000c000b */
[----:B01----:R-:W-:Y:S01]  /*12680*/  ENDCOLLECTIVE ;  /* 0x000000000000791b */ /* 0x003fe20003800000 */
.L_x_2231:
        /* <DEDUP_REMOVED lines=8> */
.L_x_2232:
[----:B------:R-:W-:Y:S05]  /*12710*/  BRA `(.L_x_2233) ;  /* 0xffffffd400147947 */ /* 0x000fea000383ffff */
.L_x_2162:
[----:B------:R-:W-:Y:S01]  /*12720*/  BSSY B0, `(.L_x_2234) ;  /* 0x0000007000007945 */ /* 0x000fe20003800000 */
[----:B------:R-:W-:Y:S02]  /*12730*/  IMAD.MOV.U32 R12, RZ, RZ, 0x1 ;  /* 0x00000001ff0c7424 */ /* 0x000fe400078e00ff */
[----:B------:R-:W-:Y:S02]  /*12740*/  IMAD.MOV.U32 R11, RZ, RZ, RZ ;  /* 0x000000ffff0b7224 */ /* 0x000fe400078e00ff */
[----:B------:R-:W-:-:S07]  /*12750*/  IMAD.MOV.U32 R15, RZ, RZ, -0x1 ;  /* 0xffffffffff0f7424 */ /* 0x000fce00078e00ff */
[----:B-1----:R-:W-:Y:S05]  /*12760*/  WARPSYNC.COLLECTIVE R15, `(.L_x_2235) ;  /* 0x000000000f087348 */ /* 0x002fea0003c00000 */
[----:B------:R0:W2:Y:S02]  /*12770*/  SHFL.UP P6, R14, R13, R12, R11 ;  /* 0x0400000c0d0e7389 */ /* 0x0000a400000c000b */
[----:B012---:R-:W-:Y:S01]  /*12780*/  ENDCOLLECTIVE ;  /* 0x000000000000791b */ /* 0x007fe20003800000 */
.L_x_2235:
[----:B------:R-:W-:Y:S05]  /*12790*/  BSYNC B0 ;  /* 0x0000000000007941 */ /* 0x000fea0003800000 */
.L_x_2234:
        /* <DEDUP_REMOVED lines=8> */
.L_x_2236:
[----:B------:R-:W-:Y:S01]  /*12820*/  IMAD.MOV.U32 R12, RZ, RZ, 0x4 ;  /* 0x00000004ff0c7424 */ /* 0x000fe200078e00ff */
[----:B------:R-:W-:-:S05]  /*12830*/  SEL R2, R14, RZ, P2 ;  /* 0x000000ff0e027207 */ /* 0x000fca0001000000 */
[----:B------:R-:W-:-:S04]  /*12840*/  IMAD.IADD R2, R13, 0x1, R2 ;  /* 0x000000010d027824 */ /* 0x000fc800078e0202 */
[----:B------:R-:W-:-:S07]  /*12850*/  IMAD.MOV.U32 R13, RZ, RZ, R2 ;  /* 0x000000ffff0d7224 */ /* 0x000fce00078e0002 */
[----:B------:R-:W-:Y:S05]  /*12860*/  WARPSYNC.COLLECTIVE R15, `(.L_x_2237) ;  /* 0x000000000f087348 */ /* 0x000fea0003c00000 */
[----:B------:R0:W1:Y:S02]  /*12870*/  SHFL.UP P6, R14, R13, R12, R11 ;  /* 0x0400000c0d0e7389 */ /* 0x00006400000c000b */
[----:B01----:R-:W-:Y:S01]  /*12880*/  ENDCOLLECTIVE ;  /* 0x000000000000791b */ /* 0x003fe20003800000 */
.L_x_2237:
[----:B------:R-:W-:Y:S01]  /*12890*/  IMAD.MOV.U32 R12, RZ, RZ, 0x8 ;  /* 0x00000008ff0c7424 */ /* 0x000fe200078e00ff */
[----:B------:R-:W-:-:S05]  /*128a0*/  SEL R3, R14, RZ, P3 ;  /* 0x000000ff0e037207 */ /* 0x000fca0001800000 */
[----:B------:R-:W-:-:S04]  /*128b0*/  IMAD.IADD R3, R2, 0x1, R3 ;  /* 0x0000000102037824 */ /* 0x000fc800078e0203 */
[----:B------:R-:W-:-:S07]  /*128c0*/  IMAD.MOV.U32 R13, RZ, RZ, R3 ;  /* 0x000000ffff0d7224 */ /* 0x000fce00078e0003 */
[----:B------:R-:W-:Y:S05]  /*128d0*/  WARPSYNC.COLLECTIVE R15, `(.L_x_2238) ;  /* 0x000000000f087348 */ /* 0x000fea0003c00000 */
[----:B------:R0:W1:Y:S02]  /*128e0*/  SHFL.UP P6, R14, R13, R12, R11 ;  /* 0x0400000c0d0e7389 */ /* 0x00006400000c000b */
[----:B01----:R-:W-:Y:S01]  /*128f0*/  ENDCOLLECTIVE ;  /* 0x000000000000791b */ /* 0x003fe20003800000 */
.L_x_2238:
[----:B------:R-:W-:Y:S01]  /*12900*/  IMAD.MOV.U32 R12, RZ, RZ, 0x10 ;  /* 0x00000010ff0c7424 */ /* 0x000fe200078e00ff */
[----:B------:R-:W-:-:S05]  /*12910*/  SEL R4, R14, RZ, P4 ;  /* 0x000000ff0e047207 */ /* 0x000fca0002000000 */
[----:B------:R-:W-:-:S04]  /*12920*/  IMAD.IADD R4, R3, 0x1, R4 ;  /* 0x0000000103047824 */ /* 0x000fc800078e0204 */
[----:B------:R-:W-:-:S07]  /*12930*/  IMAD.MOV.U32 R13, RZ, RZ, R4 ;  /* 0x000000ffff0d7224 */ /* 0x000fce00078e0004 */
[----:B------:R-:W-:Y:S05]  /*12940*/  WARPSYNC.COLLECTIVE R15, `(.L_x_2239) ;  /* 0x000000000f087348 */ /* 0x000fea0003c00000 */
[----:B------:R0:W1:Y:S02]  /*12950*/  SHFL.UP P6, R14, R13, R12, R11 ;  /* 0x0400000c0d0e7389 */ /* 0x00006400000c000b */
[----:B01----:R-:W-:Y:S01]  /*12960*/  ENDCOLLECTIVE ;  /* 0x000000000000791b */ /* 0x003fe20003800000 */
.L_x_2239:
        /* <DEDUP_REMOVED lines=8> */
.L_x_2240:
[----:B------:R-:W-:Y:S05]  /*129f0*/  BRA `(.L_x_2241) ;  /* 0xffffffd400007947 */ /* 0x000fea000383ffff */
.L_x_2164:
[----:B------:R-:W-:Y:S01]  /*12a00*/  BSSY B0, `(.L_x_2242) ;  /* 0x0000006000007945 */ /* 0x000fe20003800000 */
[----:B------:R-:W-:Y:S01]  /*12a10*/  PLOP3.LUT P6, PT, P6, PT, PT, 0x8, 0x0 ;  /* 0x000000000000781c */ /* 0x000fe200037ce170 */
[----:B------:R-:W-:-:S12]  /*12a20*/  IMAD.MOV.U32 R15, RZ, RZ, -0x1 ;  /* 0xffffffffff0f7424 */ /* 0x000fd800078e00ff */
[----:B01----:R-:W-:Y:S05]  /*12a30*/  WARPSYNC.COLLECTIVE R15, `(.L_x_2243) ;  /* 0x000000000f087348 */ /* 0x003fea0003c00000 */
[----:B------:R-:W-:Y:S01]  /*12a40*/  VOTE.ANY R14, PT, P6 ;  /* 0x00000000000e7806 */ /* 0x000fe200030e0100 */
[----:B01----:R-:W-:Y:S06]  /*12a50*/  ENDCOLLECTIVE ;  /* 0x000000000000791b */ /* 0x003fec0003800000 */
.L_x_2243:
[----:B------:R-:W-:Y:S05]  /*12a60*/  BSYNC B0 ;  /* 0x0000000000007941 */ /* 0x000fea0003800000 */
.L_x_2242:
        /* <DEDUP_REMOVED lines=8> */
.L_x_2244:
[----:B------:R-:W-:Y:S02]  /*12af0*/  IMAD.IADD R27, R12, 0x1, R27 ;  /* 0x000000010c1b7824 */ /* 0x000fe400078e021b */
[----:B------:R-:W-:Y:S02]  /*12b00*/  IMAD.MOV.U32 R13, RZ, RZ, R5 ;  /* 0x000000ffff0d7224 */ /* 0x000fe400078e0005 */
[----:B------:R-:W-:-:S07]  /*12b10*/  IMAD.MOV.U32 R25, RZ, RZ, R14 ;  /* 0x000000ffff197224 */ /* 0x000fce00078e000e */
[----:B------:R-:W-:Y:S05]  /*12b20*/  WARPSYNC.COLLECTIVE R15, `(.L_x_2245) ;  /* 0x000000000f087348 */ /* 0x000fea0003c00000 */
[----:B------:R0:W1:Y:S02]  /*12b30*/  SHFL.IDX P6, R14, R13, R12, R11 ;  /* 0x0000000c0d0e7389 */ /* 0x00006400000c000b */
[----:B01----:R-:W-:Y:S01]  /*12b40*/  ENDCOLLECTIVE ;  /* 0x000000000000791b */ /* 0x003fe20003800000 */
.L_x_2245:
[----:B------:R-:W-:Y:S01]  /*12b50*/  IMAD.MOV.U32 R5, RZ, RZ, R14 ;  /* 0x000000ffff057224 */ /* 0x000fe200078e000e */
[----:B------:R-:W-:Y:S06]  /*12b60*/  BRA `(.L_x_2246) ;  /* 0xffffffd000e47947 */ /* 0x000fec000383ffff */
.L_x_2166:
[----:B------:R-:W-:Y:S01]  /*12b70*/  BSSY B0, `(.L_x_2247) ;  /* 0x0000007000007945 */ /* 0x000fe20003800000 */
[----:B------:R-:W-:Y:S02]  /*12b80*/  IMAD.MOV.U32 R13, RZ, RZ, R3 ;  /* 0x000000ffff0d7224 */ /* 0x000fe400078e0003 */
[----:B------:R-:W-:Y:S02]  /*12b90*/  IMAD.MOV.U32 R11, RZ, RZ, 0x1f ;  /* 0x0000001fff0b7424 */ /* 0x000fe400078e00ff */
[----:B------:R-:W-:-:S07]  /*12ba0*/  IMAD.MOV.U32 R15, RZ, RZ, -0x1 ;  /* 0xffffffffff0f7424 */ /* 0x000fce00078e00ff */
[----:B01-34-:R-:W-:Y:S05]  /*12bb0*/  WARPSYNC.COLLECTIVE R15, `(.L_x_2248) ;  /* 0x000000000f087348 */ /* 0x01bfea0003c00000 */
[----:B------:R2:W0:Y:S02]  /*12bc0*/  SHFL.IDX P6, R14, R13, R12, R11 ;  /* 0x0000000c0d0e7389 */ /* 0x00042400000c000b */
[----:B01234-:R-:W-:Y:S01]  /*12bd0*/  ENDCOLLECTIVE ;  /* 0x000000000000791b */ /* 0x01ffe20003800000 */
.L_x_2248:
[----:B------:R-:W-:Y:S05]  /*12be0*/  BSYNC B0 ;  /* 0x0000000000007941 */ /* 0x000fea0003800000 */
.L_x_2247:
[----:B------:R-:W-:Y:S01]  /*12bf0*/  IMAD.MOV.U32 R24, RZ, RZ, R14 ;  /* 0x000000ffff187224 */ /* 0x000fe200078e000e */
[----:B------:R-:W-:Y:S06]  /*12c00*/  BRA `(.L_x_2165) ;  /* 0xffffffd000d47947 */ /* 0x000fec000383ffff */
.L_x_2172:
[----:B0-----:R0:W4:Y:S02]  /*12c10*/  SYNCS.PHASECHK.TRANS64.TRYWAIT P0, [R9+URZ+0x16820], R0 ;  /* 0x01682000090075a7 */ /* 0x001124000800017f */
[----:B----4-:R-:W-:Y:S05]  /*12c20*/  @!P0 NANOSLEEP.SYNCS 0x989680 ;  /* 0x009896800000895d */ /* 0x010fea0003900000 */
[----:B------:R-:W4:Y:S02]  /*12c30*/  @!P0 SYNCS.PHASECHK.TRANS64 P0, [R9+URZ+0x16820], R0 ;  /* 0x01682000090085a7 */ /* 0x000f24000800007f */
[----:B----4-:R-:W-:Y:S05]  /*12c40*/  @!P0 BRA `(.L_x_2172) ;  /* 0xfffffffc00f08947 */ /* 0x010fea000383ffff */
[----:B------:R-:W-:Y:S05]  /*12c50*/  BRA `(.L_x_2249) ;  /* 0xffffffdc002c7947 */ /* 0x000fea000383ffff */
.L_x_2173:
[----:B------:R-:W4:Y:S01]  /*12c60*/  S2R R2, SR_TID.X ;  /* 0x0000000000027919 */ /* 0x000f220000002100 */
[----:B------:R-:W-:Y:S01]  /*12c70*/  BSSY B0, `(.L_x_2250) ;  /* 0x000000a000007945 */ /* 0x000fe20003800000 */
[----:B------:R-:W-:Y:S02]  /*12c80*/  IMAD.MOV.U32 R12, RZ, RZ, RZ ;  /* 0x000000ffff0c7224 */ /* 0x000fe400078e00ff */
[----:B------:R-:W-:Y:S02]  /*12c90*/  IMAD.MOV.U32 R11, RZ, RZ, 0x1f ;  /* 0x0000001fff0b7424 */ /* 0x000fe400078e00ff */
[----:B------:R-:W-:Y:S01]  /*12ca0*/  IMAD.MOV.U32 R15, RZ, RZ, -0x1 ;  /* 0xffffffffff0f7424 */ /* 0x000fe200078e00ff */
[----:B----4-:R-:W-:-:S04]  /*12cb0*/  SHF.R.U32.HI R2, RZ, 0x5, R2 ;  /* 0x00000005ff027819 */ /* 0x010fc80000011602 */
[----:B------:R-:W-:-:S05]  /*12cc0*/  LOP3.LUT R2, R2, 0x3, RZ, 0xc0, !PT ;  /* 0x0000000302027812 */ /* 0x000fca00078ec0ff */
[----:B------:R-:W-:-:S07]  /*12cd0*/  IMAD.MOV.U32 R13, RZ, RZ, R2 ;  /* 0x000000ffff0d7224 */ /* 0x000fce00078e0002 */
[----:B0123--:R-:W-:Y:S05]  /*12ce0*/  WARPSYNC.COLLECTIVE R15, `(.L_x_2251) ;  /* 0x000000000f087348 */ /* 0x00ffea0003c00000 */
[----:B------:R4:W0:Y:S02]  /*12cf0*/  SHFL.IDX P6, R14, R13, R12, R11 ;  /* 0x0000000c0d0e7389 */ /* 0x00082400000c000b */
[----:B01234-:R-:W-:Y:S01]  /*12d00*/  ENDCOLLECTIVE ;  /* 0x000000000000791b */ /* 0x01ffe20003800000 */
.L_x_2251:
[----:B------:R-:W-:Y:S05]  /*12d10*/  BSYNC B0 ;  /* 0x0000000000007941 */ /* 0x000fea0003800000 */
.L_x_2250:
[----:B------:R-:W-:Y:S05]  /*12d20*/  BRA `(.L_x_2252) ;  /* 0xffffffdc00147947 */ /* 0x000fea000383ffff */
.L_x_2176:
[----:B------:R-:W-:Y:S01]  /*12d30*/  BSSY B1, `(.L_x_2253) ;  /* 0x0000006000017945 */ /* 0x000fe20003800000 */
[----:B------:R-:W-:-:S07]  /*12d40*/  IMAD.MOV.U32 R15, RZ, RZ, -0x1 ;  /* 0xffffffffff0f7424 */ /* 0x000fce00078e00ff */
[----:B0123--:R-:W-:Y:S05]  /*12d50*/  WARPSYNC.COLLECTIVE R15, `(.L_x_2254) ;  /* 0x000000000f0c7348 */ /* 0x00ffea0003c00000 */
[----:B------:R-:W-:Y:S02]  /*12d60*/  ELECT P6, UR62, PT ;  /* 0x00000000003e782f */ /* 0x000fe400038c0000 */
[----:B------:R-:W-:Y:S01]  /*12d70*/  MOV R14, UR62 ;  /* 0x0000003e000e7c02 */ /* 0x000fe20008000f00 */
[----:B0123--:R-:W-:Y:S10]  /*12d80*/  ENDCOLLECTIVE ;  /* 0x000000000000791b */ /* 0x00fff40003800000 */
.L_x_2254:
[----:B------:R-:W-:Y:S05]  /*12d90*/  BSYNC B1 ;  /* 0x0000000000017941 */ /* 0x000fea0003800000 */
.L_x_2253:
[----:B------:R-:W-:Y:S05]  /*12da0*/  BRA `(.L_x_2255) ;  /* 0xffffffdc000c7947 */ /* 0x000fea000383ffff */
.L_x_2178:
[----:B0-----:R0:W3:Y:S02]  /*12db0*/  SYNCS.PHASECHK.TRANS64.TRYWAIT P0, [R7+URZ], R2 ;  /* 0x00000002070075a7 */ /* 0x0010e4000800017f */
[----:B---3--:R-:W-:Y:S05]  /*12dc0*/  @!P0 NANOSLEEP.SYNCS 0x989680 ;  /* 0x009896800000895d */ /* 0x008fea0003900000 */
[----:B------:R-:W3:Y:S02]  /*12dd0*/  @!P0 SYNCS.PHASECHK.TRANS64 P0, [R7+URZ], R2 ;  /* 0x00000002070085a7 */ /* 0x000ee4000800007f */
[----:B---3--:R-:W-:Y:S05]  /*12de0*/  @!P0 BRA `(.L_x_2178) ;  /* 0xfffffffc00f08947 */ /* 0x008fea000383ffff */
[----:B------:R-:W-:Y:S05]  /*12df0*/  BRA `(.L_x_2256) ;  /* 0xffffffdc00407947 */ /* 0x000fea000383ffff */
.L_x_2179:
[----:B---3--:R3:W4:Y:S02]  /*12e00*/  SYNCS.PHASECHK.TRANS64.TRYWAIT P0, [R3+URZ], R0 ;  /* 0x00000000030075a7 */ /* 0x008724000800017f */
[----:B----4-:R-:W-:Y:S05]  /*12e10*/  @!P0 NANOSLEEP.SYNCS 0x989680 ;  /* 0x009896800000895d */ /* 0x010fea0003900000 */
[----:B------:R-:W4:Y:S02]  /*12e20*/  @!P0 SYNCS.PHASECHK.TRANS64 P0, [R3+URZ], R0 ;  /* 0x00000000030085a7 */ /* 0x000f24000800007f */
[----:B----4-:R-:W-:Y:S05]  /*12e30*/  @!P0 BRA `(.L_x_2179) ;  /* 0xfffffffc00f08947 */ /* 0x010fea000383ffff */
[----:B------:R-:W-:Y:S05]  /*12e40*/  BRA `(.L_x_2257) ;  /* 0xffffffdc00347947 */ /* 0x000fea000383ffff */
.L_x_2181:
[----:B---3--:R3:W4:Y:S02]  /*12e50*/  SYNCS.PHASECHK.TRANS64.TRYWAIT P0, [R5+URZ], R2 ;  /* 0x00000002050075a7 */ /* 0x008724000800017f */
[----:B----4-:R-:W-:Y:S05]  /*12e60*/  @!P0 NANOSLEEP.SYNCS 0x989680 ;  /* 0x009896800000895d */ /* 0x010fea0003900000 */
[----:B------:R-:W4:Y:S02]  /*12e70*/  @!P0 SYNCS.PHASECHK.TRANS64 P0, [R5+URZ], R2 ;  /* 0x00000002050085a7 */ /* 0x000f24000800007f */
[----:B----4-:R-:W-:Y:S05]  /*12e80*/  @!P0 BRA `(.L_x_2181) ;  /* 0xfffffffc00f08947 */ /* 0x010fea000383ffff */
[----:B------:R-:W-:Y:S05]  /*12e90*/  BRA `(.L_x_2258) ;  /* 0xffffffdc00387947 */ /* 0x000fea000383ffff */
.L_x_2259:
        /* <DEDUP_REMOVED lines=14> */
.L_x_2709:


//--------------------- .text._ZN7cutlass13device_kernelIN5flash11enable_sm90INS1_16FlashAttnFwdSm90INS1_25CollectiveMainloopFwdSm90ILi2EN4cute5tupleIJNS5_1CILi1EEES8_S8_EEENS6_IJNS7_ILi192EEENS7_ILi128EEENS7_ILi64EEEEEELi64ENS_6half_tEfNS_4arch4Sm90ELb1ELb0ELb0ELb1ELb0ELb1ELb0ELb1ELb1ELb1ELb1ELb0EEENS1_21CollectiveEpilogueFwdINS6_IJSA_SC_SB_EEES9_SE_SG_Li384ELb1ELb1ELb1ELb0EEENS1_36VarlenDynamicPersistentTileSchedulerILi192ELi128ELi384ELi128ELb1ELb1ELb1ELb1ELb1ELb1EEEEEEEEEvNT_6ParamsE --------------------------
	.section	.text._ZN7cutlass13device_kernelIN5flash11enable_sm90INS1_16FlashAttnFwdSm90INS1_25CollectiveMainloopFwdSm90ILi2EN4cute5tupleIJNS5_1CILi1EEES8_S8_EEENS6_IJNS7_ILi192EEENS7_ILi128EEENS7_ILi64EEEEEELi64ENS_6half_tEfNS_4arch4Sm90ELb1ELb0ELb0ELb1ELb0ELb1ELb0ELb1ELb1ELb1ELb1ELb0EEENS1_21CollectiveEpilogueFwdINS6_IJSA_SC_SB_EEES9_SE_SG_Li384ELb1ELb1ELb1ELb0EEENS1_36VarlenDynamicPersistentTileSchedulerILi192ELi128ELi384ELi128ELb1ELb1ELb1ELb1ELb1ELb1EEEEEEEEEvNT_6ParamsE,"ax",@progbits
	.align	128
.text._ZN7cutlass13device_kernelIN5flash11enable_sm90INS1_16FlashAttnFwdSm90INS1_25CollectiveMainloopFwdSm90ILi2EN4cute5tupleIJNS5_1CILi1EEES8_S8_EEENS6_IJNS7_ILi192EEENS7_ILi128EEENS7_ILi64EEEEEELi64ENS_6half_tEfNS_4arch4Sm90ELb1ELb0ELb0ELb1ELb0ELb1ELb0ELb1ELb1ELb1ELb1ELb0EEENS1_21CollectiveEpilogueFwdINS6_IJSA_SC_SB_EEES9_SE_SG_Li384ELb1ELb1ELb1ELb0EEENS1_36VarlenDynamicPersistentTileSchedulerILi192ELi128ELi384ELi128ELb1ELb1ELb1ELb1ELb1ELb1EEEEEEEEEvNT_6ParamsE:
        .type           _ZN7cutlass13device_kernelIN5flash11enable_sm90INS1_16FlashAttnFwdSm90INS1_25CollectiveMainloopFwdSm90ILi2EN4cute5tupleIJNS5_1CILi1EEES8_S8_EEENS6_IJNS7_ILi192EEENS7_ILi128EEENS7_ILi64EEEEEELi64ENS_6half_tEfNS_4arch4Sm90ELb1ELb0ELb0ELb1ELb0ELb1ELb0ELb1ELb1ELb1ELb1ELb0EEENS1_21CollectiveEpilogueFwdINS6_IJSA_SC_SB_EEES9_SE_SG_Li384ELb1ELb1ELb1ELb0EEENS1_36VarlenDynamicPersistentTileSchedulerILi192ELi128ELi384ELi128ELb1ELb1ELb1ELb1ELb1ELb1EEEEEEEEEvNT_6ParamsE,@function
        .size           _ZN7cutlass13device_kernelIN5flash11enable_sm90INS1_16FlashAttnFwdSm90INS1_25CollectiveMainloopFwdSm90ILi2EN4cute5tupleIJNS5_1CILi1EEES8_S8_EEENS6_IJNS7_ILi192EEENS7_ILi128EEENS7_ILi64EEEEEELi64ENS_6half_tEfNS_4arch4Sm90ELb1ELb0ELb0ELb1ELb0ELb1ELb0ELb1ELb1ELb1ELb1ELb0EEENS1_21CollectiveEpilogueFwdINS6_IJSA_SC_SB_EEES9_SE_SG_Li384ELb1ELb1ELb1ELb0EEENS1_36VarlenDynamicPersistentTileSchedulerILi192ELi128ELi384ELi128ELb1ELb1ELb1ELb1ELb1ELb1EEEEEEEEEvNT_6ParamsE,(.L_x_2710 - _ZN7cutlass13device_kernelIN5flash11enable_sm90INS1_16FlashAttnFwdSm90INS1_25CollectiveMainloopFwdSm90ILi2EN4cute5tupleIJNS5_1CILi1EEES8_S8_EEENS6_IJNS7_ILi192EEENS7_ILi128EEENS7_ILi64EEEEEELi64ENS_6half_tEfNS_4arch4Sm90ELb1ELb0ELb0ELb1ELb0ELb1ELb0ELb1ELb1ELb1ELb1ELb0EEENS1_21CollectiveEpilogueFwdINS6_IJSA_SC_SB_EEES9_SE_SG_Li384ELb1ELb1ELb1ELb0EEENS1_36VarlenDynamicPersistentTileSchedulerILi192ELi128ELi384ELi128ELb1ELb1ELb1ELb1ELb1ELb1EEEEEEEEEvNT_6ParamsE)
        .other          _ZN7cutlass13device_kernelIN5flash11enable_sm90INS1_16FlashAttnFwdSm90INS1_25CollectiveMainloopFwdSm90ILi2EN4cute5tupleIJNS5_1CILi1EEES8_S8_EEENS6_IJNS7_ILi192EEENS7_ILi128EEENS7_ILi64EEEEEELi64ENS_6half_tEfNS_4arch4Sm90ELb1ELb0ELb0ELb1ELb0ELb1ELb0ELb1ELb1ELb1ELb1ELb0EEENS1_21CollectiveEpilogueFwdINS6_IJSA_SC_SB_EEES9_SE_SG_Li384ELb1ELb1ELb1ELb0EEENS1_36VarlenDynamicPersistentTileSchedulerILi192ELi128ELi384ELi128ELb1ELb1ELb1ELb1ELb1ELb1EEEEEEEEEvNT_6ParamsE,@"STO_CUDA_ENTRY STV_DEFAULT"
_ZN7cutlass13device_kernelIN5flash11enable_sm90INS1_16FlashAttnFwdSm90INS1_25CollectiveMainloopFwdSm90ILi2EN4cute5tupleIJNS5_1CILi1EEES8_S8_EEENS6_IJNS7_ILi192EEENS7_ILi128EEENS7_ILi64EEEEEELi64ENS_6half_tEfNS_4arch4Sm90ELb1ELb0ELb0ELb1ELb0ELb1ELb0ELb1ELb1ELb1ELb1ELb0EEENS1_21CollectiveEpilogueFwdINS6_IJSA_SC_SB_EEES9_SE_SG_Li384ELb1ELb1ELb1ELb0EEENS1_36VarlenDynamicPersistentTileSchedulerILi192ELi128ELi384ELi128ELb1ELb1ELb1ELb1ELb1ELb1EEEEEEEEEvNT_6ParamsE:
        /* <DEDUP_REMOVED lines=23> */
.L_x_2261:
[----:B------:R-:W-:Y:S05]  /*0170*/  BSYNC B0 ;  /* 0x0000000000007941 */ /* 0x000fea0003800000 */
.L_x_2260:
        /* <DEDUP_REMOVED lines=40> */
.L_x_2262:
        /* <DEDUP_REMOVED lines=22> */
.L_x_2263:
        /* <DEDUP_REMOVED lines=18> */
.L_x_2264:
        /* <DEDUP_REMOVED lines=22> */
.L_x_2265:
        /* <DEDUP_REMOVED lines=22> */
.L_x_2266:
        /* <DEDUP_REMOVED lines=9> */
.L_x_2269:
        /* <DEDUP_REMOVED lines=28> */
[----:B------:R-:W-:-:S05]  /*0b90*/  LOP3.LUT R4, R3, 0xffffff80, RZ, 0xc0, !PT ;  /* 0xffffff8003047812 */ /* 0x000fca00078ec0ff */
[----:B------:R-:W-:Y:S01]  /*0ba0*/  IMAD.IADD R11, R12, 0x1, -R4 ;  /* 0x000000010c0b7824 */ /* 0x000fe200078e0a04 */
[-C--:B------:R-:W-:Y:S02]  /*0bb0*/  LEA.HI R4, R0, R12.reuse, RZ, 0x4 ;  /* 0x0000000c00047211 */ /* 0x080fe400078f20ff */
[----:B------:R-:W-:Y:S02]  /*0bc0*/  SHF.R.S32.HI R14, RZ, 0x7, R3 ;  /* 0x00000007ff0e7819 */ /* 0x000fe40000011403 */
[----:B------:R-:W-:Y:S02]  /*0bd0*/  SHF.R.S32.HI R7, RZ, 0x4, R4 ;  /* 0x00000004ff077819 */ /* 0x000fe40000011404 */
[----:B------:R-:W-:Y:S02]  /*0be0*/  SHF.R.S32.HI R6, RZ, 0x1f, R11 ;  /* 0x0000001fff067819 */ /* 0x000fe4000001140b */
[----:B------:R-:W-:Y:S02]  /*0bf0*/  LOP3.LUT R3, R4, 0x3fffff0, RZ, 0xc0, !PT ;  /* 0x03fffff004037812 */ /* 0x000fe400078ec0ff */
[----:B------:R-:W-:-:S02]  /*0c00*/  LEA.HI R5, R0, R12, RZ, 0x5 ;  /* 0x0000000c00057211 */ /* 0x000fc400078f28ff */
[----:B------:R-:W-:Y:S02]  /*0c10*/  LEA.HI R4, R4, R7, RZ, 0x1 ;  /* 0x0000000704047211 */ /* 0x000fe400078f08ff */
[----:B------:R-:W-:Y:S01]  /*0c20*/  LEA.HI R8, R6, R11, RZ, 0x2 ;  /* 0x0000000b06087211 */ /* 0x000fe200078f10ff */
[----:B------:R-:W-:Y:S01]  /*0c30*/  IMAD.IADD R3, R12, 0x1, -R3 ;  /* 0x000000010c037824 */ /* 0x000fe200078e0a03 */
[----:B------:R-:W-:Y:S02]  /*0c40*/  SHF.R.S32.HI R15, RZ, 0x5, R5 ;  /* 0x00000005ff0f7819 */ /* 0x000fe40000011405 */
[----:B------:R-:W-:Y:S02]  /*0c50*/  LOP3.LUT R4, R4, 0x1ffffffe, RZ, 0xc0, !PT ;  /* 0x1ffffffe04047812 */ /* 0x000fe400078ec0ff */
[--C-:B------:R-:W-:Y:S02]  /*0c60*/  SHF.R.S32.HI R9, RZ, 0x2, R8.reuse ;  /* 0x00000002ff097819 */ /* 0x100fe40000011408 */
[----:B------:R-:W-:Y:S01]  /*0c70*/  SHF.R.S32.HI R10, RZ, 0x1f, R8 ;  /* 0x0000001fff0a7819 */ /* 0x000fe20000011408 */
[----:B------:R-:W-:-:S02]  /*0c80*/  IMAD.IADD R4, R7, 0x1, -R4 ;  /* 0x0000000107047824 */ /* 0x000fc400078e0a04 */
[----:B------:R-:W-:Y:S01]  /*0c90*/  IMAD R3, R15, 0x10, R3 ;  /* 0x000000100f037824 */ /* 0x000fe200078e0203 */
[----:B------:R-:W-:Y:S01]  /*0ca0*/  LEA.HI R10, R10, R9, RZ, 0x3 ;  /* 0x000000090a0a7211 */ /* 0x000fe200078f18ff */
[----:B------:R-:W-:Y:S01]  /*0cb0*/  IMAD.HI R5, R14, 0x55555556, RZ ;  /* 0x555555560e057827 */ /* 0x000fe200078e02ff */
[----:B------:R-:W-:Y:S02]  /*0cc0*/  LEA.HI R6, R6, R11, RZ, 0x5 ;  /* 0x0000000b06067211 */ /* 0x000fe400078f28ff */
[----:B------:R-:W-:Y:S01]  /*0cd0*/  LOP3.LUT R10, R10, 0xfffffff8, RZ, 0xc0, !PT ;  /* 0xfffffff80a0a7812 */ /* 0x000fe200078ec0ff */
[----:B------:R-:W-:Y:S01]  /*0ce0*/  IMAD R7, R3, 0x8, R4 ;  /* 0x0000000803077824 */ /* 0x000fe200078e0204 */
[CC--:B------:R-:W-:Y:S02]  /*0cf0*/  LEA.HI R3, R0.reuse, R12.reuse, RZ, 0x3 ;  /* 0x0000000c00037211 */ /* 0x0c0fe400078f18ff */
[----:B------:R-:W-:Y:S01]  /*0d00*/  LEA.HI R0, R0, R12, RZ, 0x2 ;  /* 0x0000000c00007211 */ /* 0x000fe200078f10ff */
[----:B------:R-:W-:Y:S01]  /*0d10*/  IMAD.IADD R9, R9, 0x1, -R10 ;  /* 0x0000000109097824 */ /* 0x000fe200078e0a0a */
[----:B------:R-:W-:-:S02]  /*0d20*/  LEA.HI R5, R5, R5, RZ, 0x1 ;  /* 0x0000000505057211 */ /* 0x000fc400078f08ff */
[----:B------:R-:W-:Y:S02]  /*0d30*/  SHF.R.S32.HI R6, RZ, 0x5, R6 ;  /* 0x00000005ff067819 */ /* 0x000fe40000011406 */
[----:B------:R-:W-:Y:S01]  /*0d40*/  SHF.R.S32.HI R19, RZ, 0x2, R0 ;  /* 0x00000002ff137819 */ /* 0x000fe20000011400 */
[----:B------:R-:W-:Y:S01]  /*0d50*/  IMAD R5, R5, -0x3, R14 ;  /* 0xfffffffd05057824 */ /* 0x000fe200078e020e */
[----:B------:R-:W-:Y:S02]  /*0d60*/  LEA R6, R6, R9, 0x4 ;  /* 0x0000000906067211 */ /* 0x000fe400078e20ff */
[----:B------:R-:W-:Y:S01]  /*0d70*/  SHF.R.S32.HI R4, RZ, 0x1f, R0 ;  /* 0x0000001fff047819 */ /* 0x000fe20000011400 */
[----:B------:R-:W-:Y:S01]  /*0d80*/  VIADD R9, R19, 0x60 ;  /* 0x0000006013097836 */ /* 0x000fe20000000000 */
[----:B------:R-:W-:Y:S01]  /*0d90*/  LOP3.LUT R3, R3, 0xfffffff8, RZ, 0xc0, !PT ;  /* 0xfffffff803037812 */ /* 0x000fe200078ec0ff */
[----:B------:R-:W-:Y:S01]  /*0da0*/  IMAD R10, R5, 0x40, R6 ;  /* 0x00000040050a7824 */ /* 0x000fe200078e0206 */
[----:B------:R-:W-:-:S02]  /*0db0*/  LOP3.LUT R0, R0, 0xfffffffc, RZ, 0xc0, !PT ;  /* 0xfffffffc00007812 */ /* 0x000fc400078ec0ff */
[----:B------:R-:W-:Y:S02]  /*0dc0*/  LEA.HI R4, R4, R19, RZ, 0x3 ;  /* 0x0000001304047211 */ /* 0x000fe400078f18ff */
[----:B------:R-:W-:Y:S01]  /*0dd0*/  SHF.R.S32.HI R5, RZ, 0x1f, R9 ;  /* 0x0000001fff057819 */ /* 0x000fe20000011409 */
[----:B------:R-:W-:Y:S01]  /*0de0*/  IMAD.IADD R3, R12, 0x1, -R3 ;  /* 0x000000010c037824 */ /* 0x000fe200078e0a03 */
[----:B------:R-:W-:Y:S01]  /*0df0*/  LOP3.LUT R4, R4, 0xfffffff8, RZ, 0xc0, !PT ;  /* 0xfffffff804047812 */ /* 0x000fe200078ec0ff */
[----:B------:R-:W-:Y:S01]  /*0e00*/  IMAD.IADD R6, R12, 0x1, -R0 ;  /* 0x000000010c067824 */ /* 0x000fe200078e0a00 */
[----:B------:R-:W-:Y:S01]  /*0e10*/  LEA.HI R5, R5, R9, RZ, 0x3 ;  /* 0x0000000905057211 */ /* 0x000fe200078f18ff */
[----:B------:R-:W-:Y:S01]  /*0e20*/  IMAD.SHL.U32 R3, R9, 0x40, RZ ;  /* 0x0000004009037824 */ /* 0x000fe200078e00ff */
[----:B------:R-:W-:Y:S01]  /*0e30*/  SHF.R.S32.HI R0, RZ, 0x1f, R19 ;  /* 0x0000001fff007819 */ /* 0x000fe20000011413 */
[----:B------:R-:W-:Y:S01]  /*0e40*/  IMAD.IADD R4, R19, 0x1, -R4 ;  /* 0x0000000113047824 */ /* 0x000fe200078e0a04 */
[C---:B------:R-:W-:Y:S01]  /*0e50*/  LEA.HI R0, R6.reuse, R6, RZ, 0x1 ;  /* 0x0000000606007211 */ /* 0x040fe200078f08ff */
[----:B------:R-:W-:Y:S01]  /*0e60*/  IMAD.SHL.U32 R16, R6, 0x8, RZ ;  /* 0x0000000806107824 */ /* 0x000fe200078e00ff */
[----:B------:R-:W-:Y:S01]  /*0e70*/  LOP3.LUT R3, R3, 0x1c0, RZ, 0xc0, !PT ;  /* 0x000001c003037812 */ /* 0x000fe200078ec0ff */
[----:B------:R-:W-:Y:S01]  /*0e80*/  IMAD.SHL.U32 R5, R5, 0x40, RZ ;  /* 0x0000004005057824 */ /* 0x000fe200078e00ff */
[----:B------:R-:W-:Y:S01]  /*0e90*/  STL [R1+0x64], R10 ;  /* 0x0000640a01007387 */ /* 0x000fe20000100800 */
[----:B------:R-:W-:-:S02]  /*0ea0*/  LOP3.LUT R8, R8, 0x7ffffffc, RZ, 0xc0, !PT ;  /* 0x7ffffffc08087812 */ /* 0x000fc400078ec0ff */
[----:B------:R-:W-:Y:S01]  /*0eb0*/  SHF.R.U32.HI R9, RZ, 0x3, R3 ;  /* 0x00000003ff097819 */ /* 0x000fe20000011603 */
[----:B------:R-:W-:Y:S01]  /*0ec0*/  STL [R1+0x58], RZ ;  /* 0x000058ff01007387 */ /* 0x000fe20000100800 */
[----:B------:R-:W-:Y:S02]  /*0ed0*/  LOP3.LUT R0, R0, 0x1ffffffe, RZ, 0xc0, !PT ;  /* 0x1ffffffe00007812 */ /* 0x000fe400078ec0ff */
[----:B------:R-:W-:Y:S01]  /*0ee0*/  LOP3.LUT R3, R3, 0x38, R16, 0xf8, !PT ;  /* 0x0000003803037812 */ /* 0x000fe200078ef810 */
[----:B------:R0:W-:Y:S01]  /*0ef0*/  STL [R1+0x40], R4 ;  /* 0x0000400401007387 */ /* 0x0001e20000100800 */
[----:B------:R-:W-:Y:S02]  /*0f00*/  IMAD.IADD R8, R11, 0x1, -R8 ;  /* 0x000000010b087824 */ /* 0x000fe400078e0a08 */
[----:B------:R-:W-:Y:S01]  /*0f10*/  IMAD.IADD R0, R6, 0x1, -R0 ;  /* 0x0000000106007824 */ /* 0x000fe200078e0a00 */
[----:B0-----:R-:W-:Y:S01]  /*0f20*/  LOP3.LUT R4, R5, 0xfffffe00, RZ, 0xc0, !PT ;  /* 0xfffffe0005047812 */ /* 0x001fe200078ec0ff */
[----:B------:R-:W-:-:S03]  /*0f30*/  IMAD.SHL.U32 R5, R7, 0x8, RZ ;  /* 0x0000000807057824 */ /* 0x000fc600078e00ff */
[----:B------:R-:W-:Y:S01]  /*0f40*/  LOP3.LUT R3, R4, R3, R9, 0xf6, !PT ;  /* 0x0000000304037212 */ /* 0x000fe200078ef609 */
[----:B------:R0:W-:Y:S01]  /*0f50*/  STL [R1+0x44], R4 ;  /* 0x0000440401007387 */ /* 0x0001e20000100800 */
[----:B------:R-:W-:-:S03]  /*0f60*/  IMAD R0, R0, 0x8, R10 ;  /* 0x0000000800007824 */ /* 0x000fc600078e020a */
[----:B------:R-:W-:Y:S01]  /*0f70*/  IMAD R3, R3, 0x2, R2 ;  /* 0x0000000203037824 */ /* 0x000fe200078e0202 */
[----:B------:R1:W-:Y:S01]  /*0f80*/  STL [R1+0x68], R5 ;  /* 0x0000680501007387 */ /* 0x0003e20000100800 */
[----:B0-----:R-:W-:-:S05]  /*0f90*/  IMAD.SHL.U32 R4, R8, 0x2, RZ ;  /* 0x0000000208047824 */ /* 0x001fca00078e00ff */
[----:B------:R1:W-:Y:S04]  /*0fa0*/  STL [R1+0x30], R4 ;  /* 0x0000300401007387 */ /* 0x0003e80000100800 */
[----:B------:R1:W-:Y:S04]  /*0fb0*/  STL [R1+0x48], R0 ;  /* 0x0000480001007387 */ /* 0x0003e80000100800 */
[----:B------:R1:W-:Y:S01]  /*0fc0*/  STL [R1+0x60], R3 ;  /* 0x0000600301007387 */ /* 0x0003e20000100800 */
[----:B------:R-:W-:Y:S02]  /*0fd0*/  SHF.L.U32 R152, R6, 0x2, RZ ;  /* 0x0000000206987819 */ /* 0x000fe400000006ff */
[----:B------:R-:W-:Y:S01]  /*0fe0*/  CS2R R22, SRZ ;  /* 0x0000000000167805 */ /* 0x000fe2000001ff00 */
[----:B------:R-:W-:-:S02]  /*0ff0*/  IMAD.MOV.U32 R154, RZ, RZ, RZ ;  /* 0x000000ffff9a7224 */ /* 0x000fc400078e00ff */
[----:B------:R-:W-:Y:S02]  /*1000*/  IMAD.MOV.U32 R18, RZ, RZ, RZ ;  /* 0x000000ffff127224 */ /* 0x000fe400078e00ff */
[----:B------:R-:W-:Y:S01]  /*1010*/  VIADD R155, R152, 0x10 ;  /* 0x00000010989b7836 */ /* 0x000fe20000000000 */
[----:B-12---:R-:W-:-:S07]  /*1020*/  LOP3.LUT R156, R13, 0x1, RZ, 0xfc, !PT ;  /* 0x000000010d9c7812 */ /* 0x006fce00078efcff */
.L_x_2413:
[----:B01-3--:R-:W0:Y:S02]  /*1030*/  LDC.64 R4, c[0x0][0xc88] ;  /* 0x00032200ff047b82 */ /* 0x00be240000000a00 */
[----:B0-----:R-:W-:-:S05]  /*1040*/  IMAD.WIDE R4, R31, 0x4, R4 ;  /* 0x000000041f047825 */ /* 0x001fca00078e0204 */
[----:B--2---:R-:W2:Y:S01]  /*1050*/  LDG.E R35, desc[UR40][R4.64] ;  /* 0x0000002804237981 */ /* 0x004ea2000c1e1900 */
[----:B------:R-:W-:Y:S05]  /*1060*/  YIELD ;  /* 0x0000000000007946 */ /* 0x000fea0003800000 */
[----:B------:R-:W-:Y:S01]  /*1070*/  ULDC.64 UR4, c[0x0][0xa28] ;  /* 0x00028a0000047ab9 */ /* 0x000fe20000000a00 */
[----:B------:R-:W-:Y:S01]  /*1080*/  ULDC.64 UR8, c[0x0][0xa18] ;  /* 0x0002860000087ab9 */ /* 0x000fe20000000a00 */
[----:B------:R-:W-:Y:S01]  /*1090*/  ISETP.NE.U32.AND P1, PT, RZ, UR4, PT ;  /* 0x00000004ff007c0c */ /* 0x000fe2000bf25070 */
[----:B------:R-:W-:Y:S01]  /*10a0*/  IMAD.MOV.U32 R11, RZ, RZ, RZ ;  /* 0x000000ffff0b7224 */ /* 0x000fe200078e00ff */
[----:B------:R-:W-:Y:S01]  /*10b0*/  ULDC.64 UR6, c[0x0][0xa08] ;  /* 0x0002820000067ab9 */ /* 0x000fe20000000a00 */
[----:B------:R-:W-:Y:S01]  /*10c0*/  IMAD.MOV.U32 R31, RZ, RZ, RZ ;  /* 0x000000ffff1f7224 */ /* 0x000fe200078e00ff */
[----:B------:R-:W-:-:S02]  /*10d0*/  ISETP.NE.AND.EX P1, PT, RZ, UR5, PT, P1 ;  /* 0x00000005ff007c0c */ /* 0x000fc4000bf25310 */
[----:B------:R-:W-:-:S04]  /*10e0*/  ISETP.NE.U32.AND P0, PT, RZ, UR6, PT ;  /* 0x00000006ff007c0c */ /* 0x000fc8000bf05070 */
[----:B------:R-:W-:Y:S02]  /*10f0*/  ISETP.NE.AND.EX P0, PT, RZ, UR7, PT, P0 ;  /* 0x00000007ff007c0c */ /* 0x000fe4000bf05300 */
[----:B--2---:R-:W-:Y:S01]  /*1100*/  SHF.R.S32.HI R0, RZ, 0x1f, R35 ;  /* 0x0000001fff007819 */ /* 0x004fe20000011423 */
[----:B------:R0:W-:Y:S04]  /*1110*/  STL [R1+0x50], R35 ;  /* 0x0000502301007387 */ /* 0x0001e80000100800 */
[C---:B------:R-:W-:Y:S02]  /*1120*/  @P1 LEA R6, P2, R35.reuse, UR4, 0x2 ;  /* 0x0000000423061c11 */ /* 0x040fe4000f8410ff */
[C---:B------:R-:W-:Y:S02]  /*1130*/  SHF.L.U32 R33, R35.reuse, 0x2, RZ ;  /* 0x0000000223217819 */ /* 0x040fe400000006ff */
[----:B------:R-:W-:-:S02]  /*1140*/  @P1 LEA.HI.X R7, R35, UR5, R0, 0x2, P2 ;  /* 0x0000000523071c11 */ /* 0x000fc400090f1400 */
[----:B------:R-:W-:Y:S01]  /*1150*/  ISETP.NE.U32.AND P2, PT, RZ, UR8, PT ;  /* 0x00000008ff007c0c */ /* 0x000fe2000bf45070 */
[----:B------:R-:W-:Y:S01]  /*1160*/  ULDC UR4, c[0x0][0x288] ;  /* 0x0000a20000047ab9 */ /* 0x000fe20000000800 */
[----:B------:R-:W-:Y:S01]  /*1170*/  SHF.L.U64.HI R34, R35, 0x2, R0 ;  /* 0x0000000223227819 */ /* 0x000fe20000010200 */
[----:B------:R0:W5:Y:S01]  /*1180*/  @P1 LDG.E R11, desc[UR40][R6.64] ;  /* 0x00000028060b1981 */ /* 0x000162000c1e1900 */
[----:B------:R-:W-:Y:S01]  /*1190*/  ISETP.NE.AND.EX P2, PT, RZ, UR9, PT, P2 ;  /* 0x00000009ff007c0c */ /* 0x000fe2000bf45320 */
[----:B----4-:R-:W-:Y:S01]  /*11a0*/  IMAD.U32 R3, RZ, RZ, UR4 ;  /* 0x00000004ff037e24 */ /* 0x010fe2000f8e00ff */
[----:B------:R-:W-:Y:S01]  /*11b0*/  IADD3 R8, P3, R33, UR6, RZ ;  /* 0x0000000621087c10 */ /* 0x000fe2000ff7e0ff */
[----:B------:R-:W-:-:S03]  /*11c0*/  ULDC.64 UR4, c[0x0][0x418] ;  /* 0x0001060000047ab9 */ /* 0x000fc60000000a00 */
[----:B------:R-:W-:-:S05]  /*11d0*/  IADD3.X R9, R34, UR7, RZ, P3, !PT ;  /* 0x0000000722097c10 */ /* 0x000fca0009ffe4ff */
[----:B------:R0:W5:Y:S02]  /*11e0*/  @P0 LDG.E R31, desc[UR40][R8.64] ;  /* 0x00000028081f0981 */ /* 0x000164000c1e1900 */
[----:B------:R-:W-:-:S04]  /*11f0*/  @P2 IADD3 R4, P1, R33, UR8, RZ ;  /* 0x0000000821042c10 */ /* 0x000fc8000ff3e0ff */
[----:B------:R-:W-:-:S05]  /*1200*/  @P2 IADD3.X R5, R34, UR9, RZ, P1, !PT ;  /* 0x0000000922052c10 */ /* 0x000fca0008ffe4ff */
[----:B------:R-:W2:Y:S01]  /*1210*/  @P2 LDG.E R3, desc[UR40][R4.64] ;  /* 0x0000002804032981 */ /* 0x000ea2000c1e1900 */
        /* <DEDUP_REMOVED lines=9> */
[----:B--2---:R0:W-:Y:S01]  /*12b0*/  STL [R1+0x20], R3 ;  /* 0x0000200301007387 */ /* 0x0041e20000100800 */
[----:B------:R-:W-:Y:S01]  /*12c0*/  IMAD.MOV.U32 R13, RZ, RZ, R3 ;  /* 0x000000ffff0d7224 */ /* 0x000fe200078e0003 */
[----:B------:R-:W-:Y:S06]  /*12d0*/  @P2 BRA `(.L_x_2271) ;  /* 0x0000000000282947 */ /* 0x000fec0003800000 */
[----:B------:R-:W-:Y:S02]  /*12e0*/  ULDC.64 UR4, c[0x0][0xa00] ;  /* 0x0002800000047ab9 */ /* 0x000fe40000000a00 */
[----:B------:R-:W-:-:S04]  /*12f0*/  ISETP.NE.U32.AND P1, PT, RZ, UR4, PT ;  /* 0x00000004ff007c0c */ /* 0x000fc8000bf25070 */
[----:B------:R-:W-:-:S13]  /*1300*/  ISETP.NE.AND.EX P1, PT, RZ, UR5, PT, P1 ;  /* 0x00000005ff007c0c */ /* 0x000fda000bf25310 */
[----:B------:R-:W-:Y:S05]  /*1310*/  @!P1 BRA `(.L_x_2271) ;  /* 0x0000000000189947 */ /* 0x000fea0003800000 */
[----:B------:R-:W1:Y:S02]  /*1320*/  LDC.64 R4, c[0x0][0xa00] ;  /* 0x00028000ff047b82 */ /* 0x000e640000000a00 */
[----:B-1----:R-:W-:-:S05]  /*1330*/  IMAD.WIDE R4, R35, 0x4, R4 ;  /* 0x0000000423047825 */ /* 0x002fca00078e0204 */
[----:B------:R-:W2:Y:S04]  /*1340*/  LDG.E R0, desc[UR40][R4.64] ;  /* 0x0000002804007981 */ /* 0x000ea8000c1e1900 */
[----:B0-----:R-:W2:Y:S02]  /*1350*/  LDG.E R3, desc[UR40][R4.64+0x4] ;  /* 0x0000042804037981 */ /* 0x001ea4000c1e1900 */
[----:B--2---:R-:W-:-:S05]  /*1360*/  IMAD.IADD R13, R3, 0x1, -R0 ;  /* 0x00000001030d7824 */ /* 0x004fca00078e0a00 */
[----:B------:R1:W-:Y:S02]  /*1370*/  STL [R1+0x20], R13 ;  /* 0x0000200d01007387 */ /* 0x0003e40000100800 */
.L_x_2271:
[C---:B------:R-:W-:Y:S01]  /*1380*/  LOP3.LUT R37, R30.reuse, 0xffff, RZ, 0xc0, !PT ;  /* 0x0000ffff1e257812 */ /* 0x040fe200078ec0ff */
[----:B------:R-:W-:Y:S01]  /*1390*/  ULDC.64 UR4, c[0x0][0xa20] ;  /* 0x0002880000047ab9 */ /* 0x000fe20000000a00 */
[C---:B0-----:R-:W-:Y:S02]  /*13a0*/  LOP3.LUT R3, R30.reuse, 0xff000000, RZ, 0xc0, !PT ;  /* 0xff0000001e037812 */ /* 0x041fe400078ec0ff */
[----:B------:R-:W-:Y:S01]  /*13b0*/  ISETP.NE.U32.AND P1, PT, RZ, UR4, PT ;  /* 0x00000004ff007c0c */ /* 0x000fe2000bf25070 */
[----:B------:R0:W-:Y:S01]  /*13c0*/  STL [R1+0x4c], R37 ;  /* 0x00004c2501007387 */ /* 0x0001e20000100800 */
[----:B------:R-:W-:Y:S02]  /*13d0*/  LOP3.LUT R0, R30, 0xff0000, RZ, 0xc0, !PT ;  /* 0x00ff00001e007812 */ /* 0x000fe400078ec0ff */
[----:B------:R-:W-:Y:S02]  /*13e0*/  ISETP.NE.AND.EX P1, PT, RZ, UR5, PT, P1 ;  /* 0x00000005ff007c0c */ /* 0x000fe4000bf25310 */
[----:B------:R-:W-:-:S04]  /*13f0*/  SHF.R.U32.HI R3, RZ, 0x8, R3 ;  /* 0x00000008ff037819 */ /* 0x000fc80000011603 */
[----:B------:R-:W-:-:S07]  /*1400*/  LEA.HI R10, R0, R3, RZ, 0x10 ;  /* 0x00000003000a7211 */ /* 0x000fce00078f80ff */
[----:B0-----:R-:W-:Y:S05]  /*1410*/  @!P1 BRA `(.L_x_2272) ;  /* 0x0000000000109947 */ /* 0x001fea0003800000 */
[----:B------:R-:W-:-:S04]  /*1420*/  IADD3 R4, P0, R33, UR4, RZ ;  /* 0x0000000421047c10 */ /* 0x000fc8000ff1e0ff */
[----:B------:R-:W-:-:S05]  /*1430*/  IADD3.X R5, R34, UR5, RZ, P0, !PT ;  /* 0x0000000522057c10 */ /* 0x000fca00087fe4ff */
[----:B------:R0:W5:Y:S01]  /*1440*/  LDG.E R32, desc[UR40][R4.64] ;  /* 0x0000002804207981 */ /* 0x000162000c1e1900 */
[----:B------:R-:W-:Y:S05]  /*1450*/  BRA `(.L_x_2273) ;  /* 0x0000000000107947 */ /* 0x000fea0003800000 */
.L_x_2272:
[----:B------:R-:W-:Y:S05]  /*1460*/  @!P0 BRA `(.L_x_2273) ;  /* 0x00000000000c8947 */ /* 0x000fea0003800000 */
[----:B------:R-:W2:Y:S04]  /*1470*/  LDG.E R3, desc[UR40][R8.64] ;  /* 0x0000002808037981 */ /* 0x000ea8000c1e1900 */
[----:B------:R-:W2:Y:S02]  /*1480*/  LDG.E R32, desc[UR40][R8.64+0x4] ;  /* 0x0000042808207981 */ /* 0x000ea4000c1e1900 */
[----:B--2---:R-:W-:-:S07]  /*1490*/  IMAD.IADD R32, R32, 0x1, -R3 ;  /* 0x0000000120207824 */ /* 0x004fce00078e0a03 */
.L_x_2273:
[----:B------:R-:W-:Y:S01]  /*14a0*/  ULDC.64 UR4, c[0x0][0xa10] ;  /* 0x0002840000047ab9 */ /* 0x000fe20000000a00 */
[----:B------:R-:W2:Y:S01]  /*14b0*/  LDC R8, c[0x0][0x448] ;  /* 0x00011200ff087b82 */ /* 0x000ea20000000800 */
[----:B------:R-:W-:-:S04]  /*14c0*/  ISETP.NE.U32.AND P0, PT, RZ, UR4, PT ;  /* 0x00000004ff007c0c */ /* 0x000fc8000bf05070 */
[----:B------:R-:W-:Y:S01]  /*14d0*/  ISETP.NE.AND.EX P0, PT, RZ, UR5, PT, P0 ;  /* 0x00000005ff007c0c */ /* 0x000fe2000bf05300 */
[----:B------:R-:W-:-:S12]  /*14e0*/  ULDC.64 UR4, c[0x0][0xa30] ;  /* 0x00028c0000047ab9 */ /* 0x000fd80000000a00 */
[----:B0-----:R-:W0:Y:S02]  /*14f0*/  @P0 LDC.64 R4, c[0x0][0xa10] ;  /* 0x00028400ff040b82 */ /* 0x001e240000000a00 */
[----:B0-----:R-:W-:-:S05]  /*1500*/  @P0 IMAD.WIDE R4, R35, 0x4, R4 ;  /* 0x0000000423040825 */ /* 0x001fca00078e0204 */
[----:B------:R-:W3:Y:S04]  /*1510*/  @P0 LDG.E R0, desc[UR40][R4.64] ;  /* 0x0000002804000981 */ /* 0x000ee8000c1e1900 */
[----:B------:R0:W3:Y:S01]  /*1520*/  @P0 LDG.E R3, desc[UR40][R4.64+0x4] ;  /* 0x0000042804030981 */ /* 0x0000e2000c1e1900 */
[----:B------:R-:W-:Y:S01]  /*1530*/  ISETP.NE.U32.AND P1, PT, RZ, UR4, PT ;  /* 0x00000004ff007c0c */ /* 0x000fe2000bf25070 */
[----:B-----5:R-:W-:-:S03]  /*1540*/  IMAD.MOV.U32 R24, RZ, RZ, R32 ;  /* 0x000000ffff187224 */ /* 0x020fc600078e0020 */
[----:B------:R-:W-:-:S13]  /*1550*/  ISETP.NE.AND.EX P1, PT, RZ, UR5, PT, P1 ;  /* 0x00000005ff007c0c */ /* 0x000fda000bf25310 */
[----:B------:R-:W-:-:S04]  /*1560*/  @P1 IADD3 R6, P2, R33, UR4, RZ ;  /* 0x0000000421061c10 */ /* 0x000fc8000ff5e0ff */
[----:B------:R-:W-:-:S05]  /*1570*/  @P1 IADD3.X R7, R34, UR5, RZ, P2, !PT ;  /* 0x0000000522071c10 */ /* 0x000fca00097fe4ff */
[----:B------:R4:W5:Y:S01]  /*1580*/  @P1 LDG.E R24, desc[UR40][R6.64] ;  /* 0x0000002806181981 */ /* 0x000962000c1e1900 */
[----:B--2---:R-:W-:Y:S01]  /*1590*/  ISETP.NE.AND P1, PT, R8, 0x1, PT ;  /* 0x000000010800780c */ /* 0x004fe20003f25270 */
[----:B------:R-:W-:Y:S01]  /*15a0*/  IMAD R12, R29, 0xc0, RZ ;  /* 0x000000c01d0c7824 */ /* 0x000fe200078e02ff */
[----:B------:R-:W-:Y:S04]  /*15b0*/  BSSY B0, `(.L_x_2274) ;  /* 0x0000039000007945 */ /* 0x000fe80003800000 */
[----:B------:R2:W-:Y:S01]  /*15c0*/  STL [R1+0x24], R12 ;  /* 0x0000240c01007387 */ /* 0x0005e20000100800 */
[----:B0-----:R-:W-:-:S06]  /*15d0*/  IADD3 R4, R12, 0xbf, RZ ;  /* 0x000000bf0c047810 */ /* 0x001fcc0007ffe0ff */
[----:B------:R-:W0:Y:S01]  /*15e0*/  @P1 LDC R9, c[0x0][0x44c] ;  /* 0x00011300ff091b82 */ /* 0x000e220000000800 */
[----:B--2---:R-:W-:-:S07]  /*15f0*/  IMAD.IADD R12, R32, 0x1, -R11 ;  /* 0x00000001200c7824 */ /* 0x004fce00078e0a0b */
[----:B------:R-:W2:Y:S01]  /*1600*/  @P1 LDC R5, c[0x0][0x450] ;  /* 0x00011400ff051b82 */ /* 0x000ea20000000800 */
[----:B---3--:R-:W-:Y:S02]  /*1610*/  @P0 IMAD.IADD R25, R3, 0x1, -R0 ;  /* 0x0000000103190824 */ /* 0x008fe400078e0a00 */
[----:B0-----:R-:W-:-:S04]  /*1620*/  @P1 IMAD.HI.U32 R0, R4, R9, RZ ;  /* 0x0000000904001227 */ /* 0x001fc800078e00ff */
[----:B----4-:R-:W-:Y:S01]  /*1630*/  IMAD.IADD R6, R12, 0x1, R25 ;  /* 0x000000010c067824 */ /* 0x010fe200078e0219 */
[----:B--2---:R-:W-:-:S03]  /*1640*/  @P1 SHF.R.U32.HI R4, RZ, R5, R0 ;  /* 0x00000005ff041219 */ /* 0x004fc60000011600 */
[C---:B------:R-:W-:Y:S01]  /*1650*/  VIADD R0, R6.reuse, 0x7f ;  /* 0x0000007f06007836 */ /* 0x040fe20000000000 */
[----:B------:R-:W-:Y:S01]  /*1660*/  IADD3 R91, R6, 0x80, -R13 ;  /* 0x00000080065b7810 */ /* 0x000fe20007ffe80d */
[----:B------:R0:W-:Y:S01]  /*1670*/  STL [R1+0x2c], R6 ;  /* 0x00002c0601007387 */ /* 0x0001e20000100800 */
[----:B-1----:R-:W-:Y:S02]  /*1680*/  LOP3.LUT R13, R10, 0xff, RZ, 0xc0, !PT ;  /* 0x000000ff0a0d7812 */ /* 0x002fe400078ec0ff */
[----:B------:R-:W-:Y:S01]  /*1690*/  SHF.R.S32.HI R3, RZ, 0x1f, R0 ;  /* 0x0000001fff037819 */ /* 0x000fe20000011400 */
[----:B------:R-:W-:Y:S02]  /*16a0*/  IMAD.IADD R4, R91, 0x1, R4 ;  /* 0x000000015b047824 */ /* 0x000fe400078e0204 */
[----:B------:R1:W-:Y:S01]  /*16b0*/  STL [R1+0x5c], R13 ;  /* 0x00005c0d01007387 */ /* 0x0003e20000100800 */
[----:B------:R-:W-:Y:S01]  /*16c0*/  LEA.HI R3, R3, R0, RZ, 0x7 ;  /* 0x0000000003037211 */ /* 0x000fe200078f38ff */
[----:B------:R-:W-:Y:S01]  /*16d0*/  IMAD.MOV.U32 R0, RZ, RZ, RZ ;  /* 0x000000ffff007224 */ /* 0x000fe200078e00ff */
[----:B------:R-:W-:-:S02]  /*16e0*/  SHF.R.S32.HI R5, RZ, 0x1f, R4 ;  /* 0x0000001fff057819 */ /* 0x000fc40000011404 */
[----:B0-----:R-:W-:Y:S02]  /*16f0*/  SHF.R.U32.HI R6, RZ, 0x10, R10 ;  /* 0x00000010ff067819 */ /* 0x001fe4000001160a */
[----:B------:R-:W-:Y:S02]  /*1700*/  LEA.HI R5, R5, R4, RZ, 0x7 ;  /* 0x0000000405057211 */ /* 0x000fe400078f38ff */
[----:B------:R-:W-:Y:S01]  /*1710*/  SHF.R.S32.HI R92, RZ, 0x7, R3 ;  /* 0x00000007ff5c7819 */ /* 0x000fe20000011403 */
[----:B------:R1:W-:Y:S01]  /*1720*/  STL [R1+0x54], R6 ;  /* 0x0000540601007387 */ /* 0x0003e20000100800 */
[----:B------:R-:W-:-:S04]  /*1730*/  SHF.R.S32.HI R5, RZ, 0x7, R5 ;  /* 0x00000007ff057819 */ /* 0x000fc80000011405 */
[----:B------:R-:W-:-:S04]  /*1740*/  VIMNMX R9, R92, R5, PT ;  /* 0x000000055c097248 */ /* 0x000fc80003fe0100 */
[----:B------:R-:W-:-:S13]  /*1750*/  ISETP.GE.AND P0, PT, R9, 0x1, PT ;  /* 0x000000010900780c */ /* 0x000fda0003f06270 */
[----:B-1----:R-:W-:Y:S05]  /*1760*/  @!P0 BRA `(.L_x_2275) ;  /* 0x0000000000748947 */ /* 0x002fea0003800000 */
[----:B------:R-:W-:Y:S01]  /*1770*/  ISETP.NE.AND P0, PT, R6, RZ, PT ;  /* 0x000000ff0600720c */ /* 0x000fe20003f05270 */
[----:B------:R-:W-:-:S03]  /*1780*/  ULDC UR4, c[0x0][0x9f0] ;  /* 0x00027c0000047ab9 */ /* 0x000fc60000000800 */
[----:B------:R-:W-:-:S04]  /*1790*/  SEL R10, R6, UR4, P0 ;  /* 0x00000004060a7c07 */ /* 0x000fc80008000000 */
[-C--:B------:R-:W-:Y:S02]  /*17a0*/  IABS R6, R10.reuse ;  /* 0x0000000a00067213 */ /* 0x080fe40000000000 */
[----:B------:R-:W-:Y:S02]  /*17b0*/  IADD3 R0, R10, -0x1, R9 ;  /* 0xffffffff0a007810 */ /* 0x000fe40007ffe009 */
[----:B------:R-:W0:Y:S01]  /*17c0*/  I2F.RP R3, R6 ;  /* 0x0000000600037306 */ /* 0x000e220000209400 */
[----:B------:R-:W-:Y:S02]  /*17d0*/  IABS R11, R10 ;  /* 0x0000000a000b7213 */ /* 0x000fe40000000000 */
[----:B------:R-:W-:Y:S02]  /*17e0*/  IABS R8, R0 ;  /* 0x0000000000087213 */ /* 0x000fe40000000000 */
[----:B------:R-:W-:-:S04]  /*17f0*/  LOP3.LUT R0, R0, R10, RZ, 0x3c, !PT ;  /* 0x0000000a00007212 */ /* 0x000fc800078e3cff */
[----:B------:R-:W-:Y:S01]  /*1800*/  ISETP.GE.AND P2, PT, R0, RZ, PT ;  /* 0x000000ff0000720c */ /* 0x000fe20003f46270 */
[----:B0-----:R-:W0:Y:S02]  /*1810*/  MUFU.RCP R3, R3 ;  /* 0x0000000300037308 */ /* 0x001e240000001000 */
[----:B0-----:R-:W-:Y:S02]  /*1820*/  VIADD R4, R3, 0xffffffe ;  /* 0x0ffffffe03047836 */ /* 0x001fe40000000000 */
[----:B------:R-:W-:-:S04]  /*1830*/  IMAD.MOV R3, RZ, RZ, -R11 ;  /* 0x000000ffff037224 */ /* 0x000fc800078e0a0b */
[----:B------:R0:W1:Y:S02]  /*1840*/  F2I.FTZ.U32.TRUNC.NTZ R5, R4 ;  /* 0x0000000400057305 */ /* 0x000064000021f000 */
[----:B0-----:R-:W-:Y:S01]  /*1850*/  MOV R4, RZ ;  /* 0x000000ff00047202 */ /* 0x001fe20000000f00 */
        /* <DEDUP_REMOVED lines=14> */
.L_x_2275:
[----:B------:R-:W-:Y:S05]  /*1940*/  BSYNC B0 ;  /* 0x0000000000007941 */ /* 0x000fea0003800000 */
.L_x_2274:
[----:B------:R-:W-:-:S05]  /*1950*/  IMAD R3, R13, R0, RZ ;  /* 0x000000000d037224 */ /* 0x000fca00078e02ff */
        /* <DEDUP_REMOVED lines=35> */
.L_x_2278:
[----:B------:R-:W-:Y:S05]  /*1b90*/  BSYNC B6 ;  /* 0x0000000000067941 */ /* 0x000fea0003800000 */
.L_x_2277:
        /* <DEDUP_REMOVED lines=20> */
.L_x_2280:
[----:B------:R-:W-:Y:S05]  /*1ce0*/  BSYNC B6 ;  /* 0x0000000000067941 */ /* 0x000fea0003800000 */
.L_x_2279:
[----:B------:R-:W-:Y:S01]  /*1cf0*/  ULDC.64 UR4, c[0x0][0x9f8] ;  /* 0x00027e0000047ab9 */ /* 0x000fe20000000a00 */
[----:B------:R-:W-:Y:S01]  /*1d00*/  MOV R0, R35 ;  /* 0x0000002300007202 */ /* 0x000fe20000000f00 */
[----:B------:R-:W2:Y:S01]  /*1d10*/  LDL R14, [R1+0x40] ;  /* 0x00004000010e7983 */ /* 0x000ea20000100800 */
[----:B------:R-:W-:Y:S01]  /*1d20*/  ISETP.NE.U32.AND P0, PT, RZ, UR4, PT ;  /* 0x00000004ff007c0c */ /* 0x000fe2000bf05070 */
[----:B------:R-:W0:Y:S03]  /*1d30*/  LDC.64 R72, c[0x0][0x300] ;  /* 0x0000c000ff487b82 */ /* 0x000e260000000a00 */
[----:B------:R-:W-:Y:S01]  /*1d40*/  ISETP.NE.AND.EX P0, PT, RZ, UR5, PT, P0 ;  /* 0x00000005ff007c0c */ /* 0x000fe2000bf05300 */
[----:B------:R-:W1:Y:S01]  /*1d50*/  S2R R20, SR_TID.X ;  /* 0x0000000000147919 */ /* 0x000e620000002100 */
[----:B------:R-:W-:-:S03]  /*1d60*/  IMAD.IADD R10, R31, 0x1, R32 ;  /* 0x000000011f0a7824 */ /* 0x000fc600078e0220 */
[----:B------:R-:W3:Y:S08]  /*1d70*/  LDC R63, c[0x0][0x3f4] ;  /* 0x0000fd00ff3f7b82 */ /* 0x000ef00000000800 */
[----:B------:R-:W-:Y:S01]  /*1d80*/  @P0 IADD3 R4, P1, R33, UR4, RZ ;  /* 0x0000000421040c10 */ /* 0x000fe2000ff3e0ff */
[----:B------:R-:W4:Y:S01]  /*1d90*/  LDC.64 R70, c[0x0][0x3f8] ;  /* 0x0000fe00ff467b82 */ /* 0x000f220000000a00 */
[----:B------:R-:W2:Y:S02]  /*1da0*/  LDL.LU R33, [R1] ;  /* 0x0000000001217983 */ /* 0x000ea40000300800 */
[----:B------:R-:W-:Y:S01]  /*1db0*/  @P0 IADD3.X R5, R34, UR5, RZ, P1, !PT ;  /* 0x0000000522050c10 */ /* 0x000fe20008ffe4ff */
[----:B------:R-:W-:Y:S01]  /*1dc0*/  ULDC.64 UR4, c[0x0][0xa08] ;  /* 0x0002820000047ab9 */ /* 0x000fe20000000a00 */
[----:B------:R-:W2:Y:S04]  /*1dd0*/  LDL R12, [R1+0x44] ;  /* 0x00004400010c7983 */ /* 0x000ea80000100800 */
[----:B------:R1:W3:Y:S01]  /*1de0*/  @P0 LDG.E R0, desc[UR40][R4.64] ;  /* 0x0000002804000981 */ /* 0x0002e2000c1e1900 */
[----:B------:R-:W-:Y:S01]  /*1df0*/  SHF.R.S32.HI R15, RZ, 0x1f, R10 ;  /* 0x0000001fff0f7819 */ /* 0x000fe2000001140a */
[----:B0-----:R-:W-:Y:S01]  /*1e00*/  IMAD.WIDE.U32 R6, R10, R72, RZ ;  /* 0x000000480a067225 */ /* 0x001fe200078e00ff */
[----:B------:R-:W-:-:S02]  /*1e10*/  ISETP.NE.U32.AND P0, PT, RZ, UR4, PT ;  /* 0x00000004ff007c0c */ /* 0x000fc4000bf05070 */
[----:B------:R-:W-:Y:S01]  /*1e20*/  SHF.R.S32.HI R35, RZ, 0x1f, R19 ;  /* 0x0000001fff237819 */ /* 0x000fe20000011413 */
[----:B------:R-:W-:Y:S01]  /*1e30*/  IMAD R8, R15, R72, RZ ;  /* 0x000000480f087224 */ /* 0x000fe200078e02ff */
[----:B------:R-:W-:Y:S01]  /*1e40*/  ISETP.NE.AND.EX P0, PT, RZ, UR5, PT, P0 ;  /* 0x00000005ff007c0c */ /* 0x000fe2000bf05300 */
[----:B------:R-:W-:Y:S01]  /*1e50*/  ULDC.64 UR4, c[0x0][0x308] ;  /* 0x0000c20000047ab9 */ /* 0x000fe20000000a00 */
[----:B------:R-:W-:Y:S01]  /*1e60*/  SHF.R.S32.HI R17, RZ, 0x1f, R16 ;  /* 0x0000001fff117819 */ /* 0x000fe20000011410 */
[----:B------:R-:W-:Y:S01]  /*1e70*/  IMAD R3, R10, R73, R8 ;  /* 0x000000490a037224 */ /* 0x000fe200078e0208 */
[----:B-1----:R-:W-:-:S03]  /*1e80*/  SHF.R.U32.HI R36, RZ, 0x7, R20 ;  /* 0x00000007ff247819 */ /* 0x002fc60000011614 */
[----:B------:R-:W-:Y:S01]  /*1e90*/  IMAD.IADD R7, R7, 0x1, R3 ;  /* 0x0000000107077824 */ /* 0x000fe200078e0203 */
[----:B------:R-:W-:Y:S01]  /*1ea0*/  ISETP.NE.AND P6, PT, R36, 0x1, PT ;  /* 0x000000012400780c */ /* 0x000fe20003fc5270 */
[----:B------:R-:W0:Y:S01]  /*1eb0*/  S2R R32, SR_TID.X ;  /* 0x0000000000207919 */ /* 0x000e220000002100 */
[----:B------:R-:W-:-:S04]  /*1ec0*/  IMAD.WIDE.U32 R4, R37, UR4, R6 ;  /* 0x0000000425047c25 */ /* 0x000fc8000f8e0006 */
[----:B------:R-:W-:Y:S01]  /*1ed0*/  IMAD R5, R37, UR5, R5 ;  /* 0x0000000525057c24 */ /* 0x000fe2000f8e0205 */
[----:B------:R-:W-:Y:S01]  /*1ee0*/  ULDC.64 UR4, c[0x0][0x310] ;  /* 0x0000c40000047ab9 */ /* 0x000fe20000000a00 */
[----:B------:R-:W-:Y:S01]  /*1ef0*/  IMAD.WIDE.U32 R6, R19, R72, R16 ;  /* 0x0000004813067225 */ /* 0x000fe200078e0010 */
[----:B------:R-:W-:-:S03]  /*1f00*/  SHF.R.S32.HI R153, RZ, 0x1f, R152 ;  /* 0x0000001fff997819 */ /* 0x000fc60000011498 */
[----:B----4-:R-:W-:-:S04]  /*1f10*/  IMAD.WIDE.U32 R48, R19, R70, R16 ;  /* 0x0000004613307225 */ /* 0x010fc800078e0010 */
[----:B------:R-:W-:-:S04]  /*1f20*/  IMAD.WIDE.U32 R50, R19, R70, R152 ;  /* 0x0000004613327225 */ /* 0x000fc800078e0098 */
[----:B------:R-:W-:Y:S02]  /*1f30*/  VIADD R65, R16, 0x20 ;  /* 0x0000002010417836 */ /* 0x000fe40000000000 */
[----:B------:R-:W-:Y:S01]  /*1f40*/  VIADD R90, R36, 0x8 ;  /* 0x00000008245a7836 */ /* 0x000fe20000000000 */
[----:B---3--:R-:W-:Y:S02]  /*1f50*/  SHF.R.S32.HI R3, RZ, 0x1f, R0 ;  /* 0x0000001fff037819 */ /* 0x008fe40000011400 */
[----:B------:R-:W-:Y:S02]  /*1f60*/  SEL R53, R0, RZ, !P0 ;  /* 0x000000ff00357207 */ /* 0x000fe40004000000 */
[----:B------:R-:W-:-:S03]  /*1f70*/  SEL R3, R3, RZ, !P0 ;  /* 0x000000ff03037207 */ /* 0x000fc60004000000 */
[----:B------:R-:W-:Y:S02]  /*1f80*/  IMAD.WIDE.U32 R54, R53, UR4, R4 ;  /* 0x0000000435367c25 */ /* 0x000fe4000f8e0004 */
[----:B------:R-:W1:Y:S02]  /*1f90*/  LDC.64 R4, c[0x0][0x408] ;  /* 0x00010200ff047b82 */ /* 0x000e640000000a00 */
[----:B------:R-:W-:Y:S01]  /*1fa0*/  IMAD R0, R3, UR4, RZ ;  /* 0x0000000403007c24 */ /* 0x000fe2000f8e02ff */
[----:B------:R-:W-:-:S03]  /*1fb0*/  IADD3 R76, P0, R54, R6, RZ ;  /* 0x00000006364c7210 */ /* 0x000fc60007f1e0ff */
[----:B------:R-:W-:Y:S01]  /*1fc0*/  IMAD R75, R53, UR5, R0 ;  /* 0x00000005354b7c24 */ /* 0x000fe2000f8e0200 */
[----:B------:R-:W-:Y:S05]  /*1fd0*/  @!P6 WARPSYNC.ALL ;  /* 0x000000000000e948 */ /* 0x000fea0003800000 */
[----:B------:R-:W-:Y:S01]  /*1fe0*/  IMAD R0, R35, R72, RZ ;  /* 0x0000004823007224 */ /* 0x000fe200078e02ff */
[----:B------:R-:W-:Y:S01]  /*1ff0*/  ULDC.64 UR4, c[0x0][0x330] ;  /* 0x0000cc0000047ab9 */ /* 0x000fe20000000a00 */
[----:B------:R-:W-:Y:S02]  /*2000*/  IMAD.IADD R75, R55, 0x1, R75 ;  /* 0x00000001374b7824 */ /* 0x000fe400078e024b */
[----:B------:R-:W-:-:S04]  /*2010*/  IMAD.WIDE.U32 R8, R37, UR4, R16 ;  /* 0x0000000425087c25 */ /* 0x000fc8000f8e0010 */
[----:B------:R-:W-:Y:S02]  /*2020*/  IMAD R0, R19, R73, R0 ;  /* 0x0000004913007224 */ /* 0x000fe400078e0200 */
[----:B------:R-:W-:Y:S01]  /*2030*/  IMAD R9, R37, UR5, R9 ;  /* 0x0000000525097c24 */ /* 0x000fe2000f8e0209 */
[----:B------:R-:W-:Y:S02]  /*2040*/  ULDC.64 UR4, c[0x0][0x338] ;  /* 0x0000ce0000047ab9 */ /* 0x000fe40000000a00 */
[----:B------:R-:W-:Y:S01]  /*2050*/  IADD3.X R74, R75, R7, R0, P0, !PT ;  /* 0x000000074b4a7210 */ /* 0x000fe200007fe400 */
[----:B------:R-:W-:Y:S01]  /*2060*/  IMAD R3, R3, UR4, RZ ;  /* 0x0000000403037c24 */ /* 0x000fe2000f8e02ff */
[----:B------:R-:W-:Y:S01]  /*2070*/  ISETP.GE.AND P0, PT, R16, R63, PT ;  /* 0x0000003f1000720c */ /* 0x000fe20003f06270 */
[----:B------:R-:W-:Y:S02]  /*2080*/  IMAD R0, R35, R70, RZ ;  /* 0x0000004623007224 */ /* 0x000fe400078e02ff */
[----:B------:R-:W-:Y:S01]  /*2090*/  IMAD R13, R53, UR5, R3 ;  /* 0x00000005350d7c24 */ /* 0x000fe2000f8e0203 */
[----:B------:R-:W-:Y:S01]  /*20a0*/  SEL R3, R63, RZ, P0 ;  /* 0x000000ff3f037207 */ /* 0x000fe20000000000 */
[----:B------:R-:W-:Y:S01]  /*20b0*/  IMAD R7, R19, R71, R0 ;  /* 0x0000004713077224 */ /* 0x000fe200078e0200 */
[----:B--2---:R-:W-:Y:S01]  /*20c0*/  LOP3.LUT P1, RZ, R14, 0x4, RZ, 0xc0, !PT ;  /* 0x000000040eff7812 */ /* 0x004fe2000782c0ff */
[----:B0-----:R-:W-:-:S02]  /*20d0*/  VIADD R37, R32, 0xffffff80 ;  /* 0xffffff8020257836 */ /* 0x001fc40000000000 */
[-C--:B-1----:R-:W-:Y:S02]  /*20e0*/  IMAD R0, R35, R4.reuse, RZ ;  /* 0x0000000423007224 */ /* 0x082fe400078e02ff */
[----:B------:R-:W-:Y:S02]  /*20f0*/  IMAD.IADD R3, R16, 0x1, R3 ;  /* 0x0000000110037824 */ /* 0x000fe400078e0203 */
[----:B------:R-:W-:Y:S02]  /*2100*/  VIADD R32, R19, 0x60 ;  /* 0x0000006013207836 */ /* 0x000fe40000000000 */
[----:B------:R-:W-:Y:S01]  /*2110*/  IMAD.WIDE.U32 R52, R53, UR4, R8 ;  /* 0x0000000435347c25 */ /* 0x000fe2000f8e0008 */
[----:B------:R-:W-:Y:S01]  /*2120*/  SHF.L.U32 R69, R14, 0x6, RZ ;  /* 0x000000060e457819 */ /* 0x000fe200000006ff */
[----:B------:R-:W-:Y:S02]  /*2130*/  ULDC UR4, c[0x0][0x2f4] ;  /* 0x0000bd0000047ab9 */ /* 0x000fe40000000800 */
[----:B------:R-:W-:Y:S01]  /*2140*/  IMAD.WIDE.U32 R30, R19, R4, R152 ;  /* 0x00000004131e7225 */ /* 0x000fe200078e0098 */
[----:B------:R-:W-:-:S03]  /*2150*/  LOP3.LUT R33, R33, 0xfffffffb, RZ, 0xc0, !PT ;  /* 0xfffffffb21217812 */ /* 0x000fc600078ec0ff */
[C---:B------:R-:W-:Y:S01]  /*2160*/  IMAD R9, R19.reuse, R5, R0 ;  /* 0x0000000513097224 */ /* 0x040fe200078e0200 */
[----:B------:R-:W-:Y:S01]  /*2170*/  SHF.R.S32.HI R0, RZ, 0x1f, R3 ;  /* 0x0000001fff007819 */ /* 0x000fe20000011403 */
[----:B------:R-:W-:-:S04]  /*2180*/  IMAD.WIDE.U32 R20, R19, R4, R16 ;  /* 0x0000000413147225 */ /* 0x000fc800078e0010 */
[----:B------:R-:W-:Y:S02]  /*2190*/  IMAD.SHL.U32 R32, R32, 0x40, RZ ;  /* 0x0000004020207824 */ /* 0x000fe400078e00ff */
[----:B------:R-:W-:Y:S02]  /*21a0*/  IMAD.IADD R51, R51, 0x1, R7 ;  /* 0x0000000133337824 */ /* 0x000fe400078e0207 */
[----:B------:R-:W-:Y:S01]  /*21b0*/  IMAD.IADD R49, R7, 0x1, R49 ;  /* 0x0000000107317824 */ /* 0x000fe200078e0231 */
[----:B-----5:R-:W-:Y:S01]  /*21c0*/  SHF.R.S32.HI R7, RZ, 0x1f, R24 ;  /* 0x0000001fff077819 */ /* 0x020fe20000011418 */
[----:B------:R-:W-:Y:S01]  /*21d0*/  VIADD R14, R19, 0x60 ;  /* 0x00000060130e7836 */ /* 0x000fe20000000000 */
[----:B------:R-:W-:Y:S01]  /*21e0*/  LEA.HI R0, R0, R3, RZ, 0x3 ;  /* 0x0000000300007211 */ /* 0x000fe200078f18ff */
[----:B------:R-:W-:Y:S01]  /*21f0*/  IMAD.IADD R31, R31, 0x1, R9 ;  /* 0x000000011f1f7824 */ /* 0x000fe200078e0209 */
[----:B------:R-:W-:Y:S01]  /*2200*/  LOP3.LUT R32, R32, 0x1c0, RZ, 0xc0, !PT ;  /* 0x000001c020207812 */ /* 0x000fe200078ec0ff */
[----:B------:R-:W-:Y:S01]  /*2210*/  IMAD.IADD R21, R9, 0x1, R21 ;  /* 0x0000000109157824 */ /* 0x000fe200078e0215 */
[----:B------:R-:W-:Y:S01]  /*2220*/  @P1 LOP3.LUT R33, R33, 0x4, RZ, 0xfc, !PT ;  /* 0x0000000421211812 */ /* 0x000fe200078efcff */
[C---:B------:R-:W-:Y:S01]  /*2230*/  IMAD R3, R7.reuse, R70, RZ ;  /* 0x0000004607037224 */ /* 0x040fe200078e02ff */
[----:B------:R-:W-:Y:S01]  /*2240*/  SHF.R.S32.HI R64, RZ, 0x1f, R14 ;  /* 0x0000001fff407819 */ /* 0x000fe2000001140e */
[-C--:B------:R-:W-:Y:S01]  /*2250*/  IMAD R7, R7, R4.reuse, RZ ;  /* 0x0000000407077224 */ /* 0x080fe200078e02ff */
[----:B------:R-:W-:Y:S01]  /*2260*/  LOP3.LUT R69, R69, 0x1c0, RZ, 0xc0, !PT ;  /* 0x000001c045457812 */ /* 0x000fe200078ec0ff */
[----:B------:R-:W-:Y:S01]  /*2270*/  IMAD.WIDE.U32 R30, R24, R4, R30 ;  /* 0x00000004181e7225 */ /* 0x000fe200078e001e */
[----:B------:R-:W-:-:S02]  /*2280*/  SHF.L.U64.HI R68, R4, 0x7, R5 ;  /* 0x0000000704447819 */ /* 0x000fc40000010205 */
[----:B------:R-:W-:Y:S01]  /*2290*/  SHF.R.S32.HI R14, RZ, 0x1f, R37 ;  /* 0x0000001fff0e7819 */ /* 0x000fe20000011425 */
[----:B------:R-:W-:-:S04]  /*22a0*/  IMAD.WIDE.U32 R20, R24, R4, R20 ;  /* 0x0000000418147225 */ /* 0x000fc800078e0014 */
[----:B------:R-:W-:Y:S01]  /*22b0*/  IMAD.SHL.U32 R67, R4, 0x80, RZ ;  /* 0x0000008004437824 */ /* 0x000fe200078e00ff */
[----:B------:R-:W-:Y:S01]  /*22c0*/  LOP3.LUT R4, R32, 0x38, R0, 0xf8, !PT ;  /* 0x0000003820047812 */ /* 0x000fe200078ef800 */
[----:B------:R-:W-:Y:S01]  /*22d0*/  VIADD R32, R19, 0x60 ;  /* 0x0000006013207836 */ /* 0x000fe20000000000 */
[----:B------:R-:W-:Y:S01]  /*22e0*/  SHF.R.U32.HI R66, RZ, 0x3, R69 ;  /* 0x00000003ff427819 */ /* 0x000fe20000011645 */
[----:B------:R-:W-:Y:S01]  /*22f0*/  IMAD R9, R24, R71, R3 ;  /* 0x0000004718097224 */ /* 0x000fe200078e0203 */
[----:B------:R-:W-:Y:S01]  /*2300*/  LOP3.LUT R3, R69, 0x18, R16, 0xf8, !PT ;  /* 0x0000001845037812 */ /* 0x000fe200078ef810 */
[----:B------:R0:W-:Y:S01]  /*2310*/  STL [R1], R33 ;  /* 0x0000002101007387 */ /* 0x0001e20000100800 */
[----:B------:R-:W-:Y:S01]  /*2320*/  LEA.HI R14, R14, R37, RZ, 0x5 ;  /* 0x000000250e0e7211 */ /* 0x000fe200078f28ff */
[----:B------:R-:W-:Y:S01]  /*2330*/  IMAD.SHL.U32 R32, R32, 0x40, RZ ;  /* 0x0000004020207824 */ /* 0x000fe200078e00ff */
[----:B------:R-:W-:Y:S02]  /*2340*/  LOP3.LUT R3, R3, R66, RZ, 0x3c, !PT ;  /* 0x0000004203037212 */ /* 0x000fe400078e3cff */
[----:B------:R-:W-:-:S02]  /*2350*/  SHF.R.S32.HI R14, RZ, 0x5, R14 ;  /* 0x00000005ff0e7819 */ /* 0x000fc4000001140e */
[----:B------:R-:W-:-:S03]  /*2360*/  LOP3.LUT R32, R32, 0x1c0, RZ, 0xc0, !PT ;  /* 0x000001c020207812 */ /* 0x000fc600078ec0ff */
[----:B------:R-:W-:Y:S01]  /*2370*/  IMAD R62, R14, 0x200, R3 ;  /* 0x000002000e3e7824 */ /* 0x000fe200078e0203 */
[----:B------:R-:W-:Y:S02]  /*2380*/  LOP3.LUT R3, R69, 0x38, R0, 0xf8, !PT ;  /* 0x0000003845037812 */ /* 0x000fe400078ef800 */
[----:B------:R-:W-:Y:S01]  /*2390*/  SHF.R.U32.HI R32, RZ, 0x3, R32 ;  /* 0x00000003ff207819 */ /* 0x000fe20000011620 */
[C---:B------:R-:W-:Y:S01]  /*23a0*/  IMAD.WIDE.U32 R50, R24.reuse, R70, R50 ;  /* 0x0000004618327225 */ /* 0x040fe200078e0032 */
[----:B------:R-:W-:Y:S02]  /*23b0*/  IADD3 R6, P1, R19, R10, RZ ;  /* 0x0000000a13067210 */ /* 0x000fe40007f3e0ff */
[----:B------:R-:W-:Y:S01]  /*23c0*/  LOP3.LUT R3, R3, R66, RZ, 0x3c, !PT ;  /* 0x0000004203037212 */ /* 0x000fe200078e3cff */
[----:B------:R-:W-:Y:S01]  /*23d0*/  IMAD.WIDE.U32 R48, R24, R70, R48 ;  /* 0x0000004618307225 */ /* 0x000fe200078e0030 */
[----:B------:R-:W-:Y:S02]  /*23e0*/  LOP3.LUT R8, R4, R32, RZ, 0x3c, !PT ;  /* 0x0000002004087212 */ /* 0x000fe400078e3cff */
[----:B------:R-:W-:Y:S01]  /*23f0*/  LOP3.LUT R57, R0, 0xfffffff8, RZ, 0xc0, !PT ;  /* 0xfffffff800397812 */ /* 0x000fe200078ec0ff */
[----:B------:R-:W-:Y:S01]  /*2400*/  IMAD R11, R24, R5, R7 ;  /* 0x00000005180b7224 */ /* 0x000fe200078e0207 */
[----:B------:R-:W-:Y:S01]  /*2410*/  SHF.L.U64.HI R73, R72, 0x7, R73 ;  /* 0x0000000748497819 */ /* 0x000fe20000010249 */
[----:B------:R-:W-:Y:S01]  /*2420*/  IMAD.X R7, R35, 0x1, R15, P1 ;  /* 0x0000000123077824 */ /* 0x000fe200008e060f */
[----:B------:R-:W-:Y:S01]  /*2430*/  SHF.L.U64.HI R71, R70, 0x7, R71 ;  /* 0x0000000746477819 */ /* 0x000fe20000010247 */
[----:B------:R-:W-:Y:S01]  /*2440*/  IMAD R4, R14, 0x200, R3 ;  /* 0x000002000e047824 */ /* 0x000fe200078e0203 */
[----:B------:R-:W-:Y:S01]  /*2450*/  SHF.R.S32.HI R56, RZ, 0x3, R0 ;  /* 0x00000003ff387819 */ /* 0x000fe20000011400 */
[----:B------:R-:W-:Y:S01]  /*2460*/  IMAD.SHL.U32 R72, R72, 0x80, RZ ;  /* 0x0000008048487824 */ /* 0x000fe200078e00ff */
[----:B------:R-:W-:Y:S01]  /*2470*/  IADD3 R61, R51, R9, RZ ;  /* 0x00000009333d7210 */ /* 0x000fe20007ffe0ff */
[----:B------:R-:W-:Y:S01]  /*2480*/  IMAD.SHL.U32 R70, R70, 0x80, RZ ;  /* 0x0000008046467824 */ /* 0x000fe200078e00ff */
[----:B------:R-:W-:Y:S01]  /*2490*/  ISETP.GE.AND P1, PT, R16, UR4, PT ;  /* 0x0000000410007c0c */ /* 0x000fe2000bf26270 */
[----:B------:R-:W-:Y:S01]  /*24a0*/  IMAD.SHL.U32 R63, R63, 0x2, RZ ;  /* 0x000000023f3f7824 */ /* 0x000fe200078e00ff */
[----:B------:R-:W-:Y:S01]  /*24b0*/  @!P6 BAR.SYNC.DEFER_BLOCKING 0x9, 0x100 ;  /* 0x024400000000eb1d */ /* 0x000fe20000010000 */
[----:B------:R-:W-:Y:S01]  /*24c0*/  IMAD.IADD R60, R9, 0x1, R49 ;  /* 0x00000001093c7824 */ /* 0x000fe200078e0231 */
[----:B------:R-:W-:Y:S01]  /*24d0*/  ISETP.GE.AND P2, PT, R65, UR4, PT ;  /* 0x0000000441007c0c */ /* 0x000fe2000bf46270 */
[----:B------:R-:W-:Y:S01]  /*24e0*/  IMAD.IADD R59, R31, 0x1, R11 ;  /* 0x000000011f3b7824 */ /* 0x000fe200078e020b */
[----:B------:R-:W-:Y:S01]  /*24f0*/  SHF.R.S32.HI R5, RZ, 0x1f, R57 ;  /* 0x0000001fff057819 */ /* 0x000fe20000011439 */
[----:B------:R-:W-:Y:S01]  /*2500*/  IMAD.IADD R58, R11, 0x1, R21 ;  /* 0x000000010b3a7824 */ /* 0x000fe200078e0215 */
[----:B------:R-:W-:Y:S01]  /*2510*/  IADD3 R0, R53, R13, RZ ;  /* 0x0000000d35007210 */ /* 0x000fe20007ffe0ff */
[----:B0-----:R-:W-:-:S08]  /*2520*/  IMAD.IADD R3, R12, 0x1, R8 ;  /* 0x000000010c037824 */ /* 0x001fd000078e0208 */
.L_x_2330:
        /* <DEDUP_REMOVED lines=11> */
[----:B------:R-:W4:Y:S01]  /*25e0*/  LDC R86, c[0x0][0x3f4] ;  /* 0x0000fd00ff567b82 */ /* 0x000f220000000800 */
[----:B------:R-:W-:Y:S02]  /*25f0*/  IMAD.MOV.U32 R82, RZ, RZ, R10 ;  /* 0x000000ffff527224 */ /* 0x000fe400078e000a */
[----:B------:R-:W-:Y:S01]  /*2600*/  IMAD.IADD R83, R11, 0x1, R9 ;  /* 0x000000010b537824 */ /* 0x000fe200078e0209 */
[----:B------:R-:W-:Y:S01]  /*2610*/  IADD3 R11, P3, R76, R10, RZ ;  /* 0x0000000a4c0b7210 */ /* 0x000fe20007f7e0ff */
[----:B0-----:R-:W-:Y:S02]  /*2620*/  IMAD R13, R85, 0x60, RZ ;  /* 0x00000060550d7824 */ /* 0x001fe400078e02ff */
[----:B------:R-:W-:-:S04]  /*2630*/  IMAD.WIDE.U32 R8, R84, 0x60, R82 ;  /* 0x0000006054087825 */ /* 0x000fc800078e0052 */
[----:B------:R-:W-:Y:S01]  /*2640*/  IMAD.X R12, R83, 0x1, R74, P3 ;  /* 0x00000001530c7824 */ /* 0x000fe200018e064a */
[----:B------:R-:W-:Y:S01]  /*2650*/  IADD3 R8, P4, R76, R8, RZ ;  /* 0x000000084c087210 */ /* 0x000fe20007f9e0ff */
[----:B------:R-:W-:Y:S01]  /*2660*/  IMAD R81, R22, 0x2000, R62 ;  /* 0x0000200016517824 */ /* 0x000fe200078e023e */
[-C--:B-1----:R-:W-:Y:S02]  /*2670*/  LEA R34, P3, R11, R78.reuse, 0x1 ;  /* 0x0000004e0b227211 */ /* 0x082fe400078608ff */
[----:B------:R-:W-:Y:S01]  /*2680*/  IADD3.X R10, R74, R9, R13, P4, !PT ;  /* 0x000000094a0a7210 */ /* 0x000fe200027fe40d */
[----:B------:R-:W-:Y:S01]  /*2690*/  VIADD R9, R81, 0x20 ;  /* 0x0000002051097836 */ /* 0x000fe20000000000 */
[C---:B------:R-:W-:Y:S02]  /*26a0*/  LEA R32, P4, R8.reuse, R78, 0x1 ;  /* 0x0000004e08207211 */ /* 0x040fe400078808ff */
[-C--:B------:R-:W-:Y:S02]  /*26b0*/  LEA.HI.X R35, R11, R79.reuse, R12, 0x1, P3 ;  /* 0x0000004f0b237211 */ /* 0x080fe400018f0c0c */
[----:B------:R-:W-:-:S02]  /*26c0*/  LEA.HI.X R33, R8, R79, R10, 0x1, P4 ;  /* 0x0000004f08217211 */ /* 0x000fc400020f0c0a */
[----:B------:R-:W-:Y:S02]  /*26d0*/  ISETP.GT.AND P4, PT, R27, R28, PT ;  /* 0x0000001c1b00720c */ /* 0x000fe40003f84270 */
[----:B----4-:R-:W-:Y:S02]  /*26e0*/  ISETP.GE.AND P3, PT, R86, 0x1, PT ;  /* 0x000000015600780c */ /* 0x010fe40003f66270 */
[----:B--2---:R-:W-:Y:S02]  /*26f0*/  LOP3.LUT P5, RZ, R15, 0x4, RZ, 0xc0, !PT ;  /* 0x000000040fff7812 */ /* 0x004fe400078ac0ff */
[----:B---3--:R-:W-:-:S07]  /*2700*/  LOP3.LUT R14, R14, 0xfffffffd, RZ, 0xc0, !PT ;  /* 0xfffffffd0e0e7812 */ /* 0x008fce00078ec0ff */
[----:B------:R-:W-:-:S05]  /*2710*/  @P4 LOP3.LUT R14, R14, 0x2, RZ, 0xfc, !PT ;  /* 0x000000020e0e4812 */ /* 0x000fca00078efcff */
[----:B------:R0:W-:Y:S01]  /*2720*/  STL [R1], R14 ;  /* 0x0000000e01007387 */ /* 0x0001e20000100800 */
[C---:B------:R-:W-:Y:S02]  /*2730*/  @P5 VIADD R9, R81.reuse, 0xffffffe0 ;  /* 0xffffffe051095836 */ /* 0x040fe40000000000 */
[--C-:B------:R-:W-:Y:S02]  /*2740*/  IMAD R81, R81, 0x2, R26.reuse ;  /* 0x0000000251517824 */ /* 0x100fe400078e021a */
[----:B------:R-:W-:Y:S01]  /*2750*/  IMAD R80, R9, 0x2, R26 ;  /* 0x0000000209507824 */ /* 0x000fe200078e021a */
[----:B------:R-:W-:Y:S06]  /*2760*/  @!P3 BRA `(.L_x_2282) ;  /* 0x000000280058b947 */ /* 0x000fec0003800000 */
[----:B------:R-:W-:Y:S01]  /*2770*/  ULDC.U8 UR4, c[0x0][0x410] ;  /* 0x0001040000047ab9 */ /* 0x000fe20000000000 */
[-C--:B------:R-:W-:Y:S01]  /*2780*/  IMAD R9, R71, R27.reuse, RZ ;  /* 0x0000001b47097224 */ /* 0x080fe200078e02ff */
[----:B------:R-:W-:Y:S01]  /*2790*/  ISETP.NE.AND P3, PT, RZ, UR4, PT ;  /* 0x00000004ff007c0c */ /* 0x000fe2000bf65270 */
[-C--:B------:R-:W-:Y:S02]  /*27a0*/  IMAD R8, R68, R27.reuse, RZ ;  /* 0x0000001b44087224 */ /* 0x080fe400078e02ff */
[----:B------:R-:W-:Y:S02]  /*27b0*/  IMAD R9, R77, R70, R9 ;  /* 0x000000464d097224 */ /* 0x000fe400078e0209 */
[----:B------:R-:W-:Y:S02]  /*27c0*/  IMAD R88, R27, -0x80, R25 ;  /* 0xffffff801b587824 */ /* 0x000fe400078e0219 */
[----:B------:R-:W-:-:S03]  /*27d0*/  IMAD.WIDE.U32 R42, R70, R27, RZ ;  /* 0x0000001b462a7225 */ /* 0x000fc600078e00ff */
[----:B------:R-:W-:Y:S01]  /*27e0*/  VIMNMX R88, R88, 0x80, PT ;  /* 0x0000008058587848 */ /* 0x000fe20003fe0100 */
[----:B------:R-:W-:Y:S01]  /*27f0*/  IMAD R77, R77, R67, R8 ;  /* 0x000000434d4d7224 */ /* 0x000fe200078e0208 */
[----:B------:R-:W-:Y:S01]  /*2800*/  IADD3 R87, R43, R9, RZ ;  /* 0x000000092b577210 */ /* 0x000fe20007ffe0ff */
[----:B------:R-:W-:-:S04]  /*2810*/  IMAD.WIDE.U32 R40, R67, R27, RZ ;  /* 0x0000001b43287225 */ /* 0x000fc800078e00ff */
        /* <DEDUP_REMOVED lines=9> */
[----:B0-----:R-:W-:Y:S02]  /*28b0*/  CS2R R14, SRZ ;  /* 0x00000000000e7805 */ /* 0x001fe4000001ff00 */
        /* <DEDUP_REMOVED lines=23> */
.L_x_2285:
[----:B------:R-:W-:Y:S05]  /*2a30*/  BSYNC B1 ;  /* 0x0000000000017941 */ /* 0x000fea0003800000 */
.L_x_2284:
        /* <DEDUP_REMOVED lines=34> */
.L_x_2287:
[----:B------:R-:W-:Y:S05]  /*2c60*/  BSYNC B1 ;  /* 0x0000000000017941 */ /* 0x000fea0003800000 */
.L_x_2286:
        /* <DEDUP_REMOVED lines=15> */
[----:B------:R-:W-:-:S02]  /*2d60*/  IMAD.MOV.U32 R10, RZ, RZ, R36 ;  /* 0x000000ffff0a7224 */ /* 0x000fc400078e0024 */
[----:B------:R-:W-:Y:S01]  /*2d70*/  IMAD.MOV.U32 R11, RZ, RZ, R37 ;  /* 0x000000ffff0b7224 */ /* 0x000fe200078e0025 */
[----:B------:R-:W-:Y:S01]  /*2d80*/  PRMT R40, R8, 0x5410, R9 ;  /* 0x0000541008287816 */ /* 0x000fe20000000009 */
[----:B------:R-:W-:Y:S01]  /*2d90*/  IMAD.MOV.U32 R8, RZ, RZ, R14 ;  /* 0x000000ffff087224 */ /* 0x000fe200078e000e */
[----:B------:R-:W-:Y:S02]  /*2da0*/  MOV R9, R15 ;  /* 0x0000000f00097202 */ /* 0x000fe40000000f00 */
[----:B------:R-:W-:Y:S01]  /*2db0*/  PRMT R42, R10, 0x5410, R11 ;  /* 0x000054100a2a7816 */ /* 0x000fe2000000000b */
[----:B------:R-:W-:Y:S01]  /*2dc0*/  IMAD.MOV.U32 R10, RZ, RZ, R38 ;  /* 0x000000ffff0a7224 */ /* 0x000fe200078e0026 */
[----:B------:R-:W-:Y:S01]  /*2dd0*/  PRMT R41, R8, 0x5410, R9 ;  /* 0x0000541008297816 */ /* 0x000fe20000000009 */
[----:B------:R-:W-:-:S05]  /*2de0*/  IMAD.MOV.U32 R11, RZ, RZ, R39 ;  /* 0x000000ffff0b7224 */ /* 0x000fca00078e0027 */
[----:B------:R-:W-:Y:S01]  /*2df0*/  PRMT R43, R10, 0x5410, R11 ;  /* 0x000054100a2b7816 */ /* 0x000fe2000000000b */
[----:B------:R-:W-:Y:S06]  /*2e00*/  @!P3 BRA `(.L_x_2288) ;  /* 0x000000000004b947 */ /* 0x000fec0003800000 */
[----:B------:R-:W-:Y:S01]  /*2e10*/  BPT.TRAP 0x1 ;  /* 0x000000040000795c */ /* 0x000fe20000300000 */
.L_x_2288:
[----:B------:R-:W-:Y:S01]  /*2e20*/  IMAD R77, R22, 0x8, R2 ;  /* 0x00000008164d7824 */ /* 0x000fe200078e0202 */
[----:B------:R-:W-:Y:S01]  /*2e30*/  SHF.L.U32 R89, R154, 0x1f, RZ ;  /* 0x0000001f9a597819 */ /* 0x000fe200000006ff */
[----:B------:R-:W-:Y:S03]  /*2e40*/  BSSY B1, `(.L_x_2289) ;  /* 0x0000003000017945 */ /* 0x000fe60003800000 */
[----:B------:R-:W0:Y:S02]  /*2e50*/  SYNCS.PHASECHK.TRANS64.TRYWAIT P6, [R77+URZ+0x16890], R89 ;  /* 0x016890594d0075a7 */ /* 0x000e2400080c017f */
[----:B0-----:R-:W-:Y:S05]  /*2e60*/  @!P6 BRA `(.L_x_2290) ;  /* 0x0000016c0058e947 */ /* 0x001fea0003800000 */
.L_x_2560:
[----:B------:R-:W-:Y:S05]  /*2e70*/  BSYNC B1 ;  /* 0x0000000000017941 */ /* 0x000fea0003800000 */
.L_x_2289:
        /* <DEDUP_REMOVED lines=20> */
[----:B------:R-:W-:Y:S02]  /*2fc0*/  HADD2.F32 R11, -RZ, R11.H0_H0 ;  /* 0x2000000bff0b7230 */ /* 0x000fe40000004100 */
[----:B------:R-:W-:Y:S01]  /*2fd0*/  FMUL.FTZ R83, R9, R83 ;  /* 0x0000005309537220 */ /* 0x000fe20000410000 */
[----:B------:R-:W-:Y:S02]  /*2fe0*/  HADD2.F32 R94, -RZ, R94.H0_H0 ;  /* 0x2000005eff5e7230 */ /* 0x000fe40000004100 */
[----:B------:R-:W-:Y:S01]  /*2ff0*/  FMUL.FTZ R100, R79, R96 ;  /* 0x000000604f647220 */ /* 0x000fe20000410000 */
[----:B------:R-:W-:Y:S01]  /*3000*/  FFMA.FTZ R98, R9, R82, -R98 ;  /* 0x0000005209627223 */ /* 0x000fe20000010862 */
[----:B------:R-:W-:Y:S01]  /*3010*/  FMUL.FTZ R96, R11, R96 ;  /* 0x000000600b607220 */ /* 0x000fe20000410000 */
[----:B------:R-:W-:Y:S01]  /*3020*/  FFMA.FTZ R93, R10, R82, R83 ;  /* 0x000000520a5d7223 */ /* 0x000fe20000010053 */
[----:B------:R-:W-:-:S02]  /*3030*/  HADD2.F32 R82, -RZ, R99.H0_H0 ;  /* 0x20000063ff527230 */ /* 0x000fc40000004100 */
[-C--:B------:R-:W-:Y:S01]  /*3040*/  FFMA.FTZ R100, R11, R94.reuse, -R100 ;  /* 0x0000005e0b647223 */ /* 0x080fe20000010864 */
[----:B------:R-:W-:Y:S02]  /*3050*/  HADD2.F32 R83, -RZ, R99.H1_H1 ;  /* 0x30000063ff537230 */ /* 0x000fe40000004100 */
[----:B------:R-:W-:Y:S01]  /*3060*/  FFMA.FTZ R97, R79, R94, R96 ;  /* 0x0000005e4f617223 */ /* 0x000fe20000010060 */
[----:B------:R-:W-:Y:S02]  /*3070*/  HADD2.F32 R9, -RZ, R8.H1_H1 ;  /* 0x30000008ff097230 */ /* 0x000fe40000004100 */
[----:B------:R-:W-:Y:S02]  /*3080*/  HADD2.F32 R10, -RZ, R78.H1_H1 ;  /* 0x3000004eff0a7230 */ /* 0x000fe40000004100 */
[----:B------:R-:W-:Y:S02]  /*3090*/  HADD2.F32 R8, -RZ, R8.H0_H0 ;  /* 0x20000008ff087230 */ /* 0x000fe40000004100 */
[----:B------:R-:W-:Y:S01]  /*30a0*/  FMUL.FTZ R87, R9, R82 ;  /* 0x0000005209577220 */ /* 0x000fe20000410000 */
[----:B------:R-:W-:-:S02]  /*30b0*/  HADD2.F32 R78, -RZ, R78.H0_H0 ;  /* 0x2000004eff4e7230 */ /* 0x000fc40000004100 */
[--C-:B------:R-:W-:Y:S02]  /*30c0*/  HADD2.F32 R11, -RZ, R95.reuse.H0_H0 ;  /* 0x2000005fff0b7230 */ /* 0x100fe40000004100 */
[----:B------:R-:W-:Y:S01]  /*30d0*/  FMUL.FTZ R82, R8, R82 ;  /* 0x0000005208527220 */ /* 0x000fe20000410000 */
[----:B------:R-:W-:Y:S02]  /*30e0*/  HADD2.F32 R79, -RZ, R95.H1_H1 ;  /* 0x3000005fff4f7230 */ /* 0x000fe40000004100 */
[-C--:B------:R-:W-:Y:S01]  /*30f0*/  FMUL.FTZ R95, R10, R83.reuse ;  /* 0x000000530a5f7220 */ /* 0x080fe20000410000 */
        /* <DEDUP_REMOVED lines=9> */
.L_x_2296:
[----:B------:R-:W-:Y:S05]  /*3190*/  BSYNC B3 ;  /* 0x0000000000037941 */ /* 0x000fea0003800000 */
.L_x_2295:
[----:B--2---:R1:W-:Y:S02]  /*31a0*/  STG.E.128 desc[UR40][R34.64], R8 ;  /* 0x0000000822007986 */ /* 0x0043e4000c101d28 */
.L_x_2294:
[----:B------:R-:W-:Y:S05]  /*31b0*/  BSYNC B2 ;  /* 0x0000000000027941 */ /* 0x000fea0003800000 */
.L_x_2293:
[----:B------:R-:W-:Y:S05]  /*31c0*/  @P2 BRA `(.L_x_2292) ;  /* 0x0000000000bc2947 */ /* 0x000fea0003800000 */
[----:B-1----:R1:W2:Y:S01]  /*31d0*/  LDS.128 R8, [R80+0xe000] ;  /* 0x00e0000050087984 */ /* 0x0022a20000000c00 */
        /* <DEDUP_REMOVED lines=44> */
.L_x_2298:
[----:B------:R-:W-:Y:S05]  /*34a0*/  BSYNC B2 ;  /* 0x0000000000027941 */ /* 0x000fea0003800000 */
.L_x_2297:
[----:B--2---:R2:W-:Y:S02]  /*34b0*/  STG.E.128 desc[UR40][R34.64+0x40], R8 ;  /* 0x0000400822007986 */ /* 0x0045e4000c101d28 */
.L_x_2292:
[----:B------:R-:W-:Y:S05]  /*34c0*/  BSYNC B1 ;  /* 0x0000000000017941 */ /* 0x000fea0003800000 */
.L_x_2291:
        /* <DEDUP_REMOVED lines=48> */
.L_x_2303:
[----:B------:R-:W-:Y:S05]  /*37d0*/  BSYNC B2 ;  /* 0x0000000000027941 */ /* 0x000fea0003800000 */
.L_x_2302:
[----:B--2---:R3:W-:Y:S02]  /*37e0*/  STG.E.128 desc[UR40][R32.64], R8 ;  /* 0x0000000820007986 */ /* 0x0047e4000c101d28 */
.L_x_2301:
[----:B------:R-:W-:Y:S05]  /*37f0*/  BSYNC B1 ;  /* 0x0000000000017941 */ /* 0x000fea0003800000 */
.L_x_2300:
        /* <DEDUP_REMOVED lines=46> */
.L_x_2305:
[----:B------:R-:W-:Y:S05]  /*3ae0*/  BSYNC B1 ;  /* 0x0000000000017941 */ /* 0x000fea0003800000 */
.L_x_2304:
[----:B--2---:R4:W-:Y:S01]  /*3af0*/  STG.E.128 desc[UR40][R32.64+0x40], R8 ;  /* 0x0000400820007986 */ /* 0x0049e2000c101d28 */
[----:B------:R-:W-:Y:S05]  /*3b00*/  BRA `(.L_x_2299) ;  /* 0x0000001400d87947 */ /* 0x000fea0003800000 */
.L_x_2283:
[C---:B------:R-:W-:Y:S02]  /*3b10*/  ISETP.GE.AND P3, PT, R19.reuse, R88, PT ;  /* 0x000000581300720c */ /* 0x040fe40003f66270 */
[----:B0-----:R-:W-:Y:S02]  /*3b20*/  CS2R R14, SRZ ;  /* 0x00000000000e7805 */ /* 0x001fe4000001ff00 */
[----:B------:R-:W-:Y:S02]  /*3b30*/  CS2R R12, SRZ ;  /* 0x00000000000c7805 */ /* 0x000fe4000001ff00 */
[----:B------:R-:W-:Y:S02]  /*3b40*/  IADD3 R36, R19, 0x60, RZ ;  /* 0x0000006013247810 */ /* 0x000fe40007ffe0ff */
        /* <DEDUP_REMOVED lines=44> */
.L_x_2307:
[----:B------:R-:W-:Y:S05]  /*3e10*/  BSYNC B1 ;  /* 0x0000000000017941 */ /* 0x000fea0003800000 */
.L_x_2306:
[----:B-----5:R-:W-:Y:S01]  /*3e20*/  IMAD.MOV.U32 R40, RZ, RZ, R34 ;  /* 0x000000ffff287224 */ /* 0x020fe200078e0022 */
[----:B------:R-:W-:Y:S01]  /*3e30*/  ISETP.NE.AND P3, PT, R156, 0x3, PT ;  /* 0x000000039c00780c */ /* 0x000fe20003f65270 */
[----:B------:R-:W-:Y:S02]  /*3e40*/  IMAD.MOV.U32 R41, RZ, RZ, R35 ;  /* 0x000000ffff297224 */ /* 0x000fe400078e0023 */
        /* <DEDUP_REMOVED lines=28> */
.L_x_2308:
[----:B------:R-:W-:Y:S01]  /*4010*/  IMAD R77, R22, 0x8, R2 ;  /* 0x00000008164d7824 */ /* 0x000fe200078e0202 */
[----:B------:R-:W-:Y:S01]  /*4020*/  SHF.L.U32 R89, R154, 0x1f, RZ ;  /* 0x0000001f9a597819 */ /* 0x000fe200000006ff */
[----:B------:R-:W0:Y:S01]  /*4030*/  LDC R94, c[0x0][0x2f4] ;  /* 0x0000bd00ff5e7b82 */ /* 0x000e220000000800 */
[----:B------:R-:W-:Y:S02]  /*4040*/  BSSY B1, `(.L_x_2309) ;  /* 0x0000004000017945 */ /* 0x000fe40003800000 */
[----:B------:R-:W1:Y:S01]  /*4050*/  SYNCS.PHASECHK.TRANS64.TRYWAIT P5, [R77+URZ+0x16890], R89 ;  /* 0x016890594d0075a7 */ /* 0x000e6200080a017f */
[----:B0-----:R-:W-:Y:S01]  /*4060*/  IMAD.IADD R96, R94, 0x1, -R63 ;  /* 0x000000015e607824 */ /* 0x001fe200078e0a3f */
[----:B-1----:R-:W-:Y:S06]  /*4070*/  @!P5 BRA `(.L_x_2310) ;  /* 0x0000015800e8d947 */ /* 0x002fec0003800000 */
.L_x_2561:
[----:B------:R-:W-:Y:S05]  /*4080*/  BSYNC B1 ;  /* 0x0000000000017941 */ /* 0x000fea0003800000 */
.L_x_2309:
        /* <DEDUP_REMOVED lines=11> */
[----:B------:R-:W-:Y:S01]  /*4140*/  IMAD.IADD R100, R41, 0x1, R87 ;  /* 0x0000000129647824 */ /* 0x000fe200078e0257 */
[----:B------:R-:W-:-:S04]  /*4150*/  SHF.R.S32.HI R41, RZ, 0x1f, R40 ;  /* 0x0000001fff297819 */ /* 0x000fc80000011428 */
[----:B------:R-:W-:Y:S02]  /*4160*/  LEA.HI R41, R41, R40, RZ, 0x4 ;  /* 0x0000002829297211 */ /* 0x000fe400078f20ff */
[----:B------:R-:W-:Y:S02]  /*4170*/  IADD3.X R98, R75, R100, R5, P5, P6 ;  /* 0x000000644b627210 */ /* 0x000fe40002fec405 */
[----:B------:R-:W-:-:S05]  /*4180*/  LEA.HI.SX32 R41, R41, R56, 0x1c ;  /* 0x0000003829297211 */ /* 0x000fca00078fe2ff */
[----:B------:R-:W-:Y:S02]  /*4190*/  IMAD.SHL.U32 R95, R41, 0x8, RZ ;  /* 0x00000008295f7824 */ /* 0x000fe400078e00ff */
[----:B-1----:R-:W-:-:S03]  /*41a0*/  VIADD R43, R42, 0xffffff80 ;  /* 0xffffff802a2b7836 */ /* 0x002fc60000000000 */
[----:B------:R-:W-:Y:S02]  /*41b0*/  LOP3.LUT R41, R69, 0x38, R95, 0xf8, !PT ;  /* 0x0000003845297812 */ /* 0x000fe400078ef85f */
[----:B------:R-:W-:Y:S02]  /*41c0*/  SHF.R.S32.HI R42, RZ, 0x1f, R43 ;  /* 0x0000001fff2a7819 */ /* 0x000fe4000001142b */
[----:B------:R-:W-:Y:S02]  /*41d0*/  LOP3.LUT R41, R41, R66, RZ, 0x3c, !PT ;  /* 0x0000004229297212 */ /* 0x000fe400078e3cff */
[----:B------:R-:W-:-:S04]  /*41e0*/  LEA.HI R42, R42, R43, RZ, 0x5 ;  /* 0x0000002b2a2a7211 */ /* 0x000fc800078f28ff */
[----:B------:R-:W-:-:S05]  /*41f0*/  SHF.R.S32.HI R42, RZ, 0x5, R42 ;  /* 0x00000005ff2a7819 */ /* 0x000fca000001142a */
[----:B------:R-:W-:Y:S02]  /*4200*/  IMAD R43, R42, 0x200, R41 ;  /* 0x000002002a2b7824 */ /* 0x000fe400078e0229 */
[C---:B------:R-:W-:Y:S02]  /*4210*/  IMAD R41, R22.reuse, 0x2000, R4 ;  /* 0x0000200016297824 */ /* 0x040fe400078e0204 */
[----:B------:R-:W-:-:S03]  /*4220*/  IMAD R43, R22, 0x2000, R43 ;  /* 0x00002000162b7824 */ /* 0x000fc600078e022b */
[----:B------:R-:W-:Y:S01]  /*4230*/  LEA R41, R41, R2, 0x1 ;  /* 0x0000000229297211 */ /* 0x000fe200078e08ff */
[----:B------:R-:W-:-:S05]  /*4240*/  IMAD R44, R43, 0x2, R2 ;  /* 0x000000022b2c7824 */ /* 0x000fca00078e0202 */
        /* <DEDUP_REMOVED lines=8> */
[----:B------:R-:W-:Y:S01]  /*42d0*/  HADD2.F32 R104, -RZ, R104.H0_H0 ;  /* 0x20000068ff687230 */ /* 0x000fe20000004100 */
[----:B------:R-:W-:Y:S01]  /*42e0*/  SHF.R.U32.HI R13, RZ, 0x10, R13 ;  /* 0x00000010ff0d7819 */ /* 0x000fe2000001160d */
[----:B------:R-:W-:Y:S01]  /*42f0*/  HADD2.F32 R97, -RZ, R97.H0_H0 ;  /* 0x20000061ff617230 */ /* 0x000fe20000004100 */
[--C-:B------:R-:W-:Y:S02]  /*4300*/  SHF.R.U64 R10, R10, 0x10, R11.reuse ;  /* 0x000000100a0a7819 */ /* 0x100fe4000000120b */
[----:B------:R-:W-:Y:S01]  /*4310*/  SHF.R.U32.HI R12, RZ, 0x10, R11 ;  /* 0x00000010ff0c7819 */ /* 0x000fe2000001160b */
[----:B------:R-:W-:Y:S01]  /*4320*/  HADD2.F32 R13, -RZ, R13.H0_H0 ;  /* 0x2000000dff0d7230 */ /* 0x000fe20000004100 */
[----:B------:R-:W-:-:S02]  /*4330*/  SHF.R.U64 R11, R14, 0x10, R15 ;  /* 0x000000100e0b7819 */ /* 0x000fc4000000120f */
[----:B------:R-:W-:Y:S01]  /*4340*/  SHF.R.U32.HI R14, RZ, 0x10, R15 ;  /* 0x00000010ff0e7819 */ /* 0x000fe2000001160f */
[----:B------:R-:W-:Y:S02]  /*4350*/  HADD2.F32 R15, -RZ, R45.H0_H0 ;  /* 0x2000002dff0f7230 */ /* 0x000fe40000004100 */
[-C--:B------:R-:W-:Y:S01]  /*4360*/  FMUL.FTZ R114, R106, R13.reuse ;  /* 0x0000000d6a727220 */ /* 0x080fe20000410000 */
[--C-:B-1----:R-:W-:Y:S02]  /*4370*/  HADD2.F32 R45, -RZ, R41.reuse.H0_H0 ;  /* 0x20000029ff2d7230 */ /* 0x102fe40000004100 */
[----:B------:R-:W-:Y:S02]  /*4380*/  HADD2.F32 R41, -RZ, R41.H1_H1 ;  /* 0x30000029ff297230 */ /* 0x000fe40000004100 */
[-C--:B------:R-:W-:Y:S01]  /*4390*/  FMUL.FTZ R112, R15, R110.reuse ;  /* 0x0000006e0f707220 */ /* 0x080fe20000410000 */
[----:B------:R-:W-:Y:S02]  /*43a0*/  HADD2.F32 R14, -RZ, R14.H0_H0 ;  /* 0x2000000eff0e7230 */ /* 0x000fe40000004100 */
[----:B------:R-:W-:Y:S01]  /*43b0*/  FMUL.FTZ R110, R45, R110 ;  /* 0x0000006e2d6e7220 */ /* 0x000fe20000410000 */
[----:B------:R-:W-:Y:S01]  /*43c0*/  FMUL.FTZ R109, R41, R13 ;  /* 0x0000000d296d7220 */ /* 0x000fe20000410000 */
[----:B------:R-:W-:-:S02]  /*43d0*/  FFMA.FTZ R13, R45, R104, -R112 ;  /* 0x000000682d0d7223 */ /* 0x000fc40000010870 */
[----:B------:R-:W-:Y:S01]  /*43e0*/  FFMA.FTZ R15, R15, R104, R110 ;  /* 0x000000680f0f7223 */ /* 0x000fe2000001006e */
[-C--:B------:R-:W-:Y:S01]  /*43f0*/  FFMA.FTZ R104, R41, R97.reuse, -R114 ;  /* 0x0000006129687223 */ /* 0x080fe20000010872 */
[--C-:B------:R-:W-:Y:S02]  /*4400*/  HADD2.F32 R41, -RZ, R108.reuse.H1_H1 ;  /* 0x3000006cff297230 */ /* 0x100fe40000004100 */
[----:B------:R-:W-:Y:S01]  /*4410*/  FFMA.FTZ R106, R106, R97, R109 ;  /* 0x000000616a6a7223 */ /* 0x000fe2000001006d */
[----:B------:R-:W-:Y:S02]  /*4420*/  HADD2.F32 R45, -RZ, R108.H0_H0 ;  /* 0x2000006cff2d7230 */ /* 0x000fe40000004100 */
[----:B------:R-:W-:Y:S01]  /*4430*/  HADD2.F32 R110, -RZ, R47.H0_H0 ;  /* 0x2000002fff6e7230 */ /* 0x000fe20000004100 */
[----:B------:R-:W-:Y:S01]  /*4440*/  F2FP.F16.F32.PACK_AB R13, R104, R13 ;  /* 0x0000000d680d723e */ /* 0x000fe200000000ff */
[----:B------:R-:W-:Y:S01]  /*4450*/  HADD2.F32 R108, -RZ, R43.H0_H0 ;  /* 0x2000002bff6c7230 */ /* 0x000fe20000004100 */
[----:B------:R-:W-:Y:S01]  /*4460*/  F2FP.F16.F32.PACK_AB R15, R106, R15 ;  /* 0x0000000f6a0f723e */ /* 0x000fe200000000ff */
[----:B------:R-:W-:-:S02]  /*4470*/  HADD2.F32 R47, -RZ, R47.H1_H1 ;  /* 0x3000002fff2f7230 */ /* 0x000fc40000004100 */
[-C--:B------:R-:W-:Y:S01]  /*4480*/  FMUL.FTZ R97, R110, R45.reuse ;  /* 0x0000002d6e617220 */ /* 0x080fe20000410000 */
[----:B------:R-:W-:Y:S02]  /*4490*/  HADD2.F32 R43, -RZ, R43.H1_H1 ;  /* 0x3000002bff2b7230 */ /* 0x000fe40000004100 */
[C---:B------:R-:W-:Y:S01]  /*44a0*/  FMUL.FTZ R45, R108.reuse, R45 ;  /* 0x0000002d6c2d7220 */ /* 0x040fe20000410000 */
[----:B------:R-:W-:Y:S02]  /*44b0*/  HADD2.F32 R112, -RZ, R12.H0_H0 ;  /* 0x2000000cff707230 */ /* 0x000fe40000004100 */
[-C--:B------:R-:W-:Y:S01]  /*44c0*/  FMUL.FTZ R114, R47, R14.reuse ;  /* 0x0000000e2f727220 */ /* 0x080fe20000410000 */
[-C--:B------:R-:W-:Y:S01]  /*44d0*/  FFMA.FTZ R12, R108, R41.reuse, -R97 ;  /* 0x000000296c0c7223 */ /* 0x080fe20000010861 */
[----:B------:R-:W-:Y:S01]  /*44e0*/  FMUL.FTZ R116, R43, R14 ;  /* 0x0000000e2b747220 */ /* 0x000fe20000410000 */
[----:B------:R-:W-:Y:S01]  /*44f0*/  FFMA.FTZ R14, R110, R41, R45 ;  /* 0x000000296e0e7223 */ /* 0x000fe2000001002d */
[----:B------:R-:W-:-:S02]  /*4500*/  HADD2.F32 R110, -RZ, R107.H0_H0 ;  /* 0x2000006bff6e7230 */ /* 0x000fc40000004100 */
[-C--:B------:R-:W-:Y:S01]  /*4510*/  FFMA.FTZ R41, R43, R112.reuse, -R114 ;  /* 0x000000702b297223 */ /* 0x080fe20000010872 */
[----:B------:R-:W-:Y:S02]  /*4520*/  HADD2.F32 R97, -RZ, R9.H0_H0 ;  /* 0x20000009ff617230 */ /* 0x000fe40000004100 */
[----:B------:R-:W-:Y:S01]  /*4530*/  FFMA.FTZ R43, R47, R112, R116 ;  /* 0x000000702f2b7223 */ /* 0x000fe20000010074 */
[----:B------:R-:W-:Y:S02]  /*4540*/  HADD2.F32 R45, -RZ, R44.H0_H0 ;  /* 0x2000002cff2d7230 */ /* 0x000fe40000004100 */
[----:B------:R-:W-:Y:S02]  /*4550*/  HADD2.F32 R9, -RZ, R40.H0_H0 ;  /* 0x20000028ff097230 */ /* 0x000fe40000004100 */
[----:B------:R-:W-:Y:S02]  /*4560*/  HADD2.F32 R44, -RZ, R44.H1_H1 ;  /* 0x3000002cff2c7230 */ /* 0x000fe40000004100 */
[----:B------:R-:W-:-:S02]  /*4570*/  HADD2.F32 R40, -RZ, R40.H1_H1 ;  /* 0x30000028ff287230 */ /* 0x000fc40000004100 */
[----:B------:R-:W-:Y:S02]  /*4580*/  HADD2.F32 R108, -RZ, R107.H1_H1 ;  /* 0x3000006bff6c7230 */ /* 0x000fe40000004100 */
[-C--:B------:R-:W-:Y:S01]  /*4590*/  FMUL.FTZ R107, R44, R97.reuse ;  /* 0x000000612c6b7220 */ /* 0x080fe20000410000 */
[----:B------:R-:W-:Y:S02]  /*45a0*/  HADD2.F32 R47, -RZ, R8.H0_H0 ;  /* 0x20000008ff2f7230 */ /* 0x000fe40000004100 */
[-C--:B------:R-:W-:Y:S01]  /*45b0*/  FMUL.FTZ R8, R45, R110.reuse ;  /* 0x0000006e2d087220 */ /* 0x080fe20000410000 */
[C---:B------:R-:W-:Y:S01]  /*45c0*/  FMUL.FTZ R110, R9.reuse, R110 ;  /* 0x0000006e096e7220 */ /* 0x040fe20000410000 */
[C---:B------:R-:W-:Y:S02]  /*45d0*/  FMUL.FTZ R97, R40.reuse, R97 ;  /* 0x0000006128617220 */ /* 0x040fe40000410000 */
[-C--:B------:R-:W-:Y:S01]  /*45e0*/  FFMA.FTZ R8, R9, R108.reuse, -R8 ;  /* 0x0000006c09087223 */ /* 0x080fe20000010808 */
[----:B------:R-:W-:Y:S01]  /*45f0*/  FFMA.FTZ R9, R45, R108, R110 ;  /* 0x0000006c2d097223 */ /* 0x000fe2000001006e */
[-C--:B------:R-:W-:Y:S01]  /*4600*/  FFMA.FTZ R45, R40, R47.reuse, -R107 ;  /* 0x0000002f282d7223 */ /* 0x080fe2000001086b */
[----:B------:R-:W-:Y:S01]  /*4610*/  FFMA.FTZ R40, R44, R47, R97 ;  /* 0x0000002f2c287223 */ /* 0x000fe20000010061 */
[----:B------:R-:W-:-:S02]  /*4620*/  HADD2.F32 R47, -RZ, R105.H0_H0 ;  /* 0x20000069ff2f7230 */ /* 0x000fc40000004100 */
[----:B------:R-:W-:Y:S02]  /*4630*/  HADD2.F32 R105, -RZ, R105.H1_H1 ;  /* 0x30000069ff697230 */ /* 0x000fe40000004100 */
[----:B------:R-:W-:Y:S02]  /*4640*/  HADD2.F32 R107, -RZ, R11.H0_H0 ;  /* 0x2000000bff6b7230 */ /* 0x000fe40000004100 */
[----:B------:R-:W-:Y:S02]  /*4650*/  HADD2.F32 R44, -RZ, R46.H0_H0 ;  /* 0x2000002eff2c7230 */ /* 0x000fe40000004100 */
[----:B------:R-:W-:Y:S02]  /*4660*/  HADD2.F32 R11, -RZ, R42.H0_H0 ;  /* 0x2000002aff0b7230 */ /* 0x000fe40000004100 */
[----:B------:R-:W-:Y:S02]  /*4670*/  HADD2.F32 R46, -RZ, R46.H1_H1 ;  /* 0x3000002eff2e7230 */ /* 0x000fe40000004100 */
[----:B------:R-:W-:-:S02]  /*4680*/  HADD2.F32 R42, -RZ, R42.H1_H1 ;  /* 0x3000002aff2a7230 */ /* 0x000fc40000004100 */
[----:B------:R-:W-:Y:S02]  /*4690*/  HADD2.F32 R97, -RZ, R10.H0_H0 ;  /* 0x2000000aff617230 */ /* 0x000fe40000004100 */
        /* <DEDUP_REMOVED lines=18> */
.L_x_2314:
[----:B------:R-:W-:Y:S05]  /*47c0*/  BSYNC B2 ;  /* 0x0000000000027941 */ /* 0x000fea0003800000 */
.L_x_2313:
[----:B------:R-:W-:Y:S02]  /*47d0*/  ISETP.GE.AND P5, PT, R95, R94, PT ;  /* 0x0000005e5f00720c */ /* 0x000fe40003fa6270 */
[----:B------:R-:W-:-:S11]  /*47e0*/  P2R R9, PR, RZ, 0x1 ;  /* 0x00000001ff097803 */ /* 0x000fd60000000000 */
[--C-:B------:R-:W-:Y:S02]  /*47f0*/  @!P5 SHF.R.S32.HI R8, RZ, 0x1f, R95.reuse ;  /* 0x0000001fff08d819 */ /* 0x100fe4000001145f */
[----:B------:R-:W-:-:S04]  /*4800*/  @!P5 IADD3 R86, P0, P6, R54, R86, R95 ;  /* 0x000000563656d210 */ /* 0x000fc80007e1e05f */
[----:B------:R-:W-:Y:S02]  /*4810*/  @!P5 IADD3.X R100, R75, R100, R8, P0, P6 ;  /* 0x000000644b64d210 */ /* 0x000fe400007ec408 */
[-C--:B------:R-:W-:Y:S02]  /*4820*/  LEA R8, P6, R93, R78.reuse, 0x1 ;  /* 0x0000004e5d087211 */ /* 0x080fe400078c08ff */
[----:B------:R-:W-:Y:S02]  /*4830*/  ISETP.NE.AND P0, PT, R9, RZ, PT ;  /* 0x000000ff0900720c */ /* 0x000fe40003f05270 */
[----:B------:R-:W-:Y:S02]  /*4840*/  LEA.HI.X R9, R93, R79, R98, 0x1, P6 ;  /* 0x0000004f5d097211 */ /* 0x000fe400030f0c62 */
[----:B------:R-:W-:-:S03]  /*4850*/  @!P5 LEA R10, P6, R86, R78, 0x1 ;  /* 0x0000004e560ad211 */ /* 0x000fc600078c08ff */
[----:B-1----:R1:W-:Y:S01]  /*4860*/  STG.E.128 desc[UR40][R8.64], R40 ;  /* 0x0000002808007986 */ /* 0x0023e2000c101d28 */
[----:B------:R-:W-:-:S05]  /*4870*/  @!P5 LEA.HI.X R11, R86, R79, R100, 0x1, P6 ;  /* 0x0000004f560bd211 */ /* 0x000fca00030f0c64 */
[----:B--2---:R1:W-:Y:S04]  /*4880*/  @!P5 STG.E.128 desc[UR40][R10.64], R44 ;  /* 0x0000002c0a00d986 */ /* 0x0043e8000c101d28 */
.L_x_2312:
[----:B------:R-:W-:Y:S05]  /*4890*/  BSYNC B1 ;  /* 0x0000000000017941 */ /* 0x000fea0003800000 */
.L_x_2311:
        /* <DEDUP_REMOVED lines=13> */
[----:B------:R-:W-:Y:S01]  /*4970*/  BSSY B1, `(.L_x_2315) ;  /* 0x000006b000017945 */ /* 0x000fe20003800000 */
[----:B------:R-:W-:Y:S01]  /*4980*/  LEA R40, P5, R8, R78, 0x1 ;  /* 0x0000004e08287211 */ /* 0x000fe200078a08ff */
[----:B------:R-:W-:Y:S01]  /*4990*/  IMAD.SHL.U32 R12, R12, 0x40, RZ ;  /* 0x000000400c0c7824 */ /* 0x000fe200078e00ff */
[----:B------:R-:W-:-:S02]  /*49a0*/  SHF.L.U32 R11, R11, 0x6, RZ ;  /* 0x000000060b0b7819 */ /* 0x000fc400000006ff */
[----:B------:R-:W-:Y:S02]  /*49b0*/  LEA.HI.X R41, R8, R79, R9, 0x1, P5 ;  /* 0x0000004f08297211 */ /* 0x000fe400028f0c09 */
[----:B------:R-:W-:Y:S02]  /*49c0*/  SHF.R.S32.HI R9, RZ, 0x1f, R96 ;  /* 0x0000001fff097819 */ /* 0x000fe40000011460 */
[----:B------:R-:W-:Y:S02]  /*49d0*/  LOP3.LUT R11, R11, 0x1c0, RZ, 0xc0, !PT ;  /* 0x000001c00b0b7812 */ /* 0x000fe400078ec0ff */
[----:B------:R-:W-:Y:S02]  /*49e0*/  LEA.HI R9, R9, R96, RZ, 0x4 ;  /* 0x0000006009097211 */ /* 0x000fe400078f20ff */
[----:B------:R-:W-:Y:S02]  /*49f0*/  LOP3.LUT R12, R12, 0x1c0, RZ, 0xc0, !PT ;  /* 0x000001c00c0c7812 */ /* 0x000fe400078ec0ff */
[----:B------:R-:W-:-:S02]  /*4a00*/  LEA.HI.SX32 R9, R9, R56, 0x1c ;  /* 0x0000003809097211 */ /* 0x000fc400078fe2ff */
[----:B------:R-:W-:-:S03]  /*4a10*/  SHF.R.U32.HI R11, RZ, 0x3, R11 ;  /* 0x00000003ff0b7819 */ /* 0x000fc6000001160b */
[----:B------:R-:W-:Y:S02]  /*4a20*/  IMAD.SHL.U32 R43, R9, 0x8, RZ ;  /* 0x00000008092b7824 */ /* 0x000fe400078e00ff */
[----:B------:R-:W-:-:S03]  /*4a30*/  IMAD R9, R22, 0x2000, R3 ;  /* 0x0000200016097824 */ /* 0x000fc600078e0203 */
[----:B------:R-:W-:Y:S01]  /*4a40*/  LOP3.LUT R8, R12, 0x38, R43, 0xf8, !PT ;  /* 0x000000380c087812 */ /* 0x000fe200078ef82b */
[----:B------:R-:W-:-:S03]  /*4a50*/  IMAD R9, R9, 0x2, R2 ;  /* 0x0000000209097824 */ /* 0x000fc600078e0202 */
[----:B------:R-:W-:-:S05]  /*4a60*/  LOP3.LUT R8, R8, R11, RZ, 0x3c, !PT ;  /* 0x0000000b08087212 */ /* 0x000fca00078e3cff */
[----:B--2---:R-:W-:-:S04]  /*4a70*/  IMAD.IADD R11, R10, 0x1, R8 ;  /* 0x000000010a0b7824 */ /* 0x004fc800078e0208 */
[----:B------:R-:W-:-:S04]  /*4a80*/  IMAD R11, R22, 0x2000, R11 ;  /* 0x00002000160b7824 */ /* 0x000fc800078e020b */
[----:B------:R-:W-:Y:S02]  /*4a90*/  IMAD R12, R11, 0x2, R2 ;  /* 0x000000020b0c7824 */ /* 0x000fe400078e0202 */
[----:B------:R-:W1:Y:S04]  /*4aa0*/  LDS.128 R8, [R9+0xe400] ;  /* 0x00e4000009087984 */ /* 0x000e680000000c00 */
[----:B------:R-:W2:Y:S01]  /*4ab0*/  LDS.128 R12, [R12+0xe400] ;  /* 0x00e400000c0c7984 */ /* 0x000ea20000000c00 */
[----:B------:R-:W-:Y:S05]  /*4ac0*/  @P4 BRA `(.L_x_2316) ;  /* 0x0000000400544947 */ /* 0x000fea0003800000 */
[--C-:B------:R-:W-:Y:S01]  /*4ad0*/  SHF.R.U64 R32, R32, 0x10, R33.reuse ;  /* 0x0000001020207819 */ /* 0x100fe20000001221 */
[----:B------:R-:W-:Y:S01]  /*4ae0*/  HADD2.F32 R46, -RZ, R103.H1_H1 ;  /* 0x30000067ff2e7230 */ /* 0x000fe20000004100 */
[----:B------:R-:W-:Y:S01]  /*4af0*/  SHF.R.U32.HI R45, RZ, 0x10, R33 ;  /* 0x00000010ff2d7819 */ /* 0x000fe20000011621 */
[----:B------:R-:W-:Y:S01]  /*4b00*/  HADD2.F32 R44, -RZ, R101.H1_H1 ;  /* 0x30000065ff2c7230 */ /* 0x000fe20000004100 */
[----:B------:R-:W-:Y:S01]  /*4b10*/  SHF.R.U64 R33, R34, 0x10, R35 ;  /* 0x0000001022217819 */ /* 0x000fe20000001223 */
[----:B------:R-:W-:Y:S01]  /*4b20*/  HADD2.F32 R103, -RZ, R103.H0_H0 ;  /* 0x20000067ff677230 */ /* 0x000fe20000004100 */
[----:B------:R-:W-:Y:S01]  /*4b30*/  SHF.R.U64 R34, R38, 0x10, R39 ;  /* 0x0000001026227819 */ /* 0x000fe20000001227 */
[----:B------:R-:W-:Y:S01]  /*4b40*/  HADD2.F32 R45, -RZ, R45.H0_H0 ;  /* 0x2000002dff2d7230 */ /* 0x000fe20000004100 */
[----:B--2---:R-:W-:Y:S01]  /*4b50*/  MOV R38, R13 ;  /* 0x0000000d00267202 */ /* 0x004fe20000000f00 */
[----:B-1----:R-:W-:Y:S01]  /*4b60*/  IMAD.MOV.U32 R13, RZ, RZ, R11 ;  /* 0x000000ffff0d7224 */ /* 0x002fe200078e000b */
[----:B------:R-:W-:Y:S01]  /*4b70*/  SHF.R.U32.HI R47, RZ, 0x10, R37 ;  /* 0x00000010ff2f7819 */ /* 0x000fe20000011625 */
[----:B------:R-:W-:Y:S01]  /*4b80*/  HADD2.F32 R11, -RZ, R9.H0_H0 ;  /* 0x20000009ff0b7230 */ /* 0x000fe20000004100 */
[----:B------:R-:W-:Y:S01]  /*4b90*/  SHF.R.U32.HI R86, RZ, 0x10, R39 ;  /* 0x00000010ff567819 */ /* 0x000fe20000011627 */
[----:B------:R-:W-:Y:S01]  /*4ba0*/  IMAD.MOV.U32 R39, RZ, RZ, R15 ;  /* 0x000000ffff277224 */ /* 0x000fe200078e000f */
[----:B------:R-:W-:Y:S01]  /*4bb0*/  SHF.R.U64 R36, R36, 0x10, R37 ;  /* 0x0000001024247819 */ /* 0x000fe20000001225 */
[----:B------:R-:W-:Y:S01]  /*4bc0*/  HADD2.F32 R15, -RZ, R38.H0_H0 ;  /* 0x20000026ff0f7230 */ /* 0x000fe20000004100 */
[----:B------:R-:W-:Y:S01]  /*4bd0*/  SHF.R.U32.HI R37, RZ, 0x10, R35 ;  /* 0x00000010ff257819 */ /* 0x000fe20000011623 */
[----:B------:R-:W-:-:S02]  /*4be0*/  IMAD.MOV.U32 R35, RZ, RZ, R12 ;  /* 0x000000ffff237224 */ /* 0x000fc400078e000c */
[----:B------:R-:W-:Y:S02]  /*4bf0*/  HADD2.F32 R38, -RZ, R38.H1_H1 ;  /* 0x30000026ff267230 */ /* 0x000fe40000004100 */
[-C--:B------:R-:W-:Y:S01]  /*4c00*/  FMUL.FTZ R84, R15, R46.reuse ;  /* 0x0000002e0f547220 */ /* 0x080fe20000410000 */
[----:B------:R-:W-:Y:S02]  /*4c10*/  HADD2.F32 R47, -RZ, R47.H0_H0 ;  /* 0x2000002fff2f7230 */ /* 0x000fe40000004100 */
[C---:B------:R-:W-:Y:S01]  /*4c20*/  FMUL.FTZ R46, R11.reuse, R46 ;  /* 0x0000002e0b2e7220 */ /* 0x040fe20000410000 */
[----:B------:R-:W-:Y:S02]  /*4c30*/  HADD2.F32 R12, -RZ, R9.H1_H1 ;  /* 0x30000009ff0c7230 */ /* 0x000fe40000004100 */
[-C--:B------:R-:W-:Y:S01]  /*4c40*/  FFMA.FTZ R9, R11, R44.reuse, -R84 ;  /* 0x0000002c0b097223 */ /* 0x080fe20000010854 */
[----:B------:R-:W-:Y:S02]  /*4c50*/  HADD2.F32 R84, -RZ, R102.H1_H1 ;  /* 0x30000066ff547230 */ /* 0x000fe40000004100 */
[-C--:B------:R-:W-:Y:S01]  /*4c60*/  FMUL.FTZ R85, R38, R47.reuse ;  /* 0x0000002f26557220 */ /* 0x080fe20000410000 */
[----:B------:R-:W-:Y:S01]  /*4c70*/  FFMA.FTZ R11, R15, R44, R46 ;  /* 0x0000002c0f0b7223 */ /* 0x000fe2000001002e */
[----:B------:R-:W-:Y:S01]  /*4c80*/  FMUL.FTZ R47, R12, R47 ;  /* 0x0000002f0c2f7220 */ /* 0x000fe20000410000 */
[----:B------:R-:W-:-:S02]  /*4c90*/  HADD2.F32 R15, -RZ, R13.H0_H0 ;  /* 0x2000000dff0f7230 */ /* 0x000fc40000004100 */
[-C--:B------:R-:W-:Y:S01]  /*4ca0*/  FFMA.FTZ R12, R12, R45.reuse, -R85 ;  /* 0x0000002d0c0c7223 */ /* 0x080fe20000010855 */
[----:B------:R-:W-:Y:S02]  /*4cb0*/  HADD2.F32 R44, -RZ, R13.H1_H1 ;  /* 0x3000000dff2c7230 */ /* 0x000fe40000004100 */
[----:B------:R-:W-:Y:S01]  /*4cc0*/  FFMA.FTZ R38, R38, R45, R47 ;  /* 0x0000002d26267223 */ /* 0x000fe2000001002f */
[--C-:B------:R-:W-:Y:S02]  /*4cd0*/  HADD2.F32 R45, -RZ, R39.reuse.H0_H0 ;  /* 0x20000027ff2d7230 */ /* 0x100fe40000004100 */
[----:B------:R-:W-:Y:S01]  /*4ce0*/  HADD2.F32 R47, -RZ, R86.H0_H0 ;  /* 0x20000056ff2f7230 */ /* 0x000fe20000004100 */
[----:B------:R-:W-:Y:S01]  /*4cf0*/  F2FP.F16.F32.PACK_AB R9, R12, R9 ;  /* 0x000000090c09723e */ /* 0x000fe200000000ff */
[----:B------:R-:W-:Y:S02]  /*4d00*/  HADD2.F32 R39, -RZ, R39.H1_H1 ;  /* 0x30000027ff277230 */ /* 0x000fe40000004100 */
[----:B------:R-:W-:Y:S01]  /*4d10*/  FMUL.FTZ R86, R45, R84 ;  /* 0x000000542d567220 */ /* 0x000fe20000410000 */
[----:B------:R-:W-:-:S02]  /*4d20*/  HADD2.F32 R46, -RZ, R99.H1_H1 ;  /* 0x30000063ff2e7230 */ /* 0x000fc40000004100 */
[----:B------:R-:W-:Y:S01]  /*4d30*/  FMUL.FTZ R84, R15, R84 ;  /* 0x000000540f547220 */ /* 0x000fe20000410000 */
[----:B------:R-:W-:Y:S02]  /*4d40*/  HADD2.F32 R37, -RZ, R37.H0_H0 ;  /* 0x20000025ff257230 */ /* 0x000fe40000004100 */
[CC--:B------:R-:W-:Y:S01]  /*4d50*/  FMUL.FTZ R96, R44.reuse, R47.reuse ;  /* 0x0000002f2c607220 */ /* 0x0c0fe20000410000 */
[----:B------:R-:W-:Y:S01]  /*4d60*/  FMUL.FTZ R85, R39, R47 ;  /* 0x0000002f27557220 */ /* 0x000fe20000410000 */
[-C--:B------:R-:W-:Y:S01]  /*4d70*/  FFMA.FTZ R13, R15, R46.reuse, -R86 ;  /* 0x0000002e0f0d7223 */ /* 0x080fe20000010856 */
[----:B------:R-:W-:Y:S01]  /*4d80*/  FFMA.FTZ R15, R45, R46, R84 ;  /* 0x0000002e2d0f7223 */ /* 0x000fe20000010054 */
[-C--:B------:R-:W-:Y:S01]  /*4d90*/  FFMA.FTZ R46, R39, R37.reuse, R96 ;  /* 0x00000025272e7223 */ /* 0x080fe20000010060 */
[----:B------:R-:W-:Y:S01]  /*4da0*/  FFMA.FTZ R44, R44, R37, -R85 ;  /* 0x000000252c2c7223 */ /* 0x000fe20000010855 */
[----:B------:R-:W-:Y:S02]  /*4db0*/  HADD2.F32 R39, -RZ, R36.H0_H0 ;  /* 0x20000024ff277230 */ /* 0x000fe40000004100 */
[--C-:B------:R-:W-:Y:S01]  /*4dc0*/  HADD2.F32 R37, -RZ, R35.reuse.H0_H0 ;  /* 0x20000023ff257230 */ /* 0x100fe20000004100 */
        /* <DEDUP_REMOVED lines=16> */
[----:B------:R-:W-:Y:S01]  /*4ed0*/  HADD2.F32 R32, -RZ, R14.H0_H0 ;  /* 0x2000000eff207230 */ /* 0x000fe20000004100 */
[----:B------:R-:W-:Y:S01]  /*4ee0*/  F2FP.F16.F32.PACK_AB R13, R38, R11 ;  /* 0x0000000b260d723e */ /* 0x000fe200000000ff */
[----:B------:R-:W-:Y:S02]  /*4ef0*/  HADD2.F32 R35, -RZ, R102.H0_H0 ;  /* 0x20000066ff237230 */ /* 0x000fe40000004100 */
[----:B------:R-:W-:Y:S01]  /*4f00*/  HADD2.F32 R37, -RZ, R34.H0_H0 ;  /* 0x20000022ff257230 */ /* 0x000fe20000004100 */
[----:B------:R-:W-:Y:S01]  /*4f10*/  F2FP.F16.F32.PACK_AB R12, R39, R84 ;  /* 0x00000054270c723e */ /* 0x000fe200000000ff */
[----:B------:R-:W-:-:S02]  /*4f20*/  HADD2.F32 R8, -RZ, R10.H0_H0 ;  /* 0x2000000aff087230 */ /* 0x000fc40000004100 */
[-C--:B------:R-:W-:Y:S01]  /*4f30*/  FMUL.FTZ R47, R32, R35.reuse ;  /* 0x00000023202f7220 */ /* 0x080fe20000410000 */
[----:B------:R-:W-:Y:S02]  /*4f40*/  HADD2.F32 R14, -RZ, R14.H1_H1 ;  /* 0x3000000eff0e7230 */ /* 0x000fe40000004100 */
        /* <DEDUP_REMOVED lines=8> */
[----:B------:R-:W-:Y:S01]  /*4fd0*/  F2FP.F16.F32.PACK_AB R8, R36, R45 ;  /* 0x0000002d2408723e */ /* 0x000fe200000000ff */
[----:B------:R-:W-:Y:S01]  /*4fe0*/  FFMA.FTZ R14, R14, R33, R37 ;  /* 0x000000210e0e7223 */ /* 0x000fe20000010025 */
[----:B------:R-:W-:-:S02]  /*4ff0*/  IMAD.MOV.U32 R11, RZ, RZ, R44 ;  /* 0x000000ffff0b7224 */ /* 0x000fc400078e002c */
[----:B------:R-:W-:Y:S02]  /*5000*/  F2FP.F16.F32.PACK_AB R10, R10, R47 ;  /* 0x0000002f0a0a723e */ /* 0x000fe400000000ff */
[----:B------:R-:W-:-:S07]  /*5010*/  F2FP.F16.F32.PACK_AB R14, R14, R35 ;  /* 0x000000230e0e723e */ /* 0x000fce00000000ff */
.L_x_2316:
[----:B------:R-:W-:Y:S05]  /*5020*/  BSYNC B1 ;  /* 0x0000000000017941 */ /* 0x000fea0003800000 */
.L_x_2315:
        /* <DEDUP_REMOVED lines=10> */
.L_x_2282:
[----:B------:R-:W-:-:S13]  /*50d0*/  ISETP.NE.AND P3, PT, R156, 0x3, PT ;  /* 0x000000039c00780c */ /* 0x000fda0003f65270 */
[----:B------:R-:W-:Y:S05]  /*50e0*/  @!P3 BRA `(.L_x_2317) ;  /* 0x000000000004b947 */ /* 0x000fea0003800000 */
[----:B------:R-:W-:Y:S01]  /*50f0*/  BPT.TRAP 0x1 ;  /* 0x000000040000795c */ /* 0x000fe20000300000 */
.L_x_2317:
[----:B------:R-:W-:Y:S01]  /*5100*/  IMAD R77, R22, 0x8, R2 ;  /* 0x00000008164d7824 */ /* 0x000fe200078e0202 */
[----:B------:R-:W-:Y:S01]  /*5110*/  SHF.L.U32 R89, R154, 0x1f, RZ ;  /* 0x0000001f9a597819 */ /* 0x000fe200000006ff */
[----:B------:R-:W-:Y:S01]  /*5120*/  IMAD R88, R27, -0x80, R25 ;  /* 0xffffff801b587824 */ /* 0x000fe200078e0219 */
[----:B------:R-:W-:Y:S02]  /*5130*/  BSSY B1, `(.L_x_2318) ;  /* 0x0000004000017945 */ /* 0x000fe40003800000 */
[----:B------:R-:W1:Y:S02]  /*5140*/  SYNCS.PHASECHK.TRANS64.TRYWAIT P4, [R77+URZ+0x16890], R89 ;  /* 0x016890594d0075a7 */ /* 0x000e64000808017f */
[----:B------:R-:W-:Y:S01]  /*5150*/  VIMNMX R88, R88, 0x80, PT ;  /* 0x0000008058587848 */ /* 0x000fe20003fe0100 */
[----:B-1----:R-:W-:Y:S06]  /*5160*/  @!P4 BRA `(.L_x_2319) ;  /* 0x0000014800c0c947 */ /* 0x002fec0003800000 */
.L_x_2562:
[----:B------:R-:W-:Y:S05]  /*5170*/  BSYNC B1 ;  /* 0x0000000000017941 */ /* 0x000fea0003800000 */
.L_x_2318:
[----:B------:R-:W-:Y:S01]  /*5180*/  ISETP.GE.AND P4, PT, R19, R88, PT ;  /* 0x000000581300720c */ /* 0x000fe20003f86270 */
[----:B------:R-:W-:-:S12]  /*5190*/  BSSY B1, `(.L_x_2320) ;  /* 0x0000006000017945 */ /* 0x000fd80003800000 */
[----:B------:R-:W-:Y:S05]  /*51a0*/  @P4 BRA `(.L_x_2321) ;  /* 0x0000000000104947 */ /* 0x000fea0003800000 */
[----:B------:R-:W2:Y:S04]  /*51b0*/  @!P1 LDS.128 R8, [R81+0xe000] ;  /* 0x00e0000051089984 */ /* 0x000ea80000000c00 */
[----:B0-----:R-:W0:Y:S04]  /*51c0*/  @!P2 LDS.128 R12, [R80+0xe000] ;  /* 0x00e00000500ca984 */ /* 0x001e280000000c00 */
[----:B--2---:R2:W-:Y:S04]  /*51d0*/  @!P1 STG.E.128 desc[UR40][R34.64], R8 ;  /* 0x0000000822009986 */ /* 0x0045e8000c101d28 */
[----:B0-----:R2:W-:Y:S02]  /*51e0*/  @!P2 STG.E.128 desc[UR40][R34.64+0x40], R12 ;  /* 0x0000400c2200a986 */ /* 0x0015e4000c101d28 */
.L_x_2321:
[----:B------:R-:W-:Y:S05]  /*51f0*/  BSYNC B1 ;  /* 0x0000000000017941 */ /* 0x000fea0003800000 */
.L_x_2320:
[----:B--2---:R-:W-:-:S05]  /*5200*/  VIADD R8, R19, 0x60 ;  /* 0x0000006013087836 */ /* 0x004fca0000000000 */
[----:B------:R-:W-:-:S13]  /*5210*/  ISETP.GE.AND P4, PT, R8, R88, PT ;  /* 0x000000580800720c */ /* 0x000fda0003f86270 */
[----:B------:R-:W-:Y:S05]  /*5220*/  @P4 BRA `(.L_x_2299) ;  /* 0x0000000000104947 */ /* 0x000fea0003800000 */
[----:B------:R-:W2:Y:S04]  /*5230*/  @!P1 LDS.128 R8, [R81+0x11000] ;  /* 0x0110000051089984 */ /* 0x000ea80000000c00 */
[----:B0-----:R-:W0:Y:S04]  /*5240*/  @!P2 LDS.128 R12, [R80+0x11000] ;  /* 0x01100000500ca984 */ /* 0x001e280000000c00 */
[----:B--2---:R2:W-:Y:S04]  /*5250*/  @!P1 STG.E.128 desc[UR40][R32.64], R8 ;  /* 0x0000000820009986 */ /* 0x0045e8000c101d28 */
[----:B0-----:R2:W-:Y:S02]  /*5260*/  @!P2 STG.E.128 desc[UR40][R32.64+0x40], R12 ;  /* 0x0000400c2000a986 */ /* 0x0015e4000c101d28 */
.L_x_2299:
[----:B------:R-:W-:Y:S05]  /*5270*/  BSYNC B0 ;  /* 0x0000000000007941 */ /* 0x000fea0003800000 */
.L_x_2281:
        /* <DEDUP_REMOVED lines=17> */
.L_x_2323:
[----:B------:R-:W-:Y:S05]  /*5390*/  BSYNC B0 ;  /* 0x0000000000007941 */ /* 0x000fea0003800000 */
.L_x_2322:
[----:B------:R-:W2:Y:S01]  /*53a0*/  SYNCS.PHASECHK.TRANS64.TRYWAIT P3, [R77+URZ+0x168b0], R89 ;  /* 0x0168b0594d0075a7 */ /* 0x000ea2000806017f */
[----:B------:R-:W-:Y:S01]  /*53b0*/  ULDC UR42, c[0x0][0x2f4] ;  /* 0x0000bd00002a7ab9 */ /* 0x000fe20000000800 */
[----:B------:R-:W-:Y:S01]  /*53c0*/  ULDC.64 UR38, c[0x0][0x328] ;  /* 0x0000ca0000267ab9 */ /* 0x000fe20000000a00 */
[----:B------:R-:W-:Y:S01]  /*53d0*/  ULDC.64 UR36, c[0x0][0x318] ;  /* 0x0000c60000247ab9 */ /* 0x000fe20000000a00 */
[----:B------:R-:W-:Y:S01]  /*53e0*/  BSSY B0, `(.L_x_2324) ;  /* 0x0000003000007945 */ /* 0x000fe20003800000 */
[----:B------:R-:W-:-:S03]  /*53f0*/  IMAD.WIDE R12, R27, 0x80, R6 ;  /* 0x000000801b0c7825 */ /* 0x000fc600078e0206 */
[----:B--2---:R-:W-:Y:S05]  /*5400*/  @!P3 BRA `(.L_x_2325) ;  /* 0x00000148002cb947 */ /* 0x004fea0003800000 */
.L_x_2563:
[----:B------:R-:W-:Y:S05]  /*5410*/  BSYNC B0 ;  /* 0x0000000000007941 */ /* 0x000fea0003800000 */
.L_x_2324:
[----:B------:R-:W-:Y:S01]  /*5420*/  ISETP.GE.AND P3, PT, R19, R88, PT ;  /* 0x000000581300720c */ /* 0x000fe20003f66270 */
[----:B------:R-:W-:-:S12]  /*5430*/  BSSY B0, `(.L_x_2326) ;  /* 0x0000010000007945 */ /* 0x000fd80003800000 */
[----:B------:R-:W-:Y:S05]  /*5440*/  @P3 BRA `(.L_x_2327) ;  /* 0x0000000000383947 */ /* 0x000fea0003800000 */
[----:B------:R-:W-:Y:S01]  /*5450*/  MOV R9, R0 ;  /* 0x0000000000097202 */ /* 0x000fe20000000f00 */
[----:B------:R-:W-:Y:S02]  /*5460*/  IMAD R11, R13, UR38, RZ ;  /* 0x000000260d0b7c24 */ /* 0x000fe4000f8e02ff */
[----:B-1----:R-:W-:Y:S02]  /*5470*/  IMAD.MOV.U32 R8, RZ, RZ, R52 ;  /* 0x000000ffff087224 */ /* 0x002fe400078e0034 */
[C---:B------:R-:W-:Y:S02]  /*5480*/  IMAD R11, R12.reuse, UR39, R11 ;  /* 0x000000270c0b7c24 */ /* 0x040fe4000f8e020b */
[----:B------:R-:W-:-:S04]  /*5490*/  IMAD.WIDE.U32 R8, R12, UR38, R8 ;  /* 0x000000260c087c25 */ /* 0x000fc8000f8e0008 */
[----:B------:R-:W-:Y:S01]  /*54a0*/  IMAD.IADD R9, R9, 0x1, R11 ;  /* 0x0000000109097824 */ /* 0x000fe200078e020b */
[----:B0-----:R-:W-:-:S04]  /*54b0*/  LEA R14, P3, R8, UR36, 0x1 ;  /* 0x00000024080e7c11 */ /* 0x001fc8000f8608ff */
[----:B------:R-:W-:Y:S02]  /*54c0*/  LEA.HI.X R15, R8, UR37, R9, 0x1, P3 ;  /* 0x00000025080f7c11 */ /* 0x000fe400098f0c09 */
[----:B------:R-:W-:-:S13]  /*54d0*/  ISETP.GE.AND P3, PT, R16, UR42, PT ;  /* 0x0000002a10007c0c */ /* 0x000fda000bf66270 */
[----:B------:R-:W0:Y:S04]  /*54e0*/  @!P3 LDS.128 R8, [R81] ;  /* 0x000000005108b984 */ /* 0x000e280000000c00 */
[----:B0-----:R-:W-:Y:S01]  /*54f0*/  @!P3 STG.E.128 desc[UR40][R14.64], R8 ;  /* 0x000000080e00b986 */ /* 0x001fe2000c101d28 */
[----:B------:R-:W-:-:S13]  /*5500*/  ISETP.GE.AND P3, PT, R65, UR42, PT ;  /* 0x0000002a41007c0c */ /* 0x000fda000bf66270 */
[----:B------:R-:W0:Y:S04]  /*5510*/  @!P3 LDS.128 R8, [R80] ;  /* 0x000000005008b984 */ /* 0x000e280000000c00 */
[----:B0-----:R3:W-:Y:S02]  /*5520*/  @!P3 STG.E.128 desc[UR40][R14.64+0x40], R8 ;  /* 0x000040080e00b986 */ /* 0x0017e4000c101d28 */
.L_x_2327:
[----:B------:R-:W-:Y:S05]  /*5530*/  BSYNC B0 ;  /* 0x0000000000007941 */ /* 0x000fea0003800000 */
.L_x_2326:
        /* <DEDUP_REMOVED lines=20> */
.L_x_2329:
[----:B------:R-:W-:Y:S05]  /*5680*/  BSYNC B0 ;  /* 0x0000000000007941 */ /* 0x000fea0003800000 */
.L_x_2328:
        /* <DEDUP_REMOVED lines=13> */
[----:B------:R-:W-:Y:S02]  /*5760*/  SEL R22, R22, RZ, P3 ;  /* 0x000000ff16167207 */ /* 0x000fe40001800000 */
[----:B------:R-:W-:Y:S01]  /*5770*/  LOP3.LUT R154, R154, R9, RZ, 0x3c, !PT ;  /* 0x000000099a9a7212 */ /* 0x000fe200078e3cff */
[----:B------:R0:W-:Y:S01]  /*5780*/  @!P4 SYNCS.ARRIVE.TRANS64.RED.A1T0 RZ, [R77+URZ], RZ ;  /* 0x000000ff4dffc9a7 */ /* 0x0001e2000810043f */
[----:B---3--:R-:W-:-:S13]  /*5790*/  LOP3.LUT P5, RZ, R8, 0x2, RZ, 0xc0, !PT ;  /* 0x0000000208ff7812 */ /* 0x008fda00078ac0ff */
[----:B0-----:R-:W-:Y:S05]  /*57a0*/  @P5 BRA `(.L_x_2330) ;  /* 0xffffffcc00605947 */ /* 0x001fea000383ffff */
[----:B------:R-:W0:Y:S01]  /*57b0*/  S2R R8, SR_TID.X ;  /* 0x0000000000087919 */ /* 0x000e220000002100 */
[----:B------:R-:W-:Y:S02]  /*57c0*/  PLOP3.LUT P0, PT, PT, PT, PT, 0x8, 0x0 ;  /* 0x000000000000781c */ /* 0x000fe40003f0e170 */
[----:B0-----:R-:W-:-:S04]  /*57d0*/  SHF.R.U32.HI R8, RZ, 0x7, R8 ;  /* 0x00000007ff087819 */ /* 0x001fc80000011608 */
[----:B------:R-:W-:-:S13]  /*57e0*/  ISETP.NE.AND P5, PT, R8, 0x1, PT ;  /* 0x000000010800780c */ /* 0x000fda0003fa5270 */
[----:B------:R-:W-:Y:S06]  /*57f0*/  @!P5 BAR.ARV 0x9, 0x100 ;  /* 0x024400000000db1d */ /* 0x000fec0000002000 */
.L_x_2276:
[----:B------:R-:W2:Y:S01]  /*5800*/  LDL R5, [R1+0x24] ;  /* 0x0000240001057983 */ /* 0x000ea20000100800 */
[----:B------:R-:W0:Y:S01]  /*5810*/  LDC R0, c[0x0][0x448] ;  /* 0x00011200ff007b82 */ /* 0x000e220000000800 */
[----:B------:R-:W-:Y:S01]  /*5820*/  IMAD.MOV.U32 R88, RZ, RZ, RZ ;  /* 0x000000ffff587224 */ /* 0x000fe200078e00ff */
[----:B0-----:R-:W-:-:S13]  /*5830*/  ISETP.NE.AND P1, PT, R0, 0x1, PT ;  /* 0x000000010000780c */ /* 0x001fda0003f25270 */
[----:B------:R-:W0:Y:S08]  /*5840*/  @P1 LDC R3, c[0x0][0x44c] ;  /* 0x00011300ff031b82 */ /* 0x000e300000000800 */
[----:B------:R-:W1:Y:S01]  /*5850*/  @P1 LDC R4, c[0x0][0x450] ;  /* 0x00011400ff041b82 */ /* 0x000e620000000800 */
[----:B--2---:R-:W-:-:S05]  /*5860*/  IADD3 R0, R5, 0xbf, RZ ;  /* 0x000000bf05007810 */ /* 0x004fca0007ffe0ff */
[----:B0-----:R-:W-:-:S05]  /*5870*/  @P1 IMAD.HI.U32 R3, R0, R3, RZ ;  /* 0x0000000300031227 */ /* 0x001fca00078e00ff */
[----:B-1----:R-:W-:-:S05]  /*5880*/  @P1 SHF.R.U32.HI R0, RZ, R4, R3 ;  /* 0x00000004ff001219 */ /* 0x002fca0000011603 */
[----:B------:R-:W-:-:S05]  /*5890*/  IMAD.IADD R0, R91, 0x1, R0 ;  /* 0x000000015b007824 */ /* 0x000fca00078e0200 */
[----:B------:R-:W-:-:S04]  /*58a0*/  SHF.R.S32.HI R3, RZ, 0x1f, R0 ;  /* 0x0000001fff037819 */ /* 0x000fc80000011400 */
[----:B------:R-:W-:-:S04]  /*58b0*/  LEA.HI R3, R3, R0, RZ, 0x7 ;  /* 0x0000000003037211 */ /* 0x000fc800078f38ff */
[----:B------:R-:W-:-:S04]  /*58c0*/  SHF.R.S32.HI R3, RZ, 0x7, R3 ;  /* 0x00000007ff037819 */ /* 0x000fc80000011403 */
[----:B------:R-:W-:-:S04]  /*58d0*/  VIMNMX R9, R92, R3, PT ;  /* 0x000000035c097248 */ /* 0x000fc80003fe0100 */
[----:B------:R-:W-:Y:S01]  /*58e0*/  ISETP.GE.AND P1, PT, R9, 0x1, PT ;  /* 0x000000010900780c */ /* 0x000fe20003f26270 */
[----:B------:R-:W-:-:S12]  /*58f0*/  @P0 BRA `(.L_x_2331) ;  /* 0x00000000000c0947 */ /* 0x000fd80003800000 */
[----:B------:R-:W0:Y:S01]  /*5900*/  FENCE.VIEW.ASYNC.G ;  /* 0x00000000000073c6 */ /* 0x000e220000000100 */
[----:B------:R-:W-:Y:S05]  /*5910*/  WARPSYNC.ALL ;  /* 0x0000000000007948 */ /* 0x000fea0003800000 */
[----:B0-----:R-:W-:Y:S06]  /*5920*/  BAR.ARV 0xc, 0x200 ;  /* 0x0308000000007b1d */ /* 0x001fec0000002000 */
.L_x_2331:
[----:B------:R-:W-:Y:S04]  /*5930*/  BSSY B0, `(.L_x_2332) ;  /* 0x0000020000007945 */ /* 0x000fe80003800000 */
        /* <DEDUP_REMOVED lines=27> */
[----:B------:R-:W-:-:S05]  /*5af0*/  @P0 IADD3 R5, R5, 0x1, RZ ;  /* 0x0000000105050810 */ /* 0x000fca0007ffe0ff */
[----:B------:R-:W-:Y:S01]  /*5b00*/  @!P2 IMAD.MOV R5, RZ, RZ, -R5 ;  /* 0x000000ffff05a224 */ /* 0x000fe200078e0a05 */
[----:B------:R-:W-:-:S05]  /*5b10*/  @!P1 LOP3.LUT R5, RZ, R10, RZ, 0x33, !PT ;  /* 0x0000000aff059212 */ /* 0x000fca00078e33ff */
[----:B------:R-:W-:-:S07]  /*5b20*/  IMAD.MOV.U32 R88, RZ, RZ, R5 ;  /* 0x000000ffff587224 */ /* 0x000fce00078e0005 */
.L_x_2333:
[----:B------:R-:W-:Y:S05]  /*5b30*/  BSYNC B0 ;  /* 0x0000000000007941 */ /* 0x000fea0003800000 */
.L_x_2332:
        /* <DEDUP_REMOVED lines=18> */
[----:B------:R-:W-:Y:S01]  /*5c60*/  CS2R R20, SRZ ;  /* 0x0000000000147805 */ /* 0x000fe2000001ff00 */
[----:B--2---:R-:W-:-:S05]  /*5c70*/  IMAD R0, R0, R88, RZ ;  /* 0x0000005800007224 */ /* 0x004fca00078e02ff */
[----:B------:R0:W-:Y:S01]  /*5c80*/  STL [R1+0x38], R0 ;  /* 0x0000380001007387 */ /* 0x0001e20000100800 */
[----:B------:R-:W-:-:S04]  /*5c90*/  VIADDMNMX R88, R0, R88, R9, PT ;  /* 0x0000005800587246 */ /* 0x000fc80003800109 */
        /* <DEDUP_REMOVED lines=8> */
[----:B------:R-:W-:-:S05]  /*5d20*/  SHF.R.S32.HI R0, RZ, 0x7, R0 ;  /* 0x00000007ff007819 */ /* 0x000fca0000011400 */
[----:B------:R0:W1:Y:S02]  /*5d30*/  SHFL.IDX PT, R157, R0, RZ, 0x1f ;  /* 0x00001fff009d7589 */ /* 0x00006400000e0000 */
.L_x_2566:
[----:B01----:R-:W-:Y:S01]  /*5d40*/  IMAD.HI R0, R157, 0x55555556, RZ ;  /* 0x555555569d007827 */ /* 0x003fe200078e02ff */
[----:B------:R-:W-:Y:S03]  /*5d50*/  BSSY B6, `(.L_x_2336) ;  /* 0x000001a000067945 */ /* 0x000fe60003800000 */
[----:B------:R-:W-:Y:S01]  /*5d60*/  VIADD R3, R2, 0x8400 ;  /* 0x0000840002037836 */ /* 0x000fe20000000000 */
[----:B------:R-:W-:-:S04]  /*5d70*/  LEA.HI R0, R0, R0, RZ, 0x1 ;  /* 0x0000000000007211 */ /* 0x000fc800078f08ff */
[----:B------:R-:W-:Y:S01]  /*5d80*/  LOP3.LUT P0, RZ, R3, 0x3ff, RZ, 0xc0, !PT ;  /* 0x000003ff03ff7812 */ /* 0x000fe2000780c0ff */
[----:B------:R-:W-:-:S03]  /*5d90*/  IMAD R0, R0, -0x3, R157 ;  /* 0xfffffffd00007824 */ /* 0x000fc600078e029d */
[----:B------:R-:W-:Y:S01]  /*5da0*/  P2R R25, PR, RZ, 0x1 ;  /* 0x00000001ff197803 */ /* 0x000fe20000000000 */
[----:B------:R-:W-:-:S05]  /*5db0*/  IMAD R0, R0, 0x2000, R3 ;  /* 0x0000200000007824 */ /* 0x000fca00078e0203 */
[----:B------:R-:W-:-:S04]  /*5dc0*/  SHF.R.U32.HI R0, RZ, 0x4, R0 ;  /* 0x00000004ff007819 */ /* 0x000fc80000011600 */
[----:B------:R-:W-:Y:S01]  /*5dd0*/  LOP3.LUT R28, R0, 0x3fff, RZ, 0xc0, !PT ;  /* 0x00003fff001c7812 */ /* 0x000fe200078ec0ff */
[----:B------:R-:W-:Y:S06]  /*5de0*/  @!P0 BRA `(.L_x_2337) ;  /* 0x0000000000408947 */ /* 0x000fec0003800000 */
        /* <DEDUP_REMOVED lines=15> */
[----:B-1---5:R-:W-:Y:S05]  /*5ee0*/  CALL.ABS.NOINC R14 ;  /* 0x000000000e007343 */ /* 0x022fea0003c00000 */
.L_x_2337:
[----:B------:R-:W-:Y:S05]  /*5ef0*/  BSYNC B6 ;  /* 0x0000000000067941 */ /* 0x000fea0003800000 */
.L_x_2336:
        /* <DEDUP_REMOVED lines=8> */
[----:B------:R0:W1:Y:S03]  /*5f80*/  SYNCS.PHASECHK.TRANS64.TRYWAIT P0, [R2+URZ+0x16800], R3 ;  /* 0x01680003020075a7 */ /* 0x000066000800017f */
[----:B-1----:R-:W-:Y:S05]  /*5f90*/  @!P0 NANOSLEEP.SYNCS 0x989680 ;  /* 0x009896800000895d */ /* 0x002fea0003900000 */
[----:B------:R-:W1:Y:S01]  /*5fa0*/  @!P0 SYNCS.PHASECHK.TRANS64 P0, [R2+URZ+0x16800], R3 ;  /* 0x01680003020085a7 */ /* 0x000e62000800007f */
[----:B------:R-:W-:Y:S04]  /*5fb0*/  BSSY B0, `(.L_x_2339) ;  /* 0x0000006000007945 */ /* 0x000fe80003800000 */
[----:B-1----:R-:W-:Y:S05]  /*5fc0*/  @P0 BRA `(.L_x_2340) ;  /* 0x0000000000100947 */ /* 0x002fea0003800000 */
.L_x_2341:
[----:B-1----:R1:W2:Y:S02]  /*5fd0*/  SYNCS.PHASECHK.TRANS64.TRYWAIT P0, [R2+URZ+0x16800], R3 ;  /* 0x01680003020075a7 */ /* 0x0022a4000800017f */
[----:B--2---:R-:W-:Y:S05]  /*5fe0*/  @!P0 NANOSLEEP.SYNCS 0x989680 ;  /* 0x009896800000895d */ /* 0x004fea0003900000 */
[----:B------:R-:W2:Y:S02]  /*5ff0*/  @!P0 SYNCS.PHASECHK.TRANS64 P0, [R2+URZ+0x16800], R3 ;  /* 0x01680003020085a7 */ /* 0x000ea4000800007f */
[----:B--2---:R-:W-:Y:S05]  /*6000*/  @!P0 BRA `(.L_x_2341) ;  /* 0xfffffffc00f08947 */ /* 0x004fea000383ffff */
.L_x_2340:
[----:B------:R-:W-:Y:S05]  /*6010*/  BSYNC B0 ;  /* 0x0000000000007941 */ /* 0x000fea0003800000 */
.L_x_2339:
[----:B------:R-:W-:Y:S05]  /*6020*/  BRA `(.L_x_2342) ;  /* 0x0000002c00907947 */ /* 0x000fea0003800000 */
.L_x_2338:
        /* <DEDUP_REMOVED lines=17> */
[----:B------:R-:W-:Y:S01]  /*6140*/  MOV R4, UR4 ;  /* 0x0000000400047c02 */ /* 0x000fe20008000f00 */
        /* <DEDUP_REMOVED lines=12> */
.L_x_2344:
[----:B------:R-:W-:Y:S05]  /*6210*/  BSYNC B6 ;  /* 0x0000000000067941 */ /* 0x000fea0003800000 */
.L_x_2343:
[----:B------:R-:W2:Y:S01]  /*6220*/  LDL R20, [R1+0x24] ;  /* 0x0000240001147983 */ /* 0x000ea20000100800 */
[----:B------:R-:W-:Y:S01]  /*6230*/  ULDC.U8 UR4, c[0x0][0x410] ;  /* 0x0001040000047ab9 */ /* 0x000fe20000000000 */
[----:B------:R-:W-:Y:S01]  /*6240*/  BSSY B0, `(.L_x_2345) ;  /* 0x00002ba000007945 */ /* 0x000fe20003800000 */
[----:B------:R-:W-:Y:S02]  /*6250*/  ISETP.NE.AND P0, PT, RZ, UR4, PT ;  /* 0x00000004ff007c0c */ /* 0x000fe4000bf05270 */
[----:B--2---:R-:W-:-:S11]  /*6260*/  IADD3 R39, R19, R20, RZ ;  /* 0x0000001413277210 */ /* 0x004fd60007ffe0ff */
[----:B------:R-:W-:Y:S05]  /*6270*/  @!P0 BRA `(.L_x_2346) ;  /* 0x00000014009c8947 */ /* 0x000fea0003800000 */
[----:B------:R-:W0:Y:S01]  /*6280*/  LDC R40, c[0x0][0x448] ;  /* 0x00011200ff287b82 */ /* 0x000e220000000800 */
[----:B------:R-:W1:Y:S01]  /*6290*/  S2R R20, SR_TID.X ;  /* 0x0000000000147919 */ /* 0x000e620000002100 */
[----:B------:R-:W-:Y:S01]  /*62a0*/  ULDC.64 UR4, c[0x0][0x3f8] ;  /* 0x0000fe0000047ab9 */ /* 0x000fe20000000a00 */
[----:B------:R-:W-:Y:S01]  /*62b0*/  ULDC.64 UR6, c[0x0][0x408] ;  /* 0x0001020000067ab9 */ /* 0x000fe20000000a00 */
[----:B------:R-:W-:Y:S01]  /*62c0*/  IMAD.MOV.U32 R6, RZ, RZ, R26 ;  /* 0x000000ffff067224 */ /* 0x000fe200078e001a */
[----:B------:R-:W-:Y:S01]  /*62d0*/  SHF.R.S32.HI R38, RZ, 0x1f, R155 ;  /* 0x0000001fff267819 */ /* 0x000fe2000001149b */
[----:B------:R-:W-:Y:S02]  /*62e0*/  IMAD.MOV.U32 R7, RZ, RZ, R31 ;  /* 0x000000ffff077224 */ /* 0x000fe400078e001f */
[----:B------:R-:W-:Y:S02]  /*62f0*/  IMAD.MOV.U32 R8, RZ, RZ, R24 ;  /* 0x000000ffff087224 */ /* 0x000fe400078e0018 */
[----:B------:R-:W-:Y:S01]  /*6300*/  IMAD.MOV.U32 R9, RZ, RZ, R33 ;  /* 0x000000ffff097224 */ /* 0x000fe200078e0021 */
[----:B0-----:R-:W-:Y:S01]  /*6310*/  ISETP.NE.AND P0, PT, R40, 0x1, PT ;  /* 0x000000012800780c */ /* 0x001fe20003f05270 */
[----:B-1----:R-:W-:-:S12]  /*6320*/  VIADD R21, R20, 0xffffff80 ;  /* 0xffffff8014157836 */ /* 0x002fd80000000000 */
[----:B------:R-:W0:Y:S01]  /*6330*/  @P0 LDC R0, c[0x0][0x44c] ;  /* 0x00011300ff000b82 */ /* 0x000e220000000800 */
[----:B------:R-:W-:-:S04]  /*6340*/  SHF.R.S32.HI R20, RZ, 0x1f, R21 ;  /* 0x0000001fff147819 */ /* 0x000fc80000011415 */
[----:B------:R-:W-:-:S03]  /*6350*/  LEA.HI R20, R20, R21, RZ, 0x2 ;  /* 0x0000001514147211 */ /* 0x000fc600078f10ff */
[----:B------:R-:W1:Y:S01]  /*6360*/  @P0 LDC R5, c[0x0][0x450] ;  /* 0x00011400ff050b82 */ /* 0x000e620000000800 */
[----:B------:R-:W-:-:S05]  /*6370*/  LOP3.LUT R20, R20, 0xfffffffc, RZ, 0xc0, !PT ;  /* 0xfffffffc14147812 */ /* 0x000fca00078ec0ff */
[----:B------:R-:W-:-:S04]  /*6380*/  IMAD.IADD R20, R21, 0x1, -R20 ;  /* 0x0000000115147824 */ /* 0x000fc800078e0a14 */
[----:B------:R-:W-:-:S04]  /*6390*/  IMAD R3, R20, 0x60, R39 ;  /* 0x0000006014037824 */ /* 0x000fc800078e0227 */
[----:B0-----:R-:W-:-:S05]  /*63a0*/  @P0 IMAD.HI.U32 R0, R3, R0, RZ ;  /* 0x0000000003000227 */ /* 0x001fca00078e00ff */
[----:B-1----:R-:W-:-:S04]  /*63b0*/  @P0 SHF.R.U32.HI R3, RZ, R5, R0 ;  /* 0x00000005ff030219 */ /* 0x002fc80000011600 */
        /* <DEDUP_REMOVED lines=17> */
[----:B------:R0:W1:Y:S04]  /*64d0*/  SHFL.IDX PT, R3, R6, RZ, 0x1c1f ;  /* 0x001c1fff06037589 */ /* 0x00006800000e0000 */
[----:B------:R0:W2:Y:S04]  /*64e0*/  SHFL.IDX PT, R0, R4, RZ, 0x1c1f ;  /* 0x001c1fff04007589 */ /* 0x0000a800000e0000 */
[----:B------:R0:W3:Y:S04]  /*64f0*/  SHFL.IDX PT, R5, R8, RZ, 0x1c1f ;  /* 0x001c1fff08057589 */ /* 0x0000e800000e0000 */
[----:B------:R0:W4:Y:S02]  /*6500*/  SHFL.IDX PT, R14, R7, RZ, 0x1c1f ;  /* 0x001c1fff070e7589 */ /* 0x00012400000e0000 */
.L_x_2572:
[----:B------:R-:W5:Y:S01]  /*6510*/  LDL R9, [R1+0x20] ;  /* 0x0000200001097983 */ /* 0x000f620000100800 */
[----:B------:R-:W-:Y:S01]  /*6520*/  BSSY B1, `(.L_x_2348) ;  /* 0x000001e000017945 */ /* 0x000fe20003800000 */
[----:B------:R-:W-:Y:S02]  /*6530*/  CS2R R32, SRZ ;  /* 0x0000000000207805 */ /* 0x000fe4000001ff00 */
[----:B------:R-:W-:Y:S02]  /*6540*/  CS2R R26, SRZ ;  /* 0x00000000001a7805 */ /* 0x000fe4000001ff00 */
[----:B------:R-:W-:Y:S02]  /*6550*/  CS2R R30, SRZ ;  /* 0x00000000001e7805 */ /* 0x000fe4000001ff00 */
[----:B------:R-:W-:Y:S01]  /*6560*/  CS2R R24, SRZ ;  /* 0x0000000000187805 */ /* 0x000fe2000001ff00 */
[----:B-----5:R-:W-:-:S05]  /*6570*/  IMAD R40, R9, R40, RZ ;  /* 0x0000002809287224 */ /* 0x020fca00078e02ff */
[----:B------:R-:W-:-:S13]  /*6580*/  ISETP.GE.AND P0, PT, R39, R40, PT ;  /* 0x000000282700720c */ /* 0x000fda0003f06270 */
[----:B------:R-:W-:Y:S05]  /*6590*/  @P0 BRA `(.L_x_2349) ;  /* 0x0000000000580947 */ /* 0x000fea0003800000 */
[----:B------:R-:W-:Y:S01]  /*65a0*/  ULDC UR4, c[0x0][0x3f4] ;  /* 0x0000fd0000047ab9 */ /* 0x000fe20000000800 */
[----:B--2---:R-:W-:Y:S01]  /*65b0*/  MOV R10, R0 ;  /* 0x00000000000a7202 */ /* 0x004fe20000000f00 */
[----:B-1----:R-:W-:Y:S01]  /*65c0*/  IMAD.MOV.U32 R11, RZ, RZ, R3 ;  /* 0x000000ffff0b7224 */ /* 0x002fe200078e0003 */
[----:B------:R-:W-:Y:S02]  /*65d0*/  ISETP.GE.AND P3, PT, R155, UR4, PT ;  /* 0x000000049b007c0c */ /* 0x000fe4000bf66270 */
[----:B------:R-:W-:Y:S02]  /*65e0*/  CS2R R30, SRZ ;  /* 0x00000000001e7805 */ /* 0x000fe4000001ff00 */
[----:B------:R-:W-:Y:S01]  /*65f0*/  ISETP.GE.AND P2, PT, R152, UR4, PT ;  /* 0x0000000498007c0c */ /* 0x000fe2000bf46270 */
[----:B---3--:R-:W-:-:S08]  /*6600*/  IMAD.MOV.U32 R15, RZ, RZ, R5 ;  /* 0x000000ffff0f7224 */ /* 0x008fd000078e0005 */
[C---:B------:R-:W-:Y:S01]  /*6610*/  @!P3 IMAD.SHL.U32 R35, R155.reuse, 0x2, RZ ;  /* 0x000000029b23b824 */ /* 0x040fe200078e00ff */
[----:B------:R-:W-:Y:S02]  /*6620*/  @!P3 SHF.L.U64.HI R26, R155, 0x1, R38 ;  /* 0x000000019b1ab819 */ /* 0x000fe40000010226 */
[----:B------:R-:W-:Y:S02]  /*6630*/  CS2R R32, SRZ ;  /* 0x0000000000207805 */ /* 0x000fe4000001ff00 */
[----:B------:R-:W-:Y:S01]  /*6640*/  CS2R R24, SRZ ;  /* 0x0000000000187805 */ /* 0x000fe2000001ff00 */
[----:B------:R-:W-:Y:S01]  /*6650*/  @!P2 IMAD.WIDE R10, R152, 0x2, R10 ;  /* 0x00000002980aa825 */ /* 0x000fe200078e020a */
[-C--:B------:R-:W-:Y:S02]  /*6660*/  @!P3 IADD3 R20, P0, R0, R35.reuse, RZ ;  /* 0x000000230014b210 */ /* 0x080fe40007f1e0ff */
[----:B----4-:R-:W-:Y:S01]  /*6670*/  @!P3 IADD3 R34, P1, R14, R35, RZ ;  /* 0x000000230e22b210 */ /* 0x010fe20007f3e0ff */
[----:B------:R-:W-:Y:S01]  /*6680*/  @!P2 IMAD.WIDE R12, R152, 0x2, R14 ;  /* 0x00000002980ca825 */ /* 0x000fe200078e020e */
[----:B------:R1:W5:Y:S03]  /*6690*/  @!P2 LD.E.64 R30, desc[UR40][R10.64] ;  /* 0x000000280a1ea980 */ /* 0x000366000c101b00 */
[--C-:B------:R-:W-:Y:S01]  /*66a0*/  @!P3 IMAD.X R21, R3, 0x1, R26.reuse, P0 ;  /* 0x000000010315b824 */ /* 0x100fe200000e061a */
[----:B------:R1:W5:Y:S01]  /*66b0*/  @!P2 LD.E.64 R32, desc[UR40][R12.64] ;  /* 0x000000280c20a980 */ /* 0x000362000c101b00 */
[----:B------:R-:W-:Y:S01]  /*66c0*/  @!P3 IMAD.X R35, R5, 0x1, R26, P1 ;  /* 0x000000010523b824 */ /* 0x000fe200008e061a */
[----:B------:R-:W-:-:S02]  /*66d0*/  CS2R R26, SRZ ;  /* 0x00000000001a7805 */ /* 0x000fc4000001ff00 */
[----:B------:R1:W5:Y:S04]  /*66e0*/  @!P3 LD.E.64 R24, desc[UR40][R20.64] ;  /* 0x000000281418b980 */ /* 0x000368000c101b00 */
[----:B------:R1:W5:Y:S02]  /*66f0*/  @!P3 LD.E.64 R26, desc[UR40][R34.64] ;  /* 0x00000028221ab980 */ /* 0x000364000c101b00 */
.L_x_2349:
[----:B------:R-:W-:Y:S05]  /*6700*/  BSYNC B1 ;  /* 0x0000000000017941 */ /* 0x000fea0003800000 */
.L_x_2348:
[----:B--2--5:R-:W-:Y:S01]  /*6710*/  IMAD.MOV.U32 R0, RZ, RZ, R32 ;  /* 0x000000ffff007224 */ /* 0x024fe200078e0020 */
[----:B------:R-:W-:Y:S01]  /*6720*/  MOV R9, R27 ;  /* 0x0000001b00097202 */ /* 0x000fe20000000f00 */
[----:B-1----:R-:W-:Y:S01]  /*6730*/  IMAD.MOV.U32 R3, RZ, RZ, R33 ;  /* 0x000000ffff037224 */ /* 0x002fe200078e0021 */
[----:B------:R-:W-:Y:S01]  /*6740*/  UMOV UR4, 0xffffffff ;  /* 0xffffffff00047882 */ /* 0x000fe20000000000 */
[----:B---3--:R-:W-:Y:S01]  /*6750*/  IMAD.MOV.U32 R5, RZ, RZ, R26 ;  /* 0x000000ffff057224 */ /* 0x008fe200078e001a */
        /* <DEDUP_REMOVED lines=11> */
[----:B------:R-:W-:Y:S02]  /*6810*/  PRMT R48, R5, 0x7610, R48 ;  /* 0x0000761005307816 */ /* 0x000fe40000000030 */
[----:B------:R-:W-:Y:S01]  /*6820*/  PRMT R35, R9, 0x7610, R35 ;  /* 0x0000761009237816 */ /* 0x000fe20000000023 */
[----:B------:R-:W-:Y:S06]  /*6830*/  BRA.DIV UR4, `(.L_x_2350) ;  /* 0x0000013604e47947 */ /* 0x000fec000b800000 */
[----:B------:R1:W2:Y:S04]  /*6840*/  SHFL.IDX PT, R3, R6, 0x1, 0x1c1f ;  /* 0x003c1f0006037f89 */ /* 0x0002a800000e0000 */
[----:B------:R1:W3:Y:S04]  /*6850*/  SHFL.IDX PT, R0, R4, 0x1, 0x1c1f ;  /* 0x003c1f0004007f89 */ /* 0x0002e800000e0000 */
[----:B------:R1:W0:Y:S04]  /*6860*/  SHFL.IDX PT, R5, R8, 0x1, 0x1c1f ;  /* 0x003c1f0008057f89 */ /* 0x00022800000e0000 */
[----:B----4-:R1:W4:Y:S02]  /*6870*/  SHFL.IDX PT, R14, R7, 0x1, 0x1c1f ;  /* 0x003c1f00070e7f89 */ /* 0x01032400000e0000 */
.L_x_2578:
        /* <DEDUP_REMOVED lines=15> */
[----:B------:R-:W-:Y:S01]  /*6970*/  MOV R7, R3 ;  /* 0x0000000300077202 */ /* 0x000fe20000000f00 */
[----:B---3--:R-:W-:Y:S01]  /*6980*/  IMAD.MOV.U32 R6, RZ, RZ, R0 ;  /* 0x000000ffff067224 */ /* 0x008fe200078e0000 */
[----:B------:R-:W-:Y:S02]  /*6990*/  ISETP.GE.AND P3, PT, R155, UR4, PT ;  /* 0x000000049b007c0c */ /* 0x000fe4000bf66270 */
[----:B------:R-:W-:Y:S02]  /*69a0*/  CS2R R12, SRZ ;  /* 0x00000000000c7805 */ /* 0x000fe4000001ff00 */
[----:B------:R-:W-:Y:S01]  /*69b0*/  ISETP.GE.AND P2, PT, R152, UR4, PT ;  /* 0x0000000498007c0c */ /* 0x000fe2000bf46270 */
[----:B------:R-:W-:-:S08]  /*69c0*/  IMAD.MOV.U32 R15, RZ, RZ, R5 ;  /* 0x000000ffff0f7224 */ /* 0x000fd000078e0005 */
[C---:B------:R-:W-:Y:S01]  /*69d0*/  @!P3 IMAD.SHL.U32 R9, R155.reuse, 0x2, RZ ;  /* 0x000000029b09b824 */ /* 0x040fe200078e00ff */
[----:B------:R-:W-:Y:S02]  /*69e0*/  @!P3 SHF.L.U64.HI R10, R155, 0x1, R38 ;  /* 0x000000019b0ab819 */ /* 0x000fe40000010226 */
[----:B------:R-:W-:Y:S01]  /*69f0*/  CS2R R20, SRZ ;  /* 0x0000000000147805 */ /* 0x000fe2000001ff00 */
[----:B------:R-:W-:Y:S01]  /*6a00*/  @!P2 IMAD.WIDE R6, R152, 0x2, R6 ;  /* 0x000000029806a825 */ /* 0x000fe200078e0206 */
[-C--:B------:R-:W-:Y:S02]  /*6a10*/  @!P3 IADD3 R38, P0, R0, R9.reuse, RZ ;  /* 0x000000090026b210 */ /* 0x080fe40007f1e0ff */
[----:B----4-:R-:W-:Y:S02]  /*6a20*/  @!P3 IADD3 R4, P1, R14, R9, RZ ;  /* 0x000000090e04b210 */ /* 0x010fe40007f3e0ff */
[----:B------:R-:W-:Y:S01]  /*6a30*/  CS2R R8, SRZ ;  /* 0x0000000000087805 */ /* 0x000fe2000001ff00 */
[----:B------:R0:W5:Y:S01]  /*6a40*/  @!P2 LD.E.64 R12, desc[UR40][R6.64] ;  /* 0x00000028060ca980 */ /* 0x000162000c101b00 */
[----:B------:R-:W-:-:S02]  /*6a50*/  @!P3 IMAD.X R39, R3, 0x1, R10, P0 ;  /* 0x000000010327b824 */ /* 0x000fc400000e060a */
[----:B------:R-:W-:Y:S01]  /*6a60*/  @!P3 IMAD.X R5, R5, 0x1, R10, P1 ;  /* 0x000000010505b824 */ /* 0x000fe200008e060a */
[----:B------:R-:W-:Y:S01]  /*6a70*/  CS2R R10, SRZ ;  /* 0x00000000000a7805 */ /* 0x000fe2000001ff00 */
[----:B------:R-:W-:Y:S01]  /*6a80*/  @!P2 IMAD.WIDE R14, R152, 0x2, R14 ;  /* 0x00000002980ea825 */ /* 0x000fe200078e020e */
[----:B------:R0:W5:Y:S04]  /*6a90*/  @!P3 LD.E.64 R8, desc[UR40][R38.64] ;  /* 0x000000282608b980 */ /* 0x000168000c101b00 */
[----:B------:R0:W5:Y:S04]  /*6aa0*/  @!P2 LD.E.64 R20, desc[UR40][R14.64] ;  /* 0x000000280e14a980 */ /* 0x000168000c101b00 */
[----:B------:R0:W5:Y:S02]  /*6ab0*/  @!P3 LD.E.64 R10, desc[UR40][R4.64] ;  /* 0x00000028040ab980 */ /* 0x000164000c101b00 */
.L_x_2352:
[----:B------:R-:W-:Y:S05]  /*6ac0*/  BSYNC B1 ;  /* 0x0000000000017941 */ /* 0x000fea0003800000 */
.L_x_2351:
[----:B0-----:R-:W0:Y:S01]  /*6ad0*/  S2R R7, SR_TID.X ;  /* 0x0000000000077919 */ /* 0x001e220000002100 */
[----:B------:R-:W1:Y:S01]  /*6ae0*/  SYNCS.PHASECHK.TRANS64.TRYWAIT P0, [R2+URZ+0x16800], R37 ;  /* 0x01680025020075a7 */ /* 0x000e62000800017f */
[----:B------:R-:W-:Y:S01]  /*6af0*/  LOP3.LUT R3, R34, 0x1c0, RZ, 0xc0, !PT ;  /* 0x000001c022037812 */ /* 0x000fe200078ec0ff */
[----:B-----5:R-:W-:Y:S01]  /*6b00*/  IMAD.MOV.U32 R4, RZ, RZ, R20 ;  /* 0x000000ffff047224 */ /* 0x020fe200078e0014 */
[----:B------:R-:W-:Y:S01]  /*6b10*/  MOV R6, R12 ;  /* 0x0000000c00067202 */ /* 0x000fe20000000f00 */
[----:B------:R-:W-:Y:S01]  /*6b20*/  IMAD.MOV.U32 R5, RZ, RZ, R11 ;  /* 0x000000ffff057224 */ /* 0x000fe200078e000b */
[----:B---3--:R-:W-:Y:S01]  /*6b30*/  LOP3.LUT R0, R3, 0x18, R16, 0xf8, !PT ;  /* 0x0000001803007812 */ /* 0x008fe200078ef810 */
[----:B------:R-:W-:Y:S01]  /*6b40*/  IMAD R34, R29, -0xc0, R40 ;  /* 0xffffff401d227824 */ /* 0x000fe200078e0228 */
[----:B------:R-:W-:Y:S01]  /*6b50*/  SHF.R.U32.HI R3, RZ, 0x3, R3 ;  /* 0x00000003ff037819 */ /* 0x000fe20000011603 */
[----:B------:R-:W-:Y:S01]  /*6b60*/  BSSY B1, `(.L_x_2353) ;  /* 0x0000019000017945 */ /* 0x000fe20003800000 */
[----:B------:R-:W-:Y:S01]  /*6b70*/  PRMT R36, R4, 0x7610, R36 ;  /* 0x0000761004247816 */ /* 0x000fe20000000024 */
[----:B------:R-:W-:Y:S01]  /*6b80*/  IMAD.MOV.U32 R4, RZ, RZ, R10 ;  /* 0x000000ffff047224 */ /* 0x000fe200078e000a */
[----:B------:R-:W-:Y:S01]  /*6b90*/  LOP3.LUT R0, R0, R3, RZ, 0x3c, !PT ;  /* 0x0000000300007212 */ /* 0x000fe200078e3cff */
[----:B------:R-:W-:Y:S01]  /*6ba0*/  IMAD.MOV.U32 R3, RZ, RZ, R21 ;  /* 0x000000ffff037224 */ /* 0x000fe200078e0015 */
[----:B------:R-:W-:-:S02]  /*6bb0*/  VIMNMX R34, R34, 0xc0, PT ;  /* 0x000000c022227848 */ /* 0x000fc40003fe0100 */
[----:B----4-:R-:W-:Y:S01]  /*6bc0*/  PRMT R14, R4, 0x5410, R5 ;  /* 0x00005410040e7816 */ /* 0x010fe20000000005 */
[----:B------:R-:W-:Y:S01]  /*6bd0*/  IMAD.MOV.U32 R4, RZ, RZ, R8 ;  /* 0x000000ffff047224 */ /* 0x000fe200078e0008 */
[----:B------:R-:W-:Y:S01]  /*6be0*/  PRMT R29, R3, 0x7610, R29 ;  /* 0x00007610031d7816 */ /* 0x000fe2000000001d */
[----:B------:R-:W-:Y:S01]  /*6bf0*/  IMAD.MOV.U32 R5, RZ, RZ, R9 ;  /* 0x000000ffff057224 */ /* 0x000fe200078e0009 */
[----:B------:R-:W-:Y:S02]  /*6c00*/  PRMT R48, R48, 0x5410, R6 ;  /* 0x0000541030307816 */ /* 0x000fe40000000006 */
[----:B------:R-:W-:Y:S02]  /*6c10*/  PRMT R15, R4, 0x7610, R15 ;  /* 0x00007610040f7816 */ /* 0x000fe4000000000f */
[----:B------:R-:W-:Y:S02]  /*6c20*/  LOP3.LUT P2, RZ, R42, 0x4, RZ, 0xc0, !PT ;  /* 0x000000042aff7812 */ /* 0x000fe4000784c0ff */
[----:B------:R-:W-:Y:S01]  /*6c30*/  ISETP.GE.AND P1, PT, R19, R34, PT ;  /* 0x000000221300720c */ /* 0x000fe20003f26270 */
[----:B0-----:R-:W-:-:S05]  /*6c40*/  VIADD R38, R7, 0xffffff80 ;  /* 0xffffff8007267836 */ /* 0x001fca0000000000 */
[----:B------:R-:W-:-:S04]  /*6c50*/  SHF.R.S32.HI R7, RZ, 0x1f, R38 ;  /* 0x0000001fff077819 */ /* 0x000fc80000011426 */
[----:B------:R-:W-:-:S04]  /*6c60*/  LEA.HI R7, R7, R38, RZ, 0x5 ;  /* 0x0000002607077211 */ /* 0x000fc800078f28ff */
[----:B------:R-:W-:-:S05]  /*6c70*/  SHF.R.S32.HI R7, RZ, 0x5, R7 ;  /* 0x00000005ff077819 */ /* 0x000fca0000011407 */
[----:B------:R-:W-:Y:S02]  /*6c80*/  IMAD R3, R7, 0x200, R0 ;  /* 0x0000020007037824 */ /* 0x000fe400078e0200 */
[----:B------:R-:W-:Y:S02]  /*6c90*/  IMAD.MOV.U32 R0, RZ, RZ, R13 ;  /* 0x000000ffff007224 */ /* 0x000fe400078e000d */
[----:B------:R-:W-:-:S03]  /*6ca0*/  IMAD R3, R3, 0x2, R2 ;  /* 0x0000000203037824 */ /* 0x000fc600078e0202 */
[----:B------:R-:W-:Y:S01]  /*6cb0*/  PRMT R29, R29, 0x5410, R0 ;  /* 0x000054101d1d7816 */ /* 0x000fe20000000000 */
[C---:B------:R-:W-:Y:S02]  /*6cc0*/  VIADD R4, R3.reuse, 0x8400 ;  /* 0x0000840003047836 */ /* 0x040fe40000000000 */
[----:B------:R-:W-:Y:S01]  /*6cd0*/  VIADD R0, R3, 0x8440 ;  /* 0x0000844003007836 */ /* 0x000fe20000000000 */
[----:B-1----:R-:W-:Y:S06]  /*6ce0*/  @!P0 BRA `(.L_x_2354) ;  /* 0x0000013400288947 */ /* 0x002fec0003800000 */
.L_x_2579:
[----:B------:R-:W-:Y:S05]  /*6cf0*/  BSYNC B1 ;  /* 0x0000000000017941 */ /* 0x000fea0003800000 */
.L_x_2353:
[----:B------:R-:W-:Y:S01]  /*6d00*/  BSSY B1, `(.L_x_2355) ;  /* 0x000005f000017945 */ /* 0x000fe20003800000 */
[----:B------:R-:W-:Y:S02]  /*6d10*/  PRMT R15, R15, 0x5410, R5 ;  /* 0x000054100f0f7816 */ /* 0x000fe40000000005 */
[----:B------:R-:W-:Y:S01]  /*6d20*/  @P2 IADD3 R0, R4, -0x40, RZ ;  /* 0xffffffc004002810 */ /* 0x000fe20007ffe0ff */
[----:B------:R-:W-:Y:S06]  /*6d30*/  @P1 BRA `(.L_x_2356) ;  /* 0x00000004006c1947 */ /* 0x000fec0003800000 */
[----:B------:R-:W1:Y:S01]  /*6d40*/  LDC R4, c[0x0][0x3f4] ;  /* 0x0000fd00ff047b82 */ /* 0x000e620000000800 */
[----:B------:R-:W-:Y:S01]  /*6d50*/  BSSY B2, `(.L_x_2357) ;  /* 0x000002e000027945 */ /* 0x000fe20003800000 */
[-C--:B-1----:R-:W-:Y:S02]  /*6d60*/  ISETP.GE.AND P0, PT, R152, R4.reuse, PT ;  /* 0x000000049800720c */ /* 0x082fe40003f06270 */
[----:B------:R-:W-:-:S11]  /*6d70*/  ISETP.GE.AND P1, PT, R155, R4, PT ;  /* 0x000000049b00720c */ /* 0x000fd60003f26270 */
[----:B------:R-:W-:Y:S05]  /*6d80*/  @P0 BRA `(.L_x_2358) ;  /* 0x0000000000a80947 */ /* 0x000fea0003800000 */
[----:B------:R-:W1:Y:S01]  /*6d90*/  LDS.128 R4, [R3+0x8400] ;  /* 0x0084000003047984 */ /* 0x000e620000000c00 */
[----:B------:R-:W-:Y:S01]  /*6da0*/  SHF.R.U32.HI R40, RZ, 0x10, R33 ;  /* 0x00000010ff287819 */ /* 0x000fe20000011621 */
[--C-:B------:R-:W-:Y:S01]  /*6db0*/  HADD2.F32 R39, -RZ, R41.reuse.H0_H0 ;  /* 0x20000029ff277230 */ /* 0x100fe20000004100 */
[----:B------:R-:W-:Y:S01]  /*6dc0*/  SHF.R.U32.HI R38, RZ, 0x10, R31 ;  /* 0x00000010ff267819 */ /* 0x000fe2000001161f */
[----:B0-----:R-:W-:Y:S01]  /*6dd0*/  HADD2.F32 R37, -RZ, R41.H1_H1 ;  /* 0x30000029ff257230 */ /* 0x001fe20000004100 */
        /* <DEDUP_REMOVED lines=37> */
.L_x_2358:
[----:B------:R-:W-:Y:S05]  /*7030*/  BSYNC B2 ;  /* 0x0000000000027941 */ /* 0x000fea0003800000 */
.L_x_2357:
[----:B------:R-:W-:Y:S05]  /*7040*/  @P1 BRA `(.L_x_2356) ;  /* 0x0000000000a81947 */ /* 0x000fea0003800000 */
[----:B-1----:R-:W1:Y:S01]  /*7050*/  LDS.128 R4, [R0] ;  /* 0x0000000000047984 */ /* 0x002e620000000c00 */
[----:B------:R-:W-:Y:S01]  /*7060*/  SHF.R.U32.HI R31, RZ, 0x10, R25 ;  /* 0x00000010ff1f7819 */ /* 0x000fe20000011619 */
[----:B------:R-:W-:Y:S01]  /*7070*/  HADD2.F32 R30, -RZ, R48.H0_H0 ;  /* 0x20000030ff1e7230 */ /* 0x000fe20000004100 */
[--C-:B------:R-:W-:Y:S01]  /*7080*/  SHF.R.U32.HI R33, RZ, 0x10, R27.reuse ;  /* 0x00000010ff217819 */ /* 0x100fe2000001161b */
[----:B------:R-:W-:Y:S01]  /*7090*/  HADD2.F32 R32, -RZ, R36.H1_H1 ;  /* 0x30000024ff207230 */ /* 0x000fe20000004100 */
[----:B------:R-:W-:Y:S01]  /*70a0*/  SHF.R.U64 R39, R26, 0x10, R27 ;  /* 0x000000101a277819 */ /* 0x000fe2000000121b */
[----:B------:R-:W-:Y:S01]  /*70b0*/  HADD2.F32 R31, -RZ, R31.H0_H0 ;  /* 0x2000001fff1f7230 */ /* 0x000fe20000004100 */
[----:B------:R-:W-:Y:S01]  /*70c0*/  SHF.R.U64 R41, R24, 0x10, R25 ;  /* 0x0000001018297819 */ /* 0x000fe20000001219 */
[----:B------:R-:W-:Y:S02]  /*70d0*/  HADD2.F32 R33, -RZ, R33.H0_H0 ;  /* 0x20000021ff217230 */ /* 0x000fe40000004100 */
[----:B-1----:R-:W-:-:S02]  /*70e0*/  HADD2.F32 R27, -RZ, R7.H1_H1 ;  /* 0x30000007ff1b7230 */ /* 0x002fc40000004100 */
[----:B------:R-:W-:Y:S02]  /*70f0*/  HADD2.F32 R26, -RZ, R7.H0_H0 ;  /* 0x20000007ff1a7230 */ /* 0x000fe40000004100 */
[--C-:B------:R-:W-:Y:S02]  /*7100*/  HADD2.F32 R7, -RZ, R4.reuse.H0_H0 ;  /* 0x20000004ff077230 */ /* 0x100fe40000004100 */
[C---:B------:R-:W-:Y:S01]  /*7110*/  FMUL.FTZ R40, R27.reuse, R31 ;  /* 0x0000001f1b287220 */ /* 0x040fe20000410000 */
[----:B------:R-:W-:Y:S02]  /*7120*/  HADD2.F32 R4, -RZ, R4.H1_H1 ;  /* 0x30000004ff047230 */ /* 0x000fe40000004100 */
[-C--:B0-----:R-:W-:Y:S01]  /*7130*/  FMUL.FTZ R37, R27, R33.reuse ;  /* 0x000000211b257220 */ /* 0x081fe20000410000 */
[--C-:B------:R-:W-:Y:S02]  /*7140*/  HADD2.F32 R24, -RZ, R6.reuse.H0_H0 ;  /* 0x20000006ff187230 */ /* 0x100fe40000004100 */
[----:B------:R-:W-:Y:S01]  /*7150*/  FFMA.FTZ R42, R26, R33, R40 ;  /* 0x000000211a2a7223 */ /* 0x000fe20000010028 */
[----:B------:R-:W-:-:S02]  /*7160*/  HADD2.F32 R25, -RZ, R6.H1_H1 ;  /* 0x30000006ff197230 */ /* 0x000fc40000004100 */
[----:B------:R-:W-:Y:S01]  /*7170*/  FMUL.FTZ R38, R4, R32 ;  /* 0x0000002004267220 */ /* 0x000fe20000410000 */
[----:B------:R-:W-:Y:S02]  /*7180*/  HADD2.F32 R27, -RZ, R35.H1_H1 ;  /* 0x30000023ff1b7230 */ /* 0x000fe40000004100 */
[----:B------:R-:W-:Y:S01]  /*7190*/  FFMA.FTZ R37, R26, R31, -R37 ;  /* 0x0000001f1a257223 */ /* 0x000fe20000010825 */
        /* <DEDUP_REMOVED lines=21> */
.L_x_2356:
[----:B------:R-:W-:Y:S05]  /*72f0*/  BSYNC B1 ;  /* 0x0000000000017941 */ /* 0x000fea0003800000 */
.L_x_2355:
[----:B-12---:R-:W-:-:S05]  /*7300*/  VIADD R4, R19, 0x60 ;  /* 0x0000006013047836 */ /* 0x006fca0000000000 */
[----:B------:R-:W-:-:S13]  /*7310*/  ISETP.GE.AND P0, PT, R4, R34, PT ;  /* 0x000000220400720c */ /* 0x000fda0003f06270 */
[----:B------:R-:W-:Y:S05]  /*7320*/  @P0 BRA `(.L_x_2359) ;  /* 0x0000001800ac0947 */ /* 0x000fea0003800000 */
[----:B------:R-:W1:Y:S01]  /*7330*/  LDC R4, c[0x0][0x3f4] ;  /* 0x0000fd00ff047b82 */ /* 0x000e620000000800 */
[----:B------:R-:W-:Y:S01]  /*7340*/  BSSY B1, `(.L_x_2360) ;  /* 0x000002e000017945 */ /* 0x000fe20003800000 */
[-C--:B-1----:R-:W-:Y:S02]  /*7350*/  ISETP.GE.AND P0, PT, R152, R4.reuse, PT ;  /* 0x000000049800720c */ /* 0x082fe40003f06270 */
[----:B------:R-:W-:-:S11]  /*7360*/  ISETP.GE.AND P1, PT, R155, R4, PT ;  /* 0x000000049b00720c */ /* 0x000fd60003f26270 */
[----:B------:R-:W-:Y:S05]  /*7370*/  @P0 BRA `(.L_x_2361) ;  /* 0x0000000000a80947 */ /* 0x000fea0003800000 */
[----:B------:R-:W1:Y:S01]  /*7380*/  LDS.128 R4, [R3+0xb400] ;  /* 0x00b4000003047984 */ /* 0x000e620000000c00 */
[----:B------:R-:W-:Y:S01]  /*7390*/  SHF.R.U32.HI R26, RZ, 0x10, R21 ;  /* 0x00000010ff1a7819 */ /* 0x000fe20000011615 */
[----:B------:R-:W-:Y:S01]  /*73a0*/  HADD2.F32 R24, -RZ, R48.H1_H1 ;  /* 0x30000030ff187230 */ /* 0x000fe20000004100 */
        /* <DEDUP_REMOVED lines=39> */
.L_x_2361:
[----:B------:R-:W-:Y:S05]  /*7620*/  BSYNC B1 ;  /* 0x0000000000017941 */ /* 0x000fea0003800000 */
.L_x_2360:
[----:B------:R-:W-:Y:S05]  /*7630*/  @P1 BRA `(.L_x_2359) ;  /* 0x0000001400e81947 */ /* 0x000fea0003800000 */
[----:B-1----:R-:W1:Y:S01]  /*7640*/  LDS.128 R4, [R0+0x3000] ;  /* 0x0030000000047984 */ /* 0x002e620000000c00 */
[----:B------:R-:W-:Y:S01]  /*7650*/  SHF.R.U32.HI R20, RZ, 0x10, R11 ;  /* 0x00000010ff147819 */ /* 0x000fe2000001160b */
[--C-:B------:R-:W-:Y:S01]  /*7660*/  HADD2.F32 R13, -RZ, R14.reuse.H0_H0 ;  /* 0x2000000eff0d7230 */ /* 0x100fe20000004100 */
[----:B------:R-:W-:Y:S01]  /*7670*/  SHF.R.U32.HI R12, RZ, 0x10, R9 ;  /* 0x00000010ff0c7819 */ /* 0x000fe20000011609 */
[----:B------:R-:W-:Y:S01]  /*7680*/  HADD2.F32 R14, -RZ, R14.H1_H1 ;  /* 0x3000000eff0e7230 */ /* 0x000fe20000004100 */
[----:B------:R-:W-:Y:S01]  /*7690*/  SHF.R.U64 R25, R10, 0x10, R11 ;  /* 0x000000100a197819 */ /* 0x000fe2000000120b */
[----:B------:R-:W-:Y:S01]  /*76a0*/  HADD2.F32 R20, -RZ, R20.H0_H0 ;  /* 0x20000014ff147230 */ /* 0x000fe20000004100 */
[----:B------:R-:W-:Y:S01]  /*76b0*/  SHF.R.U64 R26, R8, 0x10, R9 ;  /* 0x00000010081a7819 */ /* 0x000fe20000001209 */
[----:B------:R-:W-:Y:S02]  /*76c0*/  HADD2.F32 R12, -RZ, R12.H0_H0 ;  /* 0x2000000cff0c7230 */ /* 0x000fe40000004100 */
[----:B------:R-:W-:-:S02]  /*76d0*/  HADD2.F32 R11, -RZ, R15.H0_H0 ;  /* 0x2000000fff0b7230 */ /* 0x000fc40000004100 */
[----:B------:R-:W-:Y:S02]  /*76e0*/  HADD2.F32 R15, -RZ, R15.H1_H1 ;  /* 0x3000000fff0f7230 */ /* 0x000fe40000004100 */
[--C-:B-1----:R-:W-:Y:S02]  /*76f0*/  HADD2.F32 R10, -RZ, R7.reuse.H1_H1 ;  /* 0x30000007ff0a7230 */ /* 0x102fe40000004100 */
[--C-:B------:R-:W-:Y:S02]  /*7700*/  HADD2.F32 R3, -RZ, R4.reuse.H0_H0 ;  /* 0x20000004ff037230 */ /* 0x100fe40000004100 */
[----:B------:R-:W-:Y:S02]  /*7710*/  HADD2.F32 R9, -RZ, R7.H0_H0 ;  /* 0x20000007ff097230 */ /* 0x000fe40000004100 */
[C---:B------:R-:W-:Y:S01]  /*7720*/  FMUL.FTZ R24, R10.reuse, R20 ;  /* 0x000000140a187220 */ /* 0x040fe20000410000 */
[----:B------:R-:W-:Y:S02]  /*7730*/  HADD2.F32 R4, -RZ, R4.H1_H1 ;  /* 0x30000004ff047230 */ /* 0x000fe40000004100 */
[----:B------:R-:W-:Y:S01]  /*7740*/  FMUL.FTZ R21, R10, R12 ;  /* 0x0000000c0a157220 */ /* 0x000fe20000410000 */
[----:B------:R-:W-:-:S02]  /*7750*/  HADD2.F32 R7, -RZ, R6.H0_H0 ;  /* 0x20000006ff077230 */ /* 0x000fc40000004100 */
[C---:B------:R-:W-:Y:S01]  /*7760*/  FFMA.FTZ R24, R9.reuse, R12, -R24 ;  /* 0x0000000c09187223 */ /* 0x040fe20000010818 */
[----:B------:R-:W-:Y:S02]  /*7770*/  HADD2.F32 R8, -RZ, R6.H1_H1 ;  /* 0x30000006ff087230 */ /* 0x000fe40000004100 */
[C---:B------:R-:W-:Y:S01]  /*7780*/  FMUL.FTZ R10, R4.reuse, R13 ;  /* 0x0000000d040a7220 */ /* 0x040fe20000410000 */
[--C-:B------:R-:W-:Y:S02]  /*7790*/  HADD2.F32 R6, -RZ, R5.reuse.H0_H0 ;  /* 0x20000005ff067230 */ /* 0x100fe40000004100 */
[----:B------:R-:W-:Y:S01]  /*77a0*/  FFMA.FTZ R21, R9, R20, R21 ;  /* 0x0000001409157223 */ /* 0x000fe20000010015 */
[-C--:B------:R-:W-:Y:S01]  /*77b0*/  FMUL.FTZ R12, R4, R11.reuse ;  /* 0x0000000b040c7220 */ /* 0x080fe20000410000 */
[----:B------:R-:W-:Y:S02]  /*77c0*/  HADD2.F32 R5, -RZ, R5.H1_H1 ;  /* 0x30000005ff057230 */ /* 0x000fe40000004100 */
[----:B------:R-:W-:Y:S01]  /*77d0*/  FFMA.FTZ R10, R3, R11, -R10 ;  /* 0x0000000b030a7223 */ /* 0x000fe2000001080a */
[----:B------:R-:W-:-:S02]  /*77e0*/  HADD2.F32 R9, -RZ, R25.H0_H0 ;  /* 0x20000019ff097230 */ /* 0x000fc40000004100 */
[----:B------:R-:W-:Y:S01]  /*77f0*/  FFMA.FTZ R3, R3, R13, R12 ;  /* 0x0000000d03037223 */ /* 0x000fe2000001000c */
[----:B------:R-:W-:Y:S02]  /*7800*/  HADD2.F32 R4, -RZ, R26.H0_H0 ;  /* 0x2000001aff047230 */ /* 0x000fe40000004100 */
        /* <DEDUP_REMOVED lines=11> */
[----:B------:R-:W-:-:S05]  /*78c0*/  F2FP.F16.F32.PACK_AB R5, R8, R5 ;  /* 0x000000050805723e */ /* 0x000fca00000000ff */
[----:B------:R2:W-:Y:S01]  /*78d0*/  STS.128 [R0+0x3000], R4 ;  /* 0x0030000400007388 */ /* 0x0005e20000000c00 */
[----:B------:R-:W-:Y:S05]  /*78e0*/  BRA `(.L_x_2359) ;  /* 0x00000014003c7947 */ /* 0x000fea0003800000 */
.L_x_2346:
[----:B------:R-:W0:Y:S01]  /*78f0*/  S2R R0, SR_TID.X ;  /* 0x0000000000007919 */ /* 0x000e220000002100 */
[----:B------:R-:W1:Y:S01]  /*7900*/  LDC R32, c[0x0][0x448] ;  /* 0x00011200ff207b82 */ /* 0x000e620000000800 */
[----:B------:R-:W-:Y:S01]  /*7910*/  ULDC.64 UR4, c[0x0][0x3f8] ;  /* 0x0000fe0000047ab9 */ /* 0x000fe20000000a00 */
[----:B------:R-:W-:Y:S01]  /*7920*/  ULDC.64 UR6, c[0x0][0x408] ;  /* 0x0001020000067ab9 */ /* 0x000fe20000000a00 */
[----:B------:R-:W-:Y:S01]  /*7930*/  IMAD.MOV.U32 R27, RZ, RZ, R31 ;  /* 0x000000ffff1b7224 */ /* 0x000fe200078e001f */
[----:B------:R-:W-:Y:S01]  /*7940*/  SHF.R.S32.HI R43, RZ, 0x1f, R16 ;  /* 0x0000001fff2b7819 */ /* 0x000fe20000011410 */
[----:B------:R-:W-:Y:S01]  /*7950*/  IMAD.MOV.U32 R4, RZ, RZ, R24 ;  /* 0x000000ffff047224 */ /* 0x000fe200078e0018 */
[----:B-1----:R-:W-:Y:S01]  /*7960*/  ISETP.NE.AND P0, PT, R32, 0x1, PT ;  /* 0x000000012000780c */ /* 0x002fe20003f05270 */
[----:B0-----:R-:W-:-:S05]  /*7970*/  VIADD R0, R0, 0xffffff80 ;  /* 0xffffff8000007836 */ /* 0x001fca0000000000 */
[----:B------:R-:W-:-:S07]  /*7980*/  SHF.R.S32.HI R3, RZ, 0x1f, R0 ;  /* 0x0000001fff037819 */ /* 0x000fce0000011400 */
[----:B------:R-:W0:Y:S01]  /*7990*/  @P0 LDC R5, c[0x0][0x450] ;  /* 0x00011400ff050b82 */ /* 0x000e220000000800 */
[----:B------:R-:W-:-:S04]  /*79a0*/  LEA.HI R3, R3, R0, RZ, 0x2 ;  /* 0x0000000003037211 */ /* 0x000fc800078f10ff */
[----:B------:R-:W-:-:S05]  /*79b0*/  LOP3.LUT R3, R3, 0xfffffffc, RZ, 0xc0, !PT ;  /* 0xfffffffc03037812 */ /* 0x000fca00078ec0ff */
[----:B------:R-:W-:Y:S02]  /*79c0*/  IMAD.IADD R3, R0, 0x1, -R3 ;  /* 0x0000000100037824 */ /* 0x000fe400078e0a03 */
[----:B------:R-:W1:Y:S02]  /*79d0*/  @P0 LDC R0, c[0x0][0x44c] ;  /* 0x00011300ff000b82 */ /* 0x000e640000000800 */
[----:B------:R-:W-:-:S04]  /*79e0*/  IMAD R3, R3, 0x60, R39 ;  /* 0x0000006003037824 */ /* 0x000fc800078e0227 */
[----:B-1----:R-:W-:-:S05]  /*79f0*/  @P0 IMAD.HI.U32 R0, R3, R0, RZ ;  /* 0x0000000003000227 */ /* 0x002fca00078e00ff */
[----:B0-----:R-:W-:Y:S01]  /*7a00*/  @P0 SHF.R.U32.HI R3, RZ, R5, R0 ;  /* 0x00000005ff030219 */ /* 0x001fe20000011600 */
        /* <DEDUP_REMOVED lines=18> */
[----:B------:R-:W2:Y:S01]  /*7b30*/  LDL R6, [R1+0x20] ;  /* 0x0000200001067983 */ /* 0x000ea20000100800 */
[----:B------:R-:W0:Y:S03]  /*7b40*/  LDC R41, c[0x0][0x3f4] ;  /* 0x0000fd00ff297b82 */ /* 0x000e260000000800 */
[----:B------:R-:W1:Y:S04]  /*7b50*/  SHFL.IDX PT, R3, R25, RZ, 0x1c1f ;  /* 0x001c1fff19037589 */ /* 0x000e6800000e0000 */
[----:B------:R-:W3:Y:S04]  /*7b60*/  SHFL.IDX PT, R0, R26, RZ, 0x1c1f ;  /* 0x001c1fff1a007589 */ /* 0x000ee800000e0000 */
[----:B------:R-:W4:Y:S04]  /*7b70*/  SHFL.IDX PT, R14, R27, RZ, 0x1c1f ;  /* 0x001c1fff1b0e7589 */ /* 0x000f2800000e0000 */
[----:B------:R-:W5:Y:S01]  /*7b80*/  SHFL.IDX PT, R4, R24, RZ, 0x1c1f ;  /* 0x001c1fff18047589 */ /* 0x000f6200000e0000 */
[----:B0-----:R-:W-:Y:S01]  /*7b90*/  ISETP.GE.AND P0, PT, R16, R41, PT ;  /* 0x000000291000720c */ /* 0x001fe20003f06270 */
[----:B--2---:R-:W-:-:S05]  /*7ba0*/  IMAD R32, R6, R32, RZ ;  /* 0x0000002006207224 */ /* 0x004fca00078e02ff */
[----:B------:R-:W-:-:S13]  /*7bb0*/  ISETP.GE.OR P1, PT, R39, R32, P0 ;  /* 0x000000202700720c */ /* 0x000fda0000726670 */
[C---:B------:R-:W-:Y:S02]  /*7bc0*/  @!P1 SHF.L.U32 R5, R16.reuse, 0x1, RZ ;  /* 0x0000000110059819 */ /* 0x040fe400000006ff */
[----:B------:R-:W-:Y:S02]  /*7bd0*/  @!P1 SHF.L.U64.HI R21, R16, 0x1, R43 ;  /* 0x0000000110159819 */ /* 0x000fe4000001022b */
[----:B-1----:R-:W-:-:S05]  /*7be0*/  @!P1 IADD3 R6, P2, R3, R5, RZ ;  /* 0x0000000503069210 */ /* 0x002fca0007f5e0ff */
[----:B---3--:R-:W-:-:S05]  /*7bf0*/  @!P1 IMAD.X R7, R0, 0x1, R21, P2 ;  /* 0x0000000100079824 */ /* 0x008fca00010e0615 */
[----:B------:R-:W2:Y:S01]  /*7c00*/  @!P1 LD.E.128 R8, desc[UR40][R6.64] ;  /* 0x0000002806089980 */ /* 0x000ea2000c101d00 */
[----:B----4-:R-:W-:-:S05]  /*7c10*/  @!P1 IADD3 R14, P2, R14, R5, RZ ;  /* 0x000000050e0e9210 */ /* 0x010fca0007f5e0ff */
[----:B-----5:R-:W-:-:S04]  /*7c20*/  @!P1 IMAD.X R3, R4, 0x1, R21, P2 ;  /* 0x0000000104039824 */ /* 0x020fc800010e0615 */
[----:B------:R-:W-:-:S05]  /*7c30*/  @!P1 IMAD.MOV.U32 R15, RZ, RZ, R3 ;  /* 0x000000ffff0f9224 */ /* 0x000fca00078e0003 */
[----:B------:R0:W3:Y:S01]  /*7c40*/  @!P1 LD.E.128 R4, desc[UR40][R14.64] ;  /* 0x000000280e049980 */ /* 0x0000e2000c101d00 */
[----:B------:R-:W-:Y:S02]  /*7c50*/  CS2R R34, SRZ ;  /* 0x0000000000227805 */ /* 0x000fe4000001ff00 */
[----:B------:R-:W-:Y:S02]  /*7c60*/  CS2R R36, SRZ ;  /* 0x0000000000247805 */ /* 0x000fe4000001ff00 */
[----:B------:R-:W-:Y:S01]  /*7c70*/  CS2R R30, SRZ ;  /* 0x00000000001e7805 */ /* 0x000fe2000001ff00 */
[----:B------:R-:W1:Y:S01]  /*7c80*/  SHFL.IDX PT, R24, R24, 0x1, 0x1c1f ;  /* 0x003c1f0018187f89 */ /* 0x000e6200000e0000 */
[----:B------:R-:W-:-:S03]  /*7c90*/  CS2R R20, SRZ ;  /* 0x0000000000147805 */ /* 0x000fc6000001ff00 */
[----:B0-----:R0:W4:Y:S01]  /*7ca0*/  SHFL.IDX PT, R14, R27, 0x1, 0x1c1f ;  /* 0x003c1f001b0e7f89 */ /* 0x00112200000e0000 */
[----:B--2---:R-:W-:Y:S01]  /*7cb0*/  @!P1 IMAD.MOV.U32 R34, RZ, RZ, R8 ;  /* 0x000000ffff229224 */ /* 0x004fe200078e0008 */
[----:B------:R-:W-:Y:S01]  /*7cc0*/  @!P1 MOV R37, R11 ;  /* 0x0000000b00259202 */ /* 0x000fe20000000f00 */
[----:B------:R-:W-:Y:S02]  /*7cd0*/  @!P1 IMAD.MOV.U32 R35, RZ, RZ, R9 ;  /* 0x000000ffff239224 */ /* 0x000fe400078e0009 */
[----:B------:R-:W-:Y:S02]  /*7ce0*/  IMAD.MOV.U32 R0, RZ, RZ, R34 ;  /* 0x000000ffff007224 */ /* 0x000fe400078e0022 */
[----:B------:R-:W-:Y:S02]  /*7cf0*/  IMAD.MOV.U32 R3, RZ, RZ, R35 ;  /* 0x000000ffff037224 */ /* 0x000fe400078e0023 */
[----:B------:R-:W-:Y:S01]  /*7d00*/  @!P1 IMAD.MOV.U32 R36, RZ, RZ, R10 ;  /* 0x000000ffff249224 */ /* 0x000fe200078e000a */
[----:B------:R-:W-:Y:S01]  /*7d10*/  PRMT R42, R0, 0x7610, R42 ;  /* 0x00007610002a7816 */ /* 0x000fe2000000002a */
[----:B------:R-:W-:Y:S01]  /*7d20*/  IMAD.MOV.U32 R9, RZ, RZ, R37 ;  /* 0x000000ffff097224 */ /* 0x000fe200078e0025 */
[----:B------:R-:W-:Y:S01]  /*7d30*/  PRMT R45, R45, 0x5410, R3 ;  /* 0x000054102d2d7816 */ /* 0x000fe20000000003 */
[----:B------:R0:W2:Y:S01]  /*7d40*/  SHFL.IDX PT, R0, R26, 0x1, 0x1c1f ;  /* 0x003c1f001a007f89 */ /* 0x0000a200000e0000 */
[----:B------:R-:W-:-:S02]  /*7d50*/  IMAD.MOV.U32 R8, RZ, RZ, R36 ;  /* 0x000000ffff087224 */ /* 0x000fc400078e0024 */
[----:B---3--:R-:W-:Y:S01]  /*7d60*/  @!P1 IMAD.MOV.U32 R30, RZ, RZ, R4 ;  /* 0x000000ffff1e9224 */ /* 0x008fe200078e0004 */
[----:B------:R0:W3:Y:S01]  /*7d70*/  SHFL.IDX PT, R3, R25, 0x1, 0x1c1f ;  /* 0x003c1f0019037f89 */ /* 0x0000e200000e0000 */
[----:B------:R-:W-:Y:S01]  /*7d80*/  @!P1 IMAD.MOV.U32 R31, RZ, RZ, R5 ;  /* 0x000000ffff1f9224 */ /* 0x000fe200078e0005 */
[----:B------:R-:W-:Y:S01]  /*7d90*/  PRMT R33, R8, 0x5410, R9 ;  /* 0x0000541008217816 */ /* 0x000fe20000000009 */
[----:B------:R-:W-:Y:S02]  /*7da0*/  @!P1 IMAD.MOV.U32 R20, RZ, RZ, R6 ;  /* 0x000000ffff149224 */ /* 0x000fe400078e0006 */
[----:B------:R-:W-:Y:S02]  /*7db0*/  @!P1 IMAD.MOV.U32 R21, RZ, RZ, R7 ;  /* 0x000000ffff159224 */ /* 0x000fe400078e0007 */
[----:B------:R-:W-:Y:S01]  /*7dc0*/  IMAD.MOV.U32 R4, RZ, RZ, R30 ;  /* 0x000000ffff047224 */ /* 0x000fe200078e001e */
[----:B------:R-:W-:Y:S01]  /*7dd0*/  MOV R6, R20 ;  /* 0x0000001400067202 */ /* 0x000fe20000000f00 */
[----:B------:R-:W-:-:S02]  /*7de0*/  IMAD.MOV.U32 R5, RZ, RZ, R31 ;  /* 0x000000ffff057224 */ /* 0x000fc400078e001f */
[----:B------:R-:W-:Y:S01]  /*7df0*/  IMAD.MOV.U32 R7, RZ, RZ, R21 ;  /* 0x000000ffff077224 */ /* 0x000fe200078e0015 */
[----:B------:R-:W-:Y:S02]  /*7e00*/  PRMT R56, R4, 0x5410, R6 ;  /* 0x0000541004387816 */ /* 0x000fe40000000006 */
[----:B------:R-:W-:Y:S02]  /*7e10*/  PRMT R45, R5, 0x7610, R45 ;  /* 0x00007610052d7816 */ /* 0x000fe4000000002d */
[----:B------:R-:W-:Y:S02]  /*7e20*/  CS2R R4, SRZ ;  /* 0x0000000000047805 */ /* 0x000fe4000001ff00 */
[----:B01--4-:R-:W-:-:S07]  /*7e30*/  PRMT R42, R42, 0x5410, R7 ;  /* 0x000054102a2a7816 */ /* 0x013fce0000000007 */
.L_x_2589:
[----:B------:R-:W4:Y:S01]  /*7e40*/  LDL R7, [R1+0x58] ;  /* 0x0000580001077983 */ /* 0x000f220000100800 */
[----:B------:R-:W-:Y:S01]  /*7e50*/  VIADD R39, R39, 0x60 ;  /* 0x0000006027277836 */ /* 0x000fe20000000000 */
[----:B------:R-:W-:Y:S01]  /*7e60*/  BSSY B1, `(.L_x_2363) ;  /* 0x0000016000017945 */ /* 0x000fe20003800000 */
[----:B------:R-:W-:Y:S02]  /*7e70*/  CS2R R8, SRZ ;  /* 0x0000000000087805 */ /* 0x000fe4000001ff00 */
[----:B------:R-:W-:Y:S02]  /*7e80*/  CS2R R10, SRZ ;  /* 0x00000000000a7805 */ /* 0x000fe4000001ff00 */
[----:B------:R-:W-:Y:S02]  /*7e90*/  ISETP.GE.AND P1, PT, R39, R32, PT ;  /* 0x000000202700720c */ /* 0x000fe40003f26270 */
[----:B----4-:R-:W-:-:S04]  /*7ea0*/  LEA.HI R6, R7, R7, RZ, 0x1 ;  /* 0x0000000707067211 */ /* 0x010fc800078f08ff */
        /* <DEDUP_REMOVED lines=11> */
[-C--:B---3--:R-:W-:Y:S02]  /*7f60*/  IADD3 R8, P1, R3, R4.reuse, RZ ;  /* 0x0000000403087210 */ /* 0x088fe40007f3e0ff */
[----:B------:R-:W-:-:S03]  /*7f70*/  IADD3 R4, P2, R14, R4, RZ ;  /* 0x000000040e047210 */ /* 0x000fc60007f5e0ff */
[--C-:B--2---:R-:W-:Y:S02]  /*7f80*/  IMAD.X R9, R0, 0x1, R5.reuse, P1 ;  /* 0x0000000100097824 */ /* 0x104fe400008e0605 */
[----:B------:R-:W-:-:S04]  /*7f90*/  IMAD.X R5, R24, 0x1, R5, P2 ;  /* 0x0000000118057824 */ /* 0x000fc800010e0605 */
[----:B------:R-:W5:Y:S04]  /*7fa0*/  LD.E.128 R8, desc[UR40][R8.64] ;  /* 0x0000002808087980 */ /* 0x000f68000c101d00 */
[----:B------:R-:W5:Y:S02]  /*7fb0*/  LD.E.128 R4, desc[UR40][R4.64] ;  /* 0x0000002804047980 */ /* 0x000f64000c101d00 */
.L_x_2364:
[----:B------:R-:W-:Y:S05]  /*7fc0*/  BSYNC B1 ;  /* 0x0000000000017941 */ /* 0x000fea0003800000 */
.L_x_2363:
[----:B------:R-:W0:Y:S01]  /*7fd0*/  SYNCS.PHASECHK.TRANS64.TRYWAIT P1, [R2+URZ+0x16800], R13 ;  /* 0x0168000d020075a7 */ /* 0x000e22000802017f */
[----:B------:R-:W-:Y:S01]  /*7fe0*/  IMAD R29, R29, -0xc0, R32 ;  /* 0xffffff401d1d7824 */ /* 0x000fe200078e0220 */
[----:B-----5:R-:W-:Y:S01]  /*7ff0*/  MOV R12, R5 ;  /* 0x00000005000c7202 */ /* 0x020fe20000000f00 */
[----:B------:R-:W-:Y:S01]  /*8000*/  VIADD R14, R19, 0x60 ;  /* 0x00000060130e7836 */ /* 0x000fe20000000000 */
[----:B------:R-:W-:Y:S01]  /*8010*/  BSSY B1, `(.L_x_2365) ;  /* 0x0000010000017945 */ /* 0x000fe20003800000 */
[----:B---3--:R-:W-:Y:S01]  /*8020*/  IMAD.MOV.U32 R3, RZ, RZ, R4 ;  /* 0x000000ffff037224 */ /* 0x008fe200078e0004 */
[----:B--2---:R-:W-:Y:S01]  /*8030*/  VIMNMX R0, R29, 0xc0, PT ;  /* 0x000000c01d007848 */ /* 0x004fe20003fe0100 */
[----:B------:R-:W-:Y:S01]  /*8040*/  IMAD.IADD R29, R16, 0x1, R41 ;  /* 0x00000001101d7824 */ /* 0x000fe200078e0229 */
[----:B------:R-:W-:Y:S01]  /*8050*/  PRMT R39, R12, 0x7610, R39 ;  /* 0x000076100c277816 */ /* 0x000fe20000000027 */
[----:B------:R-:W-:Y:S01]  /*8060*/  IMAD.MOV.U32 R12, RZ, RZ, R8 ;  /* 0x000000ffff0c7224 */ /* 0x000fe200078e0008 */
[----:B------:R-:W-:-:S02]  /*8070*/  ISETP.GE.OR P2, PT, R19, R0, P0 ;  /* 0x000000001300720c */ /* 0x000fc40000746670 */
[----:B------:R-:W-:Y:S01]  /*8080*/  ISETP.GE.OR P0, PT, R14, R0, P0 ;  /* 0x000000000e00720c */ /* 0x000fe20000706670 */
[----:B------:R-:W-:Y:S01]  /*8090*/  IMAD.MOV.U32 R0, RZ, RZ, R6 ;  /* 0x000000ffff007224 */ /* 0x000fe200078e0006 */
[----:B------:R-:W-:Y:S01]  /*80a0*/  PRMT R38, R38, 0x5410, R3 ;  /* 0x0000541026267816 */ /* 0x000fe20000000003 */
[----:B------:R-:W-:Y:S02]  /*80b0*/  IMAD.MOV.U32 R3, RZ, RZ, R7 ;  /* 0x000000ffff037224 */ /* 0x000fe400078e0007 */
[----:B------:R-:W-:Y:S01]  /*80c0*/  IMAD.MOV.U32 R14, RZ, RZ, R9 ;  /* 0x000000ffff0e7224 */ /* 0x000fe200078e0009 */
[----:B------:R-:W-:Y:S02]  /*80d0*/  PRMT R38, R12, 0x7610, R38 ;  /* 0x000076100c267816 */ /* 0x000fe40000000026 */
[----:B------:R-:W-:Y:S02]  /*80e0*/  PRMT R32, R0, 0x5410, R3 ;  /* 0x0000541000207816 */ /* 0x000fe40000000003 */
[----:B------:R-:W-:Y:S01]  /*80f0*/  PRMT R39, R39, 0x5410, R14 ;  /* 0x0000541027277816 */ /* 0x000fe2000000000e */
[----:B0-----:R-:W-:Y:S06]  /*8100*/  @!P1 BRA `(.L_x_2366) ;  /* 0x0000012400a09947 */ /* 0x001fec0003800000 */
.L_x_2590:
[----:B------:R-:W-:Y:S05]  /*8110*/  BSYNC B1 ;  /* 0x0000000000017941 */ /* 0x000fea0003800000 */
.L_x_2365:
        /* <DEDUP_REMOVED lines=11> */
[--C-:B------:R-:W-:Y:S01]  /*81d0*/  HADD2.F32 R43, -RZ, R45.reuse.H1_H1 ;  /* 0x3000002dff2b7230 */ /* 0x100fe20000004100 */
[----:B------:R-:W-:Y:S01]  /*81e0*/  SHF.R.U64 R55, R34, 0x10, R35 ;  /* 0x0000001022377819 */ /* 0x000fe20000001223 */
[----:B------:R-:W-:Y:S01]  /*81f0*/  HADD2.F32 R45, -RZ, R45.H0_H0 ;  /* 0x2000002dff2d7230 */ /* 0x000fe20000004100 */
[----:B------:R-:W-:Y:S02]  /*8200*/  SHF.R.U32.HI R44, RZ, 0x10, R31 ;  /* 0x00000010ff2c7819 */ /* 0x000fe4000001161f */
[----:B------:R-:W-:Y:S02]  /*8210*/  SHF.R.U64 R51, R20, 0x10, R21 ;  /* 0x0000001014337819 */ /* 0x000fe40000001215 */
[----:B------:R-:W-:Y:S01]  /*8220*/  SHF.R.U32.HI R46, RZ, 0x10, R35 ;  /* 0x00000010ff2e7819 */ /* 0x000fe20000011623 */
[----:B------:R-:W-:Y:S01]  /*8230*/  HADD2.F32 R44, -RZ, R44.H0_H0 ;  /* 0x2000002cff2c7230 */ /* 0x000fe20000004100 */
[----:B------:R-:W-:-:S02]  /*8240*/  SHF.R.U64 R54, R36, 0x10, R37 ;  /* 0x0000001024367819 */ /* 0x000fc40000001225 */
[----:B------:R-:W-:Y:S02]  /*8250*/  SHF.R.U32.HI R50, RZ, 0x10, R21 ;  /* 0x00000010ff327819 */ /* 0x000fe40000011615 */
[----:B------:R-:W-:Y:S02]  /*8260*/  SHF.R.U64 R53, R30, 0x10, R31 ;  /* 0x000000101e357819 */ /* 0x000fe4000000121f */
[----:B------:R-:W-:Y:S02]  /*8270*/  SHF.R.U32.HI R52, RZ, 0x10, R37 ;  /* 0x00000010ff347819 */ /* 0x000fe40000011625 */
[----:B--2---:R-:W-:-:S04]  /*8280*/  SHF.L.U32 R12, R12, 0x6, RZ ;  /* 0x000000060c0c7819 */ /* 0x004fc800000006ff */
[----:B------:R-:W-:-:S04]  /*8290*/  LOP3.LUT R24, R12, 0x1c0, RZ, 0xc0, !PT ;  /* 0x000001c00c187812 */ /* 0x000fc800078ec0ff */
[----:B------:R-:W-:Y:S02]  /*82a0*/  SHF.R.U32.HI R15, RZ, 0x3, R24 ;  /* 0x00000003ff0f7819 */ /* 0x000fe40000011618 */
        /* <DEDUP_REMOVED lines=15> */
[C---:B------:R-:W-:Y:S01]  /*83a0*/  FFMA.FTZ R48, R20.reuse, R43, -R47 ;  /* 0x0000002b14307223 */ /* 0x040fe2000001082f */
[----:B------:R-:W-:Y:S02]  /*83b0*/  HADD2.F32 R21, -RZ, R13.H1_H1 ;  /* 0x3000000dff157230 */ /* 0x000fe40000004100 */
[C---:B------:R-:W-:Y:S01]  /*83c0*/  FMUL.FTZ R46, R35.reuse, R44 ;  /* 0x0000002c232e7220 */ /* 0x040fe20000410000 */
[----:B------:R-:W-:Y:S02]  /*83d0*/  HADD2.F32 R36, -RZ, R27.H0_H0 ;  /* 0x2000001bff247230 */ /* 0x000fe40000004100 */
[----:B------:R-:W-:Y:S02]  /*83e0*/  HADD2.F32 R47, -RZ, R42.H1_H1 ;  /* 0x3000002aff2f7230 */ /* 0x000fe40000004100 */
[----:B------:R-:W-:Y:S02]  /*83f0*/  HADD2.F32 R43, -RZ, R33.H1_H1 ;  /* 0x30000021ff2b7230 */ /* 0x000fe40000004100 */
[----:B------:R-:W-:Y:S01]  /*8400*/  FFMA.FTZ R49, R20, R45, R49 ;  /* 0x0000002d14317223 */ /* 0x000fe20000010031 */
[----:B------:R-:W-:Y:S01]  /*8410*/  FMUL.FTZ R20, R35, R34 ;  /* 0x0000002223147220 */ /* 0x000fe20000410000 */
[----:B------:R-:W-:-:S02]  /*8420*/  HADD2.F32 R30, -RZ, R15.H0_H0 ;  /* 0x2000000fff1e7230 */ /* 0x000fc40000004100 */
[C---:B------:R-:W-:Y:S01]  /*8430*/  FFMA.FTZ R35, R21.reuse, R34, -R46 ;  /* 0x0000002215237223 */ /* 0x040fe2000001082e */
[C---:B------:R-:W-:Y:S01]  /*8440*/  FMUL.FTZ R45, R36.reuse, R47 ;  /* 0x0000002f242d7220 */ /* 0x040fe20000410000 */
[----:B------:R-:W-:Y:S02]  /*8450*/  HADD2.F32 R37, -RZ, R27.H1_H1 ;  /* 0x3000001bff257230 */ /* 0x000fe40000004100 */
[-C--:B------:R-:W-:Y:S01]  /*8460*/  FMUL.FTZ R36, R36, R43.reuse ;  /* 0x0000002b24247220 */ /* 0x080fe20000410000 */
[----:B------:R-:W-:Y:S02]  /*8470*/  HADD2.F32 R46, -RZ, R50.H0_H0 ;  /* 0x20000032ff2e7230 */ /* 0x000fe40000004100 */
[----:B------:R-:W-:Y:S01]  /*8480*/  FFMA.FTZ R44, R21, R44, R20 ;  /* 0x0000002c152c7223 */ /* 0x000fe20000010014 */
[----:B------:R-:W-:Y:S02]  /*8490*/  HADD2.F32 R31, -RZ, R15.H1_H1 ;  /* 0x3000000fff1f7230 */ /* 0x000fe40000004100 */
[----:B------:R-:W-:Y:S01]  /*84a0*/  FFMA.FTZ R45, R30, R43, -R45 ;  /* 0x0000002b1e2d7223 */ /* 0x000fe2000001082d */
[----:B------:R-:W-:-:S02]  /*84b0*/  HADD2.F32 R20, -RZ, R52.H0_H0 ;  /* 0x20000034ff147230 */ /* 0x000fc40000004100 */
[----:B------:R-:W-:Y:S01]  /*84c0*/  FFMA.FTZ R47, R30, R47, R36 ;  /* 0x0000002f1e2f7223 */ /* 0x000fe20000010024 */
[----:B------:R-:W-:Y:S02]  /*84d0*/  HADD2.F32 R25, -RZ, R24.H0_H0 ;  /* 0x20000018ff197230 */ /* 0x000fe40000004100 */
[C---:B------:R-:W-:Y:S01]  /*84e0*/  FMUL.FTZ R34, R37.reuse, R46 ;  /* 0x0000002e25227220 */ /* 0x040fe20000410000 */
[----:B------:R-:W-:Y:S02]  /*84f0*/  HADD2.F32 R30, -RZ, R56.H0_H0 ;  /* 0x20000038ff1e7230 */ /* 0x000fe40000004100 */
[----:B------:R-:W-:Y:S02]  /*8500*/  HADD2.F32 R42, -RZ, R42.H0_H0 ;  /* 0x2000002aff2a7230 */ /* 0x000fe40000004100 */
[-C--:B------:R-:W-:Y:S01]  /*8510*/  FMUL.FTZ R52, R37, R20.reuse ;  /* 0x0000001425347220 */ /* 0x080fe20000410000 */
[----:B------:R-:W-:Y:S02]  /*8520*/  HADD2.F32 R13, -RZ, R12.H0_H0 ;  /* 0x2000000cff0d7230 */ /* 0x000fe40000004100 */
[----:B------:R-:W-:Y:S01]  /*8530*/  FFMA.FTZ R50, R31, R20, -R34 ;  /* 0x000000141f327223 */ /* 0x000fe20000010822 */
[----:B------:R-:W-:-:S02]  /*8540*/  HADD2.F32 R27, -RZ, R26.H0_H0 ;  /* 0x2000001aff1b7230 */ /* 0x000fc40000004100 */
[C---:B------:R-:W-:Y:S01]  /*8550*/  FMUL.FTZ R36, R25.reuse, R30 ;  /* 0x0000001e19247220 */ /* 0x040fe20000410000 */
[----:B------:R-:W-:Y:S02]  /*8560*/  HADD2.F32 R34, -RZ, R56.H1_H1 ;  /* 0x30000038ff227230 */ /* 0x000fe40000004100 */
[----:B------:R-:W-:Y:S01]  /*8570*/  FMUL.FTZ R25, R25, R42 ;  /* 0x0000002a19197220 */ /* 0x000fe20000410000 */
[----:B------:R-:W-:Y:S02]  /*8580*/  HADD2.F32 R20, -RZ, R33.H0_H0 ;  /* 0x20000021ff147230 */ /* 0x000fe40000004100 */
[----:B------:R-:W-:Y:S01]  /*8590*/  FFMA.FTZ R52, R31, R46, R52 ;  /* 0x0000002e1f347223 */ /* 0x000fe20000010034 */
[----:B------:R-:W-:Y:S01]  /*85a0*/  FFMA.FTZ R36, R13, R42, -R36 ;  /* 0x0000002a0d247223 */ /* 0x000fe20000010824 */
[----:B------:R-:W-:Y:S02]  /*85b0*/  HADD2.F32 R15, -RZ, R14.H0_H0 ;  /* 0x2000000eff0f7230 */ /* 0x000fe40000004100 */
[----:B------:R-:W-:Y:S01]  /*85c0*/  FMUL.FTZ R46, R27, R34 ;  /* 0x000000221b2e7220 */ /* 0x000fe20000410000 */
[----:B------:R-:W-:Y:S01]  /*85d0*/  FFMA.FTZ R30, R13, R30, R25 ;  /* 0x0000001e0d1e7223 */ /* 0x000fe20000010019 */
[----:B------:R-:W-:Y:S01]  /*85e0*/  FMUL.FTZ R42, R27, R20 ;  /* 0x000000141b2a7220 */ /* 0x000fe20000410000 */
[----:B------:R-:W-:-:S02]  /*85f0*/  HADD2.F32 R24, -RZ, R24.H1_H1 ;  /* 0x30000018ff187230 */ /* 0x000fc40000004100 */
[----:B------:R-:W-:Y:S02]  /*8600*/  HADD2.F32 R26, -RZ, R26.H1_H1 ;  /* 0x3000001aff1a7230 */ /* 0x000fe40000004100 */
[----:B------:R-:W-:Y:S02]  /*8610*/  HADD2.F32 R25, -RZ, R53.H0_H0 ;  /* 0x20000035ff197230 */ /* 0x000fe40000004100 */
[----:B------:R-:W-:Y:S02]  /*8620*/  HADD2.F32 R27, -RZ, R51.H0_H0 ;  /* 0x20000033ff1b7230 */ /* 0x000fe40000004100 */
[----:B------:R-:W-:Y:S02]  /*8630*/  HADD2.F32 R13, -RZ, R55.H0_H0 ;  /* 0x20000037ff0d7230 */ /* 0x000fe40000004100 */
[----:B------:R-:W-:Y:S02]  /*8640*/  HADD2.F32 R21, -RZ, R54.H0_H0 ;  /* 0x20000036ff157230 */ /* 0x000fe40000004100 */
[----:B------:R-:W-:Y:S01]  /*8650*/  FFMA.FTZ R46, R15, R20, -R46 ;  /* 0x000000140f2e7223 */ /* 0x000fe2000001082e */
[----:B------:R-:W-:-:S02]  /*8660*/  HADD2.F32 R12, -RZ, R12.H1_H1 ;  /* 0x3000000cff0c7230 */ /* 0x000fc40000004100 */
        /* <DEDUP_REMOVED lines=20> */
.L_x_2368:
[----:B------:R-:W-:Y:S05]  /*87b0*/  BSYNC B1 ;  /* 0x0000000000017941 */ /* 0x000fea0003800000 */
.L_x_2367:
[----:B------:R-:W-:Y:S01]  /*87c0*/  PRMT R31, R0, 0x5410, R3 ;  /* 0x00005410001f7816 */ /* 0x000fe20000000003 */
[----:B------:R-:W-:Y:S06]  /*87d0*/  @P0 BRA `(.L_x_2359) ;  /* 0x0000000400800947 */ /* 0x000fec0003800000 */
[----:B------:R-:W2:Y:S01]  /*87e0*/  LDL R20, [R1+0x44] ;  /* 0x0000440001147983 */ /* 0x000ea20000100800 */
[C---:B-1----:R-:W-:Y:S02]  /*87f0*/  VIADD R12, R19.reuse, 0x60 ;  /* 0x00000060130c7836 */ /* 0x042fe40000000000 */
[----:B0-----:R-:W-:Y:S01]  /*8800*/  VIADD R13, R19, 0x60 ;  /* 0x00000060130d7836 */ /* 0x001fe20000000000 */
[----:B------:R-:W3:Y:S01]  /*8810*/  LDL R44, [R1+0x60] ;  /* 0x00006000012c7983 */ /* 0x000ee20000100800 */
[----:B------:R-:W-:Y:S02]  /*8820*/  IMAD.SHL.U32 R12, R12, 0x40, RZ ;  /* 0x000000400c0c7824 */ /* 0x000fe400078e00ff */
[----:B------:R-:W-:-:S03]  /*8830*/  IMAD.SHL.U32 R13, R13, 0x40, RZ ;  /* 0x000000400d0d7824 */ /* 0x000fc600078e00ff */
[----:B------:R-:W-:Y:S02]  /*8840*/  LOP3.LUT R12, R12, 0x1c0, RZ, 0xc0, !PT ;  /* 0x000001c00c0c7812 */ /* 0x000fe400078ec0ff */
[----:B------:R-:W-:Y:S02]  /*8850*/  LOP3.LUT R13, R13, 0x1c0, RZ, 0xc0, !PT ;  /* 0x000001c00d0d7812 */ /* 0x000fe400078ec0ff */
[----:B------:R-:W-:-:S04]  /*8860*/  SHF.R.U32.HI R12, RZ, 0x3, R12 ;  /* 0x00000003ff0c7819 */ /* 0x000fc8000001160c */
[----:B------:R-:W-:Y:S02]  /*8870*/  LOP3.LUT R29, R12, R29, R13, 0x1e, !PT ;  /* 0x0000001d0c1d7212 */ /* 0x000fe400078e1e0d */
[----:B------:R-:W-:Y:S01]  /*8880*/  SHF.R.U64 R42, R10, 0x10, R11 ;  /* 0x000000100a2a7819 */ /* 0x000fe2000000120b */
[----:B------:R-:W-:Y:S01]  /*8890*/  HADD2.F32 R10, -RZ, R39.H1_H1 ;  /* 0x30000027ff0a7230 */ /* 0x000fe20000004100 */
[--C-:B------:R-:W-:Y:S02]  /*88a0*/  SHF.R.U64 R35, R6, 0x10, R7.reuse ;  /* 0x0000001006237819 */ /* 0x100fe40000001207 */
[----:B------:R-:W-:Y:S02]  /*88b0*/  SHF.R.U32.HI R33, RZ, 0x10, R7 ;  /* 0x00000010ff217819 */ /* 0x000fe40000011607 */
[----:B------:R-:W-:Y:S02]  /*88c0*/  SHF.R.U32.HI R30, RZ, 0x10, R5 ;  /* 0x00000010ff1e7819 */ /* 0x000fe40000011605 */
[----:B------:R-:W-:-:S03]  /*88d0*/  SHF.R.U32.HI R21, RZ, 0x10, R9 ;  /* 0x00000010ff157819 */ /* 0x000fc60000011609 */
[----:B------:R-:W-:Y:S01]  /*88e0*/  HADD2.F32 R30, -RZ, R30.H0_H0 ;  /* 0x2000001eff1e7230 */ /* 0x000fe20000004100 */
[----:B------:R-:W-:Y:S01]  /*88f0*/  SHF.R.U32.HI R41, RZ, 0x10, R11 ;  /* 0x00000010ff297819 */ /* 0x000fe2000001160b */
[--C-:B------:R-:W-:Y:S01]  /*8900*/  HADD2.F32 R11, -RZ, R32.reuse.H0_H0 ;  /* 0x20000020ff0b7230 */ /* 0x100fe20000004100 */
[----:B------:R-:W-:Y:S01]  /*8910*/  SHF.R.U64 R43, R8, 0x10, R9 ;  /* 0x00000010082b7819 */ /* 0x000fe20000001209 */
[----:B------:R-:W-:Y:S01]  /*8920*/  HADD2.F32 R32, -RZ, R32.H1_H1 ;  /* 0x30000020ff207230 */ /* 0x000fe20000004100 */
[----:B------:R-:W-:Y:S02]  /*8930*/  SHF.R.U64 R37, R4, 0x10, R5 ;  /* 0x0000001004257819 */ /* 0x000fe40000001205 */
[----:B--2---:R-:W-:Y:S01]  /*8940*/  IADD3 R29, R20, R29, RZ ;  /* 0x0000001d141d7210 */ /* 0x004fe20007ffe0ff */
[----:B---3--:R-:W0:Y:S04]  /*8950*/  LDS.128 R12, [R44+0x8400] ;  /* 0x008400002c0c7984 */ /* 0x008e280000000c00 */
[----:B------:R-:W-:-:S05]  /*8960*/  IMAD R29, R29, 0x2, R2 ;  /* 0x000000021d1d7824 */ /* 0x000fca00078e0202 */
[----:B------:R-:W1:Y:S01]  /*8970*/  LDS.128 R24, [R29+0x8400] ;  /* 0x008400001d187984 */ /* 0x000e620000000c00 */
[----:B------:R-:W-:Y:S02]  /*8980*/  HADD2.F32 R20, -RZ, R39.H0_H0 ;  /* 0x20000027ff147230 */ /* 0x000fe40000004100 */
[----:B0-----:R-:W-:Y:S02]  /*8990*/  HADD2.F32 R3, -RZ, R13.H0_H0 ;  /* 0x2000000dff037230 */ /* 0x001fe40000004100 */
[----:B-1----:R-:W-:-:S05]  /*89a0*/  HADD2.F32 R7, -RZ, R25.H0_H0 ;  /* 0x20000019ff077230 */ /* 0x002fca0000004100 */
[C---:B------:R-:W-:Y:S01]  /*89b0*/  FMUL.FTZ R34, R7.reuse, R20 ;  /* 0x0000001407227220 */ /* 0x040fe20000410000 */
[-C--:B------:R-:W-:Y:S01]  /*89c0*/  FMUL.FTZ R36, R7, R10.reuse ;  /* 0x0000000a07247220 */ /* 0x080fe20000410000 */
[----:B------:R-:W-:Y:S02]  /*89d0*/  HADD2.F32 R25, -RZ, R25.H1_H1 ;  /* 0x30000019ff197230 */ /* 0x000fe40000004100 */
[----:B------:R-:W-:Y:S02]  /*89e0*/  HADD2.F32 R6, -RZ, R24.H0_H0 ;  /* 0x20000018ff067230 */ /* 0x000fe40000004100 */
[C---:B------:R-:W-:Y:S01]  /*89f0*/  FFMA.FTZ R34, R3.reuse, R10, -R34 ;  /* 0x0000000a03227223 */ /* 0x040fe20000010822 */
[--C-:B------:R-:W-:Y:S02]  /*8a00*/  HADD2.F32 R7, -RZ, R38.reuse.H1_H1 ;  /* 0x30000026ff077230 */ /* 0x100fe40000004100 */
[----:B------:R-:W-:Y:S01]  /*8a10*/  FFMA.FTZ R36, R3, R20, R36 ;  /* 0x0000001403247223 */ /* 0x000fe20000010024 */
[----:B------:R-:W-:-:S02]  /*8a20*/  HADD2.F32 R3, -RZ, R38.H0_H0 ;  /* 0x20000026ff037230 */ /* 0x000fc40000004100 */
[----:B------:R-:W-:Y:S02]  /*8a30*/  HADD2.F32 R10, -RZ, R21.H0_H0 ;  /* 0x20000015ff0a7230 */ /* 0x000fe40000004100 */
[C---:B------:R-:W-:Y:S01]  /*8a40*/  FMUL.FTZ R40, R25.reuse, R30 ;  /* 0x0000001e19287220 */ /* 0x040fe20000410000 */
[----:B------:R-:W-:Y:S02]  /*8a50*/  HADD2.F32 R13, -RZ, R13.H1_H1 ;  /* 0x3000000dff0d7230 */ /* 0x000fe40000004100 */
[C---:B------:R-:W-:Y:S01]  /*8a60*/  FMUL.FTZ R21, R6.reuse, R7 ;  /* 0x0000000706157220 */ /* 0x040fe20000410000 */
[----:B------:R-:W-:Y:S02]  /*8a70*/  HADD2.F32 R0, -RZ, R12.H0_H0 ;  /* 0x2000000cff007230 */ /* 0x000fe40000004100 */
[----:B------:R-:W-:Y:S01]  /*8a80*/  FMUL.FTZ R6, R6, R3 ;  /* 0x0000000306067220 */ /* 0x000fe20000410000 */
[-C--:B------:R-:W-:Y:S01]  /*8a90*/  FMUL.FTZ R20, R25, R10.reuse ;  /* 0x0000000a19147220 */ /* 0x080fe20000410000 */
[----:B------:R-:W-:Y:S01]  /*8aa0*/  FFMA.FTZ R25, R13, R10, -R40 ;  /* 0x0000000a0d197223 */ /* 0x000fe20000010828 */
[----:B------:R-:W-:-:S02]  /*8ab0*/  HADD2.F32 R8, -RZ, R26.H0_H0 ;  /* 0x2000001aff087230 */ /* 0x000fc40000004100 */
[C---:B------:R-:W-:Y:S01]  /*8ac0*/  FFMA.FTZ R21, R0.reuse, R3, -R21 ;  /* 0x0000000300157223 */ /* 0x040fe20000010815 */
[----:B------:R-:W-:Y:S02]  /*8ad0*/  HADD2.F32 R9, -RZ, R27.H0_H0 ;  /* 0x2000001bff097230 */ /* 0x000fe40000004100 */
[----:B------:R-:W-:Y:S01]  /*8ae0*/  FFMA.FTZ R10, R0, R7, R6 ;  /* 0x00000007000a7223 */ /* 0x000fe20000010006 */
[--C-:B------:R-:W-:Y:S02]  /*8af0*/  HADD2.F32 R3, -RZ, R31.reuse.H0_H0 ;  /* 0x2000001fff037230 */ /* 0x100fe40000004100 */
[----:B------:R-:W-:Y:S02]  /*8b00*/  HADD2.F32 R0, -RZ, R31.H1_H1 ;  /* 0x3000001fff007230 */ /* 0x000fe40000004100 */
[----:B------:R-:W-:Y:S01]  /*8b10*/  FFMA.FTZ R13, R13, R30, R20 ;  /* 0x0000001e0d0d7223 */ /* 0x000fe20000010014 */
[----:B------:R-:W-:Y:S02]  /*8b20*/  HADD2.F32 R4, -RZ, R14.H0_H0 ;  /* 0x2000000eff047230 */ /* 0x000fe40000004100 */
[----:B------:R-:W-:Y:S01]  /*8b30*/  FMUL.FTZ R7, R8, R11 ;  /* 0x0000000b08077220 */ /* 0x000fe20000410000 */
[----:B------:R-:W-:-:S02]  /*8b40*/  HADD2.F32 R5, -RZ, R15.H0_H0 ;  /* 0x2000000fff057230 */ /* 0x000fc40000004100 */
[-C--:B------:R-:W-:Y:S01]  /*8b50*/  FMUL.FTZ R31, R8, R3.reuse ;  /* 0x00000003081f7220 */ /* 0x080fe20000410000 */
[C---:B------:R-:W-:Y:S01]  /*8b60*/  FMUL.FTZ R30, R9.reuse, R32 ;  /* 0x00000020091e7220 */ /* 0x040fe20000410000 */
[----:B------:R-:W-:Y:S02]  /*8b70*/  HADD2.F32 R27, -RZ, R27.H1_H1 ;  /* 0x3000001bff1b7230 */ /* 0x000fe40000004100 */
[----:B------:R-:W-:Y:S01]  /*8b80*/  FMUL.FTZ R9, R9, R0 ;  /* 0x0000000009097220 */ /* 0x000fe20000410000 */
[----:B------:R-:W-:Y:S02]  /*8b90*/  HADD2.F32 R8, -RZ, R33.H0_H0 ;  /* 0x20000021ff087230 */ /* 0x000fe40000004100 */
[----:B------:R-:W-:Y:S02]  /*8ba0*/  HADD2.F32 R6, -RZ, R41.H0_H0 ;  /* 0x20000029ff067230 */ /* 0x000fe40000004100 */
[----:B------:R-:W-:Y:S01]  /*8bb0*/  FFMA.FTZ R20, R4, R3, -R7 ;  /* 0x0000000304147223 */ /* 0x000fe20000010807 */
[----:B------:R-:W-:-:S02]  /*8bc0*/  HADD2.F32 R15, -RZ, R15.H1_H1 ;  /* 0x3000000fff0f7230 */ /* 0x000fc40000004100 */
[----:B------:R-:W-:Y:S01]  /*8bd0*/  FFMA.FTZ R31, R4, R11, R31 ;  /* 0x0000000b041f7223 */ /* 0x000fe2000001001f */
[----:B------:R-:W-:Y:S02]  /*8be0*/  HADD2.F32 R24, -RZ, R24.H1_H1 ;  /* 0x30000018ff187230 */ /* 0x000fe40000004100 */
[C---:B------:R-:W-:Y:S01]  /*8bf0*/  FFMA.FTZ R30, R5.reuse, R0, -R30 ;  /* 0x00000000051e7223 */ /* 0x040fe2000001081e */
[----:B------:R-:W-:Y:S01]  /*8c00*/  FFMA.FTZ R32, R5, R32, R9 ;  /* 0x0000002005207223 */ /* 0x000fe20000010009 */
[----:B------:R-:W-:Y:S02]  /*8c10*/  HADD2.F32 R7, -RZ, R37.H0_H0 ;  /* 0x20000025ff077230 */ /* 0x000fe40000004100 */
[C---:B------:R-:W-:Y:S01]  /*8c20*/  FMUL.FTZ R4, R27.reuse, R8 ;  /* 0x000000081b047220 */ /* 0x040fe20000410000 */
[----:B------:R-:W-:Y:S02]  /*8c30*/  HADD2.F32 R26, -RZ, R26.H1_H1 ;  /* 0x3000001aff1a7230 */ /* 0x000fe40000004100 */
[----:B------:R-:W-:Y:S01]  /*8c40*/  FMUL.FTZ R0, R27, R6 ;  /* 0x000000061b007220 */ /* 0x000fe20000410000 */
[----:B------:R-:W-:-:S02]  /*8c50*/  HADD2.F32 R3, -RZ, R43.H0_H0 ;  /* 0x2000002bff037230 */ /* 0x000fc40000004100 */
[----:B------:R-:W-:Y:S02]  /*8c60*/  HADD2.F32 R9, -RZ, R35.H0_H0 ;  /* 0x20000023ff097230 */ /* 0x000fe40000004100 */
[----:B------:R-:W-:Y:S02]  /*8c70*/  HADD2.F32 R5, -RZ, R42.H0_H0 ;  /* 0x2000002aff057230 */ /* 0x000fe40000004100 */
[C---:B------:R-:W-:Y:S01]  /*8c80*/  FFMA.FTZ R27, R15.reuse, R6, -R4 ;  /* 0x000000060f1b7223 */ /* 0x040fe20000010804 */
[----:B------:R-:W-:Y:S02]  /*8c90*/  HADD2.F32 R12, -RZ, R12.H1_H1 ;  /* 0x3000000cff0c7230 */ /* 0x000fe40000004100 */
        /* <DEDUP_REMOVED lines=20> */
.L_x_2359:
[----:B------:R-:W-:Y:S05]  /*8de0*/  BSYNC B0 ;  /* 0x0000000000007941 */ /* 0x000fea0003800000 */
.L_x_2345:
        /* <DEDUP_REMOVED lines=8> */
.L_x_2342:
[----:B------:R-:W-:-:S13]  /*8e70*/  ISETP.NE.AND P0, PT, R156, 0x3, PT ;  /* 0x000000039c00780c */ /* 0x000fda0003f05270 */
[----:B------:R-:W-:Y:S05]  /*8e80*/  @!P0 BRA `(.L_x_2369) ;  /* 0x0000000000048947 */ /* 0x000fea0003800000 */
[----:B------:R-:W-:Y:S01]  /*8e90*/  BPT.TRAP 0x1 ;  /* 0x000000040000795c */ /* 0x000fe20000300000 */
.L_x_2369:
[----:B---3--:R-:W-:Y:S01]  /*8ea0*/  IMAD R10, R18, 0x8, R2 ;  /* 0x00000008120a7824 */ /* 0x008fe200078e0202 */
[----:B01----:R-:W-:-:S04]  /*8eb0*/  SHF.L.U32 R3, R23, 0x1f, RZ ;  /* 0x0000001f17037819 */ /* 0x003fc800000006ff */
[----:B------:R0:W1:Y:S01]  /*8ec0*/  SYNCS.PHASECHK.TRANS64.TRYWAIT P2, [R10+URZ+0x16830], R3 ;  /* 0x016830030a0075a7 */ /* 0x000062000804017f */
[----:B------:R-:W-:Y:S05]  /*8ed0*/  @!P0 BRA `(.L_x_2370) ;  /* 0x0000000000048947 */ /* 0x000fea0003800000 */
[----:B------:R-:W-:Y:S01]  /*8ee0*/  BPT.TRAP 0x1 ;  /* 0x000000040000795c */ /* 0x000fe20000300000 */
.L_x_2370:
[----:B--2---:R-:W2:Y:S02]  /*8ef0*/  S2R R0, SR_TID.X ;  /* 0x0000000000007919 */ /* 0x004ea40000002100 */
[----:B--2---:R-:W-:-:S04]  /*8f00*/  LOP3.LUT R0, R0, 0x7f, RZ, 0xc0, !PT ;  /* 0x0000007f00007812 */ /* 0x004fc800078ec0ff */
[----:B------:R-:W-:Y:S01]  /*8f10*/  ISETP.NE.AND P1, PT, R0, RZ, PT ;  /* 0x000000ff0000720c */ /* 0x000fe20003f25270 */
[----:B-1----:R-:W-:-:S12]  /*8f20*/  @P2 BRA `(.L_x_2371) ;  /* 0x0000000000082947 */ /* 0x002fd80003800000 */
[----:B------:R-:W1:Y:S02]  /*8f30*/  SYNCS.PHASECHK.TRANS64.TRYWAIT P2, [R10+URZ+0x16830], R3 ;  /* 0x016830030a0075a7 */ /* 0x000e64000804017f */
[----:B-1----:R-:W-:Y:S05]  /*8f40*/  @!P2 BRA `(.L_x_2372) ;  /* 0x000001180024a947 */ /* 0x002fea0003800000 */
.L_x_2371:
[----:B------:R-:W-:Y:S05]  /*8f50*/  WARPSYNC.ALL ;  /* 0x0000000000007948 */ /* 0x000fea0003800000 */
[----:B------:R-:W-:Y:S01]  /*8f60*/  VIADD R0, R2, 0xe400 ;  /* 0x0000e40002007836 */ /* 0x000fe20000000000 */
[----:B------:R-:W-:-:S04]  /*8f70*/  LOP3.LUT R6, R28, 0x10000, RZ, 0xfc, !PT ;  /* 0x000100001c067812 */ /* 0x000fc800078efcff */
[----:B------:R-:W-:-:S04]  /*8f80*/  SHF.R.U32.HI R0, RZ, 0x4, R0 ;  /* 0x00000004ff007819 */ /* 0x000fc80000011600 */
[----:B------:R-:W-:-:S04]  /*8f90*/  LOP3.LUT R0, R0, 0x3fff, RZ, 0xc0, !PT ;  /* 0x00003fff00007812 */ /* 0x000fc800078ec0ff */
[----:B01----:R-:W-:Y:S01]  /*8fa0*/  LOP3.LUT R3, R0, 0x10000, RZ, 0xfc, !PT ;  /* 0x0001000000037812 */ /* 0x003fe200078efcff */
[----:B------:R-:W-:Y:S02]  /*8fb0*/  IMAD.MOV.U32 R7, RZ, RZ, 0x40000040 ;  /* 0x40000040ff077424 */ /* 0x000fe400078e00ff */
[----:B------:R-:W-:Y:S01]  /*8fc0*/  IMAD.MOV.U32 R5, RZ, RZ, 0x40000040 ;  /* 0x40000040ff057424 */ /* 0x000fe200078e00ff */
[----:B------:R-:W-:Y:S01]  /*8fd0*/  R2UR UR4, R6 ;  /* 0x00000000060472ca */ /* 0x000fe200000e0000 */
[----:B------:R-:W-:Y:S01]  /*8fe0*/  IMAD R4, R18, 0x400, R3 ;  /* 0x0000040012047824 */ /* 0x000fe200078e0203 */
[----:B------:R-:W-:Y:S01]  /*8ff0*/  R2UR UR5, R7 ;  /* 0x00000000070572ca */ /* 0x000fe200000e0000 */
[----:B-----5:R-:W-:Y:S01]  /*9000*/  WARPGROUP.ARRIVE ;  /* 0x00000000000079c5 */ /* 0x020fe20000000000 */
[----:B------:R-:W-:Y:S01]  /*9010*/  R2UR UR7, R5 ;  /* 0x00000000050772ca */ /* 0x000fe200000e0000 */
[----:B------:R-:W-:Y:S01]  /*9020*/  VIADD R92, R6, 0x2 ;  /* 0x00000002065c7836 */ /* 0x000fe20000000000 */
[C---:B------:R-:W-:Y:S01]  /*9030*/  R2UR UR6, R4.reuse ;  /* 0x00000000040672ca */ /* 0x040fe200000e0000 */
[----:B------:R-:W-:Y:S01]  /*9040*/  IMAD.MOV.U32 R9, RZ, RZ, 0x40000040 ;  /* 0x40000040ff097424 */ /* 0x000fe200078e00ff */
[----:B------:R-:W-:Y:S01]  /*9050*/  MOV R93, 0x40000040 ;  /* 0x40000040005d7802 */ /* 0x000fe20000000f00 */
[----:B------:R-:W-:Y:S01]  /*9060*/  STL [R1+0x4], R3 ;  /* 0x0000040301007387 */ /* 0x000fe20000100800 */
[----:B------:R-:W-:Y:S01]  /*9070*/  VIADD R8, R4, 0x2 ;  /* 0x0000000204087836 */ /* 0x000fe20000000000 */
[----:B------:R-:W0:Y:S02]  /*9080*/  LDC R0, c[0x0][0x448] ;  /* 0x00011200ff007b82 */ /* 0x000e240000000800 */
[----:B------:R-:W2:Y:S04]  /*9090*/  LDL R12, [R1+0x48] ;  /* 0x00004800010c7983 */ /* 0x000ea80000100800 */
[----:B------:R-:W2:Y:S02]  /*90a0*/  LDL R94, [R1+0x24] ;  /* 0x00002400015e7983 */ /* 0x000ea40000100800 */
[----:B------:R-:W-:Y:S01]  /*90b0*/  HGMMA.64x128x16.F32 R24, gdesc[UR4], RZ, !UPT, gsb0 ;  /* 0x01e00000041879f0 */ /* 0x000fe2000c0008ff */
[----:B------:R-:W-:Y:S01]  /*90c0*/  R2UR UR4, R92 ;  /* 0x000000005c0472ca */ /* 0x000fe200000e0000 */
[----:B------:R-:W3:Y:S01]  /*90d0*/  LDL R11, [R1+0x30] ;  /* 0x00003000010b7983 */ /* 0x000ee20000100800 */
[----:B------:R-:W-:-:S02]  /*90e0*/  R2UR UR5, R93 ;  /* 0x000000005d0572ca */ /* 0x000fc400000e0000 */
[----:B------:R-:W-:Y:S01]  /*90f0*/  R2UR UR6, R8 ;  /* 0x00000000080672ca */ /* 0x000fe200000e0000 */
[----:B------:R-:W4:Y:S01]  /*9100*/  LDL R90, [R1+0x2c] ;  /* 0x00002c00015a7983 */ /* 0x000f220000100800 */
[----:B------:R-:W-:-:S03]  /*9110*/  R2UR UR7, R9 ;  /* 0x00000000090772ca */ /* 0x000fc600000e0000 */
[----:B------:R1:W-:Y:S04]  /*9120*/  STL.64 [R1+0x18], R92 ;  /* 0x0000185c01007387 */ /* 0x0003e80000100a00 */
[----:B-1----:R-:W4:Y:S01]  /*9130*/  LDL R92, [R1+0x20] ;  /* 0x00002000015c7983 */ /* 0x002f220000100800 */
[----:B------:R-:W-:Y:S02]  /*9140*/  VIADD R20, R6, 0x4 ;  /* 0x0000000406147836 */ /* 0x000fe40000000000 */
[----:B------:R-:W-:Y:S02]  /*9150*/  VIADD R8, R4, 0x4 ;  /* 0x0000000404087836 */ /* 0x000fe40000000000 */
[----:B------:R-:W-:Y:S02]  /*9160*/  IMAD.MOV.U32 R21, RZ, RZ, 0x40000040 ;  /* 0x40000040ff157424 */ /* 0x000fe400078e00ff */
[----:B------:R-:W-:Y:S01]  /*9170*/  IMAD.MOV.U32 R9, RZ, RZ, 0x40000040 ;  /* 0x40000040ff097424 */ /* 0x000fe200078e00ff */
[----:B------:R-:W-:-:S02]  /*9180*/  WARPGROUP.DEPBAR.LE gsb0, 0x0 ;  /* 0x00008000000079c5 */ /* 0x000fc40000010000 */
[----:B------:R-:W-:-:S06]  /*9190*/  WARPGROUP.ARRIVE ;  /* 0x00000000000079c5 */ /* 0x000fcc0000000000 */
[----:B------:R-:W-:Y:S01]  /*91a0*/  HGMMA.64x128x16.F32 R24, gdesc[UR4], R24, gsb0 ;  /* 0x01e00000041879f0 */ /* 0x000fe20008000818 */
[----:B------:R-:W-:Y:S02]  /*91b0*/  R2UR UR4, R20 ;  /* 0x00000000140472ca */ /* 0x000fe400000e0000 */
[----:B------:R-:W-:Y:S02]  /*91c0*/  R2UR UR5, R21 ;  /* 0x00000000150572ca */ /* 0x000fe400000e0000 */
[----:B------:R-:W-:Y:S02]  /*91d0*/  R2UR UR6, R8 ;  /* 0x00000000080672ca */ /* 0x000fe400000e0000 */
[----:B------:R-:W-:Y:S01]  /*91e0*/  R2UR UR7, R9 ;  /* 0x00000000090772ca */ /* 0x000fe200000e0000 */
[----:B------:R-:W-:Y:S01]  /*91f0*/  VIADD R14, R6, 0x6 ;  /* 0x00000006060e7836 */ /* 0x000fe20000000000 */
[----:B------:R-:W-:Y:S01]  /*9200*/  MOV R5, 0x40000040 ;  /* 0x4000004000057802 */ /* 0x000fe20000000f00 */
[----:B------:R-:W-:-:S02]  /*9210*/  VIADD R4, R4, 0x6 ;  /* 0x0000000604047836 */ /* 0x000fc40000000000 */
[----:B------:R-:W-:Y:S01]  /*9220*/  IMAD.MOV.U32 R15, RZ, RZ, 0x40000040 ;  /* 0x40000040ff0f7424 */ /* 0x000fe200078e00ff */
[----:B------:R-:W-:Y:S02]  /*9230*/  WARPGROUP.DEPBAR.LE gsb0, 0x0 ;  /* 0x00008000000079c5 */ /* 0x000fe40000010000 */
[----:B------:R-:W-:-:S06]  /*9240*/  WARPGROUP.ARRIVE ;  /* 0x00000000000079c5 */ /* 0x000fcc0000000000 */
[----:B------:R-:W-:Y:S01]  /*9250*/  HGMMA.64x128x16.F32 R24, gdesc[UR4], R24, gsb0 ;  /* 0x01e00000041879f0 */ /* 0x000fe20008000818 */
[----:B------:R-:W-:Y:S02]  /*9260*/  R2UR UR4, R14 ;  /* 0x000000000e0472ca */ /* 0x000fe400000e0000 */
[----:B------:R-:W-:Y:S02]  /*9270*/  R2UR UR5, R15 ;  /* 0x000000000f0572ca */ /* 0x000fe400000e0000 */
[----:B------:R-:W-:Y:S02]  /*9280*/  R2UR UR6, R4 ;  /* 0x00000000040672ca */ /* 0x000fe400000e0000 */
[----:B------:R-:W-:Y:S02]  /*9290*/  R2UR UR7, R5 ;  /* 0x00000000050772ca */ /* 0x000fe400000e0000 */
[----:B0-----:R-:W-:-:S13]  /*92a0*/  ISETP.NE.AND P2, PT, R0, 0x1, PT ;  /* 0x000000010000780c */ /* 0x001fda0003f45270 */
[----:B------:R-:W0:Y:S08]  /*92b0*/  @P2 LDC R3, c[0x0][0x44c] ;  /* 0x00011300ff032b82 */ /* 0x000e300000000800 */
[----:B------:R-:W1:Y:S01]  /*92c0*/  @P2 LDC R5, c[0x0][0x450] ;  /* 0x00011400ff052b82 */ /* 0x000e620000000800 */
[----:B------:R-:W-:Y:S04]  /*92d0*/  STL.64 [R1+0x10], R20 ;  /* 0x0000101401007387 */ /* 0x000fe80000100a00 */
[----:B------:R2:W-:Y:S02]  /*92e0*/  STL.64 [R1+0x8], R14 ;  /* 0x0000080e01007387 */ /* 0x0005e40000100a00 */
[----:B--2---:R-:W-:-:S04]  /*92f0*/  IMAD.IADD R14, R12, 0x1, R94 ;  /* 0x000000010c0e7824 */ /* 0x004fc800078e025e */
[----:B0-----:R-:W-:-:S05]  /*9300*/  @P2 IMAD.HI.U32 R0, R14, R3, RZ ;  /* 0x000000030e002227 */ /* 0x001fca00078e00ff */
[----:B-1----:R-:W-:Y:S01]  /*9310*/  @P2 SHF.R.U32.HI R14, RZ, R5, R0 ;  /* 0x00000005ff0e2219 */ /* 0x002fe20000011600 */
[----:B------:R-:W-:Y:S02]  /*9320*/  WARPGROUP.DEPBAR.LE gsb0, 0x0 ;  /* 0x00008000000079c5 */ /* 0x000fe40000010000 */
[----:B------:R-:W-:-:S06]  /*9330*/  WARPGROUP.ARRIVE ;  /* 0x00000000000079c5 */ /* 0x000fcc0000000000 */
[----:B------:R-:W-:Y:S01]  /*9340*/  HGMMA.64x128x16.F32 R24, gdesc[UR4], R24, gsb0 ;  /* 0x01e00000041879f0 */ /* 0x000fe20008000818 */
[----:B------:R-:W0:Y:S01]  /*9350*/  SHFL.IDX PT, R0, R14, 0x1, 0x1c1f ;  /* 0x003c1f000e007f89 */ /* 0x000e2200000e0000 */
[----:B------:R-:W-:Y:S01]  /*9360*/  IMAD.MOV.U32 R95, RZ, RZ, -0x80 ;  /* 0xffffff80ff5f7424 */ /* 0x000fe200078e00ff */
[----:B------:R-:W-:Y:S01]  /*9370*/  ULDC UR4, c[0x0][0x988] ;  /* 0x0002620000047ab9 */ /* 0x000fe20000000800 */
[----:B------:R-:W-:Y:S01]  /*9380*/  @!P1 VIADD R10, R10, 0x16840 ;  /* 0x000168400a0a9836 */ /* 0x000fe20000000000 */
[----:B------:R-:W-:Y:S01]  /*9390*/  ULDC UR5, c[0x0][0x988] ;  /* 0x0002620000057ab9 */ /* 0x000fe20000000800 */
[----:B------:R-:W-:-:S05]  /*93a0*/  IMAD R95, R88, R95, 0x80 ;  /* 0x00000080585f7424 */ /* 0x000fca00078e025f */
[C-C-:B---3--:R-:W-:Y:S02]  /*93b0*/  IADD3 R12, -R11.reuse, 0x1, R95.reuse ;  /* 0x000000010b0c7810 */ /* 0x148fe40007ffe15f */
[----:B----4-:R-:W-:Y:S02]  /*93c0*/  IADD3 R95, -R11, R90, R95 ;  /* 0x0000005a0b5f7210 */ /* 0x010fe40007ffe15f */
[----:B------:R-:W-:-:S04]  /*93d0*/  IADD3 R12, -R92, R12, R90 ;  /* 0x0000000c5c0c7210 */ /* 0x000fc80007ffe15a */
[----:B0-----:R-:W-:-:S04]  /*93e0*/  VIADDMNMX R0, R0, R12, R95, PT ;  /* 0x0000000c00007246 */ /* 0x001fc8000380015f */
[C---:B------:R-:W-:Y:S02]  /*93f0*/  ISETP.GT.AND P4, PT, R0.reuse, RZ, PT ;  /* 0x000000ff0000720c */ /* 0x040fe40003f84270 */
[C---:B------:R-:W-:Y:S02]  /*9400*/  ISETP.GT.AND P5, PT, R0.reuse, 0x1, PT ;  /* 0x000000010000780c */ /* 0x040fe40003fa4270 */
[----:B------:R-:W-:Y:S01]  /*9410*/  ISETP.GT.AND P3, PT, R0, 0x8, PT ;  /* 0x000000080000780c */ /* 0x000fe20003f64270 */
[----:B------:R-:W-:Y:S02]  /*9420*/  WARPGROUP.DEPBAR.LE gsb0, 0x0 ;  /* 0x00008000000079c5 */ /* 0x000fe40000010000 */
[----:B------:R-:W-:Y:S02]  /*9430*/  FSEL R109, R26, -INF , P4 ;  /* 0xff8000001a6d7808 */ /* 0x000fe40002000000 */
[----:B------:R-:W-:Y:S02]  /*9440*/  FSEL R107, R27, -INF , P5 ;  /* 0xff8000001b6b7808 */ /* 0x000fe40002800000 */
[----:B------:R-:W-:-:S02]  /*9450*/  ISETP.GT.AND P4, PT, R0, 0x9, PT ;  /* 0x000000090000780c */ /* 0x000fc40003f84270 */
[----:B------:R-:W-:Y:S02]  /*9460*/  FSEL R97, R30, -INF , P3 ;  /* 0xff8000001e617808 */ /* 0x000fe40001800000 */
[----:B------:R-:W-:Y:S02]  /*9470*/  FMNMX.FTZ R4, R109, R107, !PT ;  /* 0x0000006b6d047209 */ /* 0x000fe40007810000 */
[C---:B------:R-:W-:Y:S02]  /*9480*/  ISETP.GT.AND P3, PT, R0.reuse, 0x10, PT ;  /* 0x000000100000780c */ /* 0x040fe40003f64270 */
[----:B------:R-:W-:Y:S02]  /*9490*/  FSEL R99, R31, -INF , P4 ;  /* 0xff8000001f637808 */ /* 0x000fe40002000000 */
[----:B------:R-:W-:Y:S02]  /*94a0*/  FMNMX.FTZ R4, R97, R4, !PT ;  /* 0x0000000461047209 */ /* 0x000fe40007810000 */
        /* <DEDUP_REMOVED lines=81> */
[----:B------:R-:W-:Y:S02]  /*99c0*/  FSEL R87, R87, -INF , P4 ;  /* 0xff80000057577808 */ /* 0x000fe40002000000 */
[----:B------:R-:W-:-:S04]  /*99d0*/  FMNMX.FTZ R4, R93, R4, !PT ;  /* 0x000000045d047209 */ /* 0x000fc80007810000 */
[----:B------:R-:W-:-:S05]  /*99e0*/  FMNMX.FTZ R4, R87, R4, !PT ;  /* 0x0000000457047209 */ /* 0x000fca0007810000 */
[----:B------:R-:W0:Y:S04]  /*99f0*/  SHFL.BFLY PT, R9, R4, 0x2, 0x1f ;  /* 0x0c401f0004097f89 */ /* 0x000e2800000e0000 */
[----:B------:R-:W1:Y:S01]  /*9a00*/  SHFL.IDX PT, R14, R14, RZ, 0x1c1f ;  /* 0x001c1fff0e0e7589 */ /* 0x000e6200000e0000 */
[----:B0-----:R-:W-:-:S05]  /*9a10*/  FMNMX.FTZ R20, R4, R9, !PT ;  /* 0x0000000904147209 */ /* 0x001fca0007810000 */
[----:B------:R-:W0:Y:S01]  /*9a20*/  SHFL.BFLY PT, R9, R20, 0x1, 0x1f ;  /* 0x0c201f0014097f89 */ /* 0x000e2200000e0000 */
[----:B------:R-:W-:Y:S01]  /*9a30*/  IMAD.U32 R0, RZ, RZ, UR4 ;  /* 0x00000004ff007e24 */ /* 0x000fe2000f8e00ff */
[----:B-1----:R-:W-:Y:S01]  /*9a40*/  VIADDMNMX R12, R14, R12, R95, PT ;  /* 0x0000000c0e0c7246 */ /* 0x002fe2000380015f */
[----:B------:R-:W-:-:S03]  /*9a50*/  ULDC UR4, c[0x0][0x988] ;  /* 0x0002620000047ab9 */ /* 0x000fc60000000800 */
[C---:B------:R-:W-:Y:S02]  /*9a60*/  ISETP.GT.AND P4, PT, R12.reuse, RZ, PT ;  /* 0x000000ff0c00720c */ /* 0x040fe40003f84270 */
[----:B------:R-:W-:Y:S02]  /*9a70*/  ISETP.GT.AND P5, PT, R12, 0x1, PT ;  /* 0x000000010c00780c */ /* 0x000fe40003fa4270 */
[----:B------:R-:W-:Y:S02]  /*9a80*/  FSEL R95, R24, -INF , P4 ;  /* 0xff800000185f7808 */ /* 0x000fe40002000000 */
[----:B------:R-:W-:Y:S02]  /*9a90*/  FSEL R25, R25, -INF , P5 ;  /* 0xff80000019197808 */ /* 0x000fe40002800000 */
[----:B0-----:R-:W-:-:S04]  /*9aa0*/  FMNMX.FTZ R9, R20, R9, !PT ;  /* 0x0000000914097209 */ /* 0x001fc80007810000 */
[C---:B------:R-:W-:Y:S01]  /*9ab0*/  FSETP.NEU.FTZ.AND P3, PT, R9.reuse, -INF , PT ;  /* 0xff8000000900780b */ /* 0x040fe20003f7d000 */
[----:B------:R-:W-:-:S05]  /*9ac0*/  FMUL.FTZ R8, R9, R0 ;  /* 0x0000000009087220 */ /* 0x000fca0000410000 */
[----:B------:R-:W-:Y:S02]  /*9ad0*/  FSEL R8, R8, RZ, P3 ;  /* 0x000000ff08087208 */ /* 0x000fe40001800000 */
[C---:B------:R-:W-:Y:S02]  /*9ae0*/  ISETP.GT.AND P3, PT, R12.reuse, 0x8, PT ;  /* 0x000000080c00780c */ /* 0x040fe40003f64270 */
[----:B------:R-:W-:Y:S01]  /*9af0*/  ISETP.GT.AND P4, PT, R12, 0x9, PT ;  /* 0x000000090c00780c */ /* 0x000fe20003f84270 */
[----:B------:R-:W-:Y:S01]  /*9b00*/  FFMA.FTZ R151, R97, R0, -R8 ;  /* 0x0000000061977223 */ /* 0x000fe20000010808 */
[----:B------:R-:W-:Y:S02]  /*9b10*/  FSEL R97, R28, -INF , P3 ;  /* 0xff8000001c617808 */ /* 0x000fe40001800000 */
[----:B------:R-:W-:Y:S02]  /*9b20*/  FMNMX.FTZ R20, R95, R25, !PT ;  /* 0x000000195f147209 */ /* 0x000fe40007810000 */
[----:B------:R-:W-:-:S02]  /*9b30*/  ISETP.GT.AND P3, PT, R12, 0x10, PT ;  /* 0x000000100c00780c */ /* 0x000fc40003f64270 */
[----:B------:R-:W-:Y:S02]  /*9b40*/  FSEL R29, R29, -INF , P4 ;  /* 0xff8000001d1d7808 */ /* 0x000fe40002000000 */
[----:B------:R-:W-:Y:S01]  /*9b50*/  FMNMX.FTZ R20, R97, R20, !PT ;  /* 0x0000001461147209 */ /* 0x000fe20007810000 */
[----:B------:R-:W-:Y:S01]  /*9b60*/  FFMA.FTZ R14, R99, R0, -R8 ;  /* 0x00000000630e7223 */ /* 0x000fe20000010808 */
[----:B------:R-:W-:Y:S02]  /*9b70*/  ISETP.GT.AND P4, PT, R12, 0x11, PT ;  /* 0x000000110c00780c */ /* 0x000fe40003f84270 */
        /* <DEDUP_REMOVED lines=19> */
[----:B------:R0:W-:Y:S01]  /*9cb0*/  MUFU.EX2 R20, R26 ;  /* 0x0000001a00147308 */ /* 0x0001e20000000800 */
[----:B------:R-:W-:Y:S01]  /*9cc0*/  FFMA.FTZ R147, R105, R0, -R8 ;  /* 0x0000000069937223 */ /* 0x000fe20000010808 */
[----:B------:R-:W-:Y:S02]  /*9cd0*/  ISETP.GT.AND P4, PT, R12, 0x29, PT ;  /* 0x000000290c00780c */ /* 0x000fe40003f84270 */
[----:B------:R-:W-:Y:S02]  /*9ce0*/  FSEL R105, R44, -INF , P3 ;  /* 0xff8000002c697808 */ /* 0x000fe40001800000 */
[----:B0-----:R-:W-:Y:S02]  /*9cf0*/  FMNMX.FTZ R26, R41, R24, !PT ;  /* 0x00000018291a7209 */ /* 0x001fe40007810000 */
        /* <DEDUP_REMOVED lines=10> */
[-CC-:B------:R-:W-:Y:S01]  /*9da0*/  FFMA.FTZ R4, R107, R0.reuse, -R8.reuse ;  /* 0x000000006b047223 */ /* 0x180fe20000010808 */
[----:B------:R0:W-:Y:S01]  /*9db0*/  MUFU.EX2 R24, R28 ;  /* 0x0000001c00187308 */ /* 0x0001e20000000800 */
[----:B------:R-:W-:Y:S02]  /*9dc0*/  ISETP.GT.AND P4, PT, R12, 0x39, PT ;  /* 0x000000390c00780c */ /* 0x000fe40003f84270 */
[----:B------:R-:W-:Y:S02]  /*9dd0*/  FSEL R107, R52, -INF , P3 ;  /* 0xff800000346b7808 */ /* 0x000fe40001800000 */
[----:B------:R-:W-:Y:S01]  /*9de0*/  ISETP.GT.AND P3, PT, R12, 0x40, PT ;  /* 0x000000400c00780c */ /* 0x000fe20003f64270 */
[----:B------:R-:W-:Y:S01]  /*9df0*/  FFMA.FTZ R141, R3, R0, -R8 ;  /* 0x00000000038d7223 */ /* 0x000fe20000010808 */
[----:B0-----:R-:W-:-:S02]  /*9e00*/  FMNMX.FTZ R28, R49, R26, !PT ;  /* 0x0000001a311c7209 */ /* 0x001fc40007810000 */
        /* <DEDUP_REMOVED lines=27> */
[----:B------:R0:W-:Y:S01]  /*9fc0*/  MUFU.EX2 R26, R3 ;  /* 0x00000003001a7308 */ /* 0x0001e20000000800 */
[----:B------:R-:W-:Y:S01]  /*9fd0*/  ISETP.GT.AND P4, PT, R12, 0x51, PT ;  /* 0x000000510c00780c */ /* 0x000fe20003f84270 */
[--C-:B------:R-:W-:Y:S01]  /*9fe0*/  FFMA.FTZ R42, R79, R0, -R8.reuse ;  /* 0x000000004f2a7223 */ /* 0x100fe20000010808 */
[----:B------:R-:W-:Y:S01]  /*9ff0*/  FMNMX.FTZ R30, R61, R30, !PT ;  /* 0x0000001e3d1e7209 */ /* 0x000fe20007810000 */
[-CC-:B------:R-:W-:Y:S01]  /*a000*/  FFMA.FTZ R121, R91, R0.reuse, -R8.reuse ;  /* 0x000000005b797223 */ /* 0x180fe20000010808 */
[-CC-:B------:R-:W-:Y:S01]  /*a010*/  FFMA.FTZ R83, R83, R0.reuse, -R8.reuse ;  /* 0x0000000053537223 */ /* 0x180fe20000010808 */
[-CC-:B------:R-:W-:Y:S01]  /*a020*/  FFMA.FTZ R123, R93, R0.reuse, -R8.reuse ;  /* 0x000000005d7b7223 */ /* 0x180fe20000010808 */
[-CC-:B------:R-:W-:Y:S01]  /*a030*/  FFMA.FTZ R46, R87, R0.reuse, -R8.reuse ;  /* 0x00000000572e7223 */ /* 0x180fe20000010808 */
[----:B------:R-:W1:Y:S01]  /*a040*/  @P2 LDC R52, c[0x0][0x450] ;  /* 0x00011400ff342b82 */ /* 0x000e620000000800 */
[----:B0-----:R-:W-:Y:S01]  /*a050*/  FFMA.FTZ R3, R47, R0, -R8 ;  /* 0x000000002f037223 */ /* 0x001fe20000010808 */
[----:B------:R-:W-:-:S02]  /*a060*/  FSEL R47, R64, -INF , P3 ;  /* 0xff800000402f7808 */ /* 0x000fc40001800000 */
        /* <DEDUP_REMOVED lines=8> */
[----:B------:R-:W-:Y:S01]  /*a0f0*/  FMNMX.FTZ R32, R11, R32, !PT ;  /* 0x000000200b207209 */ /* 0x000fe20007810000 */
[----:B------:R0:W-:Y:S01]  /*a100*/  MUFU.EX2 R28, R3 ;  /* 0x00000003001c7308 */ /* 0x0001e20000000800 */
[----:B------:R-:W-:Y:S02]  /*a110*/  ISETP.GT.AND P4, PT, R12, 0x61, PT ;  /* 0x000000610c00780c */ /* 0x000fe40003f84270 */
[----:B------:R-:W-:Y:S01]  /*a120*/  FMNMX.FTZ R32, R69, R32, !PT ;  /* 0x0000002045207209 */ /* 0x000fe20007810000 */
        /* <DEDUP_REMOVED lines=22> */
[----:B------:R-:W-:Y:S02]  /*a290*/  FSEL R85, R85, -INF , P4 ;  /* 0xff80000055557808 */ /* 0x000fe40002000000 */
[----:B------:R-:W-:Y:S01]  /*a2a0*/  FMNMX.FTZ R34, R15, R34, !PT ;  /* 0x000000220f227209 */ /* 0x000fe20007810000 */
[----:B------:R0:W-:Y:S03]  /*a2b0*/  MUFU.EX2 R32, R3 ;  /* 0x0000000300207308 */ /* 0x0001e60000000800 */
[----:B0-----:R-:W-:-:S05]  /*a2c0*/  FMNMX.FTZ R3, R85, R34, !PT ;  /* 0x0000002255037209 */ /* 0x001fca0007810000 */
[----:B------:R-:W0:Y:S02]  /*a2d0*/  SHFL.BFLY PT, R40, R3, 0x2, 0x1f ;  /* 0x0c401f0003287f89 */ /* 0x000e2400000e0000 */
[----:B0-----:R-:W-:-:S05]  /*a2e0*/  FMNMX.FTZ R21, R3, R40, !PT ;  /* 0x0000002803157209 */ /* 0x001fca0007810000 */
[----:B------:R-:W0:Y:S01]  /*a2f0*/  SHFL.BFLY PT, R44, R21, 0x1, 0x1f ;  /* 0x0c201f00152c7f89 */ /* 0x000e2200000e0000 */
[-CC-:B------:R-:W-:Y:S01]  /*a300*/  FFMA.FTZ R12, R59, R0.reuse, -R8.reuse ;  /* 0x000000003b0c7223 */ /* 0x180fe20000010808 */
[-CC-:B------:R-:W-:Y:S01]  /*a310*/  FFMA.FTZ R34, R63, R0.reuse, -R8.reuse ;  /* 0x000000003f227223 */ /* 0x180fe20000010808 */
[----:B------:R-:W-:Y:S01]  /*a320*/  FFMA.FTZ R40, R75, R0, -R8 ;  /* 0x000000004b287223 */ /* 0x000fe20000010808 */
[----:B0-----:R-:W-:-:S04]  /*a330*/  FMNMX.FTZ R3, R21, R44, !PT ;  /* 0x0000002c15037209 */ /* 0x001fc80007810000 */
[C---:B------:R-:W-:Y:S01]  /*a340*/  FSETP.NEU.FTZ.AND P3, PT, R3.reuse, -INF , PT ;  /* 0xff8000000300780b */ /* 0x040fe20003f7d000 */
[----:B------:R-:W-:-:S05]  /*a350*/  FMUL.FTZ R21, R3, R0 ;  /* 0x0000000003157220 */ /* 0x000fca0000410000 */
[----:B------:R-:W-:-:S05]  /*a360*/  FSEL R8, R21, RZ, P3 ;  /* 0x000000ff15087208 */ /* 0x000fca0001800000 */
[-CC-:B------:R-:W-:Y:S01]  /*a370*/  FFMA.FTZ R27, R33, R0.reuse, -R8.reuse ;  /* 0x00000000211b7223 */ /* 0x180fe20000010808 */
[-CC-:B------:R-:W-:Y:S02]  /*a380*/  FFMA.FTZ R33, R45, R0.reuse, -R8.reuse ;  /* 0x000000002d217223 */ /* 0x180fe40000010808 */
[----:B------:R-:W0:Y:S01]  /*a390*/  @P2 LDC R45, c[0x0][0x44c] ;  /* 0x00011300ff2d2b82 */ /* 0x000e220000000800 */
[----:B------:R-:W-:Y:S01]  /*a3a0*/  FFMA.FTZ R128, R47, R0, -R8 ;  /* 0x000000002f807223 */ /* 0x000fe20000010808 */
[----:B------:R-:W-:Y:S02]  /*a3b0*/  IMAD.MOV.U32 R47, RZ, RZ, R94 ;  /* 0x000000ffff2f7224 */ /* 0x000fe400078e005e */
[----:B0-----:R-:W-:-:S05]  /*a3c0*/  @P2 IMAD.HI.U32 R45, R94, R45, RZ ;  /* 0x0000002d5e2d2227 */ /* 0x001fca00078e00ff */
[----:B-1----:R-:W-:Y:S02]  /*a3d0*/  @P2 SHF.R.U32.HI R47, RZ, R52, R45 ;  /* 0x00000034ff2f2219 */ /* 0x002fe4000001162d */
[----:B------:R-:W2:Y:S01]  /*a3e0*/  LDL R52, [R1+0x38] ;  /* 0x0000380001347983 */ /* 0x000ea20000100800 */
[----:B------:R-:W-:Y:S08]  /*a3f0*/  MUFU.EX2 R149, R149 ;  /* 0x0000009500957308 */ /* 0x000ff00000000800 */
[----:B------:R-:W0:Y:S01]  /*a400*/  MUFU.EX2 R4, R4 ;  /* 0x0000000400047308 */ /* 0x000e220000000800 */
[----:B------:R-:W-:-:S07]  /*a410*/  FFMA.FTZ R148, R95, R0, -R8 ;  /* 0x000000005f947223 */ /* 0x000fce0000010808 */
[----:B------:R-:W1:Y:S01]  /*a420*/  MUFU.EX2 R151, R151 ;  /* 0x0000009700977308 */ /* 0x000e620000000800 */
[----:B------:R-:W-:-:S07]  /*a430*/  FFMA.FTZ R21, R25, R0, -R8 ;  /* 0x0000000019157223 */ /* 0x000fce0000010808 */
[----:B------:R-:W3:Y:S01]  /*a440*/  MUFU.EX2 R14, R14 ;  /* 0x0000000e000e7308 */ /* 0x000ee20000000800 */
[----:B------:R-:W-:Y:S01]  /*a450*/  FFMA.FTZ R150, R97, R0, -R8 ;  /* 0x0000000061967223 */ /* 0x000fe20000010808 */
[----:B0-----:R-:W-:-:S06]  /*a460*/  FADD.FTZ R48, R149, R4 ;  /* 0x0000000495307221 */ /* 0x001fcc0000010000 */
[----:B------:R-:W0:Y:S01]  /*a470*/  MUFU.EX2 R145, R145 ;  /* 0x0000009100917308 */ /* 0x000e220000000800 */
[----:B------:R-:W-:Y:S01]  /*a480*/  FFMA.FTZ R25, R29, R0, -R8 ;  /* 0x000000001d197223 */ /* 0x000fe20000010808 */
[----:B-1----:R-:W-:-:S06]  /*a490*/  FADD.FTZ R39, R151, R48 ;  /* 0x0000003097277221 */ /* 0x002fcc0000010000 */
[----:B------:R-:W-:Y:S01]  /*a4a0*/  MUFU.EX2 R148, R148 ;  /* 0x0000009400947308 */ /* 0x000fe20000000800 */
[----:B------:R-:W-:-:S07]  /*a4b0*/  FFMA.FTZ R144, R99, R0, -R8 ;  /* 0x0000000063907223 */ /* 0x000fce0000010808 */
[----:B------:R-:W1:Y:S01]  /*a4c0*/  MUFU.EX2 R21, R21 ;  /* 0x0000001500157308 */ /* 0x000e620000000800 */
[----:B---3--:R-:W-:-:S07]  /*a4d0*/  FADD.FTZ R48, R14, R39 ;  /* 0x000000270e307221 */ /* 0x008fce0000010000 */
[----:B------:R-:W3:Y:S01]  /*a4e0*/  MUFU.EX2 R147, R147 ;  /* 0x0000009300937308 */ /* 0x000ee20000000800 */
[----:B------:R-:W-:-:S07]  /*a4f0*/  FFMA.FTZ R31, R41, R0, -R8 ;  /* 0x00000000291f7223 */ /* 0x000fce0000010808 */
[----:B------:R-:W4:Y:S01]  /*a500*/  MUFU.EX2 R150, R150 ;  /* 0x0000009600967308 */ /* 0x000f220000000800 */
[----:B0-----:R-:W-:Y:S01]  /*a510*/  FADD.FTZ R41, R145, R48 ;  /* 0x0000003091297221 */ /* 0x001fe20000010000 */
[----:B------:R-:W-:-:S06]  /*a520*/  FFMA.FTZ R146, R101, R0, -R8 ;  /* 0x0000000065927223 */ /* 0x000fcc0000010808 */
[----:B------:R-:W0:Y:S01]  /*a530*/  MUFU.EX2 R25, R25 ;  /* 0x0000001900197308 */ /* 0x000e220000000800 */
[----:B------:R-:W-:Y:S01]  /*a540*/  FADD.FTZ R48, R20, R41 ;  /* 0x0000002914307221 */ /* 0x000fe20000010000 */
[----:B-1----:R-:W-:-:S06]  /*a550*/  FADD.FTZ R41, R148, R21 ;  /* 0x0000001594297221 */ /* 0x002fcc0000010000 */
[----:B------:R-:W1:Y:S01]  /*a560*/  MUFU.EX2 R141, R141 ;  /* 0x0000008d008d7308 */ /* 0x000e620000000800 */
[----:B------:R-:W-:-:S07]  /*a570*/  FFMA.FTZ R29, R37, R0, -R8 ;  /* 0x00000000251d7223 */ /* 0x000fce0000010808 */
[----:B------:R-:W1:Y:S01]  /*a580*/  MUFU.EX2 R144, R144 ;  /* 0x0000009000907308 */ /* 0x000e620000000800 */
[----:B------:R-:W-:Y:S01]  /*a590*/  FFMA.FTZ R134, R5, R0, -R8 ;  /* 0x0000000005867223 */ /* 0x000fe20000010808 */
[----:B---3--:R-:W-:Y:S01]  /*a5a0*/  FADD.FTZ R5, R147, R48 ;  /* 0x0000003093057221 */ /* 0x008fe20000010000 */
[----:B----4-:R-:W-:-:S05]  /*a5b0*/  FADD.FTZ R48, R150, R41 ;  /* 0x0000002996307221 */ /* 0x010fca0000010000 */
[----:B------:R-:W3:Y:S01]  /*a5c0*/  MUFU.EX2 R27, R27 ;  /* 0x0000001b001b7308 */ /* 0x000ee20000000800 */
[----:B------:R-:W-:Y:S01]  /*a5d0*/  FFMA.FTZ R140, R103, R0, -R8 ;  /* 0x00000000678c7223 */ /* 0x000fe20000010808 */
[----:B------:R-:W-:Y:S01]  /*a5e0*/  FADD.FTZ R50, R24, R5 ;  /* 0x0000000518327221 */ /* 0x000fe20000010000 */
[----:B------:R-:W-:-:S05]  /*a5f0*/  @!P1 PRMT R10, RZ, 0x654, R10 ;  /* 0x00000654ff0a9816 */ /* 0x000fca000000000a */
[----:B------:R-:W4:Y:S01]  /*a600*/  MUFU.EX2 R143, R143 ;  /* 0x0000008f008f7308 */ /* 0x000f220000000800 */
[----:B0-----:R-:W-:Y:S01]  /*a610*/  FADD.FTZ R41, R25, R48 ;  /* 0x0000003019297221 */ /* 0x001fe20000010000 */
[----:B------:R-:W-:-:S06]  /*a620*/  FFMA.FTZ R132, R43, R0, -R8 ;  /* 0x000000002b847223 */ /* 0x000fcc0000010808 */
[----:B------:R-:W0:Y:S01]  /*a630*/  MUFU.EX2 R146, R146 ;  /* 0x0000009200927308 */ /* 0x000e220000000800 */
[----:B-1----:R-:W-:Y:S01]  /*a640*/  FADD.FTZ R43, R141, R50 ;  /* 0x000000328d2b7221 */ /* 0x002fe20000010000 */
[----:B------:R1:W-:Y:S06]  /*a650*/  @!P1 SYNCS.ARRIVE.TRANS64.RED.A1T0 RZ, [R10+URZ], RZ ;  /* 0x000000ff0aff99a7 */ /* 0x0003ec000810043f */
[----:B------:R-:W0:Y:S01]  /*a660*/  MUFU.EX2 R29, R29 ;  /* 0x0000001d001d7308 */ /* 0x000e220000000800 */
[----:B------:R-:W-:Y:S01]  /*a670*/  FFMA.FTZ R142, R105, R0, -R8 ;  /* 0x00000000698e7223 */ /* 0x000fe20000010808 */
[----:B-1----:R-:W-:Y:S01]  /*a680*/  FADD.FTZ R10, R144, R41 ;  /* 0x00000029900a7221 */ /* 0x002fe20000010000 */
[----:B------:R-:W-:-:S05]  /*a690*/  FADD.FTZ R48, R26, R43 ;  /* 0x0000002b1a307221 */ /* 0x000fca0000010000 */
[----:B------:R-:W1:Y:S01]  /*a6a0*/  MUFU.EX2 R137, R137 ;  /* 0x0000008900897308 */ /* 0x000e620000000800 */
[----:B---3--:R-:W-:-:S07]  /*a6b0*/  FADD.FTZ R43, R27, R10 ;  /* 0x0000000a1b2b7221 */ /* 0x008fce0000010000 */
[----:B------:R-:W3:Y:S01]  /*a6c0*/  MUFU.EX2 R140, R140 ;  /* 0x0000008c008c7308 */ /* 0x000ee20000000800 */
[----:B----4-:R-:W-:Y:S01]  /*a6d0*/  FADD.FTZ R41, R143, R48 ;  /* 0x000000308f297221 */ /* 0x010fe20000010000 */
[----:B0-----:R-:W-:-:S06]  /*a6e0*/  FADD.FTZ R10, R146, R43 ;  /* 0x0000002b920a7221 */ /* 0x001fcc0000010000 */
[----:B------:R-:W0:Y:S01]  /*a6f0*/  MUFU.EX2 R31, R31 ;  /* 0x0000001f001f7308 */ /* 0x000e220000000800 */
[----:B------:R-:W-:Y:S01]  /*a700*/  FFMA.FTZ R136, R89, R0, -R8 ;  /* 0x0000000059887223 */ /* 0x000fe20000010808 */
[----:B------:R-:W-:-:S06]  /*a710*/  FADD.FTZ R48, R28, R41 ;  /* 0x000000291c307221 */ /* 0x000fcc0000010000 */
[----:B------:R-:W4:Y:S01]  /*a720*/  MUFU.EX2 R139, R139 ;  /* 0x0000008b008b7308 */ /* 0x000f220000000800 */
[----:B------:R-:W-:Y:S01]  /*a730*/  FADD.FTZ R43, R29, R10 ;  /* 0x0000000a1d2b7221 */ /* 0x000fe20000010000 */
[----:B------:R-:W-:-:S06]  /*a740*/  FFMA.FTZ R35, R49, R0, -R8 ;  /* 0x0000000031237223 */ /* 0x000fcc0000010808 */
[----:B------:R-:W4:Y:S01]  /*a750*/  MUFU.EX2 R142, R142 ;  /* 0x0000008e008e7308 */ /* 0x000f220000000800 */
[----:B-1----:R-:W-:Y:S01]  /*a760*/  FADD.FTZ R45, R137, R48 ;  /* 0x00000030892d7221 */ /* 0x002fe20000010000 */
[----:B---3--:R-:W-:-:S06]  /*a770*/  FADD.FTZ R10, R140, R43 ;  /* 0x0000002b8c0a7221 */ /* 0x008fcc0000010000 */
[----:B------:R-:W1:Y:S01]  /*a780*/  MUFU.EX2 R33, R33 ;  /* 0x0000002100217308 */ /* 0x000e620000000800 */
[----:B------:R-:W-:Y:S01]  /*a790*/  FFMA.FTZ R138, R107, R0, -R8 ;  /* 0x000000006b8a7223 */ /* 0x000fe20000010808 */
[----:B------:R-:W-:-:S06]  /*a7a0*/  FADD.FTZ R48, R30, R45 ;  /* 0x0000002d1e307221 */ /* 0x000fcc0000010000 */
[----:B------:R-:W3:Y:S01]  /*a7b0*/  MUFU.EX2 R133, R133 ;  /* 0x0000008500857308 */ /* 0x000ee20000000800 */
[----:B0-----:R-:W-:Y:S01]  /*a7c0*/  FADD.FTZ R43, R31, R10 ;  /* 0x0000000a1f2b7221 */ /* 0x001fe20000010000 */
[----:B------:R-:W-:-:S06]  /*a7d0*/  FFMA.FTZ R37, R53, R0, -R8 ;  /* 0x0000000035257223 */ /* 0x000fcc0000010808 */
[----:B------:R-:W0:Y:S01]  /*a7e0*/  MUFU.EX2 R136, R136 ;  /* 0x0000008800887308 */ /* 0x000e220000000800 */
[----:B----4-:R-:W-:Y:S01]  /*a7f0*/  FADD.FTZ R45, R139, R48 ;  /* 0x000000308b2d7221 */ /* 0x010fe20000010000 */
[----:B------:R-:W-:-:S06]  /*a800*/  FADD.FTZ R10, R142, R43 ;  /* 0x0000002b8e0a7221 */ /* 0x000fcc0000010000 */
[----:B------:R-:W4:Y:S08]  /*a810*/  MUFU.EX2 R12, R12 ;  /* 0x0000000c000c7308 */ /* 0x000f300000000800 */
[----:B------:R-:W4:Y:S01]  /*a820*/  MUFU.EX2 R35, R35 ;  /* 0x0000002300237308 */ /* 0x000f220000000800 */
[----:B------:R-:W-:Y:S01]  /*a830*/  FADD.FTZ R48, R32, R45 ;  /* 0x0000002d20307221 */ /* 0x000fe20000010000 */
[----:B------:R-:W-:-:S06]  /*a840*/  FFMA.FTZ R126, R13, R0, -R8 ;  /* 0x000000000d7e7223 */ /* 0x000fcc0000010808 */
[----:B------:R-:W4:Y:S01]  /*a850*/  MUFU.EX2 R135, R135 ;  /* 0x0000008700877308 */ /* 0x000f220000000800 */
[----:B-1----:R-:W-:Y:S01]  /*a860*/  FADD.FTZ R13, R33, R10 ;  /* 0x0000000a210d7221 */ /* 0x002fe20000010000 */
[----:B------:R-:W-:-:S06]  /*a870*/  FFMA.FTZ R39, R57, R0, -R8 ;  /* 0x0000000039277223 */ /* 0x000fcc0000010808 */
[----:B------:R-:W1:Y:S01]  /*a880*/  MUFU.EX2 R138, R138 ;  /* 0x0000008a008a7308 */ /* 0x000e620000000800 */
[----:B---3--:R-:W-:Y:S01]  /*a890*/  FADD.FTZ R43, R133, R48 ;  /* 0x00000030852b7221 */ /* 0x008fe20000010000 */
[----:B0-----:R-:W-:-:S06]  /*a8a0*/  FADD.FTZ R10, R136, R13 ;  /* 0x0000000d880a7221 */ /* 0x001fcc0000010000 */
[----:B------:R-:W0:Y:S08]  /*a8b0*/  MUFU.EX2 R34, R34 ;  /* 0x0000002200227308 */ /* 0x000e300000000800 */
[----:B------:R-:W3:Y:S01]  /*a8c0*/  MUFU.EX2 R37, R37 ;  /* 0x0000002500257308 */ /* 0x000ee20000000800 */
[----:B----4-:R-:W-:Y:S01]  /*a8d0*/  FADD.FTZ R48, R12, R43 ;  /* 0x0000002b0c307221 */ /* 0x010fe20000010000 */
[----:B------:R-:W-:-:S06]  /*a8e0*/  FADD.FTZ R13, R35, R10 ;  /* 0x0000000a230d7221 */ /* 0x000fcc0000010000 */
[----:B------:R-:W4:Y:S01]  /*a8f0*/  MUFU.EX2 R129, R129 ;  /* 0x0000008100817308 */ /* 0x000f220000000800 */
[----:B------:R-:W-:-:S07]  /*a900*/  FFMA.FTZ R5, R61, R0, -R8 ;  /* 0x000000003d057223 */ /* 0x000fce0000010808 */
[----:B------:R-:W4:Y:S01]  /*a910*/  MUFU.EX2 R132, R132 ;  /* 0x0000008400847308 */ /* 0x000f220000000800 */
[----:B------:R-:W-:Y:S01]  /*a920*/  FADD.FTZ R45, R135, R48 ;  /* 0x00000030872d7221 */ /* 0x000fe20000010000 */
[----:B-1----:R-:W-:-:S06]  /*a930*/  FADD.FTZ R10, R138, R13 ;  /* 0x0000000d8a0a7221 */ /* 0x002fcc0000010000 */
[----:B------:R-:W1:Y:S08]  /*a940*/  MUFU.EX2 R36, R36 ;  /* 0x0000002400247308 */ /* 0x000e700000000800 */
[----:B------:R-:W1:Y:S01]  /*a950*/  MUFU.EX2 R39, R39 ;  /* 0x0000002700277308 */ /* 0x000e620000000800 */
[----:B0-----:R-:W-:Y:S01]  /*a960*/  FADD.FTZ R48, R34, R45 ;  /* 0x0000002d22307221 */ /* 0x001fe20000010000 */
[----:B---3--:R-:W-:-:S06]  /*a970*/  FADD.FTZ R45, R37, R10 ;  /* 0x0000000a252d7221 */ /* 0x008fcc0000010000 */
[----:B------:R-:W0:Y:S01]  /*a980*/  MUFU.EX2 R131, R131 ;  /* 0x0000008300837308 */ /* 0x000e220000000800 */
[----:B------:R-:W-:-:S07]  /*a990*/  FFMA.FTZ R41, R65, R0, -R8 ;  /* 0x0000000041297223 */ /* 0x000fce0000010808 */
[----:B------:R-:W3:Y:S01]  /*a9a0*/  MUFU.EX2 R134, R134 ;  /* 0x0000008600867308 */ /* 0x000ee20000000800 */
[----:B------:R-:W-:Y:S01]  /*a9b0*/  IADD3 R49, R47, R90, -R92 ;  /* 0x0000005a2f317210 */ /* 0x000fe20007ffe85c */
[----:B----4-:R-:W-:Y:S01]  /*a9c0*/  FADD.FTZ R47, R129, R48 ;  /* 0x00000030812f7221 */ /* 0x010fe20000010000 */
[----:B------:R-:W-:-:S05]  /*a9d0*/  F2FP.F16.F32.PACK_AB R149, R4, R149 ;  /* 0x000000950495723e */ /* 0x000fca00000000ff */
[----:B------:R-:W4:Y:S01]  /*a9e0*/  MUFU.EX2 R38, R38 ;  /* 0x0000002600267308 */ /* 0x000f220000000800 */
[----:B------:R-:W-:Y:S01]  /*a9f0*/  FADD.FTZ R4, R132, R45 ;  /* 0x0000002d84047221 */ /* 0x000fe20000010000 */
[----:B------:R-:W-:-:S06]  /*aa00*/  FFMA.FTZ R130, R11, R0, -R8 ;  /* 0x000000000b827223 */ /* 0x000fcc0000010808 */
[----:B------:R-:W2:Y:S01]  /*aa10*/  MUFU.EX2 R5, R5 ;  /* 0x0000000500057308 */ /* 0x000ea20000000800 */
[----:B-1----:R-:W-:Y:S01]  /*aa20*/  FADD.FTZ R10, R36, R47 ;  /* 0x0000002f240a7221 */ /* 0x002fe20000010000 */
[----:B------:R-:W-:-:S06]  /*aa30*/  FADD.FTZ R45, R39, R4 ;  /* 0x00000004272d7221 */ /* 0x000fcc0000010000 */
[----:B------:R-:W1:Y:S01]  /*aa40*/  MUFU.EX2 R125, R125 ;  /* 0x0000007d007d7308 */ /* 0x000e620000000800 */
[----:B------:R-:W-:-:S07]  /*aa50*/  FFMA.FTZ R11, R69, R0, -R8 ;  /* 0x00000000450b7223 */ /* 0x000fce0000010808 */
[----:B------:R-:W1:Y:S01]  /*aa60*/  MUFU.EX2 R128, R128 ;  /* 0x0000008000807308 */ /* 0x000e620000000800 */
[----:B0-----:R-:W-:Y:S01]  /*aa70*/  FADD.FTZ R47, R131, R10 ;  /* 0x0000000a832f7221 */ /* 0x001fe20000010000 */
[----:B---3--:R-:W-:-:S06]  /*aa80*/  FADD.FTZ R4, R134, R45 ;  /* 0x0000002d86047221 */ /* 0x008fcc0000010000 */
[----:B------:R-:W0:Y:S01]  /*aa90*/  MUFU.EX2 R40, R40 ;  /* 0x0000002800287308 */ /* 0x000e220000000800 */
[----:B------:R-:W-:-:S07]  /*aaa0*/  FFMA.FTZ R124, R51, R0, -R8 ;  /* 0x00000000337c7223 */ /* 0x000fce0000010808 */
[----:B------:R-:W3:Y:S01]  /*aab0*/  MUFU.EX2 R41, R41 ;  /* 0x0000002900297308 */ /* 0x000ee20000000800 */
[----:B----4-:R-:W-:Y:S01]  /*aac0*/  FADD.FTZ R10, R38, R47 ;  /* 0x0000002f260a7221 */ /* 0x010fe20000010000 */
[----:B--2---:R-:W-:-:S06]  /*aad0*/  FADD.FTZ R45, R5, R4 ;  /* 0x00000004052d7221 */ /* 0x004fcc0000010000 */
[----:B------:R-:W2:Y:S08]  /*aae0*/  MUFU.EX2 R127, R127 ;  /* 0x0000007f007f7308 */ /* 0x000eb00000000800 */
[----:B------:R-:W4:Y:S01]  /*aaf0*/  MUFU.EX2 R130, R130 ;  /* 0x0000008200827308 */ /* 0x000f220000000800 */
[----:B------:R-:W-:Y:S01]  /*ab00*/  FFMA.FTZ R73, R73, R0, -R8 ;  /* 0x0000000049497223 */ /* 0x000fe20000010808 */
[----:B-1----:R-:W-:-:S06]  /*ab10*/  FADD.FTZ R47, R125, R10 ;  /* 0x0000000a7d2f7221 */ /* 0x002fcc0000010000 */
[----:B------:R-:W1:Y:S01]  /*ab20*/  MUFU.EX2 R42, R42 ;  /* 0x0000002a002a7308 */ /* 0x000e620000000800 */
[----:B------:R-:W-:-:S07]  /*ab30*/  FADD.FTZ R4, R128, R45 ;  /* 0x0000002d80047221 */ /* 0x000fce0000010000 */
[----:B------:R-:W1:Y:S01]  /*ab40*/  MUFU.EX2 R11, R11 ;  /* 0x0000000b000b7308 */ /* 0x000e620000000800 */
[----:B0-----:R-:W-:Y:S01]  /*ab50*/  FADD.FTZ R10, R40, R47 ;  /* 0x0000002f280a7221 */ /* 0x001fe20000010000 */
[----:B---3--:R-:W-:-:S06]  /*ab60*/  FADD.FTZ R45, R41, R4 ;  /* 0x00000004292d7221 */ /* 0x008fcc0000010000 */
[----:B------:R-:W0:Y:S01]  /*ab70*/  MUFU.EX2 R121, R121 ;  /* 0x0000007900797308 */ /* 0x000e220000000800 */
[----:B------:R-:W-:-:S07]  /*ab80*/  FFMA.FTZ R43, R77, R0, -R8 ;  /* 0x000000004d2b7223 */ /* 0x000fce0000010808 */
[----:B------:R-:W3:Y:S01]  /*ab90*/  MUFU.EX2 R124, R124 ;  /* 0x0000007c007c7308 */ /* 0x000ee20000000800 */
[----:B--2---:R-:W-:Y:S01]  /*aba0*/  FADD.FTZ R47, R127, R10 ;  /* 0x0000000a7f2f7221 */ /* 0x004fe20000010000 */
[----:B------:R-:W-:-:S06]  /*abb0*/  SHF.R.S32.HI R50, RZ, 0x1f, R49 ;  /* 0x0000001fff327819 */ /* 0x000fcc0000011431 */
[----:B------:R-:W2:Y:S01]  /*abc0*/  MUFU.EX2 R44, R83 ;  /* 0x00000053002c7308 */ /* 0x000ea20000000800 */
[----:B----4-:R-:W-:Y:S01]  /*abd0*/  FADD.FTZ R4, R130, R45 ;  /* 0x0000002d82047221 */ /* 0x010fe20000010000 */
[----:B------:R-:W-:-:S06]  /*abe0*/  FFMA.FTZ R55, R55, R0, -R8 ;  /* 0x0000000037377223 */ /* 0x000fcc0000010808 */
[----:B------:R-:W4:Y:S01]  /*abf0*/  MUFU.EX2 R13, R73 ;  /* 0x00000049000d7308 */ /* 0x000f220000000800 */
[-CC-:B------:R-:W-:Y:S01]  /*ac00*/  FFMA.FTZ R81, R81, R0.reuse, -R8.reuse ;  /* 0x0000000051517223 */ /* 0x180fe20000010808 */
[-CC-:B------:R-:W-:Y:S01]  /*ac10*/  FFMA.FTZ R15, R15, R0.reuse, -R8.reuse ;  /* 0x000000000f0f7223 */ /* 0x180fe20000010808 */
[----:B------:R-:W-:-:S05]  /*ac20*/  FFMA.FTZ R85, R85, R0, -R8 ;  /* 0x0000000055557223 */ /* 0x000fca0000010808 */
[----:B------:R-:W4:Y:S01]  /*ac30*/  MUFU.EX2 R123, R123 ;  /* 0x0000007b007b7308 */ /* 0x000f220000000800 */
[----:B-1----:R-:W-:Y:S01]  /*ac40*/  FADD.FTZ R10, R42, R47 ;  /* 0x0000002f2a0a7221 */ /* 0x002fe20000010000 */
[----:B------:R-:W-:Y:S01]  /*ac50*/  LEA.HI R8, R50, R49, RZ, 0x7 ;  /* 0x0000003132087211 */ /* 0x000fe200078f38ff */
[----:B------:R-:W-:-:S05]  /*ac60*/  FADD.FTZ R45, R11, R4 ;  /* 0x000000040b2d7221 */ /* 0x000fca0000010000 */
[----:B------:R-:W1:Y:S01]  /*ac70*/  MUFU.EX2 R126, R126 ;  /* 0x0000007e007e7308 */ /* 0x000e620000000800 */
[----:B0-----:R-:W-:Y:S01]  /*ac80*/  FADD.FTZ R47, R121, R10 ;  /* 0x0000000a792f7221 */ /* 0x001fe20000010000 */
[----:B---3--:R-:W-:Y:S01]  /*ac90*/  FADD.FTZ R4, R124, R45 ;  /* 0x0000002d7c047221 */ /* 0x008fe20000010000 */
[----:B------:R-:W-:-:S05]  /*aca0*/  SHF.R.S32.HI R8, RZ, 0x7, R8 ;  /* 0x00000007ff087819 */ /* 0x000fca0000011408 */
[----:B------:R-:W0:Y:S01]  /*acb0*/  MUFU.EX2 R43, R43 ;  /* 0x0000002b002b7308 */ /* 0x000e220000000800 */
[----:B--2---:R-:W-:Y:S01]  /*acc0*/  FADD.FTZ R10, R44, R47 ;  /* 0x0000002f2c0a7221 */ /* 0x004fe20000010000 */
[----:B----4-:R-:W-:Y:S01]  /*acd0*/  FADD.FTZ R45, R13, R4 ;  /* 0x000000040d2d7221 */ /* 0x010fe20000010000 */
[----:B------:R-:W-:-:S05]  /*ace0*/  VIMNMX R52, R52, R8, !PT ;  /* 0x0000000834347248 */ /* 0x000fca0007fe0100 */
[----:B------:R-:W2:Y:S01]  /*acf0*/  MUFU.EX2 R55, R55 ;  /* 0x0000003700377308 */ /* 0x000ea20000000800 */
[----:B------:R-:W-:Y:S01]  /*ad00*/  FADD.FTZ R47, R123, R10 ;  /* 0x0000000a7b2f7221 */ /* 0x000fe20000010000 */
[----:B------:R-:W-:Y:S01]  /*ad10*/  F2FP.F16.F32.PACK_AB R151, R14, R151 ;  /* 0x000000970e97723e */ /* 0x000fe200000000ff */
[----:B-1----:R-:W-:-:S05]  /*ad20*/  FADD.FTZ R10, R126, R45 ;  /* 0x0000002d7e0a7221 */ /* 0x002fca0000010000 */
[----:B------:R-:W1:Y:S01]  /*ad30*/  MUFU.EX2 R120, R81 ;  /* 0x0000005100787308 */ /* 0x000e620000000800 */
[----:B------:R-:W-:Y:S01]  /*ad40*/  VIADD R14, R88, 0xfffffffe ;  /* 0xfffffffe580e7836 */ /* 0x000fe20000000000 */
[----:B------:R3:W-:Y:S01]  /*ad50*/  STL [R1+0x28], R52 ;  /* 0x0000283401007387 */ /* 0x0007e20000100800 */
[----:B0-----:R-:W-:-:S05]  /*ad60*/  FADD.FTZ R10, R43, R10 ;  /* 0x0000000a2b0a7221 */ /* 0x001fca0000010000 */
[----:B------:R-:W0:Y:S01]  /*ad70*/  MUFU.EX2 R15, R15 ;  /* 0x0000000f000f7308 */ /* 0x000e220000000800 */
[----:B------:R-:W-:Y:S02]  /*ad80*/  ISETP.GE.AND P3, PT, R14, R52, PT ;  /* 0x000000340e00720c */ /* 0x000fe40003f66270 */
[----:B------:R-:W-:-:S05]  /*ad90*/  F2FP.F16.F32.PACK_AB R148, R21, R148 ;  /* 0x000000941594723e */ /* 0x000fca00000000ff */
[----:B------:R-:W4:Y:S01]  /*ada0*/  MUFU.EX2 R122, R85 ;  /* 0x00000055007a7308 */ /* 0x000f220000000800 */
[----:B--2---:R-:W-:-:S07]  /*adb0*/  FADD.FTZ R21, R55, R10 ;  /* 0x0000000a37157221 */ /* 0x004fce0000010000 */
[----:B------:R-:W2:Y:S01]  /*adc0*/  MUFU.EX2 R46, R46 ;  /* 0x0000002e002e7308 */ /* 0x000ea20000000800 */
[----:B-1----:R-:W-:Y:S01]  /*add0*/  FADD.FTZ R10, R120, R21 ;  /* 0x00000015780a7221 */ /* 0x002fe20000010000 */
[----:B------:R-:W-:-:S03]  /*ade0*/  F2FP.F16.F32.PACK_AB R134, R5, R134 ;  /* 0x000000860586723e */ /* 0x000fc600000000ff */
[----:B0-----:R-:W-:Y:S01]  /*adf0*/  FADD.FTZ R5, R15, R10 ;  /* 0x0000000a0f057221 */ /* 0x001fe20000010000 */
[----:B------:R-:W-:Y:S02]  /*ae00*/  F2FP.F16.F32.PACK_AB R145, R20, R145 ;  /* 0x000000911491723e */ /* 0x000fe400000000ff */
[----:B------:R-:W-:Y:S02]  /*ae10*/  CS2R R118, SRZ ;  /* 0x0000000000767805 */ /* 0x000fe4000001ff00 */
[----:B------:R-:W-:Y:S01]  /*ae20*/  F2FP.F16.F32.PACK_AB R147, R24, R147 ;  /* 0x000000931893723e */ /* 0x000fe200000000ff */
[----:B----4-:R-:W-:Y:S01]  /*ae30*/  FADD.FTZ R5, R122, R5 ;  /* 0x000000057a057221 */ /* 0x010fe20000010000 */
[----:B------:R-:W-:Y:S02]  /*ae40*/  F2FP.F16.F32.PACK_AB R141, R26, R141 ;  /* 0x0000008d1a8d723e */ /* 0x000fe400000000ff */
[----:B------:R-:W-:Y:S02]  /*ae50*/  CS2R R116, SRZ ;  /* 0x0000000000747805 */ /* 0x000fe4000001ff00 */
[----:B------:R-:W-:-:S02]  /*ae60*/  F2FP.F16.F32.PACK_AB R143, R28, R143 ;  /* 0x0000008f1c8f723e */ /* 0x000fc400000000ff */
[----:B------:R-:W-:Y:S02]  /*ae70*/  CS2R R114, SRZ ;  /* 0x0000000000727805 */ /* 0x000fe4000001ff00 */
[----:B------:R-:W-:Y:S02]  /*ae80*/  F2FP.F16.F32.PACK_AB R137, R30, R137 ;  /* 0x000000891e89723e */ /* 0x000fe400000000ff */
[----:B------:R-:W-:Y:S02]  /*ae90*/  CS2R R112, SRZ ;  /* 0x0000000000707805 */ /* 0x000fe4000001ff00 */
[----:B------:R-:W-:Y:S01]  /*aea0*/  F2FP.F16.F32.PACK_AB R139, R32, R139 ;  /* 0x0000008b208b723e */ /* 0x000fe200000000ff */
[----:B--2---:R-:W-:Y:S01]  /*aeb0*/  FADD.FTZ R4, R46, R47 ;  /* 0x0000002f2e047221 */ /* 0x004fe20000010000 */
[----:B------:R-:W-:Y:S02]  /*aec0*/  F2FP.F16.F32.PACK_AB R133, R12, R133 ;  /* 0x000000850c85723e */ /* 0x000fe400000000ff */
[----:B------:R-:W-:-:S02]  /*aed0*/  CS2R R110, SRZ ;  /* 0x00000000006e7805 */ /* 0x000fc4000001ff00 */
[----:B------:R-:W-:Y:S02]  /*aee0*/  F2FP.F16.F32.PACK_AB R135, R34, R135 ;  /* 0x000000872287723e */ /* 0x000fe400000000ff */
[----:B------:R-:W-:Y:S02]  /*aef0*/  CS2R R108, SRZ ;  /* 0x00000000006c7805 */ /* 0x000fe4000001ff00 */
[----:B------:R-:W-:Y:S02]  /*af00*/  F2FP.F16.F32.PACK_AB R129, R36, R129 ;  /* 0x000000812481723e */ /* 0x000fe400000000ff */
[----:B------:R-:W-:Y:S02]  /*af10*/  CS2R R106, SRZ ;  /* 0x00000000006a7805 */ /* 0x000fe4000001ff00 */
        /* <DEDUP_REMOVED lines=27> */
[----:B------:R-:W-:Y:S01]  /*b0d0*/  F2FP.F16.F32.PACK_AB R122, R122, R15 ;  /* 0x0000000f7a7a723e */ /* 0x000fe200000000ff */
[----:B---3--:R-:W-:Y:S06]  /*b0e0*/  @!P3 BRA `(.L_x_2373) ;  /* 0x000000280038b947 */ /* 0x008fec0003800000 */
[----:B------:R-:W-:Y:S01]  /*b0f0*/  IMAD.MOV.U32 R10, RZ, RZ, R9 ;  /* 0x000000ffff0a7224 */ /* 0x000fe200078e0009 */
[----:B------:R-:W-:Y:S01]  /*b100*/  MOV R8, R23 ;  /* 0x0000001700087202 */ /* 0x000fe20000000f00 */
[----:B------:R-:W-:Y:S02]  /*b110*/  IMAD.MOV.U32 R11, RZ, RZ, R3 ;  /* 0x000000ffff0b7224 */ /* 0x000fe400078e0003 */
[----:B------:R-:W-:Y:S02]  /*b120*/  IMAD.MOV.U32 R15, RZ, RZ, R18 ;  /* 0x000000ffff0f7224 */ /* 0x000fe400078e0012 */
[----:B------:R-:W-:-:S07]  /*b130*/  IMAD.MOV.U32 R119, RZ, RZ, RZ ;  /* 0x000000ffff777224 */ /* 0x000fce00078e00ff */
.L_x_2383:
[----:B------:R-:W-:Y:S01]  /*b140*/  ISETP.NE.AND P3, PT, R157, RZ, PT ;  /* 0x000000ff9d00720c */ /* 0x000fe20003f65270 */
[----:B------:R-:W-:Y:S01]  /*b150*/  VIADD R18, R15, 0x1 ;  /* 0x000000010f127836 */ /* 0x000fe20000000000 */
[----:B------:R-:W-:Y:S05]  /*b160*/  YIELD ;  /* 0x0000000000007946 */ /* 0x000fea0003800000 */
[----:B------:R-:W-:-:S04]  /*b170*/  ISETP.NE.AND P4, PT, R18, 0x2, PT ;  /* 0x000000021200780c */ /* 0x000fc80003f85270 */
[----:B------:R-:W-:Y:S02]  /*b180*/  SEL R23, RZ, 0x1, P4 ;  /* 0x00000001ff177807 */ /* 0x000fe40002000000 */
[----:B------:R-:W-:Y:S02]  /*b190*/  SEL R18, R18, RZ, P4 ;  /* 0x000000ff12127207 */ /* 0x000fe40002000000 */
[----:B------:R-:W-:Y:S01]  /*b1a0*/  LOP3.LUT R23, R8, R23, RZ, 0x3c, !PT ;  /* 0x0000001708177212 */ /* 0x000fe200078e3cff */
[----:B------:R-:W-:Y:S06]  /*b1b0*/  @P3 BRA `(.L_x_2374) ;  /* 0x0000000000303947 */ /* 0x000fec0003800000 */
[----:B------:R-:W-:Y:S05]  /*b1c0*/  @!P0 BRA `(.L_x_2375) ;  /* 0x0000000000048947 */ /* 0x000fea0003800000 */
[----:B------:R-:W-:Y:S01]  /*b1d0*/  BPT.TRAP 0x1 ;  /* 0x000000040000795c */ /* 0x000fe20000300000 */
.L_x_2375:
[----:B------:R-:W-:Y:S01]  /*b1e0*/  IMAD R0, R18, 0x8, R2 ;  /* 0x0000000812007824 */ /* 0x000fe200078e0202 */
[----:B------:R-:W-:-:S04]  /*b1f0*/  SHF.L.U32 R3, R23, 0x1f, RZ ;  /* 0x0000001f17037819 */ /* 0x000fc800000006ff */
[----:B------:R0:W1:Y:S01]  /*b200*/  SYNCS.PHASECHK.TRANS64.TRYWAIT P4, [R0+URZ+0x16830], R3 ;  /* 0x01683003000075a7 */ /* 0x000062000808017f */
[----:B------:R-:W-:Y:S05]  /*b210*/  @!P0 BRA `(.L_x_2376) ;  /* 0x0000000000048947 */ /* 0x000fea0003800000 */
[----:B------:R-:W-:Y:S01]  /*b220*/  BPT.TRAP 0x1 ;  /* 0x000000040000795c */ /* 0x000fe20000300000 */
.L_x_2376:
[----:B------:R-:W-:Y:S04]  /*b230*/  BSSY B0, `(.L_x_2374) ;  /* 0x0000004000007945 */ /* 0x000fe80003800000 */
[----:B-1----:R-:W-:Y:S05]  /*b240*/  @P4 BRA `(.L_x_2377) ;  /* 0x0000000000084947 */ /* 0x002fea0003800000 */
[----:B------:R-:W1:Y:S02]  /*b250*/  SYNCS.PHASECHK.TRANS64.TRYWAIT P4, [R0+URZ+0x16830], R3 ;  /* 0x01683003000075a7 */ /* 0x000e64000808017f */
[----:B-1----:R-:W-:Y:S05]  /*b260*/  @!P4 BRA `(.L_x_2378) ;  /* 0x000000f40070c947 */ /* 0x002fea0003800000 */
.L_x_2377:
[----:B------:R-:W-:Y:S05]  /*b270*/  BSYNC B0 ;  /* 0x0000000000007941 */ /* 0x000fea0003800000 */
.L_x_2374:
[----:B------:R-:W2:Y:S04]  /*b280*/  LDL R9, [R1+0x4] ;  /* 0x0000040001097983 */ /* 0x000ea80000100800 */
[----:B------:R3:W-:Y:S01]  /*b290*/  STL [R1+0x6c], R2 ;  /* 0x00006c0201007387 */ /* 0x0007e20000100800 */
[----:B01----:R-:W0:Y:S03]  /*b2a0*/  S2R R0, SR_TID.X ;  /* 0x0000000000007919 */ /* 0x003e260000002100 */
[----:B---3--:R-:W3:Y:S01]  /*b2b0*/  LDL.64 R2, [R1+0x18] ;  /* 0x0000180001027983 */ /* 0x008ee20000100a00 */
[----:B------:R-:W-:Y:S01]  /*b2c0*/  IMAD.MOV.U32 R13, RZ, RZ, 0x40000040 ;  /* 0x40000040ff0d7424 */ /* 0x000fe200078e00ff */
[----:B------:R-:W-:Y:S05]  /*b2d0*/  WARPSYNC.ALL ;  /* 0x0000000000007948 */ /* 0x000fea0003800000 */
[----:B------:R-:W-:-:S02]  /*b2e0*/  R2UR UR19, R13 ;  /* 0x000000000d1372ca */ /* 0x000fc400000e0000 */
[----:B0-----:R-:W-:-:S05]  /*b2f0*/  SHF.R.U32.HI R0, RZ, 0x7, R0 ;  /* 0x00000007ff007819 */ /* 0x001fca0000011600 */
[----:B------:R-:W-:Y:S02]  /*b300*/  VIADD R0, R0, 0x8 ;  /* 0x0000000800007836 */ /* 0x000fe40000000000 */
[----:B------:R-:W-:Y:S01]  /*b310*/  IMAD.MOV.U32 R25, RZ, RZ, 0x40000040 ;  /* 0x40000040ff197424 */ /* 0x000fe200078e00ff */
[----:B------:R-:W-:Y:S02]  /*b320*/  R2UR UR8, R6 ;  /* 0x00000000060872ca */ /* 0x000fe400000e0000 */
[----:B------:R-:W-:Y:S02]  /*b330*/  R2UR UR9, R7 ;  /* 0x00000000070972ca */ /* 0x000fe400000e0000 */
[C---:B------:R-:W-:Y:S02]  /*b340*/  R2UR UR11, R25.reuse ;  /* 0x00000000190b72ca */ /* 0x040fe400000e0000 */
[----:B------:R-:W-:Y:S01]  /*b350*/  R2UR UR23, R25 ;  /* 0x00000000191772ca */ /* 0x000fe200000e0000 */
[----:B------:R-:W-:-:S05]  /*b360*/  IMAD.MOV.U32 R21, RZ, RZ, 0x40000040 ;  /* 0x40000040ff157424 */ /* 0x000fca00078e00ff */
[----:B------:R-:W-:Y:S01]  /*b370*/  R2UR UR15, R21 ;  /* 0x00000000150f72ca */ /* 0x000fe200000e0000 */
[----:B------:R0:W-:Y:S01]  /*b380*/  BAR.SYNC.DEFER_BLOCKING R0, 0x100 ;  /* 0x000400000000751d */ /* 0x0001e20000010000 */
[----:B--2---:R-:W-:-:S05]  /*b390*/  IMAD R24, R18, 0x400, R9 ;  /* 0x0000040012187824 */ /* 0x004fca00078e0209 */
[----:B------:R-:W-:-:S04]  /*b3a0*/  IADD3 R12, R24, 0x4, RZ ;  /* 0x00000004180c7810 */ /* 0x000fc80007ffe0ff */
[----:B------:R-:W-:Y:S02]  /*b3b0*/  R2UR UR18, R12 ;  /* 0x000000000c1272ca */ /* 0x000fe400000e0000 */
[----:B------:R-:W2:Y:S01]  /*b3c0*/  LDL.64 R12, [R1+0x10] ;  /* 0x00001000010c7983 */ /* 0x000ea20000100a00 */
[C---:B------:R-:W-:Y:S01]  /*b3d0*/  R2UR UR10, R24.reuse ;  /* 0x00000000180a72ca */ /* 0x040fe200000e0000 */
[C---:B------:R-:W-:Y:S02]  /*b3e0*/  VIADD R20, R24.reuse, 0x2 ;  /* 0x0000000218147836 */ /* 0x040fe40000000000 */
[----:B------:R-:W-:-:S05]  /*b3f0*/  VIADD R24, R24, 0x6 ;  /* 0x0000000618187836 */ /* 0x000fca0000000000 */
[----:B------:R-:W-:Y:S02]  /*b400*/  R2UR UR22, R24 ;  /* 0x00000000181672ca */ /* 0x000fe400000e0000 */
[----:B------:R-:W-:-:S06]  /*b410*/  WARPGROUP.ARRIVE ;  /* 0x00000000000079c5 */ /* 0x000fcc0000000000 */
[----:B------:R-:W-:Y:S01]  /*b420*/  HGMMA.64x128x16.F32 R24, gdesc[UR8], RZ, !UPT, gsb0 ;  /* 0x01e00000081879f0 */ /* 0x000fe2000c0008ff */
[----:B------:R-:W-:Y:S02]  /*b430*/  R2UR UR14, R20 ;  /* 0x00000000140e72ca */ /* 0x000fe400000e0000 */
[----:B------:R-:W4:Y:S01]  /*b440*/  LDL.64 R20, [R1+0x8] ;  /* 0x0000080001147983 */ /* 0x000f220000100a00 */
[----:B---3--:R-:W-:Y:S02]  /*b450*/  R2UR UR12, R2 ;  /* 0x00000000020c72ca */ /* 0x008fe400000e0000 */
[----:B------:R-:W-:Y:S01]  /*b460*/  R2UR UR13, R3 ;  /* 0x00000000030d72ca */ /* 0x000fe200000e0000 */
[----:B------:R0:W5:Y:S01]  /*b470*/  LDL.LU R2, [R1+0x6c] ;  /* 0x00006c0001027983 */ /* 0x0001620000300800 */
[----:B------:R-:W-:Y:S02]  /*b480*/  WARPGROUP.DEPBAR.LE gsb0, 0x0 ;  /* 0x00008000000079c5 */ /* 0x000fe40000010000 */
[----:B------:R-:W-:-:S09]  /*b490*/  WARPGROUP.ARRIVE ;  /* 0x00000000000079c5 */ /* 0x000fd20000000000 */
[----:B------:R-:W-:Y:S03]  /*b4a0*/  HGMMA.64x128x16.F32 R24, gdesc[UR12], R24, gsb0 ;  /* 0x01e000000c1879f0 */ /* 0x000fe60008000818 */
[----:B------:R-:W-:Y:S02]  /*b4b0*/  WARPGROUP.DEPBAR.LE gsb0, 0x0 ;  /* 0x00008000000079c5 */ /* 0x000fe40000010000 */
[----:B--2---:R-:W-:Y:S02]  /*b4c0*/  R2UR UR16, R12 ;  /* 0x000000000c1072ca */ /* 0x004fe400000e0000 */
[----:B------:R-:W-:Y:S01]  /*b4d0*/  R2UR UR17, R13 ;  /* 0x000000000d1172ca */ /* 0x000fe200000e0000 */
[----:B------:R-:W-:-:S12]  /*b4e0*/  WARPGROUP.ARRIVE ;  /* 0x00000000000079c5 */ /* 0x000fd80000000000 */
[----:B------:R-:W-:Y:S01]  /*b4f0*/  HGMMA.64x128x16.F32 R24, gdesc[UR16], R24, gsb0 ;  /* 0x01e00000101879f0 */ /* 0x000fe20008000818 */
[----:B----4-:R-:W-:Y:S02]  /*b500*/  R2UR UR20, R20 ;  /* 0x00000000141472ca */ /* 0x010fe400000e0000 */
[----:B------:R-:W-:Y:S01]  /*b510*/  R2UR UR21, R21 ;  /* 0x00000000151572ca */ /* 0x000fe200000e0000 */
[----:B------:R-:W-:Y:S02]  /*b520*/  WARPGROUP.DEPBAR.LE gsb0, 0x0 ;  /* 0x00008000000079c5 */ /* 0x000fe40000010000 */
[----:B------:R-:W-:-:S10]  /*b530*/  WARPGROUP.ARRIVE ;  /* 0x00000000000079c5 */ /* 0x000fd40000000000 */
[----:B------:R-:W-:Y:S03]  /*b540*/  HGMMA.64x128x16.F32 R24, gdesc[UR20], R24, gsb0 ;  /* 0x01e00000141879f0 */ /* 0x000fe60008000818 */
[----:B------:R-:W-:Y:S02]  /*b550*/  WARPGROUP.DEPBAR.LE gsb0, 0x0 ;  /* 0x00008000000079c5 */ /* 0x000fe40000010000 */
[----:B0-----:R-:W-:Y:S05]  /*b560*/  @P3 BRA `(.L_x_2379) ;  /* 0x0000000000283947 */ /* 0x001fea0003800000 */
[----:B------:R-:W-:Y:S05]  /*b570*/  @!P0 BRA `(.L_x_2380) ;  /* 0x0000000000048947 */ /* 0x000fea0003800000 */
[----:B------:R-:W-:Y:S01]  /*b580*/  BPT.TRAP 0x1 ;  /* 0x000000040000795c */ /* 0x000fe20000300000 */
.L_x_2380:
[----:B------:R-:W-:Y:S01]  /*b590*/  SHF.L.U32 R0, R8, 0x1f, RZ ;  /* 0x0000001f08007819 */ /* 0x000fe200000006ff */
[----:B-----5:R-:W-:-:S04]  /*b5a0*/  IMAD R3, R15, 0x8, R2 ;  /* 0x000000080f037824 */ /* 0x020fc800078e0202 */
[----:B------:R0:W1:Y:S01]  /*b5b0*/  SYNCS.PHASECHK.TRANS64.TRYWAIT P3, [R3+URZ+0x16850], R0 ;  /* 0x01685000030075a7 */ /* 0x000062000806017f */
[----:B------:R-:W-:Y:S05]  /*b5c0*/  @!P0 BRA `(.L_x_2381) ;  /* 0x0000000000048947 */ /* 0x000fea0003800000 */
[----:B------:R-:W-:Y:S01]  /*b5d0*/  BPT.TRAP 0x1 ;  /* 0x000000040000795c */ /* 0x000fe20000300000 */
.L_x_2381:
[----:B-1----:R-:W-:Y:S05]  /*b5e0*/  @P3 BRA `(.L_x_2379) ;  /* 0x0000000000083947 */ /* 0x002fea0003800000 */
[----:B------:R-:W1:Y:S02]  /*b5f0*/  SYNCS.PHASECHK.TRANS64.TRYWAIT P3, [R3+URZ+0x16850], R0 ;  /* 0x01685000030075a7 */ /* 0x000e64000806017f */
[----:B-1----:R-:W-:Y:S05]  /*b600*/  @!P3 BRA `(.L_x_2382) ;  /* 0x000000f0009cb947 */ /* 0x002fea0003800000 */
.L_x_2379:
[----:B01---5:R-:W-:Y:S01]  /*b610*/  VIADD R0, R2, 0x400 ;  /* 0x0000040002007836 */ /* 0x023fe20000000000 */
[----:B------:R-:W2:Y:S01]  /*b620*/  LDL R21, [R1+0x2c] ;  /* 0x00002c0001157983 */ /* 0x000ea20000100800 */
[----:B------:R-:W-:Y:S01]  /*b630*/  IMAD.MOV.U32 R9, RZ, RZ, 0x40000040 ;  /* 0x40000040ff097424 */ /* 0x000fe200078e00ff */
[----:B------:R-:W-:Y:S05]  /*b640*/  WARPSYNC.ALL ;  /* 0x0000000000007948 */ /* 0x000fea0003800000 */
[----:B------:R-:W-:Y:S01]  /*b650*/  SHF.R.U32.HI R0, RZ, 0x4, R0 ;  /* 0x00000004ff007819 */ /* 0x000fe20000011600 */
[----:B------:R-:W3:Y:S01]  /*b660*/  LDL R20, [R1+0x20] ;  /* 0x0000200001147983 */ /* 0x000ee20000100800 */
[----:B------:R-:W-:Y:S01]  /*b670*/  R2UR UR7, R9 ;  /* 0x00000000090772ca */ /* 0x000fe200000e0000 */
[----:B------:R-:W-:Y:S01]  /*b680*/  WARPGROUP.ARRIVE ;  /* 0x00000000000079c5 */ /* 0x000fe20000000000 */
[----:B------:R-:W-:Y:S01]  /*b690*/  LOP3.LUT R0, R0, 0x3fff, RZ, 0xc0, !PT ;  /* 0x00003fff00007812 */ /* 0x000fe200078ec0ff */
[----:B------:R-:W0:Y:S04]  /*b6a0*/  @P2 LDC R3, c[0x0][0x450] ;  /* 0x00011400ff032b82 */ /* 0x000e280000000800 */
[----:B------:R-:W-:Y:S01]  /*b6b0*/  IMAD R8, R15, 0x400, R0 ;  /* 0x000004000f087824 */ /* 0x000fe200078e0200 */
[----:B------:R-:W-:-:S03]  /*b6c0*/  MOV R13, 0x40000040 ;  /* 0x40000040000d7802 */ /* 0x000fc60000000f00 */
[----:B------:R-:W1:Y:S01]  /*b6d0*/  @P2 LDC R0, c[0x0][0x44c] ;  /* 0x00011300ff002b82 */ /* 0x000e620000000800 */
[----:B------:R-:W-:-:S13]  /*b6e0*/  R2UR UR6, R8 ;  /* 0x00000000080672ca */ /* 0x000fda00000e0000 */
[----:B------:R-:W-:Y:S03]  /*b6f0*/  HGMMA.64x64x16.F32 R88, R148, gdesc[UR4].tnspB, R88, gsb0 ;  /* 0x40e0000494587df0 */ /* 0x000fe60008000858 */
[----:B------:R-:W-:Y:S02]  /*b700*/  WARPGROUP.DEPBAR.LE gsb0, 0x0 ;  /* 0x00008000000079c5 */ /* 0x000fe40000010000 */
[----:B------:R-:W4:Y:S04]  /*b710*/  LDL R149, [R1+0x24] ;  /* 0x0000240001957983 */ /* 0x000f280000100800 */
[----:B------:R-:W4:Y:S04]  /*b720*/  LDL R150, [R1+0x48] ;  /* 0x0000480001967983 */ /* 0x000f280000100800 */
[----:B------:R-:W2:Y:S01]  /*b730*/  LDL R151, [R1+0x30] ;  /* 0x0000300001977983 */ /* 0x000ea20000100800 */
[----:B------:R-:W-:Y:S01]  /*b740*/  VIADD R12, R8, 0x80 ;  /* 0x00000080080c7836 */ /* 0x000fe20000000000 */
[----:B------:R-:W-:Y:S01]  /*b750*/  R2UR UR7, R13 ;  /* 0x000000000d0772ca */ /* 0x000fe200000e0000 */
[----:B------:R-:W-:Y:S01]  /*b760*/  WARPGROUP.ARRIVE ;  /* 0x00000000000079c5 */ /* 0x000fe20000000000 */
[----:B------:R-:W-:-:S02]  /*b770*/  IMAD.MOV.U32 R13, RZ, RZ, 0x40000040 ;  /* 0x40000040ff0d7424 */ /* 0x000fc400078e00ff */
[----:B------:R-:W-:Y:S01]  /*b780*/  R2UR UR6, R12 ;  /* 0x000000000c0672ca */ /* 0x000fe200000e0000 */
[----:B------:R-:W-:-:S12]  /*b790*/  VIADD R12, R8, 0x100 ;  /* 0x00000100080c7836 */ /* 0x000fd80000000000 */
[----:B------:R-:W-:Y:S01]  /*b7a0*/  HGMMA.64x64x16.F32 R88, R144, gdesc[UR4].tnspB, R88, gsb0 ;  /* 0x40e0000490587df0 */ /* 0x000fe20008000858 */
[----:B------:R-:W-:Y:S02]  /*b7b0*/  R2UR UR6, R12 ;  /* 0x000000000c0672ca */ /* 0x000fe400000e0000 */
[----:B------:R-:W-:Y:S01]  /*b7c0*/  R2UR UR7, R13 ;  /* 0x000000000d0772ca */ /* 0x000fe200000e0000 */
[----:B------:R-:W-:Y:S01]  /*b7d0*/  IMAD.MOV.U32 R13, RZ, RZ, 0x40000040 ;  /* 0x40000040ff0d7424 */ /* 0x000fe200078e00ff */
[----:B------:R-:W-:Y:S02]  /*b7e0*/  WARPGROUP.DEPBAR.LE gsb0, 0x0 ;  /* 0x00008000000079c5 */ /* 0x000fe40000010000 */
[----:B------:R-:W-:-:S09]  /*b7f0*/  WARPGROUP.ARRIVE ;  /* 0x00000000000079c5 */ /* 0x000fd20000000000 */
[----:B------:R-:W-:Y:S01]  /*b800*/  HGMMA.64x64x16.F32 R88, R140, gdesc[UR4].tnspB, R88, gsb0 ;  /* 0x40e000048c587df0 */ /* 0x000fe20008000858 */
[----:B------:R-:W-:Y:S01]  /*b810*/  R2UR UR7, R13 ;  /* 0x000000000d0772ca */ /* 0x000fe200000e0000 */
[----:B------:R-:W-:Y:S01]  /*b820*/  IMAD.MOV.U32 R13, RZ, RZ, 0x40000040 ;  /* 0x40000040ff0d7424 */ /* 0x000fe200078e00ff */
[----:B------:R-:W-:Y:S02]  /*b830*/  WARPGROUP.DEPBAR.LE gsb0, 0x0 ;  /* 0x00008000000079c5 */ /* 0x000fe40000010000 */
[----:B------:R-:W-:Y:S01]  /*b840*/  WARPGROUP.ARRIVE ;  /* 0x00000000000079c5 */ /* 0x000fe20000000000 */
[----:B----4-:R-:W-:-:S04]  /*b850*/  IMAD.IADD R9, R150, 0x1, R149 ;  /* 0x0000000196097824 */ /* 0x010fc800078e0295 */
[----:B-1----:R-:W-:-:S04]  /*b860*/  @P2 IMAD.HI.U32 R12, R9, R0, RZ ;  /* 0x00000000090c2227 */ /* 0x002fc800078e00ff */
[----:B------:R-:W-:Y:S01]  /*b870*/  IMAD.MOV.U32 R0, RZ, RZ, R9 ;  /* 0x000000ffff007224 */ /* 0x000fe200078e0009 */
[----:B0-----:R-:W-:Y:S01]  /*b880*/  @P2 SHF.R.U32.HI R0, RZ, R3, R12 ;  /* 0x00000003ff002219 */ /* 0x001fe2000001160c */
[----:B------:R-:W-:Y:S02]  /*b890*/  IMAD.MOV.U32 R9, RZ, RZ, -0x80 ;  /* 0xffffff80ff097424 */ /* 0x000fe400078e00ff */
[----:B------:R-:W-:Y:S02]  /*b8a0*/  VIADD R12, R8, 0x180 ;  /* 0x00000180080c7836 */ /* 0x000fe40000000000 */
[----:B------:R-:W0:Y:S01]  /*b8b0*/  SHFL.IDX PT, R3, R0, RZ, 0x1c1f ;  /* 0x001c1fff00037589 */ /* 0x000e2200000e0000 */
[----:B------:R-:W-:Y:S02]  /*b8c0*/  IMAD R9, R14, R9, 0x1 ;  /* 0x000000010e097424 */ /* 0x000fe400078e0209 */
[----:B------:R-:W-:-:S03]  /*b8d0*/  R2UR UR6, R12 ;  /* 0x000000000c0672ca */ /* 0x000fc600000e0000 */
[----:B--2---:R-:W-:-:S05]  /*b8e0*/  IADD3 R9, R21, R9, -R151 ;  /* 0x0000000915097210 */ /* 0x004fca0007ffe897 */
[----:B---3--:R-:W-:-:S05]  /*b8f0*/  IMAD.IADD R9, R9, 0x1, -R20 ;  /* 0x0000000109097824 */ /* 0x008fca00078e0a14 */
[----:B------:R-:W-:Y:S01]  /*b900*/  HGMMA.64x64x16.F32 R88, R136, gdesc[UR4].tnspB, R88, gsb0 ;  /* 0x40e0000488587df0 */ /* 0x000fe20008000858 */
[----:B------:R-:W-:Y:S02]  /*b910*/  R2UR UR7, R13 ;  /* 0x000000000d0772ca */ /* 0x000fe400000e0000 */
[----:B0-----:R-:W-:-:S04]  /*b920*/  IADD3 R3, R9, R3, RZ ;  /* 0x0000000309037210 */ /* 0x001fc80007ffe0ff */
[C---:B------:R-:W-:Y:S02]  /*b930*/  ISETP.GT.AND P3, PT, R3.reuse, RZ, PT ;  /* 0x000000ff0300720c */ /* 0x040fe40003f64270 */
[C---:B------:R-:W-:Y:S02]  /*b940*/  ISETP.GT.AND P4, PT, R3.reuse, 0x1, PT ;  /* 0x000000010300780c */ /* 0x040fe40003f84270 */
        /* <DEDUP_REMOVED lines=31> */
[----:B------:R-:W-:Y:S01]  /*bb40*/  ISETP.GT.AND P3, PT, R3, 0x30, PT ;  /* 0x000000300300780c */ /* 0x000fe20003f64270 */
[----:B------:R-:W-:Y:S02]  /*bb50*/  WARPGROUP.DEPBAR.LE gsb0, 0x0 ;  /* 0x00008000000079c5 */ /* 0x000fe40000010000 */
[----:B------:R-:W-:Y:S01]  /*bb60*/  FSEL R45, R45, -INF , P4 ;  /* 0xff8000002d2d7808 */ /* 0x000fe20002000000 */
[----:B------:R-:W-:Y:S01]  /*bb70*/  WARPGROUP.ARRIVE ;  /* 0x00000000000079c5 */ /* 0x000fe20000000000 */
        /* <DEDUP_REMOVED lines=59> */
[----:B------:R-:W-:-:S04]  /*bf30*/  FMNMX.FTZ R3, R84, R12, !PT ;  /* 0x0000000c54037209 */ /* 0x000fc80007810000 */
[----:B------:R-:W-:-:S05]  /*bf40*/  FMNMX.FTZ R3, R85, R3, !PT ;  /* 0x0000000355037209 */ /* 0x000fca0007810000 */
[----:B------:R-:W0:Y:S02]  /*bf50*/  SHFL.BFLY PT, R12, R3, 0x2, 0x1f ;  /* 0x0c401f00030c7f89 */ /* 0x000e2400000e0000 */
[----:B0-----:R-:W-:Y:S01]  /*bf60*/  FMNMX.FTZ R3, R3, R12, !PT ;  /* 0x0000000c03037209 */ /* 0x001fe20007810000 */
[----:B------:R-:W-:-:S04]  /*bf70*/  VIADD R12, R8, 0x200 ;  /* 0x00000200080c7836 */ /* 0x000fc80000000000 */
[----:B------:R-:W0:Y:S01]  /*bf80*/  SHFL.BFLY PT, R20, R3, 0x1, 0x1f ;  /* 0x0c201f0003147f89 */ /* 0x000e2200000e0000 */
[----:B------:R-:W-:-:S03]  /*bf90*/  R2UR UR6, R12 ;  /* 0x000000000c0672ca */ /* 0x000fc600000e0000 */
[----:B------:R1:W2:Y:S02]  /*bfa0*/  SHFL.IDX PT, R12, R0, 0x1, 0x1c1f ;  /* 0x003c1f00000c7f89 */ /* 0x0002a400000e0000 */
[----:B-1----:R-:W-:-:S08]  /*bfb0*/  IMAD.U32 R0, RZ, RZ, UR5 ;  /* 0x00000005ff007e24 */ /* 0x002fd0000f8e00ff */
[----:B------:R-:W-:Y:S01]  /*bfc0*/  HGMMA.64x64x16.F32 R88, R132, gdesc[UR4].tnspB, R88, gsb0 ;  /* 0x40e0000484587df0 */ /* 0x000fe20008000858 */
[----:B0-----:R-:W-:Y:S01]  /*bfd0*/  FMNMX.FTZ R3, R3, R20, !PT ;  /* 0x0000001403037209 */ /* 0x001fe20007810000 */
[----:B--2---:R-:W-:-:S04]  /*bfe0*/  IMAD.IADD R9, R9, 0x1, R12 ;  /* 0x0000000109097824 */ /* 0x004fc800078e020c */
[C---:B------:R-:W-:Y:S01]  /*bff0*/  FMUL.FTZ R13, R3.reuse, R0 ;  /* 0x00000000030d7220 */ /* 0x040fe20000410000 */
[----:B------:R-:W-:Y:S02]  /*c000*/  FSETP.NEU.FTZ.AND P3, PT, R3, -INF , PT ;  /* 0xff8000000300780b */ /* 0x000fe40003f7d000 */
[C---:B------:R-:W-:Y:S02]  /*c010*/  ISETP.GT.AND P5, PT, R9.reuse, RZ, PT ;  /* 0x000000ff0900720c */ /* 0x040fe40003fa4270 */
[C---:B------:R-:W-:Y:S02]  /*c020*/  ISETP.GT.AND P4, PT, R9.reuse, 0x1, PT ;  /* 0x000000010900780c */ /* 0x040fe40003f84270 */
        /* <DEDUP_REMOVED lines=10> */
[----:B------:R-:W-:Y:S02]  /*c0d0*/  FSEL R13, R13, RZ, P3 ;  /* 0x000000ff0d0d7208 */ /* 0x000fe40001800000 */
[----:B------:R-:W-:Y:S02]  /*c0e0*/  ISETP.GT.AND P4, PT, R9, 0x11, PT ;  /* 0x000000110900780c */ /* 0x000fe40003f84270 */
        /* <DEDUP_REMOVED lines=19> */
[--C-:B------:R-:W-:Y:S01]  /*c220*/  FFMA.FTZ R140, R40, R0, -R13.reuse ;  /* 0x00000000288c7223 */ /* 0x100fe2000001080d */
[----:B------:R-:W-:Y:S01]  /*c230*/  FMNMX.FTZ R24, R38, R24, !PT ;  /* 0x0000001826187209 */ /* 0x000fe20007810000 */
[--C-:B------:R-:W-:Y:S01]  /*c240*/  FFMA.FTZ R40, R64, R0, -R13.reuse ;  /* 0x0000000040287223 */ /* 0x100fe2000001080d */
[----:B------:R-:W-:Y:S01]  /*c250*/  ISETP.GT.AND P4, PT, R9, 0x21, PT ;  /* 0x000000210900780c */ /* 0x000fe20003f84270 */
[----:B------:R-:W1:Y:S01]  /*c260*/  S2R R64, SR_TID.X ;  /* 0x0000000000407919 */ /* 0x000e620000002100 */
[----:B------:R-:W-:Y:S01]  /*c270*/  FSEL R42, R42, -INF , P5 ;  /* 0xff8000002a2a7808 */ /* 0x000fe20002800000 */
[----:B------:R-:W-:Y:S01]  /*c280*/  MUFU.EX2 R148, R148 ;  /* 0x0000009400947308 */ /* 0x000fe20000000800 */
[----:B------:R-:W-:Y:S01]  /*c290*/  FMNMX.FTZ R24, R39, R24, !PT ;  /* 0x0000001827187209 */ /* 0x000fe20007810000 */
[----:B0-----:R-:W-:Y:S01]  /*c2a0*/  IMAD.MOV.U32 R33, RZ, RZ, 0x40000040 ;  /* 0x40000040ff217424 */ /* 0x001fe200078e00ff */
[----:B------:R-:W-:Y:S01]  /*c2b0*/  ISETP.GT.AND P5, PT, R9, 0x28, PT ;  /* 0x000000280900780c */ /* 0x000fe20003fa4270 */
[----:B------:R-:W-:Y:S01]  /*c2c0*/  FFMA.FTZ R146, R36, R0, -R13 ;  /* 0x0000000024927223 */ /* 0x000fe2000001080d */
[----:B------:R-:W-:Y:S01]  /*c2d0*/  FSEL R43, R43, -INF , P4 ;  /* 0xff8000002b2b7808 */ /* 0x000fe20002000000 */
[----:B------:R-:W-:-:S02]  /*c2e0*/  WARPGROUP.DEPBAR.LE gsb0, 0x0 ;  /* 0x00008000000079c5 */ /* 0x000fc40000010000 */
[----:B------:R-:W-:Y:S01]  /*c2f0*/  FMNMX.FTZ R25, R42, R24, !PT ;  /* 0x000000182a197209 */ /* 0x000fe20007810000 */
[-CC-:B------:R-:W-:Y:S01]  /*c300*/  FFMA.FTZ R132, R56, R0.reuse, -R13.reuse ;  /* 0x0000000038847223 */ /* 0x180fe2000001080d */
[----:B------:R-:W-:Y:S01]  /*c310*/  ISETP.GT.AND P4, PT, R9, 0x29, PT ;  /* 0x000000290900780c */ /* 0x000fe20003f84270 */
[----:B------:R-:W-:Y:S01]  /*c320*/  WARPGROUP.ARRIVE ;  /* 0x00000000000079c5 */ /* 0x000fe20000000000 */
[----:B------:R-:W-:Y:S01]  /*c330*/  FSEL R46, R46, -INF , P5 ;  /* 0xff8000002e2e7808 */ /* 0x000fe20002800000 */
[-CC-:B------:R-:W-:Y:S01]  /*c340*/  FFMA.FTZ R134, R60, R0.reuse, -R13.reuse ;  /* 0x000000003c867223 */ /* 0x180fe2000001080d */
[----:B------:R-:W-:Y:S01]  /*c350*/  FMNMX.FTZ R25, R43, R25, !PT ;  /* 0x000000192b197209 */ /* 0x000fe20007810000 */
[----:B------:R-:W-:Y:S01]  /*c360*/  MUFU.EX2 R150, R150 ;  /* 0x0000009600967308 */ /* 0x000fe20000000800 */
[----:B------:R-:W-:Y:S01]  /*c370*/  ISETP.GT.AND P5, PT, R9, 0x30, PT ;  /* 0x000000300900780c */ /* 0x000fe20003fa4270 */
[----:B------:R-:W-:Y:S01]  /*c380*/  @!P1 IMAD R15, R15, 0x8, R2 ;  /* 0x000000080f0f9824 */ /* 0x000fe200078e0202 */
[----:B------:R-:W-:Y:S01]  /*c390*/  FSEL R47, R47, -INF , P4 ;  /* 0xff8000002f2f7808 */ /* 0x000fe20002000000 */
[-CC-:B------:R-:W-:Y:S01]  /*c3a0*/  FFMA.FTZ R37, R37, R0.reuse, -R13.reuse ;  /* 0x0000000025257223 */ /* 0x180fe2000001080d */
[----:B------:R-:W-:Y:S01]  /*c3b0*/  FMNMX.FTZ R25, R46, R25, !PT ;  /* 0x000000192e197209 */ /* 0x000fe20007810000 */
[-CC-:B------:R-:W-:Y:S01]  /*c3c0*/  FFMA.FTZ R142, R44, R0.reuse, -R13.reuse ;  /* 0x000000002c8e7223 */ /* 0x180fe2000001080d */
[----:B------:R-:W-:Y:S01]  /*c3d0*/  ISETP.GT.AND P4, PT, R9, 0x31, PT ;  /* 0x000000310900780c */ /* 0x000fe20003f84270 */
[----:B------:R-:W-:Y:S01]  /*c3e0*/  MUFU.EX2 R20, R20 ;  /* 0x0000001400147308 */ /* 0x000fe20000000800 */
        /* <DEDUP_REMOVED lines=13> */
[----:B------:R-:W-:Y:S01]  /*c4c0*/  FFMA.FTZ R81, R81, R0, -R13 ;  /* 0x0000000051517223 */ /* 0x000fe2000001080d */
[----:B------:R-:W-:Y:S01]  /*c4d0*/  FMNMX.FTZ R28, R51, R28, !PT ;  /* 0x0000001c331c7209 */ /* 0x000fe20007810000 */
[----:B------:R0:W-:Y:S01]  /*c4e0*/  MUFU.EX2 R25, R41 ;  /* 0x0000002900197308 */ /* 0x0001e20000000800 */
[----:B------:R-:W-:-:S02]  /*c4f0*/  ISETP.GT.AND P5, PT, R9, 0x40, PT ;  /* 0x000000400900780c */ /* 0x000fc40003fa4270 */
[----:B------:R-:W-:Y:S02]  /*c500*/  R2UR UR7, R33 ;  /* 0x00000000210772ca */ /* 0x000fe400000e0000 */
[----:B-1----:R-:W-:Y:S01]  /*c510*/  SHF.R.U32.HI R135, RZ, 0x7, R64 ;  /* 0x00000007ff877819 */ /* 0x002fe20000011640 */
[----:B------:R-:W-:Y:S01]  /*c520*/  @!P1 VIADD R15, R15, 0x16860 ;  /* 0x000168600f0f9836 */ /* 0x000fe20000000000 */
[----:B------:R-:W-:Y:S01]  /*c530*/  FSEL R55, R55, -INF , P4 ;  /* 0xff80000037377808 */ /* 0x000fe20002000000 */
[----:B------:R-:W-:Y:S01]  /*c540*/  MUFU.EX2 R146, R146 ;  /* 0x0000009200927308 */ /* 0x000fe20000000800 */
[----:B------:R-:W-:Y:S01]  /*c550*/  FMNMX.FTZ R28, R54, R28, !PT ;  /* 0x0000001c361c7209 */ /* 0x000fe20007810000 */
[-CC-:B0-----:R-:W-:Y:S01]  /*c560*/  FFMA.FTZ R41, R61, R0.reuse, -R13.reuse ;  /* 0x000000003d297223 */ /* 0x181fe2000001080d */
[----:B------:R-:W-:Y:S01]  /*c570*/  ISETP.GT.AND P4, PT, R9, 0x41, PT ;  /* 0x000000410900780c */ /* 0x000fe20003f84270 */
[-CC-:B------:R-:W-:Y:S01]  /*c580*/  FFMA.FTZ R44, R65, R0.reuse, -R13.reuse ;  /* 0x00000000412c7223 */ /* 0x180fe2000001080d */
[----:B------:R-:W-:Y:S01]  /*c590*/  FSEL R58, R58, -INF , P5 ;  /* 0xff8000003a3a7808 */ /* 0x000fe20002800000 */
[--C-:B------:R-:W-:Y:S01]  /*c5a0*/  FFMA.FTZ R48, R69, R0, -R13.reuse ;  /* 0x0000000045307223 */ /* 0x100fe2000001080d */
[----:B------:R-:W-:Y:S01]  /*c5b0*/  FMNMX.FTZ R28, R55, R28, !PT ;  /* 0x0000001c371c7209 */ /* 0x000fe20007810000 */
[----:B------:R0:W-:Y:S01]  /*c5c0*/  MUFU.EX2 R24, R37 ;  /* 0x0000002500187308 */ /* 0x0001e20000000800 */
[----:B------:R-:W-:Y:S01]  /*c5d0*/  ISETP.GT.AND P5, PT, R9, 0x48, PT ;  /* 0x000000480900780c */ /* 0x000fe20003fa4270 */
[-CC-:B------:R-:W-:Y:S01]  /*c5e0*/  FFMA.FTZ R52, R73, R0.reuse, -R13.reuse ;  /* 0x0000000049347223 */ /* 0x180fe2000001080d */
[----:B------:R-:W-:Y:S01]  /*c5f0*/  FSEL R59, R59, -INF , P4 ;  /* 0xff8000003b3b7808 */ /* 0x000fe20002000000 */
[--C-:B------:R-:W-:Y:S01]  /*c600*/  FFMA.FTZ R33, R77, R0, -R13.reuse ;  /* 0x000000004d217223 */ /* 0x100fe2000001080d */
[----:B------:R-:W-:Y:S01]  /*c610*/  FMNMX.FTZ R29, R58, R28, !PT ;  /* 0x0000001c3a1d7209 */ /* 0x000fe20007810000 */
[-CC-:B------:R-:W-:Y:S01]  /*c620*/  FFMA.FTZ R53, R80, R0.reuse, -R13.reuse ;  /* 0x0000000050357223 */ /* 0x180fe2000001080d */
[----:B------:R-:W-:Y:S01]  /*c630*/  ISETP.GT.AND P4, PT, R9, 0x49, PT ;  /* 0x000000490900780c */ /* 0x000fe20003f84270 */
[----:B------:R-:W-:Y:S01]  /*c640*/  MUFU.EX2 R140, R140 ;  /* 0x0000008c008c7308 */ /* 0x000fe20000000800 */
[----:B------:R-:W-:Y:S01]  /*c650*/  FSEL R62, R62, -INF , P5 ;  /* 0xff8000003e3e7808 */ /* 0x000fe20002800000 */
[-CC-:B0-----:R-:W-:Y:S01]  /*c660*/  FFMA.FTZ R37, R57, R0.reuse, -R13.reuse ;  /* 0x0000000039257223 */ /* 0x181fe2000001080d */
[----:B------:R-:W-:Y:S01]  /*c670*/  FMNMX.FTZ R29, R59, R29, !PT ;  /* 0x0000001d3b1d7209 */ /* 0x000fe20007810000 */
[----:B------:R-:W-:Y:S01]  /*c680*/  FFMA.FTZ R57, R84, R0, -R13 ;  /* 0x0000000054397223 */ /* 0x000fe2000001080d */
[----:B------:R-:W-:-:S02]  /*c690*/  ISETP.GT.AND P5, PT, R9, 0x50, PT ;  /* 0x000000500900780c */ /* 0x000fc40003fa4270 */
[----:B------:R-:W-:Y:S01]  /*c6a0*/  FSEL R63, R63, -INF , P4 ;  /* 0xff8000003f3f7808 */ /* 0x000fe20002000000 */
[----:B------:R-:W-:Y:S01]  /*c6b0*/  MUFU.EX2 R142, R142 ;  /* 0x0000008e008e7308 */ /* 0x000fe20000000800 */
[----:B------:R-:W-:Y:S02]  /*c6c0*/  FMNMX.FTZ R29, R62, R29, !PT ;  /* 0x0000001d3e1d7209 */ /* 0x000fe40007810000 */
[----:B------:R-:W-:Y:S02]  /*c6d0*/  ISETP.GT.AND P4, PT, R9, 0x51, PT ;  /* 0x000000510900780c */ /* 0x000fe40003f84270 */
[----:B------:R-:W-:Y:S02]  /*c6e0*/  FSEL R66, R66, -INF , P5 ;  /* 0xff80000042427808 */ /* 0x000fe40002800000 */
[----:B------:R-:W-:Y:S01]  /*c6f0*/  FMNMX.FTZ R29, R63, R29, !PT ;  /* 0x0000001d3f1d7209 */ /* 0x000fe20007810000 */
[----:B------:R0:W-:Y:S01]  /*c700*/  MUFU.EX2 R28, R45 ;  /* 0x0000002d001c7308 */ /* 0x0001e20000000800 */
[----:B------:R-:W-:-:S02]  /*c710*/  ISETP.GT.AND P5, PT, R9, 0x58, PT ;  /* 0x000000580900780c */ /* 0x000fc40003fa4270 */
[----:B------:R-:W-:Y:S02]  /*c720*/  FSEL R67, R67, -INF , P4 ;  /* 0xff80000043437808 */ /* 0x000fe40002000000 */
[----:B------:R-:W-:Y:S02]  /*c730*/  FMNMX.FTZ R32, R66, R29, !PT ;  /* 0x0000001d42207209 */ /* 0x000fe40007810000 */
[----:B------:R-:W-:Y:S01]  /*c740*/  ISETP.GT.AND P4, PT, R9, 0x59, PT ;  /* 0x000000590900780c */ /* 0x000fe20003f84270 */
[----:B------:R-:W-:Y:S01]  /*c750*/  MUFU.EX2 R136, R136 ;  /* 0x0000008800887308 */ /* 0x000fe20000000800 */
[----:B------:R-:W-:Y:S01]  /*c760*/  FSEL R70, R70, -INF , P5 ;  /* 0xff80000046467808 */ /* 0x000fe20002800000 */
[----:B0-----:R-:W-:Y:S01]  /*c770*/  FFMA.FTZ R45, R68, R0, -R13 ;  /* 0x00000000442d7223 */ /* 0x001fe2000001080d */
[----:B------:R-:W-:Y:S02]  /*c780*/  FMNMX.FTZ R32, R67, R32, !PT ;  /* 0x0000002043207209 */ /* 0x000fe40007810000 */
[----:B------:R-:W-:-:S02]  /*c790*/  ISETP.GT.AND P5, PT, R9, 0x60, PT ;  /* 0x000000600900780c */ /* 0x000fc40003fa4270 */
[----:B------:R-:W-:Y:S01]  /*c7a0*/  FSEL R71, R71, -INF , P4 ;  /* 0xff80000047477808 */ /* 0x000fe20002000000 */
[----:B------:R0:W-:Y:S01]  /*c7b0*/  MUFU.EX2 R29, R49 ;  /* 0x00000031001d7308 */ /* 0x0001e20000000800 */
[----:B------:R-:W-:Y:S02]  /*c7c0*/  FMNMX.FTZ R32, R70, R32, !PT ;  /* 0x0000002046207209 */ /* 0x000fe40007810000 */
[----:B------:R-:W-:Y:S02]  /*c7d0*/  ISETP.GT.AND P4, PT, R9, 0x61, PT ;  /* 0x000000610900780c */ /* 0x000fe40003f84270 */
[----:B------:R-:W-:Y:S02]  /*c7e0*/  FSEL R74, R74, -INF , P5 ;  /* 0xff8000004a4a7808 */ /* 0x000fe40002800000 */
[----:B------:R-:W-:Y:S01]  /*c7f0*/  FMNMX.FTZ R32, R71, R32, !PT ;  /* 0x0000002047207209 */ /* 0x000fe20007810000 */
[----:B------:R-:W-:Y:S01]  /*c800*/  MUFU.EX2 R138, R138 ;  /* 0x0000008a008a7308 */ /* 0x000fe20000000800 */
[----:B------:R-:W-:Y:S01]  /*c810*/  ISETP.GT.AND P5, PT, R9, 0x68, PT ;  /* 0x000000680900780c */ /* 0x000fe20003fa4270 */
[----:B0-----:R-:W-:Y:S01]  /*c820*/  FFMA.FTZ R49, R72, R0, -R13 ;  /* 0x0000000048317223 */ /* 0x001fe2000001080d */
[----:B------:R-:W-:-:S02]  /*c830*/  FSEL R75, R75, -INF , P4 ;  /* 0xff8000004b4b7808 */ /* 0x000fc40002000000 */
[----:B------:R-:W-:Y:S02]  /*c840*/  FMNMX.FTZ R32, R74, R32, !PT ;  /* 0x000000204a207209 */ /* 0x000fe40007810000 */
[----:B------:R-:W-:Y:S01]  /*c850*/  ISETP.GT.AND P4, PT, R9, 0x69, PT ;  /* 0x000000690900780c */ /* 0x000fe20003f84270 */
[----:B------:R-:W-:Y:S01]  /*c860*/  MUFU.EX2 R36, R36 ;  /* 0x0000002400247308 */ /* 0x000fe20000000800 */
[----:B------:R-:W-:Y:S02]  /*c870*/  FSEL R78, R78, -INF , P5 ;  /* 0xff8000004e4e7808 */ /* 0x000fe40002800000 */
[----:B------:R-:W-:Y:S02]  /*c880*/  FMNMX.FTZ R32, R75, R32, !PT ;  /* 0x000000204b207209 */ /* 0x000fe40007810000 */
[----:B------:R-:W-:Y:S02]  /*c890*/  ISETP.GT.AND P5, PT, R9, 0x70, PT ;  /* 0x000000700900780c */ /* 0x000fe40003fa4270 */
[----:B------:R-:W-:Y:S01]  /*c8a0*/  FSEL R79, R79, -INF , P4 ;  /* 0xff8000004f4f7808 */ /* 0x000fe20002000000 */
[----:B------:R-:W-:Y:S01]  /*c8b0*/  MUFU.EX2 R132, R132 ;  /* 0x0000008400847308 */ /* 0x000fe20000000800 */
[----:B------:R-:W-:-:S02]  /*c8c0*/  FMNMX.FTZ R32, R78, R32, !PT ;  /* 0x000000204e207209 */ /* 0x000fc40007810000 */
[----:B------:R-:W-:Y:S02]  /*c8d0*/  ISETP.GT.AND P4, PT, R9, 0x71, PT ;  /* 0x000000710900780c */ /* 0x000fe40003f84270 */
[----:B------:R-:W-:Y:S02]  /*c8e0*/  FSEL R82, R82, -INF , P5 ;  /* 0xff80000052527808 */ /* 0x000fe40002800000 */
[----:B------:R-:W-:Y:S01]  /*c8f0*/  FMNMX.FTZ R32, R79, R32, !PT ;  /* 0x000000204f207209 */ /* 0x000fe20007810000 */
[----:B------:R-:W-:Y:S01]  /*c900*/  MUFU.EX2 R37, R37 ;  /* 0x0000002500257308 */ /* 0x000fe20000000800 */
[----:B------:R-:W-:Y:S02]  /*c910*/  ISETP.GT.AND P5, PT, R9, 0x78, PT ;  /* 0x000000780900780c */ /* 0x000fe40003fa4270 */
[----:B------:R-:W-:Y:S02]  /*c920*/  FSEL R83, R83, -INF , P4 ;  /* 0xff80000053537808 */ /* 0x000fe40002000000 */
[----:B------:R-:W-:-:S02]  /*c930*/  FMNMX.FTZ R32, R82, R32, !PT ;  /* 0x0000002052207209 */ /* 0x000fc40007810000 */
[----:B------:R-:W-:Y:S01]  /*c940*/  ISETP.GT.AND P4, PT, R9, 0x79, PT ;  /* 0x000000790900780c */ /* 0x000fe20003f84270 */
[----:B------:R-:W-:Y:S01]  /*c950*/  MUFU.EX2 R134, R134 ;  /* 0x0000008600867308 */ /* 0x000fe20000000800 */
[----:B------:R-:W-:Y:S02]  /*c960*/  FSEL R86, R86, -INF , P5 ;  /* 0xff80000056567808 */ /* 0x000fe40002800000 */
[----:B------:R-:W-:Y:S02]  /*c970*/  FMNMX.FTZ R32, R83, R32, !PT ;  /* 0x0000002053207209 */ /* 0x000fe40007810000 */
[----:B------:R-:W-:Y:S02]  /*c980*/  FSEL R87, R87, -INF , P4 ;  /* 0xff80000057577808 */ /* 0x000fe40002000000 */
[----:B------:R-:W-:Y:S01]  /*c990*/  FMNMX.FTZ R9, R86, R32, !PT ;  /* 0x0000002056097209 */ /* 0x000fe20007810000 */
[----:B------:R-:W-:Y:S03]  /*c9a0*/  MUFU.EX2 R41, R41 ;  /* 0x0000002900297308 */ /* 0x000fe60000000800 */
[----:B------:R-:W-:-:S05]  /*c9b0*/  FMNMX.FTZ R9, R87, R9, !PT ;  /* 0x0000000957097209 */ /* 0x000fca0007810000 */
[----:B------:R-:W0:Y:S01]  /*c9c0*/  SHFL.BFLY PT, R32, R9, 0x2, 0x1f ;  /* 0x0c401f0009207f89 */ /* 0x000e2200000e0000 */
[----:B------:R-:W-:Y:S01]  /*c9d0*/  @!P1 PRMT R15, RZ, 0x654, R15 ;  /* 0x00000654ff0f9816 */ /* 0x000fe2000000000f */
[----:B------:R-:W-:Y:S08]  /*c9e0*/  MUFU.EX2 R40, R40 ;  /* 0x0000002800287308 */ /* 0x000ff00000000800 */
[----:B------:R-:W-:Y:S08]  /*c9f0*/  MUFU.EX2 R44, R44 ;  /* 0x0000002c002c7308 */ /* 0x000ff00000000800 */
[----:B------:R-:W-:Y:S01]  /*ca00*/  MUFU.EX2 R45, R45 ;  /* 0x0000002d002d7308 */ /* 0x000fe20000000800 */
[----:B0-----:R-:W-:Y:S01]  /*ca10*/  FMNMX.FTZ R9, R9, R32, !PT ;  /* 0x0000002009097209 */ /* 0x001fe20007810000 */
[----:B------:R-:W-:-:S06]  /*ca20*/  VIADD R32, R8, 0x280 ;  /* 0x0000028008207836 */ /* 0x000fcc0000000000 */
[----:B------:R-:W-:Y:S01]  /*ca30*/  MUFU.EX2 R48, R48 ;  /* 0x0000003000307308 */ /* 0x000fe20000000800 */
[----:B------:R-:W0:Y:S01]  /*ca40*/  SHFL.BFLY PT, R56, R9, 0x1, 0x1f ;  /* 0x0c201f0009387f89 */ /* 0x000e2200000e0000 */
[----:B------:R-:W-:Y:S01]  /*ca50*/  R2UR UR6, R32 ;  /* 0x00000000200672ca */ /* 0x000fe200000e0000 */
[-CC-:B------:R-:W-:Y:S01]  /*ca60*/  FFMA.FTZ R32, R76, R0.reuse, -R13.reuse ;  /* 0x000000004c207223 */ /* 0x180fe2000001080d */
[----:B------:R-:W-:-:S04]  /*ca70*/  FFMA.FTZ R13, R85, R0, -R13 ;  /* 0x00000000550d7223 */ /* 0x000fc8000001080d */
[----:B------:R-:W-:Y:S08]  /*ca80*/  MUFU.EX2 R49, R49 ;  /* 0x0000003100317308 */ /* 0x000ff00000000800 */
[----:B------:R-:W-:Y:S01]  /*ca90*/  MUFU.EX2 R52, R52 ;  /* 0x0000003400347308 */ /* 0x000fe20000000800 */
[----:B------:R-:W-:Y:S07]  /*caa0*/  HGMMA.64x64x16.F32 R88, R128, gdesc[UR4].tnspB, R88, gsb0 ;  /* 0x40e0000480587df0 */ /* 0x000fee0008000858 */
        /* <DEDUP_REMOVED lines=9> */
[----:B------:R-:W2:Y:S01]  /*cb40*/  LDL R46, [R1+0x28] ;  /* 0x00002800012e7983 */ /* 0x000ea20000100800 */
[-CC-:B------:R-:W-:Y:S01]  /*cb50*/  FFMA.FTZ R60, R27, R0.reuse, -R61.reuse ;  /* 0x000000001b3c7223 */ /* 0x180fe2000001083d */
[----:B------:R-:W-:Y:S02]  /*cb60*/  VIADD R26, R8, 0x300 ;  /* 0x00000300081a7836 */ /* 0x000fe40000000000 */
[-CC-:B------:R-:W-:Y:S01]  /*cb70*/  FFMA.FTZ R151, R30, R0.reuse, -R61.reuse ;  /* 0x000000001e977223 */ /* 0x180fe2000001083d */
[----:B------:R-:W-:Y:S02]  /*cb80*/  IMAD.MOV.U32 R27, RZ, RZ, 0x40000040 ;  /* 0x40000040ff1b7424 */ /* 0x000fe400078e00ff */
[-CC-:B------:R-:W-:Y:S01]  /*cb90*/  FFMA.FTZ R30, R31, R0.reuse, -R61.reuse ;  /* 0x000000001f1e7223 */ /* 0x180fe2000001083d */
[-CC-:B------:R-:W-:Y:S01]  /*cba0*/  FFMA.FTZ R31, R35, R0.reuse, -R61.reuse ;  /* 0x00000000231f7223 */ /* 0x180fe2000001083d */
[----:B------:R-:W-:Y:S01]  /*cbb0*/  R2UR UR6, R26 ;  /* 0x000000001a0672ca */ /* 0x000fe200000e0000 */
[-CC-:B------:R-:W-:Y:S01]  /*cbc0*/  FFMA.FTZ R35, R43, R0.reuse, -R61.reuse ;  /* 0x000000002b237223 */ /* 0x180fe2000001083d */
[----:B------:R-:W-:Y:S01]  /*cbd0*/  R2UR UR7, R27 ;  /* 0x000000001b0772ca */ /* 0x000fe200000e0000 */
[----:B------:R-:W-:Y:S01]  /*cbe0*/  MUFU.EX2 R149, R149 ;  /* 0x0000009500957308 */ /* 0x000fe20000000800 */
[----:B------:R-:W-:Y:S01]  /*cbf0*/  FSEL R27, R9, RZ, P4 ;  /* 0x000000ff091b7208 */ /* 0x000fe20002000000 */
[-CC-:B------:R-:W-:Y:S01]  /*cc00*/  FFMA.FTZ R145, R34, R0.reuse, -R61.reuse ;  /* 0x0000000022917223 */ /* 0x180fe2000001083d */
[----:B------:R-:W-:Y:S01]  /*cc10*/  IADD3 R26, R8, 0x380, RZ ;  /* 0x00000380081a7810 */ /* 0x000fe20007ffe0ff */
[-C--:B------:R-:W-:Y:S01]  /*cc20*/  FFMA.FTZ R147, R38, R0.reuse, -R61 ;  /* 0x0000000026937223 */ /* 0x080fe2000001083d */
[----:B------:R-:W-:Y:S01]  /*cc30*/  FSEL R43, R3, RZ, P3 ;  /* 0x000000ff032b7208 */ /* 0x000fe20001800000 */
[----:B------:R-:W-:Y:S01]  /*cc40*/  FADD.FTZ R10, -R27, R10 ;  /* 0x0000000a1b0a7221 */ /* 0x000fe20000010100 */
[----:B------:R-:W-:Y:S01]  /*cc50*/  IMAD.MOV.U32 R27, RZ, RZ, 0x40000040 ;  /* 0x40000040ff1b7424 */ /* 0x000fe200078e00ff */
[----:B------:R-:W-:Y:S01]  /*cc60*/  MUFU.EX2 R60, R60 ;  /* 0x0000003c003c7308 */ /* 0x000fe20000000800 */
[----:B------:R-:W-:Y:S01]  /*cc70*/  ISETP.GE.U32.AND P3, PT, R64, 0x180, PT ;  /* 0x000001804000780c */ /* 0x000fe20003f66070 */
[----:B------:R-:W-:Y:S01]  /*cc80*/  FADD.FTZ R43, -R43, R11 ;  /* 0x0000000b2b2b7221 */ /* 0x000fe20000010100 */
[----:B------:R-:W-:Y:S01]  /*cc90*/  FMUL.FTZ R10, R10, R0 ;  /* 0x000000000a0a7220 */ /* 0x000fe20000410000 */
[----:B------:R-:W-:-:S02]  /*cca0*/  VIADD R11, R135, 0x9 ;  /* 0x00000009870b7836 */ /* 0x000fc40000000000 */
[-CC-:B------:R-:W-:Y:S01]  /*ccb0*/  FFMA.FTZ R34, R39, R0.reuse, -R61.reuse ;  /* 0x0000000027227223 */ /* 0x180fe2000001083d */
[-C--:B------:R-:W-:Y:S01]  /*ccc0*/  FMUL.FTZ R8, R43, R0.reuse ;  /* 0x000000002b087220 */ /* 0x080fe20000410000 */
[-CC-:B------:R-:W-:Y:S01]  /*ccd0*/  FFMA.FTZ R141, R42, R0.reuse, -R61.reuse ;  /* 0x000000002a8d7223 */ /* 0x180fe2000001083d */
[----:B------:R-:W-:Y:S01]  /*cce0*/  MUFU.EX2 R151, R151 ;  /* 0x0000009700977308 */ /* 0x000fe20000000800 */
[-CC-:B------:R-:W-:Y:S01]  /*ccf0*/  FFMA.FTZ R38, R47, R0.reuse, -R61.reuse ;  /* 0x000000002f267223 */ /* 0x180fe2000001083d */
[-CC-:B------:R-:W-:Y:S01]  /*cd00*/  FFMA.FTZ R137, R50, R0.reuse, -R61.reuse ;  /* 0x0000000032897223 */ /* 0x180fe2000001083d */
[-CC-:B------:R-:W-:Y:S01]  /*cd10*/  FFMA.FTZ R39, R51, R0.reuse, -R61.reuse ;  /* 0x0000000033277223 */ /* 0x180fe2000001083d */
[-CC-:B------:R-:W-:Y:S01]  /*cd20*/  FFMA.FTZ R139, R54, R0.reuse, -R61.reuse ;  /* 0x00000000368b7223 */ /* 0x180fe2000001083d */
[-CC-:B------:R-:W-:Y:S01]  /*cd30*/  FFMA.FTZ R42, R55, R0.reuse, -R61.reuse ;  /* 0x00000000372a7223 */ /* 0x180fe2000001083d */
[----:B------:R-:W-:Y:S02]  /*cd40*/  FFMA.FTZ R133, R58, R0, -R61 ;  /* 0x000000003a857223 */ /* 0x000fe4000001083d */
[----:B------:R-:W0:Y:S08]  /*cd50*/  MUFU.EX2 R8, R8 ;  /* 0x0000000800087308 */ /* 0x000e300000000800 */
[----:B------:R-:W1:Y:S08]  /*cd60*/  MUFU.EX2 R10, R10 ;  /* 0x0000000a000a7308 */ /* 0x000e700000000800 */
[----:B------:R-:W3:Y:S01]  /*cd70*/  MUFU.EX2 R30, R30 ;  /* 0x0000001e001e7308 */ /* 0x000ee20000000800 */
[----:B------:R-:W-:-:S02]  /*cd80*/  WARPGROUP.DEPBAR.LE gsb0, 0x0 ;  /* 0x00008000000079c5 */ /* 0x000fc40000010000 */
[----:B------:R-:W-:-:S05]  /*cd90*/  WARPGROUP.ARRIVE ;  /* 0x00000000000079c5 */ /* 0x000fca0000000000 */
[----:B------:R-:W4:Y:S01]  /*cda0*/  MUFU.EX2 R145, R145 ;  /* 0x0000009100917308 */ /* 0x000f220000000800 */
[----:B------:R-:W-:Y:S01]  /*cdb0*/  HGMMA.64x64x16.F32 R88, R124, gdesc[UR4].tnspB, R88, gsb0 ;  /* 0x40e000047c587df0 */ /* 0x000fe20008000858 */
[----:B------:R-:W-:Y:S01]  /*cdc0*/  R2UR UR6, R26 ;  /* 0x000000001a0672ca */ /* 0x000fe200000e0000 */
[----:B------:R-:W-:Y:S01]  /*cdd0*/  @!P1 IMAD R26, R18, 0x8, R2 ;  /* 0x00000008121a9824 */ /* 0x000fe200078e0202 */
[----:B------:R-:W-:Y:S01]  /*cde0*/  R2UR UR7, R27 ;  /* 0x000000001b0772ca */ /* 0x000fe200000e0000 */
[----:B0-----:R-:W-:Y:S02]  /*cdf0*/  FFMA.FTZ R5, R8, R5, R148 ;  /* 0x0000000508057223 */ /* 0x001fe40000010094 */
[----:B------:R-:W-:Y:S02]  /*ce00*/  @!P1 VIADD R26, R26, 0x16840 ;  /* 0x000168401a1a9836 */ /* 0x000fe40000000000 */
[----:B-1----:R-:W-:Y:S01]  /*ce10*/  FFMA.FTZ R4, R10, R4, R149 ;  /* 0x000000040a047223 */ /* 0x002fe20000010095 */
[----:B------:R-:W-:Y:S01]  /*ce20*/  SEL R27, R11, 0x9, !P3 ;  /* 0x000000090b1b7807 */ /* 0x000fe20005800000 */
[----:B------:R-:W0:Y:S08]  /*ce30*/  MUFU.EX2 R31, R31 ;  /* 0x0000001f001f7308 */ /* 0x000e300000000800 */
[----:B------:R-:W1:Y:S08]  /*ce40*/  MUFU.EX2 R147, R147 ;  /* 0x0000009300937308 */ /* 0x000e700000000800 */
[----:B------:R-:W1:Y:S08]  /*ce50*/  MUFU.EX2 R34, R34 ;  /* 0x0000002200227308 */ /* 0x000e700000000800 */
[----:B------:R-:W1:Y:S08]  /*ce60*/  MUFU.EX2 R141, R141 ;  /* 0x0000008d008d7308 */ /* 0x000e700000000800 */
[----:B------:R-:W1:Y:S08]  /*ce70*/  MUFU.EX2 R35, R35 ;  /* 0x0000002300237308 */ /* 0x000e700000000800 */
[----:B------:R-:W1:Y:S08]  /*ce80*/  MUFU.EX2 R143, R143 ;  /* 0x0000008f008f7308 */ /* 0x000e700000000800 */
[----:B------:R-:W1:Y:S08]  /*ce90*/  MUFU.EX2 R38, R38 ;  /* 0x0000002600267308 */ /* 0x000e700000000800 */
[----:B------:R-:W1:Y:S08]  /*cea0*/  MUFU.EX2 R137, R137 ;  /* 0x0000008900897308 */ /* 0x000e700000000800 */
[----:B------:R-:W1:Y:S01]  /*ceb0*/  MUFU.EX2 R39, R39 ;  /* 0x0000002700277308 */ /* 0x000e620000000800 */
[----:B------:R-:W-:-:S02]  /*cec0*/  WARPGROUP.DEPBAR.LE gsb0, 0x0 ;  /* 0x00008000000079c5 */ /* 0x000fc40000010000 */
[----:B------:R-:W-:-:S05]  /*ced0*/  WARPGROUP.ARRIVE ;  /* 0x00000000000079c5 */ /* 0x000fca0000000000 */
[----:B------:R-:W1:Y:S01]  /*cee0*/  MUFU.EX2 R139, R139 ;  /* 0x0000008b008b7308 */ /* 0x000e620000000800 */
[----:B------:R-:W-:Y:S01]  /*cef0*/  HGMMA.64x64x16.F32 R88, R120, gdesc[UR4].tnspB, R88, gsb0 ;  /* 0x40e0000478587df0 */ /* 0x000fe20008000858 */
[----:B------:R-:W-:Y:S01]  /*cf00*/  @!P1 PRMT R26, RZ, 0x654, R26 ;  /* 0x00000654ff1a9816 */ /* 0x000fe2000000001a */
[----:B------:R-:W-:Y:S01]  /*cf10*/  FADD.FTZ R5, R12, R5 ;  /* 0x000000050c057221 */ /* 0x000fe20000010000 */
[----:B------:R-:W-:-:S04]  /*cf20*/  FADD.FTZ R4, R60, R4 ;  /* 0x000000043c047221 */ /* 0x000fc80000010000 */
[----:B------:R-:W1:Y:S01]  /*cf30*/  MUFU.EX2 R42, R42 ;  /* 0x0000002a002a7308 */ /* 0x000e620000000800 */
[----:B------:R-:W-:-:S04]  /*cf40*/  FADD.FTZ R5, R150, R5 ;  /* 0x0000000596057221 */ /* 0x000fc80000010000 */
[----:B------:R-:W-:Y:S01]  /*cf50*/  FADD.FTZ R5, R20, R5 ;  /* 0x0000000514057221 */ /* 0x000fe20000010000 */
[-CC-:B------:R-:W-:Y:S02]  /*cf60*/  FFMA.FTZ R59, R59, R0.reuse, -R61.reuse ;  /* 0x000000003b3b7223 */ /* 0x180fe4000001083d */
[----:B------:R-:W1:Y:S01]  /*cf70*/  MUFU.EX2 R133, R133 ;  /* 0x0000008500857308 */ /* 0x000e620000000800 */
[-CC-:B------:R-:W-:Y:S01]  /*cf80*/  FFMA.FTZ R135, R62, R0.reuse, -R61.reuse ;  /* 0x000000003e877223 */ /* 0x180fe2000001083d */
[----:B------:R-:W-:-:S06]  /*cf90*/  FFMA.FTZ R63, R63, R0, -R61 ;  /* 0x000000003f3f7223 */ /* 0x000fcc000001083d */
[----:B------:R-:W1:Y:S01]  /*cfa0*/  MUFU.EX2 R11, R59 ;  /* 0x0000003b000b7308 */ /* 0x000e620000000800 */
[----:B------:R-:W-:Y:S01]  /*cfb0*/  FFMA.FTZ R129, R66, R0, -R61 ;  /* 0x0000000042817223 */ /* 0x000fe2000001083d */
[----:B------:R-:W-:-:S06]  /*cfc0*/  F2FP.F16.F32.PACK_AB R150, R20, R150 ;  /* 0x000000961496723e */ /* 0x000fcc00000000ff */
[----:B------:R-:W1:Y:S08]  /*cfd0*/  MUFU.EX2 R135, R135 ;  /* 0x0000008700877308 */ /* 0x000e700000000800 */
[----:B------:R-:W-:Y:S08]  /*cfe0*/  MUFU.EX2 R56, R81 ;  /* 0x0000005100387308 */ /* 0x000ff00000000800 */
[----:B------:R-:W-:Y:S08]  /*cff0*/  MUFU.EX2 R57, R57 ;  /* 0x0000003900397308 */ /* 0x000ff00000000800 */
[----:B------:R-:W-:Y:S01]  /*d000*/  MUFU.EX2 R13, R13 ;  /* 0x0000000d000d7308 */ /* 0x000fe20000000800 */
[----:B------:R-:W-:-:S02]  /*d010*/  WARPGROUP.DEPBAR.LE gsb0, 0x0 ;  /* 0x00008000000079c5 */ /* 0x000fc40000010000 */
[----:B------:R1:W-:Y:S06]  /*d020*/  BAR.ARV R27, 0x100 ;  /* 0x0004001b0000751d */ /* 0x0003ec0000002000 */
[----:B------:R3:W-:Y:S02]  /*d030*/  @!P1 SYNCS.ARRIVE.TRANS64.RED.A1T0 RZ, [R26+URZ], RZ ;  /* 0x000000ff1aff99a7 */ /* 0x0007e4000810043f */
[----:B---3--:R-:W-:Y:S01]  /*d040*/  FADD.FTZ R26, R151, R4 ;  /* 0x00000004971a7221 */ /* 0x008fe20000010000 */
[----:B------:R3:W-:Y:S03]  /*d050*/  @!P1 SYNCS.ARRIVE.TRANS64.RED.A1T0 RZ, [R15+URZ], RZ ;  /* 0x000000ff0fff99a7 */ /* 0x0007e6000810043f */
[----:B------:R-:W-:-:S04]  /*d060*/  FADD.FTZ R26, R30, R26 ;  /* 0x0000001a1e1a7221 */ /* 0x000fc80000010000 */
[----:B----4-:R-:W-:Y:S01]  /*d070*/  FADD.FTZ R26, R145, R26 ;  /* 0x0000001a911a7221 */ /* 0x010fe20000010000 */
[----:B---3--:R-:W-:-:S03]  /*d080*/  FADD.FTZ R15, R144, R5 ;  /* 0x00000005900f7221 */ /* 0x008fc60000010000 */
[----:B0-----:R-:W-:Y:S01]  /*d090*/  FADD.FTZ R26, R31, R26 ;  /* 0x0000001a1f1a7221 */ /* 0x001fe20000010000 */
[----:B------:R-:W-:-:S03]  /*d0a0*/  FADD.FTZ R15, R21, R15 ;  /* 0x0000000f150f7221 */ /* 0x000fc60000010000 */
[----:B-1----:R-:W-:Y:S01]  /*d0b0*/  FADD.FTZ R26, R147, R26 ;  /* 0x0000001a931a7221 */ /* 0x002fe20000010000 */
[----:B------:R-:W-:-:S03]  /*d0c0*/  FADD.FTZ R27, R146, R15 ;  /* 0x0000000f921b7221 */ /* 0x000fc60000010000 */
[----:B------:R-:W-:Y:S01]  /*d0d0*/  FADD.FTZ R26, R34, R26 ;  /* 0x0000001a221a7221 */ /* 0x000fe20000010000 */
        /* <DEDUP_REMOVED lines=14> */
[----:B------:R-:W-:Y:S01]  /*d1c0*/  FADD.FTZ R27, R138, R27 ;  /* 0x0000001b8a1b7221 */ /* 0x000fe20000010000 */
[----:B------:R-:W0:Y:S01]  /*d1d0*/  MUFU.EX2 R4, R63 ;  /* 0x0000003f00047308 */ /* 0x000e220000000800 */
[-C--:B------:R-:W-:Y:S01]  /*d1e0*/  FFMA.FTZ R5, R67, R0.reuse, -R61 ;  /* 0x0000000043057223 */ /* 0x080fe2000001083d */
[----:B------:R-:W-:Y:S01]  /*d1f0*/  FADD.FTZ R20, R42, R43 ;  /* 0x0000002b2a147221 */ /* 0x000fe20000010000 */
[----:B------:R-:W-:Y:S01]  /*d200*/  FADD.FTZ R27, R36, R27 ;  /* 0x0000001b241b7221 */ /* 0x000fe20000010000 */
[----:B------:R-:W-:Y:S02]  /*d210*/  FFMA.FTZ R131, R70, R0, -R61 ;  /* 0x0000000046837223 */ /* 0x000fe4000001083d */
[----:B------:R-:W-:Y:S01]  /*d220*/  FADD.FTZ R20, R133, R20 ;  /* 0x0000001485147221 */ /* 0x000fe20000010000 */
[----:B------:R-:W-:Y:S01]  /*d230*/  FADD.FTZ R26, R132, R27 ;  /* 0x0000001b841a7221 */ /* 0x000fe20000010000 */
[----:B------:R-:W1:Y:S01]  /*d240*/  MUFU.EX2 R129, R129 ;  /* 0x0000008100817308 */ /* 0x000e620000000800 */
[----:B------:R-:W-:Y:S01]  /*d250*/  F2FP.F16.F32.PACK_AB R144, R21, R144 ;  /* 0x000000901590723e */ /* 0x000fe200000000ff */
[----:B------:R-:W-:Y:S01]  /*d260*/  FADD.FTZ R20, R11, R20 ;  /* 0x000000140b147221 */ /* 0x000fe20000010000 */
[----:B------:R-:W-:Y:S01]  /*d270*/  FADD.FTZ R21, R37, R26 ;  /* 0x0000001a25157221 */ /* 0x000fe20000010000 */
[----:B------:R-:W-:Y:S01]  /*d280*/  FFMA.FTZ R15, R71, R0, -R61 ;  /* 0x00000000470f7223 */ /* 0x000fe2000001083d */
[----:B------:R-:W-:-:S03]  /*d290*/  F2FP.F16.F32.PACK_AB R146, R24, R146 ;  /* 0x000000921892723e */ /* 0x000fc600000000ff */
[----:B------:R-:W3:Y:S01]  /*d2a0*/  MUFU.EX2 R5, R5 ;  /* 0x0000000500057308 */ /* 0x000ee20000000800 */
[----:B------:R-:W-:Y:S01]  /*d2b0*/  FADD.FTZ R24, R134, R21 ;  /* 0x0000001586187221 */ /* 0x000fe20000010000 */
[----:B------:R-:W-:Y:S01]  /*d2c0*/  FADD.FTZ R21, R135, R20 ;  /* 0x0000001487157221 */ /* 0x000fe20000010000 */
[----:B------:R-:W-:Y:S01]  /*d2d0*/  FFMA.FTZ R125, R74, R0, -R61 ;  /* 0x000000004a7d7223 */ /* 0x000fe2000001083d */
[----:B------:R-:W-:-:S04]  /*d2e0*/  F2FP.F16.F32.PACK_AB R140, R25, R140 ;  /* 0x0000008c198c723e */ /* 0x000fc800000000ff */
[----:B------:R-:W4:Y:S01]  /*d2f0*/  MUFU.EX2 R131, R131 ;  /* 0x0000008300837308 */ /* 0x000f220000000800 */
[----:B------:R-:W-:Y:S01]  /*d300*/  FADD.FTZ R25, R41, R24 ;  /* 0x0000001829197221 */ /* 0x000fe20000010000 */
[----:B0-----:R-:W-:Y:S01]  /*d310*/  FADD.FTZ R20, R4, R21 ;  /* 0x0000001504147221 */ /* 0x001fe20000010000 */
[----:B------:R-:W-:-:S05]  /*d320*/  FFMA.FTZ R75, R75, R0, -R61 ;  /* 0x000000004b4b7223 */ /* 0x000fca000001083d */
[----:B------:R-:W0:Y:S01]  /*d330*/  MUFU.EX2 R15, R15 ;  /* 0x0000000f000f7308 */ /* 0x000e220000000800 */
[----:B------:R-:W-:Y:S01]  /*d340*/  FADD.FTZ R25, R40, R25 ;  /* 0x0000001928197221 */ /* 0x000fe20000010000 */
[----:B-1----:R-:W-:Y:S01]  /*d350*/  FADD.FTZ R20, R129, R20 ;  /* 0x0000001481147221 */ /* 0x002fe20000010000 */
[----:B------:R-:W-:Y:S01]  /*d360*/  FFMA.FTZ R78, R78, R0, -R61 ;  /* 0x000000004e4e7223 */ /* 0x000fe2000001083d */
[----:B------:R-:W-:-:S04]  /*d370*/  F2FP.F16.F32.PACK_AB R148, R12, R148 ;  /* 0x000000940c94723e */ /* 0x000fc800000000ff */
[----:B------:R-:W1:Y:S01]  /*d380*/  MUFU.EX2 R125, R125 ;  /* 0x0000007d007d7308 */ /* 0x000e620000000800 */
[----:B------:R-:W-:Y:S01]  /*d390*/  FADD.FTZ R24, R44, R25 ;  /* 0x000000192c187221 */ /* 0x000fe20000010000 */
[----:B---3--:R-:W-:Y:S01]  /*d3a0*/  FADD.FTZ R20, R5, R20 ;  /* 0x0000001405147221 */ /* 0x008fe20000010000 */
[----:B------:R-:W-:-:S05]  /*d3b0*/  FFMA.FTZ R79, R79, R0, -R61 ;  /* 0x000000004f4f7223 */ /* 0x000fca000001083d */
[----:B------:R-:W3:Y:S01]  /*d3c0*/  MUFU.EX2 R12, R75 ;  /* 0x0000004b000c7308 */ /* 0x000ee20000000800 */
[----:B------:R-:W-:Y:S01]  /*d3d0*/  FADD.FTZ R21, R45, R24 ;  /* 0x000000182d157221 */ /* 0x000fe20000010000 */
[----:B----4-:R-:W-:Y:S01]  /*d3e0*/  FADD.FTZ R20, R131, R20 ;  /* 0x0000001483147221 */ /* 0x010fe20000010000 */
[----:B------:R-:W-:-:S05]  /*d3f0*/  FFMA.FTZ R82, R82, R0, -R61 ;  /* 0x0000000052527223 */ /* 0x000fca000001083d */
[----:B------:R-:W4:Y:S01]  /*d400*/  MUFU.EX2 R78, R78 ;  /* 0x0000004e004e7308 */ /* 0x000f220000000800 */
[----:B------:R-:W-:Y:S01]  /*d410*/  FADD.FTZ R24, R48, R21 ;  /* 0x0000001530187221 */ /* 0x000fe20000010000 */
[----:B0-----:R-:W-:Y:S01]  /*d420*/  FADD.FTZ R20, R15, R20 ;  /* 0x000000140f147221 */ /* 0x001fe20000010000 */
[----:B------:R-:W-:Y:S01]  /*d430*/  FFMA.FTZ R83, R83, R0, -R61 ;  /* 0x0000000053537223 */ /* 0x000fe2000001083d */
[----:B------:R-:W-:-:S04]  /*d440*/  F2FP.F16.F32.PACK_AB R133, R11, R133 ;  /* 0x000000850b85723e */ /* 0x000fc800000000ff */
[----:B------:R-:W0:Y:S01]  /*d450*/  MUFU.EX2 R79, R79 ;  /* 0x0000004f004f7308 */ /* 0x000e220000000800 */
[----:B------:R-:W-:Y:S01]  /*d460*/  FADD.FTZ R11, R49, R24 ;  /* 0x00000018310b7221 */ /* 0x000fe20000010000 */
[----:B-1----:R-:W-:Y:S01]  /*d470*/  FADD.FTZ R21, R125, R20 ;  /* 0x000000147d157221 */ /* 0x002fe20000010000 */
[----:B------:R-:W-:-:S05]  /*d480*/  FFMA.FTZ R86, R86, R0, -R61 ;  /* 0x0000000056567223 */ /* 0x000fca000001083d */
[----:B------:R-:W1:Y:S01]  /*d490*/  MUFU.EX2 R82, R82 ;  /* 0x0000005200527308 */ /* 0x000e620000000800 */
[----:B------:R-:W-:Y:S01]  /*d4a0*/  FADD.FTZ R11, R52, R11 ;  /* 0x0000000b340b7221 */ /* 0x000fe20000010000 */
[----:B---3--:R-:W-:Y:S01]  /*d4b0*/  FADD.FTZ R21, R12, R21 ;  /* 0x000000150c157221 */ /* 0x008fe20000010000 */
[----:B------:R-:W-:Y:S01]  /*d4c0*/  FFMA.FTZ R61, R87, R0, -R61 ;  /* 0x00000000573d7223 */ /* 0x000fe2000001083d */
[----:B------:R-:W-:-:S04]  /*d4d0*/  F2FP.F16.F32.PACK_AB R135, R4, R135 ;  /* 0x000000870487723e */ /* 0x000fc800000000ff */
[----:B------:R-:W3:Y:S01]  /*d4e0*/  MUFU.EX2 R83, R83 ;  /* 0x0000005300537308 */ /* 0x000ee20000000800 */
[----:B------:R-:W-:Y:S01]  /*d4f0*/  FADD.FTZ R4, R32, R11 ;  /* 0x0000000b20047221 */ /* 0x000fe20000010000 */
[----:B----4-:R-:W-:Y:S01]  /*d500*/  FADD.FTZ R20, R78, R21 ;  /* 0x000000154e147221 */ /* 0x010fe20000010000 */
[----:B------:R-:W-:-:S05]  /*d510*/  F2FP.F16.F32.PACK_AB R129, R5, R129 ;  /* 0x000000810581723e */ /* 0x000fca00000000ff */
[----:B------:R-:W4:Y:S01]  /*d520*/  MUFU.EX2 R86, R86 ;  /* 0x0000005600567308 */ /* 0x000f220000000800 */
[----:B------:R-:W-:Y:S01]  /*d530*/  FADD.FTZ R4, R33, R4 ;  /* 0x0000000421047221 */ /* 0x000fe20000010000 */
[----:B0-----:R-:W-:Y:S01]  /*d540*/  FADD.FTZ R5, R79, R20 ;  /* 0x000000144f057221 */ /* 0x001fe20000010000 */
[----:B--2---:R-:W-:-:S05]  /*d550*/  ISETP.GT.AND P3, PT, R14, R46, PT ;  /* 0x0000002e0e00720c */ /* 0x004fca0003f64270 */
[----:B------:R-:W0:Y:S01]  /*d560*/  MUFU.EX2 R61, R61 ;  /* 0x0000003d003d7308 */ /* 0x000e220000000800 */
[----:B------:R-:W-:Y:S01]  /*d570*/  FADD.FTZ R11, R53, R4 ;  /* 0x00000004350b7221 */ /* 0x000fe20000010000 */
[----:B-1----:R-:W-:Y:S01]  /*d580*/  FADD.FTZ R4, R82, R5 ;  /* 0x0000000552047221 */ /* 0x002fe20000010000 */
[----:B------:R-:W-:Y:S02]  /*d590*/  F2FP.F16.F32.PACK_AB R125, R12, R125 ;  /* 0x0000007d0c7d723e */ /* 0x000fe400000000ff */
[----:B------:R-:W-:Y:S01]  /*d5a0*/  FADD.FTZ R12, R56, R11 ;  /* 0x0000000b380c7221 */ /* 0x000fe20000010000 */
[----:B---3--:R-:W-:-:S03]  /*d5b0*/  FADD.FTZ R5, R83, R4 ;  /* 0x0000000453057221 */ /* 0x008fc60000010000 */
[----:B------:R-:W-:Y:S01]  /*d5c0*/  FADD.FTZ R12, R57, R12 ;  /* 0x0000000c390c7221 */ /* 0x000fe20000010000 */
[----:B----4-:R-:W-:Y:S01]  /*d5d0*/  FADD.FTZ R4, R86, R5 ;  /* 0x0000000556047221 */ /* 0x010fe20000010000 */
[----:B------:R-:W-:Y:S01]  /*d5e0*/  F2FP.F16.F32.PACK_AB R131, R15, R131 ;  /* 0x000000830f83723e */ /* 0x000fe200000000ff */
        /* <DEDUP_REMOVED lines=32> */
[----:B------:R-:W-:Y:S01]  /*d7f0*/  F2FP.F16.F32.PACK_AB R149, R60, R149 ;  /* 0x000000953c95723e */ /* 0x000fe200000000ff */
[----:B------:R-:W-:Y:S01]  /*d800*/  FADD.FTZ R5, R13, R12 ;  /* 0x0000000c0d057221 */ /* 0x000fe20000010000 */
[----:B------:R-:W-:Y:S01]  /*d810*/  F2FP.F16.F32.PACK_AB R151, R30, R151 ;  /* 0x000000971e97723e */ /* 0x000fe200000000ff */
[----:B0-----:R-:W-:Y:S01]  /*d820*/  FADD.FTZ R4, R61, R4 ;  /* 0x000000043d047221 */ /* 0x001fe20000010000 */
[----:B------:R-:W-:Y:S01]  /*d830*/  F2FP.F16.F32.PACK_AB R145, R31, R145 ;  /* 0x000000911f91723e */ /* 0x000fe200000000ff */
[----:B------:R-:W-:Y:S01]  /*d840*/  VIADD R14, R14, 0xffffffff ;  /* 0xffffffff0e0e7836 */ /* 0x000fe20000000000 */
[----:B------:R-:W-:Y:S01]  /*d850*/  F2FP.F16.F32.PACK_AB R147, R34, R147 ;  /* 0x000000932293723e */ /* 0x000fe200000000ff */
[----:B------:R-:W-:Y:S01]  /*d860*/  IMAD.MOV.U32 R8, RZ, RZ, R23 ;  /* 0x000000ffff087224 */ /* 0x000fe200078e0017 */
[----:B------:R-:W-:Y:S01]  /*d870*/  F2FP.F16.F32.PACK_AB R141, R35, R141 ;  /* 0x0000008d238d723e */ /* 0x000fe200000000ff */
[----:B------:R-:W-:Y:S01]  /*d880*/  IMAD.MOV.U32 R10, RZ, RZ, R9 ;  /* 0x000000ffff0a7224 */ /* 0x000fe200078e0009 */
[----:B------:R-:W-:Y:S01]  /*d890*/  F2FP.F16.F32.PACK_AB R142, R28, R142 ;  /* 0x0000008e1c8e723e */ /* 0x000fe200000000ff */
[----:B------:R-:W-:Y:S01]  /*d8a0*/  IMAD.MOV.U32 R11, RZ, RZ, R3 ;  /* 0x000000ffff0b7224 */ /* 0x000fe200078e0003 */
        /* <DEDUP_REMOVED lines=16> */
[----:B------:R-:W-:Y:S01]  /*d9b0*/  MOV R15, R18 ;  /* 0x00000012000f7202 */ /* 0x000fe20000000f00 */
[----:B------:R-:W-:Y:S06]  /*d9c0*/  @P3 BRA `(.L_x_2383) ;  /* 0xffffffd400dc3947 */ /* 0x000fec000383ffff */
.L_x_2373:
[----:B------:R-:W2:Y:S02]  /*d9d0*/  LDL R8, [R1+0x38] ;  /* 0x0000380001087983 */ /* 0x000ea40000100800 */
[----:B--2---:R-:W-:-:S13]  /*d9e0*/  ISETP.GE.AND P2, PT, R14, R8, PT ;  /* 0x000000080e00720c */ /* 0x004fda0003f46270 */
[----:B------:R-:W-:Y:S05]  /*d9f0*/  @!P2 BRA `(.L_x_2384) ;  /* 0x0000001c00d0a947 */ /* 0x000fea0003800000 */
[----:B------:R-:W-:Y:S02]  /*da00*/  IMAD.MOV.U32 R12, RZ, RZ, R9 ;  /* 0x000000ffff0c7224 */ /* 0x000fe400078e0009 */
[----:B------:R-:W-:Y:S02]  /*da10*/  IMAD.MOV.U32 R13, RZ, RZ, R3 ;  /* 0x000000ffff0d7224 */ /* 0x000fe400078e0003 */
[----:B------:R-:W-:Y:S02]  /*da20*/  IMAD.MOV.U32 R8, RZ, RZ, R23 ;  /* 0x000000ffff087224 */ /* 0x000fe400078e0017 */
[----:B------:R-:W-:-:S07]  /*da30*/  IMAD.MOV.U32 R15, RZ, RZ, R18 ;  /* 0x000000ffff0f7224 */ /* 0x000fce00078e0012 */
.L_x_2394:
        /* <DEDUP_REMOVED lines=10> */
.L_x_2386:
[----:B------:R-:W-:Y:S01]  /*dae0*/  IMAD R0, R18, 0x8, R2 ;  /* 0x0000000812007824 */ /* 0x000fe200078e0202 */
[----:B------:R-:W-:-:S04]  /*daf0*/  SHF.L.U32 R3, R23, 0x1f, RZ ;  /* 0x0000001f17037819 */ /* 0x000fc800000006ff */
[----:B------:R0:W1:Y:S01]  /*db00*/  SYNCS.PHASECHK.TRANS64.TRYWAIT P3, [R0+URZ+0x16830], R3 ;  /* 0x01683003000075a7 */ /* 0x000062000806017f */
[----:B------:R-:W-:Y:S05]  /*db10*/  @!P0 BRA `(.L_x_2387) ;  /* 0x0000000000048947 */ /* 0x000fea0003800000 */
[----:B------:R-:W-:Y:S01]  /*db20*/  BPT.TRAP 0x1 ;  /* 0x000000040000795c */ /* 0x000fe20000300000 */
.L_x_2387:
[----:B------:R-:W-:Y:S04]  /*db30*/  BSSY B0, `(.L_x_2385) ;  /* 0x0000004000007945 */ /* 0x000fe80003800000 */
[----:B-1----:R-:W-:Y:S05]  /*db40*/  @P3 BRA `(.L_x_2388) ;  /* 0x0000000000083947 */ /* 0x002fea0003800000 */
[----:B------:R-:W1:Y:S02]  /*db50*/  SYNCS.PHASECHK.TRANS64.TRYWAIT P3, [R0+URZ+0x16830], R3 ;  /* 0x01683003000075a7 */ /* 0x000e64000806017f */
[----:B-1----:R-:W-:Y:S05]  /*db60*/  @!P3 BRA `(.L_x_2389) ;  /* 0x000000cc0058b947 */ /* 0x002fea0003800000 */
.L_x_2388:
[----:B------:R-:W-:Y:S05]  /*db70*/  BSYNC B0 ;  /* 0x0000000000007941 */ /* 0x000fea0003800000 */
.L_x_2385:
        /* <DEDUP_REMOVED lines=17> */
[----:B--2---:R-:W-:-:S05]  /*dc90*/  LEA R24, R18, R9, 0xa ;  /* 0x0000000912187211 */ /* 0x004fca00078e50ff */
[----:B------:R-:W-:-:S05]  /*dca0*/  VIADD R10, R24, 0x4 ;  /* 0x00000004180a7836 */ /* 0x000fca0000000000 */
        /* <DEDUP_REMOVED lines=30> */
.L_x_2391:
[----:B------:R-:W-:Y:S01]  /*de90*/  SHF.L.U32 R0, R8, 0x1f, RZ ;  /* 0x0000001f08007819 */ /* 0x000fe200000006ff */
[----:B-----5:R-:W-:-:S04]  /*dea0*/  IMAD R3, R15, 0x8, R2 ;  /* 0x000000080f037824 */ /* 0x020fc800078e0202 */
[----:B------:R0:W1:Y:S01]  /*deb0*/  SYNCS.PHASECHK.TRANS64.TRYWAIT P2, [R3+URZ+0x16850], R0 ;  /* 0x01685000030075a7 */ /* 0x000062000804017f */
[----:B------:R-:W-:Y:S05]  /*dec0*/  @!P0 BRA `(.L_x_2392) ;  /* 0x0000000000048947 */ /* 0x000fea0003800000 */
[----:B------:R-:W-:Y:S01]  /*ded0*/  BPT.TRAP 0x1 ;  /* 0x000000040000795c */ /* 0x000fe20000300000 */
.L_x_2392:
[----:B-1----:R-:W-:Y:S05]  /*dee0*/  @P2 BRA `(.L_x_2390) ;  /* 0x0000000000082947 */ /* 0x002fea0003800000 */
[----:B------:R-:W1:Y:S02]  /*def0*/  SYNCS.PHASECHK.TRANS64.TRYWAIT P2, [R3+URZ+0x16850], R0 ;  /* 0x01685000030075a7 */ /* 0x000e64000804017f */
[----:B-1----:R-:W-:Y:S05]  /*df00*/  @!P2 BRA `(.L_x_2393) ;  /* 0x000000c80084a947 */ /* 0x002fea0003800000 */
.L_x_2390:
[----:B01---5:R-:W-:Y:S01]  /*df10*/  IADD3 R0, R2, 0x400, RZ ;  /* 0x0000040002007810 */ /* 0x023fe20007ffe0ff */
[----:B------:R-:W-:Y:S01]  /*df20*/  IMAD.MOV.U32 R9, RZ, RZ, 0x40000040 ;  /* 0x40000040ff097424 */ /* 0x000fe200078e00ff */
[----:B------:R-:W-:Y:S05]  /*df30*/  WARPSYNC.ALL ;  /* 0x0000000000007948 */ /* 0x000fea0003800000 */
[----:B------:R-:W-:Y:S01]  /*df40*/  SHF.R.U32.HI R0, RZ, 0x4, R0 ;  /* 0x00000004ff007819 */ /* 0x000fe20000011600 */
[----:B------:R-:W-:Y:S01]  /*df50*/  WARPGROUP.ARRIVE ;  /* 0x00000000000079c5 */ /* 0x000fe20000000000 */
[----:B------:R-:W-:Y:S01]  /*df60*/  R2UR UR7, R9 ;  /* 0x00000000090772ca */ /* 0x000fe200000e0000 */
[----:B------:R-:W-:Y:S01]  /*df70*/  IMAD.MOV.U32 R11, RZ, RZ, 0x40000040 ;  /* 0x40000040ff0b7424 */ /* 0x000fe200078e00ff */
[----:B------:R-:W-:Y:S01]  /*df80*/  LOP3.LUT R0, R0, 0x3fff, RZ, 0xc0, !PT ;  /* 0x00003fff00007812 */ /* 0x000fe200078ec0ff */
[----:B------:R-:W-:-:S04]  /*df90*/  IMAD.MOV.U32 R21, RZ, RZ, 0x40000040 ;  /* 0x40000040ff157424 */ /* 0x000fc800078e00ff */
[----:B------:R-:W-:Y:S01]  /*dfa0*/  IMAD R8, R15, 0x400, R0 ;  /* 0x000004000f087824 */ /* 0x000fe200078e0200 */
[----:B------:R-:W-:-:S03]  /*dfb0*/  FMNMX.FTZ R0, R24, R13, !PT ;  /* 0x0000000d18007209 */ /* 0x000fc60007810000 */
[C---:B------:R-:W-:Y:S01]  /*dfc0*/  VIADD R10, R8.reuse, 0x80 ;  /* 0x00000080080a7836 */ /* 0x040fe20000000000 */
[C---:B------:R-:W-:Y:S01]  /*dfd0*/  R2UR UR6, R8.reuse ;  /* 0x00000000080672ca */ /* 0x040fe200000e0000 */
[----:B------:R-:W-:Y:S01]  /*dfe0*/  VIADD R20, R8, 0x280 ;  /* 0x0000028008147836 */ /* 0x000fe20000000000 */
[----:B------:R-:W-:-:S04]  /*dff0*/  FMNMX.FTZ R0, R25, R0, !PT ;  /* 0x0000000019007209 */ /* 0x000fc80007810000 */
[----:B------:R-:W-:-:S04]  /*e000*/  FMNMX.FTZ R0, R28, R0, !PT ;  /* 0x000000001c007209 */ /* 0x000fc80007810000 */
[----:B------:R-:W-:-:S03]  /*e010*/  FMNMX.FTZ R0, R29, R0, !PT ;  /* 0x000000001d007209 */ /* 0x000fc60007810000 */
[----:B------:R-:W-:Y:S01]  /*e020*/  HGMMA.64x64x16.F32 R88, R148, gdesc[UR4].tnspB, R88, gsb0 ;  /* 0x40e0000494587df0 */ /* 0x000fe20008000858 */
[----:B------:R-:W-:Y:S02]  /*e030*/  FMNMX.FTZ R0, R32, R0, !PT ;  /* 0x0000000020007209 */ /* 0x000fe40007810000 */
[----:B------:R-:W-:Y:S01]  /*e040*/  R2UR UR6, R10 ;  /* 0x000000000a0672ca */ /* 0x000fe200000e0000 */
[----:B------:R-:W-:Y:S01]  /*e050*/  VIADD R10, R8, 0x100 ;  /* 0x00000100080a7836 */ /* 0x000fe20000000000 */
        /* <DEDUP_REMOVED lines=38> */
[----:B------:R-:W0:Y:S01]  /*e2c0*/  SHFL.BFLY PT, R0, R3, 0x1, 0x1f ;  /* 0x0c201f0003007f89 */ /* 0x000e2200000e0000 */
[----:B------:R-:W-:Y:S02]  /*e2d0*/  WARPGROUP.DEPBAR.LE gsb0, 0x0 ;  /* 0x00008000000079c5 */ /* 0x000fe40000010000 */
[----:B------:R-:W-:-:S06]  /*e2e0*/  WARPGROUP.ARRIVE ;  /* 0x00000000000079c5 */ /* 0x000fcc0000000000 */
[----:B------:R-:W-:Y:S01]  /*e2f0*/  HGMMA.64x64x16.F32 R88, R140, gdesc[UR4].tnspB, R88, gsb0 ;  /* 0x40e000048c587df0 */ /* 0x000fe20008000858 */
[----:B------:R-:W-:Y:S02]  /*e300*/  R2UR UR6, R10 ;  /* 0x000000000a0672ca */ /* 0x000fe400000e0000 */
[----:B------:R-:W-:Y:S01]  /*e310*/  R2UR UR7, R11 ;  /* 0x000000000b0772ca */ /* 0x000fe200000e0000 */
[----:B------:R-:W-:Y:S01]  /*e320*/  IMAD.MOV.U32 R11, RZ, RZ, 0x40000040 ;  /* 0x40000040ff0b7424 */ /* 0x000fe200078e00ff */
[----:B0-----:R-:W-:Y:S01]  /*e330*/  FMNMX.FTZ R3, R3, R0, !PT ;  /* 0x0000000003037209 */ /* 0x001fe20007810000 */
[----:B------:R-:W-:Y:S01]  /*e340*/  IMAD.U32 R0, RZ, RZ, UR4 ;  /* 0x00000004ff007e24 */ /* 0x000fe2000f8e00ff */
[----:B------:R-:W-:-:S03]  /*e350*/  IADD3 R10, R8, 0x200, RZ ;  /* 0x00000200080a7810 */ /* 0x000fc60007ffe0ff */
[----:B------:R-:W-:-:S04]  /*e360*/  FADD.FTZ R9, -R3, R13 ;  /* 0x0000000d03097221 */ /* 0x000fc80000010100 */
[----:B------:R-:W-:Y:S01]  /*e370*/  FMUL.FTZ R9, R9, R0 ;  /* 0x0000000009097220 */ /* 0x000fe20000410000 */
[----:B------:R-:W-:Y:S02]  /*e380*/  WARPGROUP.DEPBAR.LE gsb0, 0x0 ;  /* 0x00008000000079c5 */ /* 0x000fe40000010000 */
[----:B------:R-:W-:-:S06]  /*e390*/  WARPGROUP.ARRIVE ;  /* 0x00000000000079c5 */ /* 0x000fcc0000000000 */
[----:B------:R-:W-:Y:S01]  /*e3a0*/  HGMMA.64x64x16.F32 R88, R136, gdesc[UR4].tnspB, R88, gsb0 ;  /* 0x40e0000488587df0 */ /* 0x000fe20008000858 */
[----:B------:R-:W-:Y:S02]  /*e3b0*/  R2UR UR6, R10 ;  /* 0x000000000a0672ca */ /* 0x000fe400000e0000 */
[----:B------:R0:W-:Y:S01]  /*e3c0*/  MUFU.EX2 R10, R9 ;  /* 0x00000009000a7308 */ /* 0x0001e20000000800 */
[----:B------:R-:W-:Y:S01]  /*e3d0*/  R2UR UR7, R11 ;  /* 0x000000000b0772ca */ /* 0x000fe200000e0000 */
[----:B------:R-:W-:-:S04]  /*e3e0*/  FMUL.FTZ R11, R3, R0 ;  /* 0x00000000030b7220 */ /* 0x000fc80000410000 */
[-CC-:B------:R-:W-:Y:S01]  /*e3f0*/  FFMA.FTZ R141, R40, R0.reuse, -R11.reuse ;  /* 0x00000000288d7223 */ /* 0x180fe2000001080b */
[-CC-:B------:R-:W-:Y:S01]  /*e400*/  FFMA.FTZ R13, R53, R0.reuse, -R11.reuse ;  /* 0x00000000350d7223 */ /* 0x180fe2000001080b */
[--C-:B------:R-:W-:Y:S01]  /*e410*/  FFMA.FTZ R145, R32, R0, -R11.reuse ;  /* 0x0000000020917223 */ /* 0x100fe2000001080b */
[----:B0-----:R-:W-:Y:S01]  /*e420*/  FMNMX.FTZ R9, R26, R12, !PT ;  /* 0x0000000c1a097209 */ /* 0x001fe20007810000 */
[-CC-:B------:R-:W-:Y:S01]  /*e430*/  FFMA.FTZ R32, R57, R0.reuse, -R11.reuse ;  /* 0x0000000039207223 */ /* 0x180fe2000001080b */
[-CC-:B------:R-:W-:Y:S01]  /*e440*/  FFMA.FTZ R147, R24, R0.reuse, -R11.reuse ;  /* 0x0000000018937223 */ /* 0x180fe2000001080b */
[----:B------:R-:W0:Y:S01]  /*e450*/  S2R R57, SR_TID.X ;  /* 0x0000000000397919 */ /* 0x000e220000002100 */
[----:B------:R-:W-:Y:S01]  /*e460*/  FMNMX.FTZ R9, R27, R9, !PT ;  /* 0x000000091b097209 */ /* 0x000fe20007810000 */
[-CC-:B------:R-:W-:Y:S01]  /*e470*/  FFMA.FTZ R148, R25, R0.reuse, -R11.reuse ;  /* 0x0000000019947223 */ /* 0x180fe2000001080b */
[-CC-:B------:R-:W-:Y:S01]  /*e480*/  FFMA.FTZ R150, R28, R0.reuse, -R11.reuse ;  /* 0x000000001c967223 */ /* 0x180fe2000001080b */
[-CC-:B------:R-:W-:Y:S01]  /*e490*/  FFMA.FTZ R24, R29, R0.reuse, -R11.reuse ;  /* 0x000000001d187223 */ /* 0x180fe2000001080b */
[----:B------:R-:W-:Y:S01]  /*e4a0*/  FMNMX.FTZ R9, R30, R9, !PT ;  /* 0x000000091e097209 */ /* 0x000fe20007810000 */
[----:B------:R-:W1:Y:S01]  /*e4b0*/  MUFU.EX2 R147, R147 ;  /* 0x0000009300937308 */ /* 0x000e620000000800 */
[-CC-:B------:R-:W-:Y:S01]  /*e4c0*/  FFMA.FTZ R144, R33, R0.reuse, -R11.reuse ;  /* 0x0000000021907223 */ /* 0x180fe2000001080b */
[-CC-:B------:R-:W-:Y:S01]  /*e4d0*/  FFMA.FTZ R143, R36, R0.reuse, -R11.reuse ;  /* 0x00000000248f7223 */ /* 0x180fe2000001080b */
[----:B------:R-:W-:Y:S01]  /*e4e0*/  FMNMX.FTZ R9, R31, R9, !PT ;  /* 0x000000091f097209 */ /* 0x000fe20007810000 */
[-CC-:B------:R-:W-:Y:S01]  /*e4f0*/  FFMA.FTZ R146, R37, R0.reuse, -R11.reuse ;  /* 0x0000000025927223 */ /* 0x180fe2000001080b */
[-CC-:B------:R-:W-:Y:S01]  /*e500*/  FFMA.FTZ R140, R41, R0.reuse, -R11.reuse ;  /* 0x00000000298c7223 */ /* 0x180fe2000001080b */
[-CC-:B------:R-:W-:Y:S01]  /*e510*/  FFMA.FTZ R142, R45, R0.reuse, -R11.reuse ;  /* 0x000000002d8e7223 */ /* 0x180fe2000001080b */
[----:B------:R-:W-:Y:S01]  /*e520*/  FMNMX.FTZ R9, R34, R9, !PT ;  /* 0x0000000922097209 */ /* 0x000fe20007810000 */
[----:B------:R-:W2:Y:S01]  /*e530*/  MUFU.EX2 R148, R148 ;  /* 0x0000009400947308 */ /* 0x000ea20000000800 */
[-CC-:B------:R-:W-:Y:S01]  /*e540*/  FFMA.FTZ R28, R61, R0.reuse, -R11.reuse ;  /* 0x000000003d1c7223 */ /* 0x180fe2000001080b */
[-CC-:B------:R-:W-:Y:S01]  /*e550*/  FFMA.FTZ R25, R64, R0.reuse, -R11.reuse ;  /* 0x0000000040197223 */ /* 0x180fe2000001080b */
[----:B------:R-:W-:Y:S01]  /*e560*/  FMNMX.FTZ R9, R35, R9, !PT ;  /* 0x0000000923097209 */ /* 0x000fe20007810000 */
[-CC-:B------:R-:W-:Y:S01]  /*e570*/  FFMA.FTZ R29, R65, R0.reuse, -R11.reuse ;  /* 0x00000000411d7223 */ /* 0x180fe2000001080b */
[-CC-:B------:R-:W-:Y:S01]  /*e580*/  FFMA.FTZ R33, R68, R0.reuse, -R11.reuse ;  /* 0x0000000044217223 */ /* 0x180fe2000001080b */
[----:B------:R-:W-:Y:S01]  /*e590*/  FFMA.FTZ R36, R69, R0, -R11 ;  /* 0x0000000045247223 */ /* 0x000fe2000001080b */
[----:B------:R-:W-:Y:S01]  /*e5a0*/  FMNMX.FTZ R9, R38, R9, !PT ;  /* 0x0000000926097209 */ /* 0x000fe20007810000 */
[----:B------:R-:W3:Y:S01]  /*e5b0*/  MUFU.EX2 R150, R150 ;  /* 0x0000009600967308 */ /* 0x000ee20000000800 */
[----:B------:R-:W-:-:S02]  /*e5c0*/  WARPGROUP.DEPBAR.LE gsb0, 0x0 ;  /* 0x00008000000079c5 */ /* 0x000fc40000010000 */
[----:B------:R-:W-:Y:S01]  /*e5d0*/  FMNMX.FTZ R9, R39, R9, !PT ;  /* 0x0000000927097209 */ /* 0x000fe20007810000 */
[----:B------:R-:W-:Y:S01]  /*e5e0*/  WARPGROUP.ARRIVE ;  /* 0x00000000000079c5 */ /* 0x000fe20000000000 */
[-C--:B------:R-:W-:Y:S01]  /*e5f0*/  FFMA.FTZ R138, R52, R0.reuse, -R11 ;  /* 0x00000000348a7223 */ /* 0x080fe2000001080b */
[----:B0-----:R-:W-:Y:S02]  /*e600*/  ISETP.GE.U32.AND P2, PT, R57, 0x180, PT ;  /* 0x000001803900780c */ /* 0x001fe40003f46070 */
[----:B------:R-:W0:Y:S01]  /*e610*/  MUFU.EX2 R24, R24 ;  /* 0x0000001800187308 */ /* 0x000e220000000800 */
[----:B------:R-:W-:Y:S01]  /*e620*/  FMNMX.FTZ R9, R42, R9, !PT ;  /* 0x000000092a097209 */ /* 0x000fe20007810000 */
[----:B-1----:R-:W-:Y:S01]  /*e630*/  FFMA.FTZ R5, R10, R5, R147 ;  /* 0x000000050a057223 */ /* 0x002fe20000010093 */
[----:B------:R-:W-:Y:S01]  /*e640*/  HGMMA.64x64x16.F32 R88, R132, gdesc[UR4].tnspB, R88, gsb0 ;  /* 0x40e0000484587df0 */ /* 0x000fe20008000858 */
[----:B------:R-:W-:Y:S01]  /*e650*/  R2UR UR6, R20 ;  /* 0x00000000140672ca */ /* 0x000fe200000e0000 */
[----:B------:R-:W-:Y:S01]  /*e660*/  FFMA.FTZ R139, R44, R0, -R11 ;  /* 0x000000002c8b7223 */ /* 0x000fe2000001080b */
[----:B------:R-:W-:-:S02]  /*e670*/  FMNMX.FTZ R9, R43, R9, !PT ;  /* 0x000000092b097209 */ /* 0x000fc40007810000 */
[----:B------:R-:W-:Y:S01]  /*e680*/  MUFU.EX2 R145, R145 ;  /* 0x0000009100917308 */ /* 0x000fe20000000800 */
[----:B------:R-:W-:Y:S01]  /*e690*/  R2UR UR7, R21 ;  /* 0x00000000150772ca */ /* 0x000fe200000e0000 */
[----:B------:R-:W-:Y:S01]  /*e6a0*/  IMAD.MOV.U32 R21, RZ, RZ, 0x40000040 ;  /* 0x40000040ff157424 */ /* 0x000fe200078e00ff */
[----:B------:R-:W-:Y:S01]  /*e6b0*/  FMNMX.FTZ R9, R46, R9, !PT ;  /* 0x000000092e097209 */ /* 0x000fe20007810000 */
[----:B--2---:R-:W-:Y:S01]  /*e6c0*/  FADD.FTZ R5, R148, R5 ;  /* 0x0000000594057221 */ /* 0x004fe20000010000 */
[-CC-:B------:R-:W-:Y:S01]  /*e6d0*/  FFMA.FTZ R137, R48, R0.reuse, -R11.reuse ;  /* 0x0000000030897223 */ /* 0x180fe2000001080b */
[-CC-:B------:R-:W-:Y:S01]  /*e6e0*/  FFMA.FTZ R136, R49, R0.reuse, -R11.reuse ;  /* 0x0000000031887223 */ /* 0x180fe2000001080b */
[----:B------:R-:W-:Y:S01]  /*e6f0*/  FMNMX.FTZ R9, R47, R9, !PT ;  /* 0x000000092f097209 */ /* 0x000fe20007810000 */
[----:B------:R-:W-:Y:S01]  /*e700*/  MUFU.EX2 R144, R144 ;  /* 0x0000009000907308 */ /* 0x000fe20000000800 */
[-CC-:B------:R-:W-:Y:S01]  /*e710*/  FFMA.FTZ R37, R72, R0.reuse, -R11.reuse ;  /* 0x0000000048257223 */ /* 0x180fe2000001080b */
[-CC-:B------:R-:W-:Y:S01]  /*e720*/  FFMA.FTZ R41, R76, R0.reuse, -R11.reuse ;  /* 0x000000004c297223 */ /* 0x180fe2000001080b */
[----:B------:R-:W-:Y:S01]  /*e730*/  FMNMX.FTZ R9, R50, R9, !PT ;  /* 0x0000000932097209 */ /* 0x000fe20007810000 */
[----:B------:R-:W-:-:S04]  /*e740*/  FFMA.FTZ R45, R80, R0, -R11 ;  /* 0x00000000502d7223 */ /* 0x000fc8000001080b */
[----:B------:R-:W-:Y:S01]  /*e750*/  MUFU.EX2 R143, R143 ;  /* 0x0000008f008f7308 */ /* 0x000fe20000000800 */
[----:B------:R-:W-:-:S07]  /*e760*/  FMNMX.FTZ R9, R51, R9, !PT ;  /* 0x0000000933097209 */ /* 0x000fce0007810000 */
        /* <DEDUP_REMOVED lines=13> */
[----:B------:R-:W-:Y:S01]  /*e840*/  FMNMX.FTZ R9, R66, R9, !PT ;  /* 0x0000000942097209 */ /* 0x000fe20007810000 */
[----:B------:R-:W-:Y:S02]  /*e850*/  WARPGROUP.DEPBAR.LE gsb0, 0x0 ;  /* 0x00008000000079c5 */ /* 0x000fe40000010000 */
[----:B------:R-:W-:Y:S01]  /*e860*/  WARPGROUP.ARRIVE ;  /* 0x00000000000079c5 */ /* 0x000fe20000000000 */
[----:B------:R-:W-:Y:S01]  /*e870*/  FMNMX.FTZ R9, R67, R9, !PT ;  /* 0x0000000943097209 */ /* 0x000fe20007810000 */
[-C--:B------:R-:W-:Y:S01]  /*e880*/  FFMA.FTZ R132, R56, R0.reuse, -R11 ;  /* 0x0000000038847223 */ /* 0x080fe2000001080b */
[----:B------:R-:W-:Y:S01]  /*e890*/  SHF.R.U32.HI R135, RZ, 0x7, R57 ;  /* 0x00000007ff877819 */ /* 0x000fe20000011639 */
[----:B---3--:R-:W-:Y:S01]  /*e8a0*/  FADD.FTZ R5, R150, R5 ;  /* 0x0000000596057221 */ /* 0x008fe20000010000 */
[----:B------:R-:W-:Y:S01]  /*e8b0*/  FMNMX.FTZ R9, R70, R9, !PT ;  /* 0x0000000946097209 */ /* 0x000fe20007810000 */
[----:B------:R-:W-:Y:S01]  /*e8c0*/  HGMMA.64x64x16.F32 R88, R128, gdesc[UR4].tnspB, R88, gsb0 ;  /* 0x40e0000480587df0 */ /* 0x000fe20008000858 */
[----:B------:R-:W-:Y:S01]  /*e8d0*/  R2UR UR7, R21 ;  /* 0x00000000150772ca */ /* 0x000fe200000e0000 */
[----:B------:R-:W-:Y:S01]  /*e8e0*/  IMAD.MOV.U32 R21, RZ, RZ, 0x40000040 ;  /* 0x40000040ff157424 */ /* 0x000fe200078e00ff */
[----:B------:R-:W-:Y:S01]  /*e8f0*/  FMNMX.FTZ R9, R71, R9, !PT ;  /* 0x0000000947097209 */ /* 0x000fe20007810000 */
[----:B------:R-:W-:Y:S01]  /*e900*/  MUFU.EX2 R139, R139 ;  /* 0x0000008b008b7308 */ /* 0x000fe20000000800 */
[-CC-:B------:R-:W-:Y:S01]  /*e910*/  FFMA.FTZ R134, R60, R0.reuse, -R11.reuse ;  /* 0x000000003c867223 */ /* 0x180fe2000001080b */
[-CC-:B------:R-:W-:Y:S01]  /*e920*/  FFMA.FTZ R44, R77, R0.reuse, -R11.reuse ;  /* 0x000000004d2c7223 */ /* 0x180fe2000001080b */
        /* <DEDUP_REMOVED lines=13> */
[----:B------:R-:W-:Y:S04]  /*ea00*/  MUFU.EX2 R134, R134 ;  /* 0x0000008600867308 */ /* 0x000fe80000000800 */
[----:B------:R-:W1:Y:S01]  /*ea10*/  SHFL.BFLY PT, R40, R9, 0x2, 0x1f ;  /* 0x0c401f0009287f89 */ /* 0x000e6200000e0000 */
[----:B0-----:R-:W-:-:S03]  /*ea20*/  F2FP.F16.F32.PACK_AB R150, R24, R150 ;  /* 0x000000961896723e */ /* 0x001fc600000000ff */
[----:B------:R-:W-:Y:S08]  /*ea30*/  MUFU.EX2 R28, R28 ;  /* 0x0000001c001c7308 */ /* 0x000ff00000000800 */
[----:B------:R-:W-:Y:S08]  /*ea40*/  MUFU.EX2 R25, R25 ;  /* 0x0000001900197308 */ /* 0x000ff00000000800 */
[----:B------:R-:W-:Y:S01]  /*ea50*/  MUFU.EX2 R29, R29 ;  /* 0x0000001d001d7308 */ /* 0x000fe20000000800 */
[----:B-1----:R-:W-:Y:S01]  /*ea60*/  FMNMX.FTZ R9, R9, R40, !PT ;  /* 0x0000002809097209 */ /* 0x002fe20007810000 */
[-CC-:B------:R-:W-:Y:S01]  /*ea70*/  FFMA.FTZ R40, R73, R0.reuse, -R11.reuse ;  /* 0x0000000049287223 */ /* 0x180fe2000001080b */
[----:B------:R-:W-:-:S05]  /*ea80*/  FFMA.FTZ R11, R85, R0, -R11 ;  /* 0x00000000550b7223 */ /* 0x000fca000001080b */
[----:B------:R-:W-:Y:S01]  /*ea90*/  MUFU.EX2 R33, R33 ;  /* 0x0000002100217308 */ /* 0x000fe20000000800 */
[----:B------:R-:W0:Y:S07]  /*eaa0*/  SHFL.BFLY PT, R20, R9, 0x1, 0x1f ;  /* 0x0c201f0009147f89 */ /* 0x000e2e00000e0000 */
[----:B------:R-:W-:Y:S01]  /*eab0*/  MUFU.EX2 R36, R36 ;  /* 0x0000002400247308 */ /* 0x000fe20000000800 */
[----:B------:R-:W-:Y:S02]  /*eac0*/  WARPGROUP.DEPBAR.LE gsb0, 0x0 ;  /* 0x00008000000079c5 */ /* 0x000fe40000010000 */
[----:B------:R-:W-:-:S05]  /*ead0*/  WARPGROUP.ARRIVE ;  /* 0x00000000000079c5 */ /* 0x000fca0000000000 */
[----:B------:R-:W-:Y:S08]  /*eae0*/  MUFU.EX2 R37, R37 ;  /* 0x0000002500257308 */ /* 0x000ff00000000800 */
[----:B------:R-:W-:Y:S01]  /*eaf0*/  MUFU.EX2 R40, R40 ;  /* 0x0000002800287308 */ /* 0x000fe20000000800 */
[----:B0-----:R-:W-:Y:S01]  /*eb00*/  FMNMX.FTZ R9, R9, R20, !PT ;  /* 0x0000001409097209 */ /* 0x001fe20007810000 */
[----:B------:R-:W-:-:S04]  /*eb10*/  VIADD R20, R8, 0x300 ;  /* 0x0000030008147836 */ /* 0x000fc80000000000 */
[CC--:B------:R-:W-:Y:S01]  /*eb20*/  FMUL.FTZ R53, R9.reuse, R0.reuse ;  /* 0x0000000009357220 */ /* 0x0c0fe20000410000 */
[----:B------:R-:W-:Y:S01]  /*eb30*/  R2UR UR6, R20 ;  /* 0x00000000140672ca */ /* 0x000fe200000e0000 */
[----:B------:R-:W-:Y:S02]  /*eb40*/  VIADD R20, R8, 0x380 ;  /* 0x0000038008147836 */ /* 0x000fe40000000000 */
[----:B------:R-:W-:Y:S01]  /*eb50*/  FADD.FTZ R12, -R9, R12 ;  /* 0x0000000c090c7221 */ /* 0x000fe20000010100 */
[-CC-:B------:R-:W-:Y:S01]  /*eb60*/  FFMA.FTZ R55, R55, R0.reuse, -R53.reuse ;  /* 0x0000000037377223 */ /* 0x180fe20000010835 */
[-CC-:B------:R-:W-:Y:S01]  /*eb70*/  FFMA.FTZ R149, R26, R0.reuse, -R53.reuse ;  /* 0x000000001a957223 */ /* 0x180fe20000010835 */
[-CC-:B------:R-:W-:Y:S01]  /*eb80*/  FFMA.FTZ R26, R27, R0.reuse, -R53.reuse ;  /* 0x000000001b1a7223 */ /* 0x180fe20000010835 */
[-C--:B------:R-:W-:Y:S01]  /*eb90*/  FMUL.FTZ R12, R12, R0.reuse ;  /* 0x000000000c0c7220 */ /* 0x080fe20000410000 */
[-CC-:B------:R-:W-:Y:S01]  /*eba0*/  FFMA.FTZ R151, R30, R0.reuse, -R53.reuse ;  /* 0x000000001e977223 */ /* 0x180fe20000010835 */
[-CC-:B------:R-:W-:Y:S01]  /*ebb0*/  FFMA.FTZ R52, R35, R0.reuse, -R53.reuse ;  /* 0x0000000023347223 */ /* 0x180fe20000010835 */
[-CC-:B------:R-:W-:Y:S01]  /*ebc0*/  FFMA.FTZ R35, R46, R0.reuse, -R53.reuse ;  /* 0x000000002e237223 */ /* 0x180fe20000010835 */
[----:B------:R-:W-:Y:S01]  /*ebd0*/  MUFU.EX2 R149, R149 ;  /* 0x0000009500957308 */ /* 0x000fe20000000800 */
[--C-:B------:R-:W-:Y:S01]  /*ebe0*/  FFMA.FTZ R30, R31, R0, -R53.reuse ;  /* 0x000000001f1e7223 */ /* 0x100fe20000010835 */
[----:B------:R-:W-:Y:S01]  /*ebf0*/  @!P1 LEA R46, R18, R2, 0x3 ;  /* 0x00000002122e9211 */ /* 0x000fe200078e18ff */
[----:B------:R-:W-:Y:S01]  /*ec00*/  HGMMA.64x64x16.F32 R88, R124, gdesc[UR4].tnspB, R88, gsb0 ;  /* 0x40e000047c587df0 */ /* 0x000fe20008000858 */
[----:B------:R-:W-:Y:S01]  /*ec10*/  R2UR UR6, R20 ;  /* 0x00000000140672ca */ /* 0x000fe200000e0000 */
[-CC-:B------:R-:W-:Y:S01]  /*ec20*/  FFMA.FTZ R27, R34, R0.reuse, -R53.reuse ;  /* 0x00000000221b7223 */ /* 0x180fe20000010835 */
[----:B------:R-:W-:Y:S01]  /*ec30*/  R2UR UR7, R21 ;  /* 0x00000000150772ca */ /* 0x000fe200000e0000 */
[----:B------:R-:W-:Y:S01]  /*ec40*/  VIADD R21, R135, 0x9 ;  /* 0x0000000987157836 */ /* 0x000fe20000000000 */
[----:B------:R0:W-:Y:S01]  /*ec50*/  MUFU.EX2 R20, R55 ;  /* 0x0000003700147308 */ /* 0x0001e20000000800 */
[-CC-:B------:R-:W-:Y:S01]  /*ec60*/  FFMA.FTZ R56, R39, R0.reuse, -R53.reuse ;  /* 0x0000000027387223 */ /* 0x180fe20000010835 */
[-CC-:B------:R-:W-:Y:S01]  /*ec70*/  FFMA.FTZ R8, R54, R0.reuse, -R53.reuse ;  /* 0x0000000036087223 */ /* 0x180fe20000010835 */
[----:B------:R-:W-:-:S05]  /*ec80*/  FFMA.FTZ R133, R58, R0, -R53 ;  /* 0x000000003a857223 */ /* 0x000fca0000010835 */
[----:B------:R-:W1:Y:S01]  /*ec90*/  MUFU.EX2 R12, R12 ;  /* 0x0000000c000c7308 */ /* 0x000e620000000800 */
[----:B0-----:R-:W2:Y:S07]  /*eca0*/  LDL R55, [R1+0x38] ;  /* 0x0000380001377983 */ /* 0x001eae0000100800 */
[----:B------:R-:W0:Y:S01]  /*ecb0*/  MUFU.EX2 R26, R26 ;  /* 0x0000001a001a7308 */ /* 0x000e220000000800 */
[----:B------:R-:W-:Y:S02]  /*ecc0*/  @!P1 VIADD R46, R46, 0x16840 ;  /* 0x000168402e2e9836 */ /* 0x000fe40000000000 */
[-CC-:B------:R-:W-:Y:S01]  /*ecd0*/  FFMA.FTZ R34, R42, R0.reuse, -R53.reuse ;  /* 0x000000002a227223 */ /* 0x180fe20000010835 */
[-CC-:B------:R-:W-:Y:S01]  /*ece0*/  FFMA.FTZ R42, R47, R0.reuse, -R53.reuse ;  /* 0x000000002f2a7223 */ /* 0x180fe20000010835 */
[----:B------:R-:W-:-:S03]  /*ecf0*/  FFMA.FTZ R31, R38, R0, -R53 ;  /* 0x00000000261f7223 */ /* 0x000fc60000010835 */
[----:B------:R-:W3:Y:S08]  /*ed00*/  MUFU.EX2 R151, R151 ;  /* 0x0000009700977308 */ /* 0x000ef00000000800 */
[----:B------:R-:W4:Y:S08]  /*ed10*/  MUFU.EX2 R30, R30 ;  /* 0x0000001e001e7308 */ /* 0x000f300000000800 */
[----:B------:R-:W-:Y:S08]  /*ed20*/  MUFU.EX2 R52, R52 ;  /* 0x0000003400347308 */ /* 0x000ff00000000800 */
[----:B------:R-:W-:Y:S08]  /*ed30*/  MUFU.EX2 R35, R35 ;  /* 0x0000002300237308 */ /* 0x000ff00000000800 */
[----:B------:R-:W-:Y:S08]  /*ed40*/  MUFU.EX2 R41, R41 ;  /* 0x0000002900297308 */ /* 0x000ff00000000800 */
[----:B------:R-:W-:Y:S08]  /*ed50*/  MUFU.EX2 R44, R44 ;  /* 0x0000002c002c7308 */ /* 0x000ff00000000800 */
[----:B------:R-:W-:Y:S01]  /*ed60*/  MUFU.EX2 R45, R45 ;  /* 0x0000002d002d7308 */ /* 0x000fe20000000800 */
[----:B------:R-:W-:-:S02]  /*ed70*/  WARPGROUP.DEPBAR.LE gsb0, 0x0 ;  /* 0x00008000000079c5 */ /* 0x000fc40000010000 */
[----:B------:R-:W-:Y:S01]  /*ed80*/  WARPGROUP.ARRIVE ;  /* 0x00000000000079c5 */ /* 0x000fe20000000000 */
[----:B------:R-:W-:Y:S01]  /*ed90*/  SEL R47, R21, 0x9, !P2 ;  /* 0x00000009152f7807 */ /* 0x000fe20005000000 */
[-CC-:B------:R-:W-:Y:S01]  /*eda0*/  FFMA.FTZ R39, R43, R0.reuse, -R53.reuse ;  /* 0x000000002b277223 */ /* 0x180fe20000010835 */
[----:B------:R-:W-:Y:S01]  /*edb0*/  FFMA.FTZ R43, R51, R0, -R53 ;  /* 0x00000000332b7223 */ /* 0x000fe20000010835 */
[----:B------:R-:W-:Y:S01]  /*edc0*/  @!P1 PRMT R46, RZ, 0x654, R46 ;  /* 0x00000654ff2e9816 */ /* 0x000fe2000000002e */
[----:B------:R-:W4:Y:S01]  /*edd0*/  MUFU.EX2 R27, R27 ;  /* 0x0000001b001b7308 */ /* 0x000f220000000800 */
[----:B------:R-:W-:Y:S01]  /*ede0*/  HGMMA.64x64x16.F32 R88, R120, gdesc[UR4].tnspB, R88, gsb0 ;  /* 0x40e0000478587df0 */ /* 0x000fe20008000858 */
[----:B-1----:R-:W-:Y:S01]  /*edf0*/  FFMA.FTZ R51, R12, R4, R149 ;  /* 0x000000040c337223 */ /* 0x002fe20000010095 */
[----:B------:R-:W-:Y:S02]  /*ee00*/  @!P1 IMAD R4, R15, 0x8, R2 ;  /* 0x000000080f049824 */ /* 0x000fe400078e0202 */
[----:B------:R-:W-:-:S03]  /*ee10*/  FFMA.FTZ R38, R50, R0, -R53 ;  /* 0x0000000032267223 */ /* 0x000fc60000010835 */
[----:B------:R-:W1:Y:S01]  /*ee20*/  MUFU.EX2 R31, R31 ;  /* 0x0000001f001f7308 */ /* 0x000e620000000800 */
[----:B------:R-:W-:Y:S02]  /*ee30*/  @!P1 VIADD R4, R4, 0x16860 ;  /* 0x0001686004049836 */ /* 0x000fe40000000000 */
[----:B------:R-:W-:-:S05]  /*ee40*/  FADD.FTZ R50, R24, R5 ;  /* 0x0000000518327221 */ /* 0x000fca0000010000 */
[----:B------:R-:W1:Y:S08]  /*ee50*/  MUFU.EX2 R56, R56 ;  /* 0x0000003800387308 */ /* 0x000e700000000800 */
[----:B------:R-:W1:Y:S08]  /*ee60*/  MUFU.EX2 R34, R34 ;  /* 0x0000002200227308 */ /* 0x000e700000000800 */
[----:B------:R-:W1:Y:S08]  /*ee70*/  MUFU.EX2 R39, R39 ;  /* 0x0000002700277308 */ /* 0x000e700000000800 */
[----:B------:R-:W1:Y:S08]  /*ee80*/  MUFU.EX2 R42, R42 ;  /* 0x0000002a002a7308 */ /* 0x000e700000000800 */
[----:B------:R-:W1:Y:S08]  /*ee90*/  MUFU.EX2 R38, R38 ;  /* 0x0000002600267308 */ /* 0x000e700000000800 */
[----:B------:R-:W1:Y:S08]  /*eea0*/  MUFU.EX2 R43, R43 ;  /* 0x0000002b002b7308 */ /* 0x000e700000000800 */
[----:B------:R-:W1:Y:S01]  /*eeb0*/  MUFU.EX2 R8, R8 ;  /* 0x0000000800087308 */ /* 0x000e620000000800 */
[-CC-:B------:R-:W-:Y:S01]  /*eec0*/  FFMA.FTZ R59, R59, R0.reuse, -R53.reuse ;  /* 0x000000003b3b7223 */ /* 0x180fe20000010835 */
[----:B------:R-:W-:-:S06]  /*eed0*/  FFMA.FTZ R135, R62, R0, -R53 ;  /* 0x000000003e877223 */ /* 0x000fcc0000010835 */
[----:B------:R-:W1:Y:S01]  /*eee0*/  MUFU.EX2 R133, R133 ;  /* 0x0000008500857308 */ /* 0x000e620000000800 */
[----:B------:R-:W-:Y:S02]  /*eef0*/  WARPGROUP.DEPBAR.LE gsb0, 0x0 ;  /* 0x00008000000079c5 */ /* 0x000fe40000010000 */
[----:B------:R4:W-:Y:S06]  /*ef00*/  BAR.ARV R47, 0x100 ;  /* 0x0004002f0000751d */ /* 0x0009ec0000002000 */
[----:B------:R0:W-:Y:S01]  /*ef10*/  @!P1 SYNCS.ARRIVE.TRANS64.RED.A1T0 RZ, [R46+URZ], RZ ;  /* 0x000000ff2eff99a7 */ /* 0x0001e2000810043f */
[----:B------:R-:W-:Y:S01]  /*ef20*/  MUFU.EX2 R48, R48 ;  /* 0x0000003000307308 */ /* 0x000fe20000000800 */
[----:B0-----:R-:W-:-:S07]  /*ef30*/  FADD.FTZ R46, R26, R51 ;  /* 0x000000331a2e7221 */ /* 0x001fce0000010000 */
[----:B------:R-:W-:Y:S01]  /*ef40*/  MUFU.EX2 R49, R49 ;  /* 0x0000003100317308 */ /* 0x000fe20000000800 */
[----:B---3--:R-:W-:Y:S01]  /*ef50*/  FADD.FTZ R15, R151, R46 ;  /* 0x0000002e970f7221 */ /* 0x008fe20000010000 */
[----:B------:R-:W-:-:S03]  /*ef60*/  @!P1 PRMT R46, RZ, 0x654, R4 ;  /* 0x00000654ff2e9816 */ /* 0x000fc60000000004 */
[----:B----4-:R-:W-:Y:S01]  /*ef70*/  FADD.FTZ R54, R30, R15 ;  /* 0x0000000f1e367221 */ /* 0x010fe20000010000 */
[----:B------:R-:W-:Y:S01]  /*ef80*/  FADD.FTZ R15, R145, R50 ;  /* 0x00000032910f7221 */ /* 0x000fe20000010000 */
[----:B------:R0:W-:Y:S01]  /*ef90*/  @!P1 SYNCS.ARRIVE.TRANS64.RED.A1T0 RZ, [R46+URZ], RZ ;  /* 0x000000ff2eff99a7 */ /* 0x0001e2000810043f */
[----:B------:R-:W-:Y:S01]  /*efa0*/  MUFU.EX2 R11, R11 ;  /* 0x0000000b000b7308 */ /* 0x000fe20000000800 */
[----:B------:R-:W-:-:S04]  /*efb0*/  FADD.FTZ R47, R27, R54 ;  /* 0x000000361b2f7221 */ /* 0x000fc80000010000 */
[----:B------:R-:W-:Y:S01]  /*efc0*/  FADD.FTZ R50, R52, R47 ;  /* 0x0000002f34327221 */ /* 0x000fe20000010000 */
[----:B0-----:R-:W-:-:S03]  /*efd0*/  FADD.FTZ R46, R144, R15 ;  /* 0x0000000f902e7221 */ /* 0x001fc60000010000 */
[----:B-1----:R-:W-:Y:S01]  /*efe0*/  FADD.FTZ R51, R31, R50 ;  /* 0x000000321f337221 */ /* 0x002fe20000010000 */
[----:B------:R-:W-:-:S03]  /*eff0*/  FADD.FTZ R47, R143, R46 ;  /* 0x0000002e8f2f7221 */ /* 0x000fc60000010000 */
[----:B------:R-:W-:Y:S01]  /*f000*/  FADD.FTZ R51, R56, R51 ;  /* 0x0000003338337221 */ /* 0x000fe20000010000 */
[----:B------:R-:W-:-:S04]  /*f010*/  FADD.FTZ R46, R146, R47 ;  /* 0x0000002f922e7221 */ /* 0x000fc80000010000 */
        /* <DEDUP_REMOVED lines=10> */
[----:B------:R-:W0:Y:S02]  /*f0c0*/  MUFU.EX2 R21, R59 ;  /* 0x0000003b00157308 */ /* 0x000e240000000800 */
[----:B------:R-:W-:Y:S01]  /*f0d0*/  FADD.FTZ R47, R136, R47 ;  /* 0x0000002f882f7221 */ /* 0x000fe20000010000 */
[----:B------:R-:W-:Y:S01]  /*f0e0*/  FADD.FTZ R51, R43, R46 ;  /* 0x0000002e2b337221 */ /* 0x000fe20000010000 */
[-C--:B------:R-:W-:Y:S02]  /*f0f0*/  FFMA.FTZ R63, R63, R0.reuse, -R53 ;  /* 0x000000003f3f7223 */ /* 0x080fe40000010835 */
[----:B------:R-:W-:Y:S01]  /*f100*/  FADD.FTZ R24, R138, R47 ;  /* 0x0000002f8a187221 */ /* 0x000fe20000010000 */
[----:B------:R-:W-:Y:S01]  /*f110*/  FADD.FTZ R51, R8, R51 ;  /* 0x0000003308337221 */ /* 0x000fe20000010000 */
[----:B------:R-:W1:Y:S01]  /*f120*/  MUFU.EX2 R135, R135 ;  /* 0x0000008700877308 */ /* 0x000e620000000800 */
[-C--:B------:R-:W-:Y:S01]  /*f130*/  FFMA.FTZ R129, R66, R0.reuse, -R53 ;  /* 0x0000000042817223 */ /* 0x080fe20000010835 */
[----:B------:R-:W-:Y:S01]  /*f140*/  F2FP.F16.F32.PACK_AB R149, R26, R149 ;  /* 0x000000951a95723e */ /* 0x000fe200000000ff */
[----:B------:R-:W-:Y:S01]  /*f150*/  FADD.FTZ R47, R13, R24 ;  /* 0x000000180d2f7221 */ /* 0x000fe20000010000 */
[----:B------:R-:W-:Y:S01]  /*f160*/  FADD.FTZ R26, R20, R51 ;  /* 0x00000033141a7221 */ /* 0x000fe20000010000 */
[----:B------:R-:W-:-:S03]  /*f170*/  FFMA.FTZ R5, R67, R0, -R53 ;  /* 0x0000000043057223 */ /* 0x000fc60000010835 */
[----:B------:R-:W3:Y:S01]  /*f180*/  MUFU.EX2 R4, R63 ;  /* 0x0000003f00047308 */ /* 0x000ee20000000800 */
[----:B------:R-:W-:Y:S01]  /*f190*/  FADD.FTZ R47, R132, R47 ;  /* 0x0000002f842f7221 */ /* 0x000fe20000010000 */
[----:B------:R-:W-:Y:S01]  /*f1a0*/  FADD.FTZ R26, R133, R26 ;  /* 0x0000001a851a7221 */ /* 0x000fe20000010000 */
[----:B------:R-:W-:-:S05]  /*f1b0*/  FFMA.FTZ R131, R70, R0, -R53 ;  /* 0x0000000046837223 */ /* 0x000fca0000010835 */
[----:B------:R-:W4:Y:S01]  /*f1c0*/  MUFU.EX2 R129, R129 ;  /* 0x0000008100817308 */ /* 0x000f220000000800 */
[----:B------:R-:W-:Y:S01]  /*f1d0*/  FADD.FTZ R47, R32, R47 ;  /* 0x0000002f202f7221 */ /* 0x000fe20000010000 */
[----:B0-----:R-:W-:Y:S01]  /*f1e0*/  FADD.FTZ R26, R21, R26 ;  /* 0x0000001a151a7221 */ /* 0x001fe20000010000 */
[----:B------:R-:W-:Y:S01]  /*f1f0*/  FFMA.FTZ R15, R71, R0, -R53 ;  /* 0x00000000470f7223 */ /* 0x000fe20000010835 */
[----:B------:R-:W-:-:S04]  /*f200*/  F2FP.F16.F32.PACK_AB R144, R144, R145 ;  /* 0x000000919090723e */ /* 0x000fc800000000ff */
[----:B------:R-:W0:Y:S01]  /*f210*/  MUFU.EX2 R5, R5 ;  /* 0x0000000500057308 */ /* 0x000e220000000800 */
[----:B------:R-:W-:Y:S01]  /*f220*/  F2FP.F16.F32.PACK_AB R145, R52, R27 ;  /* 0x0000001b3491723e */ /* 0x000fe200000000ff */
[----:B------:R-:W-:Y:S01]  /*f230*/  FADD.FTZ R47, R134, R47 ;  /* 0x0000002f862f7221 */ /* 0x000fe20000010000 */
[----:B-1----:R-:W-:Y:S01]  /*f240*/  FADD.FTZ R27, R135, R26 ;  /* 0x0000001a871b7221 */ /* 0x002fe20000010000 */
[----:B------:R-:W-:-:S04]  /*f250*/  FFMA.FTZ R125, R74, R0, -R53 ;  /* 0x000000004a7d7223 */ /* 0x000fc80000010835 */
[----:B------:R-:W1:Y:S01]  /*f260*/  MUFU.EX2 R131, R131 ;  /* 0x0000008300837308 */ /* 0x000e620000000800 */
[----:B------:R-:W-:Y:S01]  /*f270*/  F2FP.F16.F32.PACK_AB R151, R30, R151 ;  /* 0x000000971e97723e */ /* 0x000fe200000000ff */
[----:B------:R-:W-:Y:S01]  /*f280*/  FADD.FTZ R26, R28, R47 ;  /* 0x0000002f1c1a7221 */ /* 0x000fe20000010000 */
[----:B---3--:R-:W-:Y:S01]  /*f290*/  FADD.FTZ R30, R4, R27 ;  /* 0x0000001b041e7221 */ /* 0x008fe20000010000 */
[----:B------:R-:W-:-:S04]  /*f2a0*/  FFMA.FTZ R75, R75, R0, -R53 ;  /* 0x000000004b4b7223 */ /* 0x000fc80000010835 */
        /* <DEDUP_REMOVED lines=17> */
[----:B---3--:R-:W-:Y:S01]  /*f3c0*/  FADD.FTZ R30, R15, R30 ;  /* 0x0000001e0f1e7221 */ /* 0x008fe20000010000 */
[----:B------:R-:W-:-:S04]  /*f3d0*/  FFMA.FTZ R83, R83, R0, -R53 ;  /* 0x0000000053537223 */ /* 0x000fc80000010835 */
[----:B------:R-:W3:Y:S01]  /*f3e0*/  MUFU.EX2 R79, R79 ;  /* 0x0000004f004f7308 */ /* 0x000ee20000000800 */
[----:B------:R-:W-:Y:S01]  /*f3f0*/  F2FP.F16.F32.PACK_AB R133, R21, R133 ;  /* 0x000000851585723e */ /* 0x000fe200000000ff */
[----:B------:R-:W-:Y:S01]  /*f400*/  FADD.FTZ R13, R37, R8 ;  /* 0x00000008250d7221 */ /* 0x000fe20000010000 */
[----:B----4-:R-:W-:Y:S01]  /*f410*/  FADD.FTZ R21, R125, R30 ;  /* 0x0000001e7d157221 */ /* 0x010fe20000010000 */
[----:B------:R-:W-:Y:S01]  /*f420*/  FFMA.FTZ R86, R86, R0, -R53 ;  /* 0x0000000056567223 */ /* 0x000fe20000010835 */
[----:B------:R-:W-:-:S03]  /*f430*/  F2FP.F16.F32.PACK_AB R135, R4, R135 ;  /* 0x000000870487723e */ /* 0x000fc600000000ff */
[----:B------:R-:W4:Y:S01]  /*f440*/  MUFU.EX2 R82, R82 ;  /* 0x0000005200527308 */ /* 0x000f220000000800 */
[----:B------:R-:W-:Y:S01]  /*f450*/  FADD.FTZ R4, R40, R13 ;  /* 0x0000000d28047221 */ /* 0x000fe20000010000 */
[----:B0-----:R-:W-:Y:S01]  /*f460*/  FADD.FTZ R21, R24, R21 ;  /* 0x0000001518157221 */ /* 0x001fe20000010000 */
[----:B------:R-:W-:-:S05]  /*f470*/  FFMA.FTZ R53, R87, R0, -R53 ;  /* 0x0000000057357223 */ /* 0x000fca0000010835 */
[----:B------:R-:W0:Y:S01]  /*f480*/  MUFU.EX2 R83, R83 ;  /* 0x0000005300537308 */ /* 0x000e220000000800 */
[----:B------:R-:W-:Y:S01]  /*f490*/  FADD.FTZ R13, R41, R4 ;  /* 0x00000004290d7221 */ /* 0x000fe20000010000 */
[----:B-1----:R-:W-:Y:S01]  /*f4a0*/  FADD.FTZ R4, R78, R21 ;  /* 0x000000154e047221 */ /* 0x002fe20000010000 */
[----:B------:R-:W-:-:S05]  /*f4b0*/  F2FP.F16.F32.PACK_AB R129, R5, R129 ;  /* 0x000000810581723e */ /* 0x000fca00000000ff */
[----:B------:R-:W1:Y:S01]  /*f4c0*/  MUFU.EX2 R86, R86 ;  /* 0x0000005600567308 */ /* 0x000e620000000800 */
[----:B------:R-:W-:Y:S01]  /*f4d0*/  FADD.FTZ R8, R44, R13 ;  /* 0x0000000d2c087221 */ /* 0x000fe20000010000 */
[----:B---3--:R-:W-:Y:S01]  /*f4e0*/  FADD.FTZ R5, R79, R4 ;  /* 0x000000044f057221 */ /* 0x008fe20000010000 */
[----:B--2---:R-:W-:-:S05]  /*f4f0*/  ISETP.GT.AND P2, PT, R14, R55, PT ;  /* 0x000000370e00720c */ /* 0x004fca0003f44270 */
[----:B------:R-:W2:Y:S01]  /*f500*/  MUFU.EX2 R53, R53 ;  /* 0x0000003500357308 */ /* 0x000ea20000000800 */
[----:B------:R-:W-:Y:S01]  /*f510*/  FADD.FTZ R13, R45, R8 ;  /* 0x000000082d0d7221 */ /* 0x000fe20000010000 */
[----:B----4-:R-:W-:-:S03]  /*f520*/  FADD.FTZ R4, R82, R5 ;  /* 0x0000000552047221 */ /* 0x010fc60000010000 */
[----:B------:R-:W-:Y:S01]  /*f530*/  FADD.FTZ R8, R48, R13 ;  /* 0x0000000d30087221 */ /* 0x000fe20000010000 */
[----:B0-----:R-:W-:-:S03]  /*f540*/  FADD.FTZ R5, R83, R4 ;  /* 0x0000000453057221 */ /* 0x001fc60000010000 */
[----:B------:R-:W-:Y:S01]  /*f550*/  FADD.FTZ R8, R49, R8 ;  /* 0x0000000831087221 */ /* 0x000fe20000010000 */
[----:B-1----:R-:W-:Y:S01]  /*f560*/  FADD.FTZ R4, R86, R5 ;  /* 0x0000000556047221 */ /* 0x002fe20000010000 */
[----:B------:R-:W-:Y:S01]  /*f570*/  F2FP.F16.F32.PACK_AB R148, R148, R147 ;  /* 0x000000939494723e */ /* 0x000fe200000000ff */
[-C--:B------:R-:W-:Y:S01]  /*f580*/  FMUL.FTZ R90, R90, R12.reuse ;  /* 0x0000000c5a5a7220 */ /* 0x080fe20000410000 */
[----:B------:R-:W-:Y:S01]  /*f590*/  F2FP.F16.F32.PACK_AB R146, R146, R143 ;  /* 0x0000008f9292723e */ /* 0x000fe200000000ff */
[----:B------:R-:W-:Y:S01]  /*f5a0*/  FADD.FTZ R5, R11, R8 ;  /* 0x000000080b057221 */ /* 0x000fe20000010000 */
[----:B------:R-:W-:Y:S01]  /*f5b0*/  F2FP.F16.F32.PACK_AB R140, R140, R141 ;  /* 0x0000008d8c8c723e */ /* 0x000fe200000000ff */
[-C--:B------:R-:W-:Y:S01]  /*f5c0*/  FMUL.FTZ R91, R91, R12.reuse ;  /* 0x0000000c5b5b7220 */ /* 0x080fe20000410000 */
[----:B------:R-:W-:Y:S01]  /*f5d0*/  F2FP.F16.F32.PACK_AB R136, R136, R137 ;  /* 0x000000898888723e */ /* 0x000fe200000000ff */
[-C--:B------:R-:W-:Y:S01]  /*f5e0*/  FMUL.FTZ R94, R94, R12.reuse ;  /* 0x0000000c5e5e7220 */ /* 0x080fe20000410000 */
        /* <DEDUP_REMOVED lines=15> */
[----:B--2---:R-:W-:Y:S01]  /*f6e0*/  FADD.FTZ R4, R53, R4 ;  /* 0x0000000435047221 */ /* 0x004fe20000010000 */
[----:B------:R-:W-:Y:S01]  /*f6f0*/  F2FP.F16.F32.PACK_AB R141, R39, R34 ;  /* 0x00000022278d723e */ /* 0x000fe200000000ff */
[-C--:B------:R-:W-:Y:S01]  /*f700*/  FMUL.FTZ R88, R88, R10.reuse ;  /* 0x0000000a58587220 */ /* 0x080fe20000410000 */
[----:B------:R-:W-:Y:S01]  /*f710*/  F2FP.F16.F32.PACK_AB R143, R42, R35 ;  /* 0x000000232a8f723e */ /* 0x000fe200000000ff */
[----:B------:R-:W-:Y:S01]  /*f720*/  FMUL.FTZ R89, R89, R10 ;  /* 0x0000000a59597220 */ /* 0x000fe20000410000 */
        /* <DEDUP_REMOVED lines=26> */
[----:B------:R-:W-:Y:S01]  /*f8d0*/  FMUL.FTZ R117, R117, R10 ;  /* 0x0000000a75757220 */ /* 0x000fe20000410000 */
[----:B------:R-:W-:Y:S01]  /*f8e0*/  VIADD R14, R14, 0xffffffff ;  /* 0xffffffff0e0e7836 */ /* 0x000fe20000000000 */
[----:B------:R-:W-:Y:S01]  /*f8f0*/  MOV R13, R3 ;  /* 0x00000003000d7202 */ /* 0x000fe20000000f00 */
[----:B------:R-:W-:-:S02]  /*f900*/  IMAD.MOV.U32 R8, RZ, RZ, R23 ;  /* 0x000000ffff087224 */ /* 0x000fc400078e0017 */
[----:B------:R-:W-:Y:S02]  /*f910*/  IMAD.MOV.U32 R15, RZ, RZ, R18 ;  /* 0x000000ffff0f7224 */ /* 0x000fe400078e0012 */
[----:B------:R-:W-:Y:S01]  /*f920*/  IMAD.MOV.U32 R12, RZ, RZ, R9 ;  /* 0x000000ffff0c7224 */ /* 0x000fe200078e0009 */
[----:B------:R-:W-:Y:S06]  /*f930*/  @P2 BRA `(.L_x_2394) ;  /* 0xffffffe000402947 */ /* 0x000fec000383ffff */
.L_x_2384:
[----:B------:R-:W-:Y:S05]  /*f940*/  WARPSYNC.ALL ;  /* 0x0000000000007948 */ /* 0x000fea0003800000 */
[----:B------:R-:W-:Y:S06]  /*f950*/  BAR.ARV 0x8, 0x200 ;  /* 0x0208000000007b1d */ /* 0x000fec0000002000 */
[----:B------:R-:W-:Y:S05]  /*f960*/  @!P0 BRA `(.L_x_2395) ;  /* 0x0000000000048947 */ /* 0x000fea0003800000 */
[----:B------:R-:W-:Y:S01]  /*f970*/  BPT.TRAP 0x1 ;  /* 0x000000040000795c */ /* 0x000fe20000300000 */
.L_x_2395:
[----:B------:R-:W-:Y:S01]  /*f980*/  IMAD R13, R18, 0x8, R2 ;  /* 0x00000008120d7824 */ /* 0x000fe200078e0202 */
[----:B------:R-:W-:-:S04]  /*f990*/  SHF.L.U32 R6, R23, 0x1f, RZ ;  /* 0x0000001f17067819 */ /* 0x000fc800000006ff */
[----:B------:R0:W1:Y:S01]  /*f9a0*/  SYNCS.PHASECHK.TRANS64.TRYWAIT P2, [R13+URZ+0x16850], R6 ;  /* 0x016850060d0075a7 */ /* 0x000062000804017f */
[----:B------:R-:W-:Y:S05]  /*f9b0*/  @!P0 BRA `(.L_x_2396) ;  /* 0x0000000000048947 */ /* 0x000fea0003800000 */
[----:B------:R-:W-:Y:S01]  /*f9c0*/  BPT.TRAP 0x1 ;  /* 0x000000040000795c */ /* 0x000fe20000300000 */
.L_x_2396:
[----:B------:R-:W-:-:S05]  /*f9d0*/  VIADD R2, R2, 0x400 ;  /* 0x0000040002027836 */ /* 0x000fca0000000000 */
[----:B------:R-:W-:-:S04]  /*f9e0*/  SHF.R.U32.HI R2, RZ, 0x4, R2 ;  /* 0x00000004ff027819 */ /* 0x000fc80000011602 */
[----:B------:R-:W-:Y:S01]  /*f9f0*/  LOP3.LUT R7, R2, 0x3fff, RZ, 0xc0, !PT ;  /* 0x00003fff02077812 */ /* 0x000fe200078ec0ff */
[----:B-1----:R-:W-:Y:S06]  /*fa00*/  @P2 BRA `(.L_x_2397) ;  /* 0x0000000000082947 */ /* 0x002fec0003800000 */
[----:B------:R-:W1:Y:S02]  /*fa10*/  SYNCS.PHASECHK.TRANS64.TRYWAIT P0, [R13+URZ+0x16850], R6 ;  /* 0x016850060d0075a7 */ /* 0x000e64000800017f */
[----:B-1----:R-:W-:Y:S05]  /*fa20*/  @!P0 BRA `(.L_x_2398) ;  /* 0x000000ac00d08947 */ /* 0x002fea0003800000 */
.L_x_2397:
[----:B01----:R-:W-:Y:S01]  /*fa30*/  IMAD R6, R18, 0x400, R7 ;  /* 0x0000040012067824 */ /* 0x003fe200078e0207 */
[----:B------:R-:W2:Y:S01]  /*fa40*/  LDL.LU R14, [R1+0x58] ;  /* 0x00005800010e7983 */ /* 0x000ea20000300800 */
[----:B------:R-:W-:Y:S01]  /*fa50*/  IMAD.MOV.U32 R7, RZ, RZ, 0x40000040 ;  /* 0x40000040ff077424 */ /* 0x000fe200078e00ff */
[----:B------:R-:W-:Y:S05]  /*fa60*/  WARPSYNC.ALL ;  /* 0x0000000000007948 */ /* 0x000fea0003800000 */
[C---:B------:R-:W-:Y:S01]  /*fa70*/  R2UR UR6, R6.reuse ;  /* 0x00000000060672ca */ /* 0x040fe200000e0000 */
[----:B------:R-:W-:Y:S01]  /*fa80*/  WARPGROUP.ARRIVE ;  /* 0x00000000000079c5 */ /* 0x000fe20000000000 */
[----:B------:R-:W-:Y:S01]  /*fa90*/  R2UR UR7, R7 ;  /* 0x00000000070772ca */ /* 0x000fe200000e0000 */
[----:B------:R-:W-:Y:S01]  /*faa0*/  VIADD R10, R6, 0x80 ;  /* 0x00000080060a7836 */ /* 0x000fe20000000000 */
[----:B------:R-:W-:Y:S01]  /*fab0*/  MOV R7, 0x40000040 ;  /* 0x4000004000077802 */ /* 0x000fe20000000f00 */
[----:B------:R-:W-:Y:S01]  /*fac0*/  IMAD.MOV.U32 R11, RZ, RZ, 0x40000040 ;  /* 0x40000040ff0b7424 */ /* 0x000fe200078e00ff */
[----:B------:R-:W0:Y:S01]  /*fad0*/  SHFL.BFLY PT, R2, R5, 0x2, 0x1f ;  /* 0x0c401f0005027f89 */ /* 0x000e2200000e0000 */
[----:B------:R-:W-:-:S02]  /*fae0*/  @!P1 VIADD R8, R13, 0x16860 ;  /* 0x000168600d089836 */ /* 0x000fc40000000000 */
[----:B------:R-:W-:Y:S02]  /*faf0*/  VIADD R18, R18, 0x1 ;  /* 0x0000000112127836 */ /* 0x000fe40000000000 */
[----:B------:R-:W-:Y:S01]  /*fb00*/  IMAD.MOV.U32 R26, RZ, RZ, -0x800000 ;  /* 0xff800000ff1a7424 */ /* 0x000fe200078e00ff */
[----:B------:R-:W-:Y:S01]  /*fb10*/  @!P1 PRMT R8, RZ, 0x654, R8 ;  /* 0x00000654ff089816 */ /* 0x000fe20000000008 */
        /* <DEDUP_REMOVED lines=8> */
[----:B0-----:R-:W-:Y:S01]  /*fba0*/  FADD.FTZ R2, R2, R5 ;  /* 0x0000000502027221 */ /* 0x001fe20000010000 */
[----:B------:R-:W-:-:S02]  /*fbb0*/  WARPGROUP.DEPBAR.LE gsb0, 0x0 ;  /* 0x00008000000079c5 */ /* 0x000fc40000010000 */
[----:B------:R-:W-:-:S07]  /*fbc0*/  WARPGROUP.ARRIVE ;  /* 0x00000000000079c5 */ /* 0x000fce0000000000 */
[----:B------:R-:W-:Y:S01]  /*fbd0*/  HGMMA.64x64x16.F32 R88, R144, gdesc[UR4].tnspB, R88, gsb0 ;  /* 0x40e0000490587df0 */ /* 0x000fe20008000858 */
[----:B------:R-:W-:Y:S02]  /*fbe0*/  R2UR UR6, R10 ;  /* 0x000000000a0672ca */ /* 0x000fe400000e0000 */
[----:B------:R-:W-:Y:S01]  /*fbf0*/  R2UR UR7, R11 ;  /* 0x000000000b0772ca */ /* 0x000fe200000e0000 */
[----:B------:R-:W-:Y:S01]  /*fc00*/  IMAD.MOV.U32 R11, RZ, RZ, 0x40000040 ;  /* 0x40000040ff0b7424 */ /* 0x000fe200078e00ff */
[----:B------:R-:W-:Y:S01]  /*fc10*/  IADD3 R10, R6, 0x180, RZ ;  /* 0x00000180060a7810 */ /* 0x000fe20007ffe0ff */
[----:B------:R-:W-:Y:S02]  /*fc20*/  WARPGROUP.DEPBAR.LE gsb0, 0x0 ;  /* 0x00008000000079c5 */ /* 0x000fe40000010000 */
        /* <DEDUP_REMOVED lines=27> */
[----:B------:R-:W-:Y:S02]  /*fde0*/  R2UR UR7, R11 ;  /* 0x000000000b0772ca */ /* 0x000fe400000e0000 */
[----:B------:R-:W0:Y:S02]  /*fdf0*/  SHFL.BFLY PT, R11, R4, 0x2, 0x1f ;  /* 0x0c401f00040b7f89 */ /* 0x000e2400000e0000 */
[----:B0-----:R-:W-:Y:S01]  /*fe00*/  FADD.FTZ R11, R11, R4 ;  /* 0x000000040b0b7221 */ /* 0x001fe20000010000 */
[----:B------:R-:W-:-:S04]  /*fe10*/  SEL R4, RZ, 0x1, P2 ;  /* 0x00000001ff047807 */ /* 0x000fc80001000000 */
[----:B------:R-:W-:Y:S01]  /*fe20*/  LOP3.LUT R23, R23, R4, RZ, 0x3c, !PT ;  /* 0x0000000417177212 */ /* 0x000fe200078e3cff */
[----:B------:R-:W-:Y:S02]  /*fe30*/  WARPGROUP.DEPBAR.LE gsb0, 0x0 ;  /* 0x00008000000079c5 */ /* 0x000fe40000010000 */
[----:B------:R-:W-:-:S06]  /*fe40*/  WARPGROUP.ARRIVE ;  /* 0x00000000000079c5 */ /* 0x000fcc0000000000 */
[----:B------:R-:W-:Y:S01]  /*fe50*/  HGMMA.64x64x16.F32 R88, R124, gdesc[UR4].tnspB, R88, gsb0 ;  /* 0x40e000047c587df0 */ /* 0x000fe20008000858 */
[----:B------:R-:W-:Y:S02]  /*fe60*/  R2UR UR6, R6 ;  /* 0x00000000060672ca */ /* 0x000fe400000e0000 */
[----:B------:R-:W-:Y:S01]  /*fe70*/  R2UR UR7, R7 ;  /* 0x00000000070772ca */ /* 0x000fe200000e0000 */
[----:B------:R-:W0:Y:S04]  /*fe80*/  SHFL.BFLY PT, R6, R11, 0x1, 0x1f ;  /* 0x0c201f000b067f89 */ /* 0x000e2800000e0000 */
[----:B------:R-:W1:Y:S01]  /*fe90*/  SHFL.BFLY PT, R7, R2, 0x1, 0x1f ;  /* 0x0c201f0002077f89 */ /* 0x000e6200000e0000 */
[----:B0-----:R-:W-:Y:S01]  /*fea0*/  FADD.FTZ R12, R11, R6 ;  /* 0x000000060b0c7221 */ /* 0x001fe20000010000 */
[----:B------:R-:W-:-:S02]  /*feb0*/  IMAD.MOV.U32 R6, RZ, RZ, RZ ;  /* 0x000000ffff067224 */ /* 0x000fc400078e00ff */
[----:B-1----:R-:W-:Y:S02]  /*fec0*/  FADD.FTZ R10, R2, R7 ;  /* 0x00000007020a7221 */ /* 0x002fe40000010000 */
[----:B------:R-:W-:Y:S01]  /*fed0*/  FSETP.NE.FTZ.AND P3, PT, R12, RZ, PT ;  /* 0x000000ff0c00720b */ /* 0x000fe20003f75000 */
[----:B------:R-:W-:Y:S02]  /*fee0*/  IMAD.MOV.U32 R2, RZ, RZ, RZ ;  /* 0x000000ffff027224 */ /* 0x000fe400078e00ff */
[----:B------:R-:W-:-:S10]  /*fef0*/  FSETP.NE.FTZ.AND P0, PT, R10, RZ, PT ;  /* 0x000000ff0a00720b */ /* 0x000fd40003f15000 */
[----:B------:R-:W0:Y:S01]  /*ff00*/  @P3 MUFU.LG2 R7, R12 ;  /* 0x0000000c00073308 */ /* 0x000e220000000c00 */
[C---:B------:R-:W-:Y:S02]  /*ff10*/  @P3 FMUL.FTZ R11, R0.reuse, 0.69314718246459960938 ;  /* 0x3f317218000b3820 */ /* 0x040fe40000410000 */
[----:B------:R-:W-:-:S05]  /*ff20*/  @P0 FMUL.FTZ R4, R0, 0.69314718246459960938 ;  /* 0x3f31721800040820 */ /* 0x000fca0000410000 */
[----:B------:R-:W1:Y:S08]  /*ff30*/  @P0 MUFU.LG2 R5, R10 ;  /* 0x0000000a00050308 */ /* 0x000e700000000c00 */
[----:B------:R-:W2:Y:S01]  /*ff40*/  @P0 MUFU.RCP R2, R10 ;  /* 0x0000000a00020308 */ /* 0x000ea20000001000 */
[----:B0-----:R-:W-:-:S04]  /*ff50*/  @P3 FMUL.FTZ R0, R7, 0.69314718246459960938 ;  /* 0x3f31721807003820 */ /* 0x001fc80000410000 */
[----:B------:R-:W-:-:S03]  /*ff60*/  @P3 FFMA.FTZ R27, R11, R9, R0 ;  /* 0x000000090b1b3223 */ /* 0x000fc60000010000 */
[----:B------:R-:W0:Y:S01]  /*ff70*/  @P3 MUFU.RCP R6, R12 ;  /* 0x0000000c00063308 */ /* 0x000e220000001000 */
[----:B-1----:R-:W-:-:S04]  /*ff80*/  @P0 FMUL.FTZ R5, R5, 0.69314718246459960938 ;  /* 0x3f31721805050820 */ /* 0x002fc80000410000 */
[----:B------:R-:W-:Y:S01]  /*ff90*/  @P0 FFMA.FTZ R26, R4, R3, R5 ;  /* 0x00000003041a0223 */ /* 0x000fe20000010005 */
[----:B------:R-:W-:Y:S01]  /*ffa0*/  PLOP3.LUT P0, PT, PT, PT, PT, 0x8, 0x0 ;  /* 0x000000000000781c */ /* 0x000fe20003f0e170 */
        /* <DEDUP_REMOVED lines=37> */
.L_x_2334:
[----:B------:R-:W2:Y:S01]  /*10200*/  LDL R48, [R1+0x50] ;  /* 0x0000500001307983 */ /* 0x000ea20000100800 */
[----:B------:R-:W-:Y:S05]  /*10210*/  WARPSYNC.ALL ;  /* 0x0000000000007948 */ /* 0x000fea0003800000 */
[----:B------:R-:W0:Y:S01]  /*10220*/  S2R R0, SR_TID.X ;  /* 0x0000000000007919 */ /* 0x000e220000002100 */
[----:B------:R-:W1:Y:S01]  /*10230*/  S2UR UR5, SR_CgaCtaId ;  /* 0x00000000000579c3 */ /* 0x000e620000008800 */
[----:B------:R-:W-:Y:S01]  /*10240*/  UMOV UR4, 0x400 ;  /* 0x0000040000047882 */ /* 0x000fe20000000000 */
[----:B------:R-:W-:Y:S01]  /*10250*/  BSSY B0, `(.L_x_2399) ;  /* 0x0000241000007945 */ /* 0x000fe20003800000 */
[----:B-1----:R-:W-:-:S06]  /*10260*/  ULEA UR4, UR5, UR4, 0x18 ;  /* 0x0000000405047291 */ /* 0x002fcc000f8ec03f */
[----:B------:R-:W-:Y:S01]  /*10270*/  MOV R2, UR4 ;  /* 0x0000000400027c02 */ /* 0x000fe20008000f00 */
[----:B------:R-:W-:Y:S01]  /*10280*/  BAR.SYNC.DEFER_BLOCKING 0x5, 0x200 ;  /* 0x0148000000007b1d */ /* 0x000fe20000010000 */
[----:B0-----:R-:W-:-:S05]  /*10290*/  VIADD R49, R0, 0xffffff80 ;  /* 0xffffff8000317836 */ /* 0x001fca0000000000 */
[--C-:B------:R-:W-:Y:S02]  /*102a0*/  SHF.R.S32.HI R46, RZ, 0x1f, R49.reuse ;  /* 0x0000001fff2e7819 */ /* 0x100fe40000011431 */
[----:B------:R-:W-:Y:S02]  /*102b0*/  SHF.R.S32.HI R0, RZ, 0x1f, R49 ;  /* 0x0000001fff007819 */ /* 0x000fe40000011431 */
[-C--:B------:R-:W-:Y:S02]  /*102c0*/  LEA.HI R46, R46, R49.reuse, RZ, 0x3 ;  /* 0x000000312e2e7211 */ /* 0x080fe400078f18ff */
[----:B------:R-:W-:Y:S02]  /*102d0*/  LEA.HI R0, R0, R49, RZ, 0x3 ;  /* 0x0000003100007211 */ /* 0x000fe400078f18ff */
[----:B------:R-:W-:Y:S02]  /*102e0*/  LOP3.LUT R46, R46, 0xfffffff8, RZ, 0xc0, !PT ;  /* 0xfffffff82e2e7812 */ /* 0x000fe400078ec0ff */
[----:B------:R-:W-:-:S03]  /*102f0*/  SHF.R.S32.HI R45, RZ, 0x3, R0 ;  /* 0x00000003ff2d7819 */ /* 0x000fc60000011400 */
[----:B------:R-:W-:-:S04]  /*10300*/  IMAD.IADD R46, R49, 0x1, -R46 ;  /* 0x00000001312e7824 */ /* 0x000fc800078e0a2e */
[----:B------:R-:W-:Y:S01]  /*10310*/  IMAD.SHL.U32 R44, R46, 0x8, RZ ;  /* 0x000000082e2c7824 */ /* 0x000fe200078e00ff */
[----:B------:R0:W1:Y:S04]  /*10320*/  LDS.128 R28, [R2+0x168d0] ;  /* 0x0168d000021c7984 */ /* 0x0000680000000c00 */
        /* <DEDUP_REMOVED lines=11> */
[----:B------:R-:W-:Y:S01]  /*103e0*/  F2FP.F16.F32.PACK_AB R14, R93, R92 ;  /* 0x0000005c5d0e723e */ /* 0x000fe200000000ff */
[----:B------:R-:W0:Y:S01]  /*103f0*/  S2R R3, SR_SWINHI ;  /* 0x0000000000037919 */ /* 0x000e220000002f00 */
[----:B-----5:R-:W-:Y:S02]  /*10400*/  MOV R24, R2 ;  /* 0x0000000200187202 */ /* 0x020fe40000000f00 */
[----:B0-----:R-:W-:-:S03]  /*10410*/  MOV R25, R3 ;  /* 0x0000000300197202 */ /* 0x001fc60000000f00 */
[----:B--2---:R-:W-:-:S03]  /*10420*/  IMAD.WIDE R10, R4, 0x2, R24 ;  /* 0x00000002040a7825 */ /* 0x004fc600078e0218 */
[C---:B------:R-:W-:Y:S02]  /*10430*/  IADD3 R15, P0, R10.reuse, 0x60, RZ ;  /* 0x000000600a0f7810 */ /* 0x040fe40007f1e0ff */
[C---:B------:R-:W-:Y:S02]  /*10440*/  LOP3.LUT R3, R10.reuse, 0x380, RZ, 0xc0, !PT ;  /* 0x000003800a037812 */ /* 0x040fe400078ec0ff */
[----:B------:R-:W-:Y:S01]  /*10450*/  IADD3 R6, P1, R10, 0x40, RZ ;  /* 0x000000400a067810 */ /* 0x000fe20007f3e0ff */
[--C-:B------:R-:W-:Y:S01]  /*10460*/  IMAD.X R5, RZ, RZ, R11.reuse, P0 ;  /* 0x000000ffff057224 */ /* 0x100fe200000e060b */
[----:B---3--:R-:W-:Y:S02]  /*10470*/  ISETP.NE.AND P0, PT, R32, RZ, PT ;  /* 0x000000ff2000720c */ /* 0x008fe40003f05270 */
[----:B------:R-:W-:Y:S01]  /*10480*/  IADD3 R13, P2, R10, 0x20, RZ ;  /* 0x000000200a0d7810 */ /* 0x000fe20007f5e0ff */
[--C-:B------:R-:W-:Y:S01]  /*10490*/  IMAD.X R7, RZ, RZ, R11.reuse, P1 ;  /* 0x000000ffff077224 */ /* 0x100fe200008e060b */
[----:B------:R-:W-:Y:S01]  /*104a0*/  SEL R38, R32, UR4, P0 ;  /* 0x0000000420267c07 */ /* 0x000fe20008000000 */
[----:B------:R-:W-:Y:S05]  /*104b0*/  WARPSYNC.ALL ;  /* 0x0000000000007948 */ /* 0x000fea0003800000 */
[----:B------:R-:W-:Y:S01]  /*104c0*/  SHF.R.U64 R3, R3, 0x3, RZ ;  /* 0x0000000303037819 */ /* 0x000fe200000012ff */
[----:B------:R-:W-:Y:S01]  /*104d0*/  IMAD.X R9, RZ, RZ, R11, P2 ;  /* 0x000000ffff097224 */ /* 0x000fe200010e060b */
[----:B------:R-:W-:Y:S01]  /*104e0*/  LOP3.LUT R4, R6, 0x380, RZ, 0xc0, !PT ;  /* 0x0000038006047812 */ /* 0x000fe200078ec0ff */
[----:B------:R-:W-:Y:S01]  /*104f0*/  ULDC.64 UR6, c[0x0][0xc08] ;  /* 0x0003020000067ab9 */ /* 0x000fe20000000a00 */
[----:B------:R-:W-:Y:S01]  /*10500*/  LOP3.LUT R0, R13, 0x380, RZ, 0xc0, !PT ;  /* 0x000003800d007812 */ /* 0x000fe200078ec0ff */
[----:B------:R-:W-:Y:S01]  /*10510*/  ULDC.64 UR4, c[0x0][0xc00] ;  /* 0x0003000000047ab9 */ /* 0x000fe20000000a00 */
[----:B------:R-:W-:-:S02]  /*10520*/  LOP3.LUT R8, R15, 0x380, RZ, 0xc0, !PT ;  /* 0x000003800f087812 */ /* 0x000fc400078ec0ff */
[----:B------:R-:W-:Y:S02]  /*10530*/  LOP3.LUT R10, R3, R10, RZ, 0x3c, !PT ;  /* 0x0000000a030a7212 */ /* 0x000fe400078e3cff */
[----:B------:R-:W-:Y:S02]  /*10540*/  SHF.R.U64 R3, R4, 0x3, RZ ;  /* 0x0000000304037819 */ /* 0x000fe400000012ff */
[----:B------:R-:W-:Y:S02]  /*10550*/  SHF.R.U64 R0, R0, 0x3, RZ ;  /* 0x0000000300007819 */ /* 0x000fe400000012ff */
[----:B------:R-:W-:Y:S02]  /*10560*/  SHF.R.U64 R4, R8, 0x3, RZ ;  /* 0x0000000308047819 */ /* 0x000fe400000012ff */
[----:B------:R-:W-:Y:S02]  /*10570*/  LOP3.LUT R8, R0, R13, RZ, 0x3c, !PT ;  /* 0x0000000d00087212 */ /* 0x000fe400078e3cff */
[----:B------:R-:W-:-:S02]  /*10580*/  LOP3.LUT R4, R4, R15, RZ, 0x3c, !PT ;  /* 0x0000000f04047212 */ /* 0x000fc400078e3cff */
[----:B------:R-:W-:Y:S02]  /*10590*/  LOP3.LUT R6, R3, R6, RZ, 0x3c, !PT ;  /* 0x0000000603067212 */ /* 0x000fe400078e3cff */
[----:B------:R-:W-:Y:S02]  /*105a0*/  MOV R10, R10 ;  /* 0x0000000a000a7202 */ /* 0x000fe40000000f00 */
[----:B------:R-:W-:Y:S02]  /*105b0*/  F2FP.F16.F32.PACK_AB R13, R91, R90 ;  /* 0x0000005a5b0d723e */ /* 0x000fe400000000ff */
[----:B------:R-:W-:Y:S01]  /*105c0*/  F2FP.F16.F32.PACK_AB R15, R95, R94 ;  /* 0x0000005e5f0f723e */ /* 0x000fe200000000ff */
[----:B------:R-:W-:Y:S01]  /*105d0*/  BAR.SYNC.DEFER_BLOCKING 0x1, 0x180 ;  /* 0x0046000000007b1d */ /* 0x000fe20000010000 */
[----:B------:R-:W-:Y:S02]  /*105e0*/  MOV R3, R6 ;  /* 0x0000000600037202 */ /* 0x000fe40000000f00 */
[----:B------:R-:W-:-:S02]  /*105f0*/  MOV R0, R4 ;  /* 0x0000000400007202 */ /* 0x000fc40000000f00 */
[----:B------:R-:W-:Y:S02]  /*10600*/  MOV R35, R8 ;  /* 0x0000000800237202 */ /* 0x000fe40000000f00 */
[----:B------:R-:W-:Y:S02]  /*10610*/  F2FP.F16.F32.PACK_AB R4, R97, R96 ;  /* 0x000000606104723e */ /* 0x000fe400000000ff */
[----:B------:R-:W-:Y:S02]  /*10620*/  F2FP.F16.F32.PACK_AB R5, R99, R98 ;  /* 0x000000626305723e */ /* 0x000fe400000000ff */
[----:B------:R-:W-:Y:S02]  /*10630*/  F2FP.F16.F32.PACK_AB R6, R101, R100 ;  /* 0x000000646506723e */ /* 0x000fe400000000ff */
[----:B------:R-:W-:Y:S02]  /*10640*/  F2FP.F16.F32.PACK_AB R7, R103, R102 ;  /* 0x000000666707723e */ /* 0x000fe400000000ff */
[----:B------:R-:W-:-:S02]  /*10650*/  F2FP.F16.F32.PACK_AB R8, R105, R104 ;  /* 0x000000686908723e */ /* 0x000fc400000000ff */
[----:B------:R-:W-:Y:S02]  /*10660*/  F2FP.F16.F32.PACK_AB R9, R107, R106 ;  /* 0x0000006a6b09723e */ /* 0x000fe400000000ff */
[----:B------:R-:W-:Y:S02]  /*10670*/  F2FP.F16.F32.PACK_AB R11, R111, R110 ;  /* 0x0000006e6f0b723e */ /* 0x000fe400000000ff */
[----:B------:R-:W-:Y:S02]  /*10680*/  ISETP.NE.U32.AND P3, PT, RZ, UR6, PT ;  /* 0x00000006ff007c0c */ /* 0x000fe4000bf65070 */
[----:B------:R-:W-:Y:S01]  /*10690*/  ISETP.NE.U32.AND P0, PT, RZ, UR4, PT ;  /* 0x00000004ff007c0c */ /* 0x000fe2000bf05070 */
[----:B------:R0:W-:Y:S01]  /*106a0*/  STSM.16.M88.4 [R10], R12 ;  /* 0x0000000c0a007844 */ /* 0x0001e20000000200 */
[----:B------:R-:W-:Y:S02]  /*106b0*/  ISETP.NE.AND.EX P3, PT, RZ, UR7, PT, P3 ;  /* 0x00000007ff007c0c */ /* 0x000fe4000bf65330 */
[----:B------:R-:W-:Y:S01]  /*106c0*/  IADD3 R32, P1, R36, UR4, RZ ;  /* 0x0000000424207c10 */ /* 0x000fe2000ff3e0ff */
[----:B------:R1:W-:Y:S01]  /*106d0*/  STSM.16.M88.4 [R35], R4 ;  /* 0x0000000423007844 */ /* 0x0003e20000000200 */
[----:B------:R-:W-:-:S02]  /*106e0*/  ISETP.NE.AND.EX P0, PT, RZ, UR5, PT, P0 ;  /* 0x00000005ff007c0c */ /* 0x000fc4000bf05300 */
[----:B------:R-:W-:Y:S02]  /*106f0*/  IADD3.X R33, R37, UR5, RZ, P1, !PT ;  /* 0x0000000525217c10 */ /* 0x000fe40008ffe4ff */
[----:B0-----:R-:W-:Y:S02]  /*10700*/  F2FP.F16.F32.PACK_AB R10, R109, R108 ;  /* 0x0000006c6d0a723e */ /* 0x001fe400000000ff */
[----:B------:R-:W-:Y:S02]  /*10710*/  F2FP.F16.F32.PACK_AB R12, R113, R112 ;  /* 0x00000070710c723e */ /* 0x000fe400000000ff */
        /* <DEDUP_REMOVED lines=9> */
[----:B------:R-:W-:Y:S01]  /*107b0*/  IMAD.U32 R47, RZ, RZ, UR6 ;  /* 0x00000006ff2f7e24 */ /* 0x000fe2000f8e00ff */
[----:B------:R-:W-:Y:S02]  /*107c0*/  ISETP.GT.AND P2, PT, R38, 0x1, PT ;  /* 0x000000012600780c */ /* 0x000fe40003f44270 */
[----:B-1----:R-:W-:Y:S01]  /*107d0*/  MOV R6, 0x9b8 ;  /* 0x000009b800067802 */ /* 0x002fe20000000f00 */
[----:B0-----:R-:W0:Y:S01]  /*107e0*/  LDC R0, c[0x0][0xbe8] ;  /* 0x0002fa00ff007b82 */ /* 0x001e220000000800 */
[----:B------:R1:W5:Y:S04]  /*107f0*/  @P0 LDG.E R28, desc[UR40][R32.64] ;  /* 0x00000028201c0981 */ /* 0x000368000c1e1900 */
[----:B------:R1:W5:Y:S01]  /*10800*/  @P3 LDG.E R47, desc[UR40][R36.64] ;  /* 0x00000028242f3981 */ /* 0x000362000c1e1900 */
[----:B------:R-:W-:-:S04]  /*10810*/  SEL R6, R6, 0x978, P2 ;  /* 0x0000097806067807 */ /* 0x000fc80001000000 */
        /* <DEDUP_REMOVED lines=9> */
.L_x_2401:
[----:B------:R-:W0:Y:S04]  /*108b0*/  LDL R50, [R1+0x4c] ;  /* 0x00004c0001327983 */ /* 0x000e280000100800 */
[----:B------:R-:W2:Y:S04]  /*108c0*/  LDL R14, [R1+0x48] ;  /* 0x00004800010e7983 */ /* 0x000ea80000100800 */
[----:B------:R-:W2:Y:S04]  /*108d0*/  LDL R51, [R1+0x24] ;  /* 0x0000240001337983 */ /* 0x000ea80000100800 */
[----:B------:R-:W4:Y:S01]  /*108e0*/  LDL R49, [R1+0x5c] ;  /* 0x00005c0001317983 */ /* 0x000f220000100800 */
[----:B-1----:R-:W1:Y:S03]  /*108f0*/  LDC.64 R6, c[0x0][R6+0x210] ;  /* 0x0000840006067b82 */ /* 0x002e660000000a00 */
[----:B------:R-:W3:Y:S01]  /*10900*/  LDL R38, [R1+0x64] ;  /* 0x0000640001267983 */ /* 0x000ee20000100800 */
[----:B------:R-:W-:-:S04]  /*10910*/  ISETP.NE.U32.AND P0, PT, RZ, UR4, PT ;  /* 0x00000004ff007c0c */ /* 0x000fc8000bf05070 */
[----:B------:R-:W1:Y:S01]  /*10920*/  @P1 LDC R32, c[0x0][0xbec] ;  /* 0x0002fb00ff201b82 */ /* 0x000e620000000800 */
[----:B------:R-:W-:-:S04]  /*10930*/  ISETP.NE.AND.EX P0, PT, RZ, UR5, PT, P0 ;  /* 0x00000005ff007c0c */ /* 0x000fc8000bf05300 */
[----:B------:R-:W-:-:S03]  /*10940*/  SEL R3, R48, RZ, !P0 ;  /* 0x000000ff30037207 */ /* 0x000fc60004000000 */
[----:B------:R-:W1:Y:S01]  /*10950*/  @P1 LDC R37, c[0x0][0xbf0] ;  /* 0x0002fc00ff251b82 */ /* 0x000e620000000800 */
[----:B------:R-:W-:-:S07]  /*10960*/  SEL R15, R34, RZ, !P0 ;  /* 0x000000ff220f7207 */ /* 0x000fce0004000000 */
[----:B------:R-:W1:Y:S01]  /*10970*/  LDC.64 R4, c[0x0][0xba8] ;  /* 0x0002ea00ff047b82 */ /* 0x000e620000000a00 */
[----:B------:R-:W-:Y:S01]  /*10980*/  IMAD R11, R11, R3, RZ ;  /* 0x000000030b0b7224 */ /* 0x000fe200078e02ff */
[----:B------:R-:W1:Y:S03]  /*10990*/  S2R R36, SR_TID.X ;  /* 0x0000000000247919 */ /* 0x000e660000002100 */
[C---:B------:R-:W-:Y:S02]  /*109a0*/  IMAD R35, R10.reuse, R15, R11 ;  /* 0x0000000f0a237224 */ /* 0x040fe400078e020b */
[----:B------:R-:W-:-:S04]  /*109b0*/  IMAD.WIDE.U32 R10, R10, R3, RZ ;  /* 0x000000030a0a7225 */ /* 0x000fc800078e00ff */
[----:B------:R-:W-:Y:S01]  /*109c0*/  IMAD.IADD R35, R11, 0x1, R35 ;  /* 0x000000010b237824 */ /* 0x000fe200078e0223 */
[----:B-1----:R-:W1:Y:S08]  /*109d0*/  @!P2 LDC R4, c[0x0][0xb50] ;  /* 0x0002d400ff04ab82 */ /* 0x002e700000000800 */
[----:B------:R-:W1:Y:S01]  /*109e0*/  @!P2 LDC R5, c[0x0][0xb54] ;  /* 0x0002d500ff05ab82 */ /* 0x000e620000000800 */
[----:B------:R-:W-:-:S04]  /*109f0*/  IADD3 R40, R36, -0x80, RZ ;  /* 0xffffff8024287810 */ /* 0x000fc80007ffe0ff */
[----:B------:R-:W-:-:S04]  /*10a00*/  SHF.R.S32.HI R36, RZ, 0x1f, R40 ;  /* 0x0000001fff247819 */ /* 0x000fc80000011428 */
[----:B------:R-:W-:-:S04]  /*10a10*/  LEA.HI R36, R36, R40, RZ, 0x7 ;  /* 0x0000002824247211 */ /* 0x000fc800078f38ff */
[----:B------:R-:W-:Y:S01]  /*10a20*/  LOP3.LUT R36, R36, 0xffffff80, RZ, 0xc0, !PT ;  /* 0xffffff8024247812 */ /* 0x000fe200078ec0ff */
[----:B-----5:R-:W-:-:S04]  /*10a30*/  IMAD R47, R47, R0, RZ ;  /* 0x000000002f2f7224 */ /* 0x020fc800078e02ff */
[----:B------:R-:W-:Y:S02]  /*10a40*/  IMAD.IADD R36, R40, 0x1, -R36 ;  /* 0x0000000128247824 */ /* 0x000fe400078e0a24 */
[-C--:B0-----:R-:W-:Y:S02]  /*10a50*/  IMAD R33, R13, R50.reuse, RZ ;  /* 0x000000320d217224 */ /* 0x081fe400078e02ff */
[----:B------:R-:W-:-:S04]  /*10a60*/  IMAD.WIDE.U32 R12, R12, R50, RZ ;  /* 0x000000320c0c7225 */ /* 0x000fc800078e00ff */
[----:B--2---:R-:W-:Y:S01]  /*10a70*/  IMAD.IADD R39, R14, 0x1, R51 ;  /* 0x000000010e277824 */ /* 0x004fe200078e0233 */
[----:B------:R-:W-:Y:S02]  /*10a80*/  IADD3 R14, P0, P3, R10, R12, R28 ;  /* 0x0000000c0a0e7210 */ /* 0x000fe40007b1e01c */
[----:B----4-:R-:W-:Y:S01]  /*10a90*/  SEL R15, R49, RZ, P2 ;  /* 0x000000ff310f7207 */ /* 0x010fe20001000000 */
[----:B------:R-:W-:-:S04]  /*10aa0*/  @P1 IMAD.HI.U32 R12, R39, R32, RZ ;  /* 0x00000020270c1227 */ /* 0x000fc800078e00ff */
[----:B------:R-:W-:Y:S02]  /*10ab0*/  IMAD.IADD R34, R13, 0x1, R33 ;  /* 0x000000010d227824 */ /* 0x000fe400078e0221 */
[----:B------:R-:W-:Y:S01]  /*10ac0*/  IMAD.MOV.U32 R13, RZ, RZ, R39 ;  /* 0x000000ffff0d7224 */ /* 0x000fe200078e0027 */
[----:B------:R-:W-:Y:S01]  /*10ad0*/  @P1 SHF.R.U32.HI R13, RZ, R37, R12 ;  /* 0x00000025ff0d1219 */ /* 0x000fe2000001160c */
[-C--:B---3--:R-:W-:Y:S01]  /*10ae0*/  IMAD R33, R9, R15.reuse, RZ ;  /* 0x0000000f09217224 */ /* 0x088fe200078e02ff */
[----:B------:R-:W-:Y:S01]  /*10af0*/  SHF.R.S32.HI R9, RZ, 0x1f, R28 ;  /* 0x0000001fff097819 */ /* 0x000fe2000001141c */
[----:B------:R-:W-:-:S03]  /*10b00*/  IMAD.WIDE.U32 R10, R8, R15, RZ ;  /* 0x0000000f080a7225 */ /* 0x000fc600078e00ff */
[----:B------:R-:W-:Y:S01]  /*10b10*/  IADD3.X R15, R35, R34, R9, P0, P3 ;  /* 0x00000022230f7210 */ /* 0x000fe200007e6409 */
        /* <DEDUP_REMOVED lines=11> */
[----:B-1----:R-:W-:-:S04]  /*10bd0*/  LEA R8, P0, R6, R4, 0x2 ;  /* 0x0000000406087211 */ /* 0x002fc800078010ff */
        /* <DEDUP_REMOVED lines=13> */
[----:B------:R-:W1:Y:S01]  /*10cb0*/  @P1 LDC R13, c[0x0][0xbec] ;  /* 0x0002fb00ff0d1b82 */ /* 0x000e620000000800 */
[----:B------:R-:W-:Y:S01]  /*10cc0*/  ULDC.64 UR4, c[0x0][0xaa0] ;  /* 0x0002a80000047ab9 */ /* 0x000fe20000000a00 */
[----:B0-----:R-:W-:Y:S02]  /*10cd0*/  IMAD R5, R45, 0x40, R44 ;  /* 0x000000402d057824 */ /* 0x001fe400078e022c */
[----:B------:R-:W-:Y:S02]  /*10ce0*/  IMAD R9, R9, UR4, RZ ;  /* 0x0000000409097c24 */ /* 0x000fe4000f8e02ff */
[----:B------:R-:W-:Y:S02]  /*10cf0*/  IMAD.WIDE R24, R5, 0x2, R24 ;  /* 0x0000000205187825 */ /* 0x000fe400078e0218 */
[----:B------:R-:W0:Y:S02]  /*10d00*/  @P1 LDC R15, c[0x0][0xbf0] ;  /* 0x0002fc00ff0f1b82 */ /* 0x000e240000000800 */
[----:B------:R-:W-:Y:S01]  /*10d10*/  IMAD R11, R28, UR5, R9 ;  /* 0x000000051c0b7c24 */ /* 0x000fe2000f8e0209 */
[----:B------:R-:W-:Y:S01]  /*10d20*/  IADD3 R27, P0, R24, 0x1800, RZ ;  /* 0x00001800181b7810 */ /* 0x000fe20007f1e0ff */
[----:B------:R-:W-:Y:S01]  /*10d30*/  IMAD.WIDE.U32 R8, R28, UR4, RZ ;  /* 0x000000041c087c25 */ /* 0x000fe2000f8e00ff */
[----:B------:R-:W-:Y:S01]  /*10d40*/  ULDC.64 UR4, c[0x0][0xae8] ;  /* 0x0002ba0000047ab9 */ /* 0x000fe20000000a00 */
[----:B------:R-:W-:-:S02]  /*10d50*/  IADD3 R33, P2, R24, 0x3000, RZ ;  /* 0x0000300018217810 */ /* 0x000fc40007f5e0ff */
[----:B------:R-:W-:Y:S01]  /*10d60*/  IMAD R10, R46, 0x30, R45 ;  /* 0x000000302e0a7824 */ /* 0x000fe200078e022d */
[----:B------:R-:W-:Y:S02]  /*10d70*/  IADD3 R9, R9, R11, RZ ;  /* 0x0000000b09097210 */ /* 0x000fe40007ffe0ff */
[----:B------:R-:W-:Y:S01]  /*10d80*/  IADD3 R37, P3, R24, 0x4800, RZ ;  /* 0x0000480018257810 */ /* 0x000fe20007f7e0ff */
[----:B------:R-:W-:Y:S01]  /*10d90*/  IMAD.IADD R14, R51, 0x1, R10 ;  /* 0x00000001330e7824 */ /* 0x000fe200078e020a */
[----:B------:R-:W-:Y:S01]  /*10da0*/  SHF.R.S32.HI R12, RZ, 0x1f, R3 ;  /* 0x0000001fff0c7819 */ /* 0x000fe20000011403 */
[C---:B------:R-:W-:Y:S01]  /*10db0*/  IMAD.WIDE.U32 R8, R50.reuse, UR4, R8 ;  /* 0x0000000432087c25 */ /* 0x040fe2000f8e0008 */
[----:B------:R-:W-:Y:S02]  /*10dc0*/  LOP3.LUT R26, R27, 0x380, RZ, 0xc0, !PT ;  /* 0x000003801b1a7812 */ /* 0x000fe400078ec0ff */
[----:B------:R-:W-:Y:S01]  /*10dd0*/  LOP3.LUT R32, R33, 0x380, RZ, 0xc0, !PT ;  /* 0x0000038021207812 */ /* 0x000fe200078ec0ff */
[----:B------:R-:W-:Y:S01]  /*10de0*/  IMAD R9, R50, UR5, R9 ;  /* 0x0000000532097c24 */ /* 0x000fe2000f8e0209 */
[----:B------:R-:W-:Y:S01]  /*10df0*/  LOP3.LUT R36, R37, 0x380, RZ, 0xc0, !PT ;  /* 0x0000038025247812 */ /* 0x000fe200078ec0ff */
[----:B------:R-:W-:Y:S01]  /*10e00*/  ULDC.64 UR4, c[0x0][0xaf0] ;  /* 0x0002bc0000047ab9 */ /* 0x000fe20000000a00 */
[----:B------:R-:W-:Y:S01]  /*10e10*/  LOP3.LUT R5, R24, 0x380, RZ, 0xc0, !PT ;  /* 0x0000038018057812 */ /* 0x000fe200078ec0ff */
[----:B-1----:R-:W-:Y:S01]  /*10e20*/  @P1 IMAD.HI.U32 R10, R14, R13, RZ ;  /* 0x0000000d0e0a1227 */ /* 0x002fe200078e00ff */
[----:B------:R-:W-:-:S02]  /*10e30*/  SHF.R.U64 R26, R26, 0x3, RZ ;  /* 0x000000031a1a7819 */ /* 0x000fc400000012ff */
[----:B------:R-:W-:Y:S01]  /*10e40*/  SHF.R.U64 R32, R32, 0x3, RZ ;  /* 0x0000000320207819 */ /* 0x000fe200000012ff */
[----:B------:R-:W-:Y:S01]  /*10e50*/  IMAD R12, R12, UR4, RZ ;  /* 0x000000040c0c7c24 */ /* 0x000fe2000f8e02ff */
[----:B------:R-:W-:Y:S02]  /*10e60*/  SHF.R.U64 R36, R36, 0x3, RZ ;  /* 0x0000000324247819 */ /* 0x000fe400000012ff */
[----:B------:R-:W-:Y:S01]  /*10e70*/  SHF.R.U64 R5, R5, 0x3, RZ ;  /* 0x0000000305057819 */ /* 0x000fe200000012ff */
[----:B------:R-:W-:Y:S01]  /*10e80*/  IMAD.MOV.U32 R11, RZ, RZ, R14 ;  /* 0x000000ffff0b7224 */ /* 0x000fe200078e000e */
[----:B------:R-:W-:Y:S01]  /*10e90*/  LOP3.LUT R26, R26, R27, RZ, 0x3c, !PT ;  /* 0x0000001b1a1a7212 */ /* 0x000fe200078e3cff */
[C---:B------:R-:W-:Y:S01]  /*10ea0*/  IMAD R13, R3.reuse, UR5, R12 ;  /* 0x00000005030d7c24 */ /* 0x040fe2000f8e020c */
[----:B------:R-:W-:Y:S01]  /*10eb0*/  LOP3.LUT R32, R32, R33, RZ, 0x3c, !PT ;  /* 0x0000002120207212 */ /* 0x000fe200078e3cff */
[----:B------:R-:W-:Y:S01]  /*10ec0*/  IMAD.WIDE.U32 R8, R3, UR4, R8 ;  /* 0x0000000403087c25 */ /* 0x000fe2000f8e0008 */
[----:B------:R-:W-:Y:S01]  /*10ed0*/  LOP3.LUT R36, R36, R37, RZ, 0x3c, !PT ;  /* 0x0000002524247212 */ /* 0x000fe200078e3cff */
[----:B------:R-:W-:Y:S01]  /*10ee0*/  ULDC.64 UR4, c[0x0][0xae0] ;  /* 0x0002b80000047ab9 */ /* 0x000fe20000000a00 */
[----:B------:R-:W-:Y:S01]  /*10ef0*/  LOP3.LUT R4, R5, R24, RZ, 0x3c, !PT ;  /* 0x0000001805047212 */ /* 0x000fe200078e3cff */
[--C-:B------:R-:W-:Y:S01]  /*10f00*/  IMAD.X R27, RZ, RZ, R25.reuse, P0 ;  /* 0x000000ffff1b7224 */ /* 0x100fe200000e0619 */
[----:B0-----:R-:W-:Y:S01]  /*10f10*/  @P1 SHF.R.U32.HI R11, RZ, R15, R10 ;  /* 0x0000000fff0b1219 */ /* 0x001fe2000001160a */
[----:B------:R-:W-:-:S02]  /*10f20*/  IMAD.X R33, RZ, RZ, R25, P2 ;  /* 0x000000ffff217224 */ /* 0x000fc400010e0619 */
[--C-:B------:R-:W-:Y:S02]  /*10f30*/  IMAD.X R37, RZ, RZ, R25.reuse, P3 ;  /* 0x000000ffff257224 */ /* 0x100fe400018e0619 */
[----:B------:R-:W-:Y:S02]  /*10f40*/  IMAD.MOV.U32 R5, RZ, RZ, R25 ;  /* 0x000000ffff057224 */ /* 0x000fe400078e0019 */
[----:B------:R-:W-:Y:S01]  /*10f50*/  IMAD.IADD R9, R9, 0x1, R13 ;  /* 0x0000000109097824 */ /* 0x000fe200078e020d */
[--C-:B------:R-:W-:Y:S01]  /*10f60*/  SHF.R.S32.HI R10, RZ, 0x1f, R11.reuse ;  /* 0x0000001fff0a7819 */ /* 0x100fe2000001140b */
[----:B------:R-:W-:Y:S01]  /*10f70*/  IMAD.MOV R13, RZ, RZ, -R11 ;  /* 0x000000ffff0d7224 */ /* 0x000fe200078e0a0b */
[----:B------:R-:W5:Y:S04]  /*10f80*/  LD.E.128 R24, desc[UR40][R26.64] ;  /* 0x000000281a187980 */ /* 0x000f68000c101d00 */
[----:B------:R-:W5:Y:S01]  /*10f90*/  LD.E.128 R4, desc[UR40][R4.64] ;  /* 0x0000002804047980 */ /* 0x000f62000c101d00 */
[----:B------:R-:W-:-:S03]  /*10fa0*/  IMAD R13, R0, R13, R14 ;  /* 0x0000000d000d7224 */ /* 0x000fc600078e020e */
[----:B------:R-:W5:Y:S04]  /*10fb0*/  LD.E.128 R32, desc[UR40][R32.64] ;  /* 0x0000002820207980 */ /* 0x000f68000c101d00 */
[----:B------:R-:W5:Y:S01]  /*10fc0*/  LD.E.128 R36, desc[UR40][R36.64] ;  /* 0x0000002824247980 */ /* 0x000f62000c101d00 */
[----:B------:R-:W-:Y:S01]  /*10fd0*/  IMAD R10, R10, UR4, RZ ;  /* 0x000000040a0a7c24 */ /* 0x000fe2000f8e02ff */
[----:B------:R-:W-:Y:S01]  /*10fe0*/  @!PT LDS RZ, [RZ] ;  /* 0x00000000fffff984 */ /* 0x000fe20000000800 */
[----:B------:R-:W-:Y:S01]  /*10ff0*/  @!PT LDS RZ, [RZ] ;  /* 0x00000000fffff984 */ /* 0x000fe20000000800 */
[----:B------:R-:W-:Y:S01]  /*11000*/  @!PT LDS RZ, [RZ] ;  /* 0x00000000fffff984 */ /* 0x000fe20000000800 */
[----:B------:R-:W-:Y:S01]  /*11010*/  @!PT LDS RZ, [RZ] ;  /* 0x00000000fffff984 */ /* 0x000fe20000000800 */
[----:B------:R0:W-:Y:S06]  /*11020*/  MEMBAR.ALL.CTA ;  /* 0x0000000000007992 */ /* 0x0001ec0000008000 */
[----:B0-----:R-:W0:Y:S01]  /*11030*/  FENCE.VIEW.ASYNC.S ;  /* 0x00000000000073c6 */ /* 0x001e220000000000 */
[----:B------:R-:W-:Y:S01]  /*11040*/  SHF.R.S32.HI R0, RZ, 0x1f, R13 ;  /* 0x0000001fff007819 */ /* 0x000fe2000001140d */
[----:B------:R-:W-:-:S02]  /*11050*/  IMAD R15, R11, UR5, R10 ;  /* 0x000000050b0f7c24 */ /* 0x000fc4000f8e020a */
[----:B------:R-:W-:Y:S01]  /*11060*/  IMAD.WIDE.U32 R8, R11, UR4, R8 ;  /* 0x000000040b087c25 */ /* 0x000fe2000f8e0008 */
[----:B------:R-:W-:-:S03]  /*11070*/  ULDC.64 UR4, c[0x0][0xad8] ;  /* 0x0002b60000047ab9 */ /* 0x000fc60000000a00 */
[----:B------:R-:W-:Y:S02]  /*11080*/  IMAD.IADD R9, R9, 0x1, R15 ;  /* 0x0000000109097824 */ /* 0x000fe400078e020f */
[----:B------:R-:W-:Y:S02]  /*11090*/  IMAD R0, R0, UR4, RZ ;  /* 0x0000000400007c24 */ /* 0x000fe4000f8e02ff */
[----:B------:R-:W-:Y:S02]  /*110a0*/  VIADD R3, R2, 0x16820 ;  /* 0x0001682002037836 */ /* 0x000fe40000000000 */
[----:B------:R-:W-:-:S04]  /*110b0*/  IMAD.WIDE.U32 R8, R13, UR4, R8 ;  /* 0x000000040d087c25 */ /* 0x000fc8000f8e0008 */
[----:B------:R-:W-:Y:S01]  /*110c0*/  IMAD R41, R13, UR5, R0 ;  /* 0x000000050d297c24 */ /* 0x000fe2000f8e0200 */
[----:B------:R-:W-:Y:S01]  /*110d0*/  ULDC.64 UR4, c[0x0][0xa80] ;  /* 0x0002a00000047ab9 */ /* 0x000fe20000000a00 */
[----:B------:R-:W-:Y:S02]  /*110e0*/  PRMT R3, RZ, 0x654, R3 ;  /* 0x00000654ff037816 */ /* 0x000fe40000000003 */
[----:B------:R-:W-:Y:S01]  /*110f0*/  IMAD.IADD R41, R9, 0x1, R41 ;  /* 0x0000000109297824 */ /* 0x000fe200078e0229 */
[C---:B------:R-:W-:Y:S01]  /*11100*/  LEA R40, P0, R8.reuse, UR4, 0x1 ;  /* 0x0000000408287c11 */ /* 0x040fe2000f8008ff */
[----:B------:R-:W-:Y:S01]  /*11110*/  UMOV UR4, 0xffffffff ;  /* 0xffffffff00047882 */ /* 0x000fe20000000000 */
[----:B0-----:R0:W-:Y:S02]  /*11120*/  SYNCS.ARRIVE.TRANS64.RED.A1T0 RZ, [R3+URZ], RZ ;  /* 0x000000ff03ff79a7 */ /* 0x0011e4000810043f */
[----:B------:R-:W-:Y:S01]  /*11130*/  LEA.HI.X R41, R8, UR5, R41, 0x1, P0 ;  /* 0x0000000508297c11 */ /* 0x000fe200080f0c29 */
[----:B------:R-:W-:Y:S08]  /*11140*/  BRA.DIV UR4, `(.L_x_2403) ;  /* 0x0000009a041c7947 */ /* 0x000ff0000b800000 */
[----:B0-----:R-:W0:Y:S01]  /*11150*/  SHFL.IDX PT, R3, R40, RZ, 0x181f ;  /* 0x00181fff28037589 */ /* 0x001e2200000e0000 */
[----:B------:R-:W-:Y:S01]  /*11160*/  ULDC UR4, c[0x0][0xac8] ;  /* 0x0002b20000047ab9 */ /* 0x000fe20000000800 */
[----:B------:R-:W-:Y:S01]  /*11170*/  IMAD.IADD R42, R45, 0x1, R51 ;  /* 0x000000012d2a7824 */ /* 0x000fe200078e0233 */
[----:B------:R-:W-:Y:S01]  /*11180*/  ISETP.GE.AND P0, PT, R44, UR4, PT ;  /* 0x000000042c007c0c */ /* 0x000fe2000bf06270 */
[----:B------:R-:W1:Y:S02]  /*11190*/  SHFL.IDX PT, R9, R40, 0x1, 0x181f ;  /* 0x00381f0028097f89 */ /* 0x000e6400000e0000 */
[C---:B------:R-:W-:Y:S01]  /*111a0*/  VIADD R20, R42.reuse, 0x60 ;  /* 0x000000602a147836 */ /* 0x040fe20000000000 */
[C---:B------:R-:W-:Y:S01]  /*111b0*/  IADD3 R12, R42.reuse, 0x30, RZ ;  /* 0x000000302a0c7810 */ /* 0x040fe20007ffe0ff */
[----:B------:R-:W2:Y:S01]  /*111c0*/  SHFL.IDX PT, R0, R41, RZ, 0x181f ;  /* 0x00181fff29007589 */ /* 0x000ea200000e0000 */
[-C--:B------:R-:W-:Y:S02]  /*111d0*/  ISETP.GE.OR P2, PT, R42, R47.reuse, P0 ;  /* 0x0000002f2a00720c */ /* 0x080fe40000746670 */
[-C--:B------:R-:W-:Y:S01]  /*111e0*/  ISETP.GE.OR P3, PT, R12, R47.reuse, P0 ;  /* 0x0000002f0c00720c */ /* 0x080fe20000766670 */
[----:B------:R-:W3:Y:S01]  /*111f0*/  SHFL.IDX PT, R14, R40, 0x2, 0x181f ;  /* 0x00581f00280e7f89 */ /* 0x000ee200000e0000 */
[----:B------:R-:W-:-:S03]  /*11200*/  ISETP.GE.OR P4, PT, R20, R47, P0 ;  /* 0x0000002f1400720c */ /* 0x000fc60000786670 */
[----:B------:R-:W4:Y:S04]  /*11210*/  SHFL.IDX PT, R8, R41, 0x1, 0x181f ;  /* 0x00381f0029087f89 */ /* 0x000f2800000e0000 */
[----:B------:R-:W4:Y:S02]  /*11220*/  SHFL.IDX PT, R10, R41, 0x2, 0x181f ;  /* 0x00581f00290a7f89 */ /* 0x000f2400000e0000 */
[C---:B0-----:R-:W-:Y:S02]  /*11230*/  @!P2 LEA R28, P5, R44.reuse, R3, 0x1 ;  /* 0x000000032c1ca211 */ /* 0x041fe400078a08ff */
[C---:B-1----:R-:W-:Y:S02]  /*11240*/  @!P3 LEA R20, P1, R44.reuse, R9, 0x1 ;  /* 0x000000092c14b211 */ /* 0x042fe400078208ff */
[----:B--2---:R-:W-:-:S02]  /*11250*/  @!P2 LEA.HI.X R3, R44, R0, R43, 0x1, P5 ;  /* 0x000000002c03a211 */ /* 0x004fc400028f0c2b */
[----:B------:R-:W0:Y:S01]  /*11260*/  SHFL.IDX PT, R0, R41, 0x3, 0x181f ;  /* 0x00781f0029007f89 */ /* 0x000e2200000e0000 */
[C---:B---3--:R-:W-:Y:S02]  /*11270*/  @!P4 LEA R45, P5, R44.reuse, R14, 0x1 ;  /* 0x0000000e2c2dc211 */ /* 0x048fe400078a08ff */
[----:B------:R-:W-:Y:S01]  /*11280*/  @!P2 IMAD.MOV.U32 R9, RZ, RZ, R3 ;  /* 0x000000ffff09a224 */ /* 0x000fe200078e0003 */
[----:B------:R-:W1:Y:S01]  /*11290*/  SHFL.IDX PT, R14, R40, 0x3, 0x181f ;  /* 0x00781f00280e7f89 */ /* 0x000e6200000e0000 */
[C-C-:B----4-:R-:W-:Y:S01]  /*112a0*/  @!P3 LEA.HI.X R21, R44.reuse, R8, R43.reuse, 0x1, P1 ;  /* 0x000000082c15b211 */ /* 0x150fe200008f0c2b */
[----:B------:R-:W-:Y:S01]  /*112b0*/  @!P2 IMAD.MOV.U32 R8, RZ, RZ, R28 ;  /* 0x000000ffff08a224 */ /* 0x000fe200078e001c */
[----:B------:R-:W-:-:S04]  /*112c0*/  @!P4 LEA.HI.X R10, R44, R10, R43, 0x1, P5 ;  /* 0x0000000a2c0ac211 */ /* 0x000fc800028f0c2b */
[----:B-----5:R2:W-:Y:S04]  /*112d0*/  @!P2 ST.E.128 desc[UR40][R8.64], R4 ;  /* 0x000000040800a985 */ /* 0x0205e8000c101d28 */
[----:B------:R3:W-:Y:S01]  /*112e0*/  @!P3 ST.E.128 desc[UR40][R20.64], R24 ;  /* 0x000000181400b985 */ /* 0x0007e2000c101d28 */
[----:B--2---:R-:W-:Y:S02]  /*112f0*/  @!P4 IMAD.MOV.U32 R4, RZ, RZ, R45 ;  /* 0x000000ffff04c224 */ /* 0x004fe400078e002d */
[----:B------:R-:W-:-:S05]  /*11300*/  @!P4 IMAD.MOV.U32 R5, RZ, RZ, R10 ;  /* 0x000000ffff05c224 */ /* 0x000fca00078e000a */
[----:B01----:R3:W-:Y:S02]  /*11310*/  @!P4 ST.E.128 desc[UR40][R4.64], R32 ;  /* 0x000000200400c985 */ /* 0x0037e4000c101d28 */
.L_x_2599:
[----:B------:R-:W-:-:S05]  /*11320*/  VIADD R42, R42, 0x90 ;  /* 0x000000902a2a7836 */ /* 0x000fca0000000000 */
[----:B------:R-:W-:-:S13]  /*11330*/  ISETP.GE.OR P0, PT, R42, R47, P0 ;  /* 0x0000002f2a00720c */ /* 0x000fda0000706670 */
[----:B------:R-:W-:Y:S05]  /*11340*/  @P0 BRA `(.L_x_2404) ;  /* 0x0000001000c40947 */ /* 0x000fea0003800000 */
[----:B------:R-:W-:-:S04]  /*11350*/  LEA R14, P0, R44, R14, 0x1 ;  /* 0x0000000e2c0e7211 */ /* 0x000fc800078008ff */
[----:B------:R-:W-:-:S05]  /*11360*/  LEA.HI.X R15, R44, R0, R43, 0x1, P0 ;  /* 0x000000002c0f7211 */ /* 0x000fca00000f0c2b */
[----:B------:R0:W-:Y:S01]  /*11370*/  ST.E.128 desc[UR40][R14.64], R36 ;  /* 0x000000240e007985 */ /* 0x0001e2000c101d28 */
[----:B------:R-:W-:Y:S05]  /*11380*/  BRA `(.L_x_2404) ;  /* 0x0000001000b47947 */ /* 0x000fea0003800000 */
.L_x_2402:
[----:B------:R-:W2:Y:S01]  /*11390*/  LDL R45, [R1+0x30] ;  /* 0x00003000012d7983 */ /* 0x000ea20000100800 */
        /* <DEDUP_REMOVED lines=8> */
[----:B------:R-:W-:-:S03]  /*11420*/  ULDC.64 UR4, c[0x0][0xb38] ;  /* 0x0002ce0000047ab9 */ /* 0x000fc60000000a00 */
[----:B------:R-:W-:Y:S02]  /*11430*/  IMAD.IADD R5, R5, 0x1, R9 ;  /* 0x0000000105057824 */ /* 0x000fe400078e0209 */
        /* <DEDUP_REMOVED lines=9> */
[----:B-1----:R-:W-:Y:S02]  /*114d0*/  @P1 SHF.R.U32.HI R3, RZ, R11, R10 ;  /* 0x0000000bff031219 */ /* 0x002fe4000001160a */
[----:B------:R-:W-:Y:S02]  /*114e0*/  IADD3 R5, R5, R7, RZ ;  /* 0x0000000705057210 */ /* 0x000fe40007ffe0ff */
[--C-:B------:R-:W-:Y:S01]  /*114f0*/  SHF.R.S32.HI R8, RZ, 0x1f, R3.reuse ;  /* 0x0000001fff087819 */ /* 0x100fe20000011403 */
[----:B------:R-:W-:Y:S02]  /*11500*/  IMAD.MOV R7, RZ, RZ, -R3 ;  /* 0x000000ffff077224 */ /* 0x000fe400078e0a03 */
[----:B------:R-:W-:-:S04]  /*11510*/  IMAD.WIDE.U32 R4, R49, UR4, R4 ;  /* 0x0000000431047c25 */ /* 0x000fc8000f8e0004 */
[----:B------:R-:W-:Y:S02]  /*11520*/  IMAD R7, R0, R7, R39 ;  /* 0x0000000700077224 */ /* 0x000fe400078e0227 */
[----:B------:R-:W-:Y:S02]  /*11530*/  IMAD R8, R8, UR6, RZ ;  /* 0x0000000608087c24 */ /* 0x000fe4000f8e02ff */
[----:B------:R-:W-:Y:S01]  /*11540*/  IMAD R5, R49, UR5, R5 ;  /* 0x0000000531057c24 */ /* 0x000fe2000f8e0205 */
[----:B------:R-:W-:Y:S01]  /*11550*/  SHF.R.S32.HI R0, RZ, 0x1f, R7 ;  /* 0x0000001fff007819 */ /* 0x000fe20000011407 */
[C---:B------:R-:W-:Y:S01]  /*11560*/  IMAD R9, R3.reuse, UR7, R8 ;  /* 0x0000000703097c24 */ /* 0x040fe2000f8e0208 */
[----:B------:R-:W-:Y:S01]  /*11570*/  ULDC.64 UR4, c[0x0][0xb28] ;  /* 0x0002ca0000047ab9 */ /* 0x000fe20000000a00 */
[----:B------:R-:W-:-:S04]  /*11580*/  IMAD.WIDE.U32 R4, R3, UR6, R4 ;  /* 0x0000000603047c25 */ /* 0x000fc8000f8e0004 */
[----:B------:R-:W-:Y:S02]  /*11590*/  VIADD R3, R2, 0x16820 ;  /* 0x0001682002037836 */ /* 0x000fe40000000000 */
[----:B------:R-:W-:Y:S02]  /*115a0*/  IMAD R0, R0, UR4, RZ ;  /* 0x0000000400007c24 */ /* 0x000fe4000f8e02ff */
[----:B------:R-:W-:Y:S01]  /*115b0*/  IMAD.IADD R5, R5, 0x1, R9 ;  /* 0x0000000105057824 */ /* 0x000fe200078e0209 */
[----:B------:R-:W-:Y:S01]  /*115c0*/  PRMT R8, RZ, 0x654, R3 ;  /* 0x00000654ff087816 */ /* 0x000fe20000000003 */
[C---:B------:R-:W-:Y:S02]  /*115d0*/  IMAD R3, R7.reuse, UR5, R0 ;  /* 0x0000000507037c24 */ /* 0x040fe4000f8e0200 */
[----:B------:R-:W-:Y:S01]  /*115e0*/  IMAD.WIDE.U32 R4, R7, UR4, R4 ;  /* 0x0000000407047c25 */ /* 0x000fe2000f8e0004 */
[----:B------:R-:W-:Y:S01]  /*115f0*/  ULDC.64 UR4, c[0x0][0xb00] ;  /* 0x0002c00000047ab9 */ /* 0x000fe20000000a00 */
[----:B------:R0:W-:Y:S02]  /*11600*/  SYNCS.ARRIVE.TRANS64.RED.A1T0 RZ, [R8+URZ], RZ ;  /* 0x000000ff08ff79a7 */ /* 0x0001e4000810043f */
[----:B------:R-:W-:Y:S01]  /*11610*/  IMAD.IADD R3, R5, 0x1, R3 ;  /* 0x0000000105037824 */ /* 0x000fe200078e0203 */
[----:B------:R-:W-:Y:S01]  /*11620*/  LEA R0, P0, R4, UR4, 0x2 ;  /* 0x0000000404007c11 */ /* 0x000fe2000f8010ff */
[----:B------:R-:W-:-:S03]  /*11630*/  UMOV UR4, 0xffffffff ;  /* 0xffffffff00047882 */ /* 0x000fc60000000000 */
[----:B------:R-:W-:Y:S01]  /*11640*/  LEA.HI.X R4, R4, UR5, R3, 0x2, P0 ;  /* 0x0000000504047c11 */ /* 0x000fe200080f1403 */
[C---:B--2---:R-:W-:Y:S01]  /*11650*/  VIADD R28, R45.reuse, 0x20 ;  /* 0x000000202d1c7836 */ /* 0x044fe20000000000 */
[C---:B------:R-:W-:Y:S01]  /*11660*/  IADD3 R7, R45.reuse, 0x8, RZ ;  /* 0x000000082d077810 */ /* 0x040fe20007ffe0ff */
[C---:B------:R-:W-:Y:S02]  /*11670*/  VIADD R34, R45.reuse, 0x28 ;  /* 0x000000282d227836 */ /* 0x040fe40000000000 */
[C---:B------:R-:W-:Y:S02]  /*11680*/  VIADD R36, R45.reuse, 0x30 ;  /* 0x000000302d247836 */ /* 0x040fe40000000000 */
[C---:B------:R-:W-:Y:S02]  /*11690*/  VIADD R38, R45.reuse, 0x38 ;  /* 0x000000382d267836 */ /* 0x040fe40000000000 */
[C---:B------:R-:W-:Y:S02]  /*116a0*/  VIADD R41, R45.reuse, 0x10 ;  /* 0x000000102d297836 */ /* 0x040fe40000000000 */
[----:B------:R-:W-:Y:S01]  /*116b0*/  VIADD R43, R45, 0x18 ;  /* 0x000000182d2b7836 */ /* 0x000fe20000000000 */
[----:B------:R-:W-:-:S02]  /*116c0*/  SHF.R.S32.HI R33, RZ, 0x1f, R28 ;  /* 0x0000001fff217819 */ /* 0x000fc4000001141c */
[----:B------:R-:W-:Y:S02]  /*116d0*/  SHF.R.S32.HI R35, RZ, 0x1f, R34 ;  /* 0x0000001fff237819 */ /* 0x000fe40000011422 */
[----:B------:R-:W-:Y:S02]  /*116e0*/  SHF.R.S32.HI R37, RZ, 0x1f, R36 ;  /* 0x0000001fff257819 */ /* 0x000fe40000011424 */
[----:B------:R-:W-:Y:S02]  /*116f0*/  SHF.R.S32.HI R39, RZ, 0x1f, R38 ;  /* 0x0000001fff277819 */ /* 0x000fe40000011426 */
[----:B------:R-:W-:Y:S02]  /*11700*/  SHF.R.S32.HI R40, RZ, 0x1f, R7 ;  /* 0x0000001fff287819 */ /* 0x000fe40000011407 */
[----:B------:R-:W-:Y:S02]  /*11710*/  SHF.R.S32.HI R42, RZ, 0x1f, R41 ;  /* 0x0000001fff2a7819 */ /* 0x000fe40000011429 */
[----:B------:R-:W-:Y:S01]  /*11720*/  SHF.R.S32.HI R44, RZ, 0x1f, R43 ;  /* 0x0000001fff2c7819 */ /* 0x000fe2000001142b */
[----:B0-----:R-:W-:Y:S06]  /*11730*/  BRA.DIV UR4, `(.L_x_2405) ;  /* 0x0000009604a87947 */ /* 0x001fec000b800000 */
[----:B------:R0:W1:Y:S04]  /*11740*/  SHFL.IDX PT, R3, R4, RZ, 0x1c1f ;  /* 0x001c1fff04037589 */ /* 0x00006800000e0000 */
[----:B------:R0:W2:Y:S02]  /*11750*/  SHFL.IDX PT, R14, R0, RZ, 0x1c1f ;  /* 0x001c1fff000e7589 */ /* 0x0000a400000e0000 */
.L_x_2602:
        /* <DEDUP_REMOVED lines=9> */
[-C--:B--2---:R-:W-:Y:S01]  /*117f0*/  @!P1 LEA R10, P5, R7, R14.reuse, 0x2 ;  /* 0x0000000e070a9211 */ /* 0x084fe200078a10ff */
        /* <DEDUP_REMOVED lines=26> */
.L_x_2407:
[----:B------:R-:W-:Y:S05]  /*119a0*/  BSYNC B1 ;  /* 0x0000000000017941 */ /* 0x000fea0003800000 */
.L_x_2406:
[----:B------:R-:W-:-:S03]  /*119b0*/  UMOV UR4, 0xffffffff ;  /* 0xffffffff00047882 */ /* 0x000fc60000000000 */
[----:B------:R-:W-:Y:S05]  /*119c0*/  BRA.DIV UR4, `(.L_x_2408) ;  /* 0x0000009604387947 */ /* 0x000fea000b800000 */
[----:B-1----:R1:W4:Y:S04]  /*119d0*/  SHFL.IDX PT, R3, R4, 0x1, 0x1c1f ;  /* 0x003c1f0004037f89 */ /* 0x00232800000e0000 */
[----:B--23--:R1:W2:Y:S02]  /*119e0*/  SHFL.IDX PT, R14, R0, 0x1, 0x1c1f ;  /* 0x003c1f00000e7f89 */ /* 0x00c2a400000e0000 */
.L_x_2606:
        /* <DEDUP_REMOVED lines=21> */
[----:B------:R-:W-:Y:S02]  /*11b40*/  @!P2 LEA R12, P5, R28, R14, 0x2 ;  /* 0x0000000e1c0ca211 */ /* 0x000fe400078a10ff */
        /* <DEDUP_REMOVED lines=15> */
.L_x_2400:
[----:B------:R-:W2:Y:S01]  /*11c40*/  LDL R8, [R1+0x54] ;  /* 0x0000540001087983 */ /* 0x000ea20000100800 */
[----:B------:R-:W-:Y:S01]  /*11c50*/  ULDC.64 UR6, c[0x0][0xc08] ;  /* 0x0003020000067ab9 */ /* 0x000fe20000000a00 */
[----:B------:R-:W-:Y:S01]  /*11c60*/  ULDC.64 UR4, c[0x0][0xc00] ;  /* 0x0003000000047ab9 */ /* 0x000fe20000000a00 */
[----:B------:R-:W-:Y:S01]  /*11c70*/  ISETP.NE.U32.AND P1, PT, RZ, UR6, PT ;  /* 0x00000006ff007c0c */ /* 0x000fe2000bf25070 */
[----:B------:R-:W-:Y:S01]  /*11c80*/  IMAD.MOV.U32 R3, RZ, RZ, RZ ;  /* 0x000000ffff037224 */ /* 0x000fe200078e00ff */
[----:B------:R-:W-:Y:S02]  /*11c90*/  ISETP.NE.U32.AND P0, PT, RZ, UR4, PT ;  /* 0x00000004ff007c0c */ /* 0x000fe4000bf05070 */
[----:B------:R-:W-:Y:S02]  /*11ca0*/  ISETP.NE.AND.EX P1, PT, RZ, UR7, PT, P1 ;  /* 0x00000007ff007c0c */ /* 0x000fe4000bf25310 */
[----:B------:R-:W-:Y:S02]  /*11cb0*/  IADD3 R4, P2, R36, UR4, RZ ;  /* 0x0000000424047c10 */ /* 0x000fe4000ff5e0ff */
[----:B------:R-:W-:-:S02]  /*11cc0*/  ISETP.NE.AND.EX P0, PT, RZ, UR5, PT, P0 ;  /* 0x00000005ff007c0c */ /* 0x000fc4000bf05300 */
[----:B------:R-:W-:Y:S01]  /*11cd0*/  IADD3.X R5, R37, UR5, RZ, P2, !PT ;  /* 0x0000000525057c10 */ /* 0x000fe200097fe4ff */
[----:B------:R-:W-:Y:S02]  /*11ce0*/  ULDC UR4, c[0x0][0xa88] ;  /* 0x0002a20000047ab9 */ /* 0x000fe40000000800 */
[----:B-----5:R-:W-:-:S04]  /*11cf0*/  IMAD.U32 R24, RZ, RZ, UR4 ;  /* 0x00000004ff187e24 */ /* 0x020fc8000f8e00ff */
        /* <DEDUP_REMOVED lines=11> */
[----:B0-----:R-:W2:Y:S04]  /*11db0*/  LDG.E R7, desc[UR40][R4.64] ;  /* 0x0000002804077981 */ /* 0x001ea8000c1e1900 */
[----:B-----5:R-:W2:Y:S02]  /*11dc0*/  LDG.E R24, desc[UR40][R4.64+0x4] ;  /* 0x0000042804187981 */ /* 0x020ea4000c1e1900 */
[----:B--2---:R-:W-:-:S07]  /*11dd0*/  IMAD.IADD R24, R24, 0x1, -R7 ;  /* 0x0000000118187824 */ /* 0x004fce00078e0a07 */
.L_x_2409:
[----:B------:R-:W-:Y:S01]  /*11de0*/  BSSY B1, `(.L_x_2410) ;  /* 0x000003a000017945 */ /* 0x000fe20003800000 */
[----:B------:R-:W-:Y:S02]  /*11df0*/  SEL R33, R48, RZ, !P0 ;  /* 0x000000ff30217207 */ /* 0x000fe40004000000 */
[----:B------:R-:W-:Y:S02]  /*11e00*/  SEL R34, R34, RZ, !P0 ;  /* 0x000000ff22227207 */ /* 0x000fe40004000000 */
[----:B-----5:R-:W-:Y:S01]  /*11e10*/  SHF.R.S32.HI R26, RZ, 0x1f, R3 ;  /* 0x0000001fff1a7819 */ /* 0x020fe20000011403 */
[----:B------:R-:W-:Y:S06]  /*11e20*/  @P3 BRA `(.L_x_2411) ;  /* 0x0000000000d43947 */ /* 0x000fec0003800000 */
[----:B------:R-:W2:Y:S01]  /*11e30*/  LDL R0, [R1+0x24] ;  /* 0x0000240001007983 */ /* 0x000ea20000100800 */
[----:B------:R-:W1:Y:S01]  /*11e40*/  LDC R37, c[0x0][0xbe8] ;  /* 0x0002fa00ff257b82 */ /* 0x000e620000000800 */
[----:B0-----:R-:W0:Y:S01]  /*11e50*/  S2R R5, SR_TID.X ;  /* 0x0000000000057919 */ /* 0x001e220000002100 */
[----:B--2---:R-:W-:Y:S02]  /*11e60*/  IMAD.MOV.U32 R4, RZ, RZ, R0 ;  /* 0x000000ffff047224 */ /* 0x004fe400078e0000 */
[----:B-1----:R-:W-:-:S03]  /*11e70*/  IMAD R0, R24, R37, RZ ;  /* 0x0000002518007224 */ /* 0x002fc600078e02ff */
[----:B0-----:R-:W-:-:S04]  /*11e80*/  IADD3 R35, R4, -0x80, R5 ;  /* 0xffffff8004237810 */ /* 0x001fc80007ffe005 */
[----:B------:R-:W-:-:S13]  /*11e90*/  ISETP.GE.AND P0, PT, R35, R0, PT ;  /* 0x000000002300720c */ /* 0x000fda0003f06270 */
[----:B------:R-:W-:Y:S05]  /*11ea0*/  @P0 BRA `(.L_x_2411) ;  /* 0x0000000000b40947 */ /* 0x000fea0003800000 */
[----:B------:R-:W2:Y:S01]  /*11eb0*/  LDL R14, [R1+0x4c] ;  /* 0x00004c00010e7983 */ /* 0x000ea20000100800 */
[----:B------:R-:W-:Y:S01]  /*11ec0*/  ISETP.GT.AND P0, PT, R8, 0x1, PT ;  /* 0x000000010800780c */ /* 0x000fe20003f04270 */
[----:B------:R-:W0:Y:S02]  /*11ed0*/  LDC.64 R4, c[0x0][0xba8] ;  /* 0x0002ea00ff047b82 */ /* 0x000e240000000a00 */
[----:B------:R-:W3:Y:S01]  /*11ee0*/  LDL.LU R28, [R1+0x5c] ;  /* 0x00005c00011c7983 */ /* 0x000ee20000300800 */
[----:B------:R-:W-:Y:S01]  /*11ef0*/  MOV R20, 0x9b8 ;  /* 0x000009b800147802 */ /* 0x000fe20000000f00 */
[----:B------:R-:W-:Y:S01]  /*11f00*/  IMAD.MOV.U32 R21, RZ, RZ, R35 ;  /* 0x000000ffff157224 */ /* 0x000fe200078e0023 */
[----:B------:R-:W-:Y:S02]  /*11f10*/  ISETP.NE.AND P1, PT, R37, 0x1, PT ;  /* 0x000000012500780c */ /* 0x000fe40003f25270 */
        /* <DEDUP_REMOVED lines=38> */
.L_x_2411:
[----:B------:R-:W-:Y:S05]  /*12180*/  BSYNC B1 ;  /* 0x0000000000017941 */ /* 0x000fea0003800000 */
.L_x_2410:
[----:B------:R-:W-:Y:S05]  /*12190*/  @P2 BRA `(.L_x_2404) ;  /* 0x0000000400302947 */ /* 0x000fea0003800000 */
[----:B------:R-:W2:Y:S01]  /*121a0*/  LDL.LU R10, [R1+0x4c] ;  /* 0x00004c00010a7983 */ /* 0x000ea20000300800 */
[----:B------:R-:W3:Y:S01]  /*121b0*/  LDC R9, c[0x0][0xbe8] ;  /* 0x0002fa00ff097b82 */ /* 0x000ee20000000800 */
[----:B------:R-:W-:Y:S01]  /*121c0*/  ULDC.64 UR4, c[0x0][0xaa0] ;  /* 0x0002a80000047ab9 */ /* 0x000fe20000000a00 */
[----:B------:R-:W-:Y:S01]  /*121d0*/  ULDC.64 UR6, c[0x0][0xaf0] ;  /* 0x0002bc0000067ab9 */ /* 0x000fe20000000a00 */
[----:B------:R-:W4:Y:S01]  /*121e0*/  LDL R27, [R1+0x24] ;  /* 0x00002400011b7983 */ /* 0x000f220000100800 */
[----:B------:R-:W-:Y:S02]  /*121f0*/  IMAD R0, R26, UR4, RZ ;  /* 0x000000041a007c24 */ /* 0x000fe4000f8e02ff */
[----:B01----:R-:W-:-:S04]  /*12200*/  IMAD.WIDE.U32 R4, R3, UR4, RZ ;  /* 0x0000000403047c25 */ /* 0x003fc8000f8e00ff */
[----:B------:R-:W-:Y:S01]  /*12210*/  IMAD R7, R3, UR5, R0 ;  /* 0x0000000503077c24 */ /* 0x000fe2000f8e0200 */
[----:B------:R-:W-:Y:S01]  /*12220*/  ULDC.64 UR4, c[0x0][0xae8] ;  /* 0x0002ba0000047ab9 */ /* 0x000fe20000000a00 */
[----:B------:R-:W-:Y:S02]  /*12230*/  IMAD R0, R46, 0x30, R45 ;  /* 0x000000302e007824 */ /* 0x000fe400078e022d */
[----:B------:R-:W-:Y:S02]  /*12240*/  IMAD.IADD R5, R5, 0x1, R7 ;  /* 0x0000000105057824 */ /* 0x000fe400078e0207 */
[----:B------:R-:W-:-:S04]  /*12250*/  IMAD R6, R34, UR6, RZ ;  /* 0x0000000622067c24 */ /* 0x000fc8000f8e02ff */
[----:B------:R-:W-:Y:S01]  /*12260*/  IMAD R7, R33, UR7, R6 ;  /* 0x0000000721077c24 */ /* 0x000fe2000f8e0206 */
[----:B---3--:R-:W-:-:S13]  /*12270*/  ISETP.NE.AND P0, PT, R9, 0x1, PT ;  /* 0x000000010900780c */ /* 0x008fda0003f05270 */
[----:B------:R-:W0:Y:S08]  /*12280*/  @P0 LDC R11, c[0x0][0xbec] ;  /* 0x0002fb00ff0b0b82 */ /* 0x000e300000000800 */
[----:B------:R-:W1:Y:S01]  /*12290*/  @P0 LDC R13, c[0x0][0xbf0] ;  /* 0x0002fc00ff0d0b82 */ /* 0x000e620000000800 */
[----:B--2---:R-:W-:Y:S01]  /*122a0*/  IMAD.WIDE.U32 R4, R10, UR4, R4 ;  /* 0x000000040a047c25 */ /* 0x004fe2000f8e0004 */
[----:B----4-:R-:W-:-:S03]  /*122b0*/  IADD3 R8, R27, R0, RZ ;  /* 0x000000001b087210 */ /* 0x010fc60007ffe0ff */
[----:B------:R-:W-:Y:S01]  /*122c0*/  IMAD R5, R10, UR5, R5 ;  /* 0x000000050a057c24 */ /* 0x000fe2000f8e0205 */
[----:B------:R-:W-:Y:S01]  /*122d0*/  ULDC.64 UR4, c[0x0][0xae0] ;  /* 0x0002b80000047ab9 */ /* 0x000fe20000000a00 */
[----:B0-----:R-:W-:-:S04]  /*122e0*/  @P0 IMAD.HI.U32 R0, R8, R11, RZ ;  /* 0x0000000b08000227 */ /* 0x001fc800078e00ff */
[----:B------:R-:W-:Y:S01]  /*122f0*/  IMAD.MOV.U32 R3, RZ, RZ, R8 ;  /* 0x000000ffff037224 */ /* 0x000fe200078e0008 */
[----:B-1----:R-:W-:Y:S01]  /*12300*/  @P0 SHF.R.U32.HI R3, RZ, R13, R0 ;  /* 0x0000000dff030219 */ /* 0x002fe20000011600 */
[----:B------:R-:W-:Y:S01]  /*12310*/  IMAD.WIDE.U32 R4, R33, UR6, R4 ;  /* 0x0000000621047c25 */ /* 0x000fe2000f8e0004 */
[----:B------:R-:W-:Y:S02]  /*12320*/  ULDC.64 UR6, c[0x0][0xa80] ;  /* 0x0002a00000067ab9 */ /* 0x000fe40000000a00 */
[--C-:B------:R-:W-:Y:S01]  /*12330*/  SHF.R.S32.HI R0, RZ, 0x1f, R3.reuse ;  /* 0x0000001fff007819 */ /* 0x100fe20000011403 */
[----:B------:R-:W-:Y:S02]  /*12340*/  IMAD.MOV R21, RZ, RZ, -R3 ;  /* 0x000000ffff157224 */ /* 0x000fe400078e0a03 */
[----:B------:R-:W-:Y:S02]  /*12350*/  IMAD.IADD R5, R5, 0x1, R7 ;  /* 0x0000000105057824 */ /* 0x000fe400078e0207 */
[----:B------:R-:W-:-:S02]  /*12360*/  IMAD R21, R9, R21, R8 ;  /* 0x0000001509157224 */ /* 0x000fc400078e0208 */
[----:B------:R-:W-:Y:S02]  /*12370*/  IMAD R0, R0, UR4, RZ ;  /* 0x0000000400007c24 */ /* 0x000fe4000f8e02ff */
[----:B------:R-:W-:-:S04]  /*12380*/  IMAD.WIDE.U32 R4, R3, UR4, R4 ;  /* 0x0000000403047c25 */ /* 0x000fc8000f8e0004 */
[----:B------:R-:W-:Y:S01]  /*12390*/  IMAD R7, R3, UR5, R0 ;  /* 0x0000000503077c24 */ /* 0x000fe2000f8e0200 */
[----:B------:R-:W-:Y:S01]  /*123a0*/  SHF.R.S32.HI R0, RZ, 0x1f, R21 ;  /* 0x0000001fff007819 */ /* 0x000fe20000011415 */
[----:B------:R-:W-:Y:S02]  /*123b0*/  ULDC.64 UR4, c[0x0][0xad8] ;  /* 0x0002b60000047ab9 */ /* 0x000fe40000000a00 */
[----:B------:R-:W-:Y:S02]  /*123c0*/  IMAD.IADD R5, R5, 0x1, R7 ;  /* 0x0000000105057824 */ /* 0x000fe400078e0207 */
[----:B------:R-:W-:-:S04]  /*123d0*/  IMAD R0, R0, UR4, RZ ;  /* 0x0000000400007c24 */ /* 0x000fc8000f8e02ff */
        /* <DEDUP_REMOVED lines=23> */
[C-C-:B-1----:R-:W-:Y:S02]  /*12550*/  @!P2 LEA.HI.X R3, R44.reuse, R0, R43.reuse, 0x1, P5 ;  /* 0x000000002c03a211 */ /* 0x142fe400028f0c2b */
[----:B------:R0:W1:Y:S01]  /*12560*/  SHFL.IDX PT, R0, R20, 0x3, 0x181f ;  /* 0x00781f0014007f89 */ /* 0x00006200000e0000 */
[C---:B--2---:R-:W-:Y:S02]  /*12570*/  @!P3 LEA R8, P1, R44.reuse, R5, 0x1 ;  /* 0x000000052c08b211 */ /* 0x044fe400078208ff */
[----:B------:R-:W-:Y:S02]  /*12580*/  @!P2 MOV R11, R3 ;  /* 0x00000003000ba202 */ /* 0x000fe40000000f00 */
[C---:B---3--:R-:W-:Y:S02]  /*12590*/  @!P4 LEA R25, P5, R44.reuse, R14, 0x1 ;  /* 0x0000000e2c19c211 */ /* 0x048fe400078a08ff */
[----:B------:R0:W2:Y:S01]  /*125a0*/  SHFL.IDX PT, R14, R7, 0x3, 0x181f ;  /* 0x00781f00070e7f89 */ /* 0x0000a200000e0000 */
[----:B----4-:R-:W-:-:S02]  /*125b0*/  @!P3 LEA.HI.X R9, R44, R4, R43, 0x1, P1 ;  /* 0x000000042c09b211 */ /* 0x010fc400008f0c2b */
[----:B------:R-:W-:Y:S01]  /*125c0*/  @!P4 IMAD.MOV.U32 R4, RZ, RZ, R25 ;  /* 0x000000ffff04c224 */ /* 0x000fe200078e0019 */
[----:B------:R0:W-:Y:S01]  /*125d0*/  @!P2 ST.E.128 desc[UR40][R10.64], RZ ;  /* 0x000000ff0a00a985 */ /* 0x0001e2000c101d28 */
[----:B-----5:R-:W-:-:S03]  /*125e0*/  @!P4 LEA.HI.X R5, R44, R6, R43, 0x1, P5 ;  /* 0x000000062c05c211 */ /* 0x020fc600028f0c2b */
[----:B------:R0:W-:Y:S04]  /*125f0*/  @!P3 ST.E.128 desc[UR40][R8.64], RZ ;  /* 0x000000ff0800b985 */ /* 0x0001e8000c101d28 */
[----:B------:R0:W-:Y:S02]  /*12600*/  @!P4 ST.E.128 desc[UR40][R4.64], RZ ;  /* 0x000000ff0400c985 */ /* 0x0001e4000c101d28 */
.L_x_2615:
[----:B------:R-:W-:-:S05]  /*12610*/  VIADD R24, R24, 0x90 ;  /* 0x0000009018187836 */ /* 0x000fca0000000000 */
[----:B------:R-:W-:-:S13]  /*12620*/  ISETP.GE.OR P0, PT, R24, R21, P0 ;  /* 0x000000151800720c */ /* 0x000fda0000706670 */
[----:B--2---:R-:W-:-:S04]  /*12630*/  @!P0 LEA R14, P1, R44, R14, 0x1 ;  /* 0x0000000e2c0e8211 */ /* 0x004fc800078208ff */
[----:B-1----:R-:W-:-:S05]  /*12640*/  @!P0 LEA.HI.X R15, R44, R0, R43, 0x1, P1 ;  /* 0x000000002c0f8211 */ /* 0x002fca00008f0c2b */
[----:B------:R1:W-:Y:S04]  /*12650*/  @!P0 ST.E.128 desc[UR40][R14.64], RZ ;  /* 0x000000ff0e008985 */ /* 0x0003e8000c101d28 */
.L_x_2404:
[----:B------:R-:W-:Y:S05]  /*12660*/  BSYNC B0 ;  /* 0x0000000000007941 */ /* 0x000fea0003800000 */
.L_x_2399:
[----:B------:R-:W-:Y:S02]  /*12670*/  ULDC UR4, c[0x0][0xc3c] ;  /* 0x00030f0000047ab9 */ /* 0x000fe40000000800 */
[----:B------:R-:W-:-:S13]  /*12680*/  ISETP.GE.AND P0, PT, R31, UR4, PT ;  /* 0x000000041f007c0c */ /* 0x000fda000bf06270 */
[----:B------:R-:W-:Y:S05]  /*12690*/  @!P0 BRA `(.L_x_2413) ;  /* 0xfffffee800648947 */ /* 0x000fea000383ffff */
[----:B------:R-:W-:Y:S05]  /*126a0*/  BRA `(.L_x_2270) ;  /* 0x0000007400407947 */ /* 0x000fea0003800000 */
.L_x_2268:
        /* <DEDUP_REMOVED lines=18> */
.L_x_2414:
        /* <DEDUP_REMOVED lines=44> */
.L_x_2418:
        /* <DEDUP_REMOVED lines=37> */
.L_x_2416:
        /* <DEDUP_REMOVED lines=13> */
.L_x_2419:
        /* <DEDUP_REMOVED lines=11> */
[----:B0-----:R-:W-:Y:S01]  /*12e60*/  IMAD.MOV.U32 R2, RZ, RZ, RZ ;  /* 0x000000ffff027224 */ /* 0x001fe200078e00ff */
[----:B-1----:R-:W-:-:S05]  /*12e70*/  IADD3 R10, RZ, -R3, RZ ;  /* 0x80000003ff0a7210 */ /* 0x002fca0007ffe0ff */
        /* <DEDUP_REMOVED lines=21> */
[----:B0-----:R-:W-:-:S05]  /*12fd0*/  IMAD.MOV R8, RZ, RZ, -R3 ;  /* 0x000000ffff087224 */ /* 0x001fca00078e0a03 */
[----:B------:R-:W-:Y:S02]  /*12fe0*/  MOV R2, R8 ;  /* 0x0000000800027202 */ /* 0x000fe40000000f00 */
        /* <DEDUP_REMOVED lines=10> */
[----:B------:R-:W-:Y:S02]  /*13090*/  ISETP.GE.AND P2, PT, R3, RZ, PT ;  /* 0x000000ff0300720c */ /* 0x000fe40003f46270 */
[----:B------:R-:W-:-:S09]  /*130a0*/  IADD3 R3, -R7, RZ, RZ ;  /* 0x000000ff07037210 */ /* 0x000fd20007ffe1ff */
        /* <DEDUP_REMOVED lines=13> */
.L_x_2420:
        /* <DEDUP_REMOVED lines=25> */
[----:B------:R-:W-:-:S06]  /*13310*/  @P0 IADD3 R2, R2, 0x1, RZ ;  /* 0x0000000102020810 */ /* 0x000fcc0007ffe0ff */
        /* <DEDUP_REMOVED lines=23> */
[----:B------:R-:W-:Y:S01]  /*13490*/  @!P1 IMAD.IADD R3, R3, 0x1, -R8 ;  /* 0x0000000103039824 */ /* 0x000fe200078e0a08 */
[----:B------:R-:W-:Y:S02]  /*134a0*/  @!P1 IADD3 R2, R2, 0x1, RZ ;  /* 0x0000000102029810 */ /* 0x000fe40007ffe0ff */
        /* <DEDUP_REMOVED lines=9> */
.L_x_2421:
[----:B------:R-:W-:-:S05]  /*13540*/  LOP3.LUT R2, RZ, R2, RZ, 0x33, !PT ;  /* 0x00000002ff027212 */ /* 0x000fca00078e33ff */
[----:B------:R-:W-:Y:S01]  /*13550*/  IMAD.IADD R25, R25, 0x1, R2 ;  /* 0x0000000119197824 */ /* 0x000fe200078e0202 */
[----:B------:R-:W-:Y:S06]  /*13560*/  BRA `(.L_x_2422) ;  /* 0x00000000000c7947 */ /* 0x000fec0003800000 */
.L_x_2417:
[----:B------:R-:W-:Y:S02]  /*13570*/  IMAD.MOV.U32 R25, RZ, RZ, RZ ;  /* 0x000000ffff197224 */ /* 0x000fe400078e00ff */
[----:B------:R-:W-:Y:S02]  /*13580*/  IMAD.U32 R24, RZ, RZ, UR6 ;  /* 0x00000006ff187e24 */ /* 0x000fe4000f8e00ff */
[----:B------:R-:W-:-:S07]  /*13590*/  IMAD.MOV.U32 R26, RZ, RZ, RZ ;  /* 0x000000ffff1a7224 */ /* 0x000fce00078e00ff */
.L_x_2422:
[----:B------:R-:W-:-:S13]  /*135a0*/  ISETP.NE.AND P0, PT, R0, RZ, PT ;  /* 0x000000ff0000720c */ /* 0x000fda0003f05270 */
[----:B------:R-:W0:Y:S01]  /*135b0*/  @!P0 S2R R3, SR_CgaCtaId ;  /* 0x0000000000038919 */ /* 0x000e220000008800 */
[----:B------:R-:W-:-:S04]  /*135c0*/  @!P0 MOV R0, 0x400 ;  /* 0x0000040000008802 */ /* 0x000fc80000000f00 */
[----:B0-----:R-:W-:-:S05]  /*135d0*/  @!P0 LEA R0, R3, R0, 0x18 ;  /* 0x0000000003008211 */ /* 0x001fca00078ec0ff */
[----:B------:R0:W-:Y:S01]  /*135e0*/  @!P0 STS.128 [R0+0x168d0], R24 ;  /* 0x0168d01800008388 */ /* 0x0001e20000000c00 */
[----:B------:R-:W-:Y:S06]  /*135f0*/  BAR.ARV 0x5, 0x200 ;  /* 0x0148000000007b1d */ /* 0x000fec0000002000 */
.L_x_2415:
[----:B------:R2:W-:Y:S01]  /*13600*/  STL [R1+0x3c], RZ ;  /* 0x00003cff01007387 */ /* 0x0005e20000100800 */
[----:B------:R-:W-:Y:S01]  /*13610*/  ULDC UR4, c[0x0][0xc3c] ;  /* 0x00030f0000047ab9 */ /* 0x000fe20000000800 */
[----:B------:R-:W-:Y:S01]  /*13620*/  IMAD.MOV.U32 R28, RZ, RZ, 0x1 ;  /* 0x00000001ff1c7424 */ /* 0x000fe200078e00ff */
[----:B-1----:R-:W-:Y:S02]  /*13630*/  ISETP.GE.AND P0, PT, R27, UR4, PT ;  /* 0x000000041b007c0c */ /* 0x002fe4000bf06270 */
[----:B------:R-:W-:-:S11]  /*13640*/  MOV R18, RZ ;  /* 0x000000ff00127202 */ /* 0x000fd60000000f00 */
[----:B--2---:R-:W-:Y:S05]  /*13650*/  @P0 BRA `(.L_x_2423) ;  /* 0x0000006000780947 */ /* 0x004fea0003800000 */
[----:B------:R-:W1:Y:S01]  /*13660*/  S2R R5, SR_TID.X ;  /* 0x0000000000057919 */ /* 0x000e620000002100 */
[----:B------:R-:W2:Y:S01]  /*13670*/  S2UR UR5, SR_CgaCtaId ;  /* 0x00000000000579c3 */ /* 0x000ea20000008800 */
[----:B------:R-:W-:Y:S01]  /*13680*/  UMOV UR4, 0x400 ;  /* 0x0000040000047882 */ /* 0x000fe20000000000 */
[----:B------:R-:W-:Y:S01]  /*13690*/  BSSY B8, `(.L_x_2423) ;  /* 0x000061a000087945 */ /* 0x000fe20003800000 */
[----:B------:R-:W-:Y:S01]  /*136a0*/  STL [R1+0x3c], RZ ;  /* 0x00003cff01007387 */ /* 0x000fe20000100800 */
[----:B------:R-:W-:Y:S01]  /*136b0*/  IMAD.MOV.U32 R29, RZ, RZ, RZ ;  /* 0x000000ffff1d7224 */ /* 0x000fe200078e00ff */
[----:B------:R-:W-:Y:S01]  /*136c0*/  MOV R28, 0x1 ;  /* 0x00000001001c7802 */ /* 0x000fe20000000f00 */
[----:B------:R-:W-:Y:S01]  /*136d0*/  IMAD.MOV.U32 R18, RZ, RZ, RZ ;  /* 0x000000ffff127224 */ /* 0x000fe200078e00ff */
[----:B------:R-:W-:Y:S01]  /*136e0*/  ULDC.64 UR38, c[0x0][0x198] ;  /* 0x0000660000267ab9 */ /* 0x000fe20000000a00 */
[----:B------:R-:W-:Y:S01]  /*136f0*/  ULDC UR36, c[0x0][0xc] ;  /* 0x0000030000247ab9 */ /* 0x000fe20000000800 */
        /* <DEDUP_REMOVED lines=9> */
[----:B------:R0:W-:Y:S02]  /*13790*/  STL [R1+0x4], R0 ;  /* 0x0000040001007387 */ /* 0x0001e40000100800 */
[----:B------:R-:W-:Y:S01]  /*137a0*/  LOP3.LUT R3, R2, 0x200, R3, 0xf8, !PT ;  /* 0x0000020002037812 */ /* 0x000fe200078ef803 */
[----:B------:R-:W-:-:S05]  /*137b0*/  IMAD.SHL.U32 R2, R5, 0x10, RZ ;  /* 0x0000001005027824 */ /* 0x000fca00078e00ff */
[----:B------:R-:W-:Y:S01]  /*137c0*/  LOP3.LUT R2, R4, 0x70, R2, 0xf8, !PT ;  /* 0x0000007004027812 */ /* 0x000fe200078ef802 */
[----:B0-----:R-:W-:-:S05]  /*137d0*/  IMAD R0, R3, 0x2, R16 ;  /* 0x0000000203007824 */ /* 0x001fca00078e0210 */
[----:B------:R0:W-:Y:S02]  /*137e0*/  STL [R1+0x10], R0 ;  /* 0x0000100001007387 */ /* 0x0001e40000100800 */
.L_x_2549:
        /* <DEDUP_REMOVED lines=54> */
[----:B--2---:R0:W-:Y:S01]  /*13b50*/  STL [R1+0x2c], R8 ;  /* 0x00002c0801007387 */ /* 0x0041e20000100800 */
[----:B------:R-:W-:Y:S02]  /*13b60*/  IMAD.MOV.U32 R13, RZ, RZ, R8 ;  /* 0x000000ffff0d7224 */ /* 0x000fe400078e0008 */
[----:B0-----:R-:W-:Y:S01]  /*13b70*/  IMAD.U32 R8, RZ, RZ, UR5 ;  /* 0x00000005ff087e24 */ /* 0x001fe2000f8e00ff */
[----:B---3--:R-:W-:Y:S06]  /*13b80*/  @P3 BRA `(.L_x_2424) ;  /* 0x0000000000143947 */ /* 0x008fec0003800000 */
[----:B------:R-:W-:Y:S05]  /*13b90*/  @!P0 BRA `(.L_x_2424) ;  /* 0x0000000000108947 */ /* 0x000fea0003800000 */
[----:B------:R-:W2:Y:S04]  /*13ba0*/  LDG.E R11, desc[UR40][R2.64] ;  /* 0x00000028020b7981 */ /* 0x000ea8000c1e1900 */
[----:B------:R-:W2:Y:S02]  /*13bb0*/  LDG.E R2, desc[UR40][R2.64+0x4] ;  /* 0x0000042802027981 */ /* 0x000ea4000c1e1900 */
[----:B--2---:R-:W-:-:S05]  /*13bc0*/  IMAD.IADD R13, R2, 0x1, -R11 ;  /* 0x00000001020d7824 */ /* 0x004fca00078e0a0b */
[----:B------:R0:W-:Y:S02]  /*13bd0*/  STL [R1+0x2c], R13 ;  /* 0x00002c0d01007387 */ /* 0x0001e40000100800 */
.L_x_2424:
[----:B------:R-:W-:Y:S01]  /*13be0*/  ULDC.64 UR4, c[0x0][0xa20] ;  /* 0x0002880000047ab9 */ /* 0x000fe20000000a00 */
[C---:B------:R-:W-:Y:S01]  /*13bf0*/  LOP3.LUT R2, R26.reuse, 0xff000000, RZ, 0xc0, !PT ;  /* 0xff0000001a027812 */ /* 0x040fe200078ec0ff */
[----:B------:R-:W-:Y:S01]  /*13c00*/  IMAD.MOV.U32 R23, RZ, RZ, R14 ;  /* 0x000000ffff177224 */ /* 0x000fe200078e000e */
[----:B------:R-:W-:Y:S02]  /*13c10*/  ISETP.NE.U32.AND P0, PT, RZ, UR4, PT ;  /* 0x00000004ff007c0c */ /* 0x000fe4000bf05070 */
[----:B------:R-:W-:Y:S02]  /*13c20*/  SHF.R.U32.HI R2, RZ, 0x8, R2 ;  /* 0x00000008ff027819 */ /* 0x000fe40000011602 */
[----:B------:R-:W-:Y:S02]  /*13c30*/  ISETP.NE.AND.EX P0, PT, RZ, UR5, PT, P0 ;  /* 0x00000005ff007c0c */ /* 0x000fe4000bf05300 */
[C---:B------:R-:W-:Y:S02]  /*13c40*/  LOP3.LUT R3, R26.reuse, 0xff0000, RZ, 0xc0, !PT ;  /* 0x00ff00001a037812 */ /* 0x040fe400078ec0ff */
[----:B------:R-:W-:-:S02]  /*13c50*/  LOP3.LUT R17, R26, 0xffff, RZ, 0xc0, !PT ;  /* 0x0000ffff1a117812 */ /* 0x000fc400078ec0ff */
[----:B------:R-:W-:Y:S02]  /*13c60*/  LEA.HI R2, R3, R2, RZ, 0x10 ;  /* 0x0000000203027211 */ /* 0x000fe400078f80ff */
[----:B-----5:R-:W-:-:S05]  /*13c70*/  IADD3 R26, R12, R9, RZ ;  /* 0x000000090c1a7210 */ /* 0x020fca0007ffe0ff */
[----:B------:R-:W-:Y:S05]  /*13c80*/  @!P0 BRA `(.L_x_2425) ;  /* 0x0000000000108947 */ /* 0x000fea0003800000 */
[----:B------:R-:W-:-:S04]  /*13c90*/  IADD3 R10, P0, R19, UR4, RZ ;  /* 0x00000004130a7c10 */ /* 0x000fc8000ff1e0ff */
[----:B------:R-:W-:-:S05]  /*13ca0*/  IADD3.X R11, R22, UR5, RZ, P0, !PT ;  /* 0x00000005160b7c10 */ /* 0x000fca00087fe4ff */
[----:B------:R1:W5:Y:S01]  /*13cb0*/  LDG.E R10, desc[UR40][R10.64] ;  /* 0x000000280a0a7981 */ /* 0x000362000c1e1900 */
[----:B------:R-:W-:Y:S05]  /*13cc0*/  BRA `(.L_x_2426) ;  /* 0x0000000000107947 */ /* 0x000fea0003800000 */
.L_x_2425:
[----:B------:R-:W-:Y:S05]  /*13cd0*/  @!P1 BRA `(.L_x_2426) ;  /* 0x00000000000c9947 */ /* 0x000fea0003800000 */
[----:B------:R-:W2:Y:S04]  /*13ce0*/  LDG.E R10, desc[UR40][R6.64] ;  /* 0x00000028060a7981 */ /* 0x000ea8000c1e1900 */
[----:B------:R-:W2:Y:S02]  /*13cf0*/  LDG.E R6, desc[UR40][R6.64+0x4] ;  /* 0x0000042806067981 */ /* 0x000ea4000c1e1900 */
[----:B--2---:R-:W-:-:S07]  /*13d00*/  IMAD.IADD R10, R6, 0x1, -R10 ;  /* 0x00000001060a7824 */ /* 0x004fce00078e0a0a */
.L_x_2426:
[----:B------:R-:W2:Y:S04]  /*13d10*/  @P2 LDG.E R3, desc[UR40][R4.64] ;  /* 0x0000002804032981 */ /* 0x000ea8000c1e1900 */
[----:B------:R3:W2:Y:S01]  /*13d20*/  @P2 LDG.E R5, desc[UR40][R4.64+0x4] ;  /* 0x0000042804052981 */ /* 0x0006a2000c1e1900 */
[----:B-----5:R-:W-:Y:S01]  /*13d30*/  IMAD.IADD R10, R10, 0x1, -R9 ;  /* 0x000000010a0a7824 */ /* 0x020fe200078e0a09 */
[----:B------:R-:W-:Y:S01]  /*13d40*/  LOP3.LUT R12, R2, 0xff, RZ, 0xc0, !PT ;  /* 0x000000ff020c7812 */ /* 0x000fe200078ec0ff */
[----:B------:R-:W-:Y:S04]  /*13d50*/  BSSY B0, `(.L_x_2427) ;  /* 0x0000037000007945 */ /* 0x000fe80003800000 */
[----:B------:R4:W-:Y:S01]  /*13d60*/  STL [R1+0x40], R12 ;  /* 0x0000400c01007387 */ /* 0x0009e20000100800 */
[----:B---3--:R-:W3:Y:S02]  /*13d70*/  LDC R4, c[0x0][0x448] ;  /* 0x00011200ff047b82 */ /* 0x008ee40000000800 */
[----:B---3--:R-:W-:-:S13]  /*13d80*/  ISETP.NE.AND P0, PT, R4, 0x1, PT ;  /* 0x000000010400780c */ /* 0x008fda0003f05270 */
[----:B------:R-:W3:Y:S08]  /*13d90*/  @P0 LDC R6, c[0x0][0x44c] ;  /* 0x00011300ff060b82 */ /* 0x000ef00000000800 */
[----:B------:R-:W0:Y:S01]  /*13da0*/  @P0 LDC R4, c[0x0][0x450] ;  /* 0x00011400ff040b82 */ /* 0x000e220000000800 */
[----:B--2---:R-:W-:Y:S02]  /*13db0*/  @P2 IMAD.IADD R8, R5, 0x1, -R3 ;  /* 0x0000000105082824 */ /* 0x004fe400078e0a03 */
[----:B------:R-:W-:-:S04]  /*13dc0*/  IMAD R3, R25, 0xc0, RZ ;  /* 0x000000c019037824 */ /* 0x000fc800078e02ff */
[----:B------:R-:W-:-:S04]  /*13dd0*/  VIADD R3, R3, 0xbf ;  /* 0x000000bf03037836 */ /* 0x000fc80000000000 */
[----:B---3--:R-:W-:-:S05]  /*13de0*/  @P0 IMAD.HI.U32 R6, R3, R6, RZ ;  /* 0x0000000603060227 */ /* 0x008fca00078e00ff */
[----:B0-----:R-:W-:Y:S01]  /*13df0*/  @P0 SHF.R.U32.HI R3, RZ, R4, R6 ;  /* 0x00000004ff030219 */ /* 0x001fe20000011606 */
[----:B------:R-:W-:-:S05]  /*13e00*/  IMAD.IADD R4, R10, 0x1, R8 ;  /* 0x000000010a047824 */ /* 0x000fca00078e0208 */
[C---:B------:R-:W-:Y:S01]  /*13e10*/  IADD3 R20, R4.reuse, 0x80, -R13 ;  /* 0x0000008004147810 */ /* 0x040fe20007ffe80d */
[----:B------:R-:W-:-:S04]  /*13e20*/  VIADD R4, R4, 0x7f ;  /* 0x0000007f04047836 */ /* 0x000fc80000000000 */
[----:B------:R-:W-:Y:S01]  /*13e30*/  IMAD.IADD R3, R20, 0x1, R3 ;  /* 0x0000000114037824 */ /* 0x000fe200078e0203 */
[----:B------:R-:W-:-:S04]  /*13e40*/  SHF.R.S32.HI R5, RZ, 0x1f, R4 ;  /* 0x0000001fff057819 */ /* 0x000fc80000011404 */
[----:B------:R-:W-:Y:S02]  /*13e50*/  LEA.HI R5, R5, R4, RZ, 0x7 ;  /* 0x0000000405057211 */ /* 0x000fe400078f38ff */
[----:B------:R-:W-:Y:S02]  /*13e60*/  SHF.R.S32.HI R4, RZ, 0x1f, R3 ;  /* 0x0000001fff047819 */ /* 0x000fe40000011403 */
[----:B------:R-:W-:Y:S02]  /*13e70*/  SHF.R.S32.HI R21, RZ, 0x7, R5 ;  /* 0x00000007ff157819 */ /* 0x000fe40000011405 */
[----:B------:R-:W-:-:S04]  /*13e80*/  LEA.HI R4, R4, R3, RZ, 0x7 ;  /* 0x0000000304047211 */ /* 0x000fc800078f38ff */
[----:B------:R-:W-:-:S04]  /*13e90*/  SHF.R.S32.HI R4, RZ, 0x7, R4 ;  /* 0x00000007ff047819 */ /* 0x000fc80000011404 */
[----:B------:R-:W-:Y:S02]  /*13ea0*/  VIMNMX R5, R21, R4, PT ;  /* 0x0000000415057248 */ /* 0x000fe40003fe0100 */
[----:B------:R-:W-:Y:S02]  /*13eb0*/  SHF.R.U32.HI R4, RZ, 0x10, R2 ;  /* 0x00000010ff047819 */ /* 0x000fe40000011602 */
[----:B------:R-:W-:Y:S02]  /*13ec0*/  ISETP.GE.AND P0, PT, R5, 0x1, PT ;  /* 0x000000010500780c */ /* 0x000fe40003f06270 */
[----:B------:R-:W-:-:S11]  /*13ed0*/  MOV R2, RZ ;  /* 0x000000ff00027202 */ /* 0x000fd60000000f00 */
[----:B----4-:R-:W-:Y:S05]  /*13ee0*/  @!P0 BRA `(.L_x_2428) ;  /* 0x0000000000748947 */ /* 0x010fea0003800000 */
[----:B------:R-:W-:Y:S01]  /*13ef0*/  ISETP.NE.AND P0, PT, R4, RZ, PT ;  /* 0x000000ff0400720c */ /* 0x000fe20003f05270 */
[----:B------:R-:W-:-:S03]  /*13f00*/  ULDC UR4, c[0x0][0x9f0] ;  /* 0x00027c0000047ab9 */ /* 0x000fc60000000800 */
[----:B------:R-:W-:-:S04]  /*13f10*/  SEL R6, R4, UR4, P0 ;  /* 0x0000000404067c07 */ /* 0x000fc80008000000 */
[----:B------:R-:W-:Y:S02]  /*13f20*/  IABS R7, R6 ;  /* 0x0000000600077213 */ /* 0x000fe40000000000 */
[----:B------:R-:W-:Y:S02]  /*13f30*/  IADD3 R9, R6, -0x1, R5 ;  /* 0xffffffff06097810 */ /* 0x000fe40007ffe005 */
[----:B------:R-:W0:Y:S08]  /*13f40*/  I2F.RP R2, R7 ;  /* 0x0000000700027306 */ /* 0x000e300000209400 */
[----:B0-----:R-:W0:Y:S02]  /*13f50*/  MUFU.RCP R2, R2 ;  /* 0x0000000200027308 */ /* 0x001e240000001000 */
[----:B0-----:R-:W-:-:S06]  /*13f60*/  VIADD R2, R2, 0xffffffe ;  /* 0x0ffffffe02027836 */ /* 0x001fcc0000000000 */
[----:B------:R0:W2:Y:S02]  /*13f70*/  F2I.FTZ.U32.TRUNC.NTZ R3, R2 ;  /* 0x0000000200037305 */ /* 0x0000a4000021f000 */
[----:B0-----:R-:W-:-:S04]  /*13f80*/  LOP3.LUT R2, R9, R6, RZ, 0x3c, !PT ;  /* 0x0000000609027212 */ /* 0x001fc800078e3cff */
[----:B------:R-:W-:Y:S01]  /*13f90*/  ISETP.GE.AND P3, PT, R2, RZ, PT ;  /* 0x000000ff0200720c */ /* 0x000fe20003f66270 */
[----:B--2---:R-:W-:-:S04]  /*13fa0*/  IMAD.MOV R2, RZ, RZ, -R3 ;  /* 0x000000ffff027224 */ /* 0x004fc800078e0a03 */
[----:B-1----:R-:W-:Y:S02]  /*13fb0*/  IMAD R11, R2, R7, RZ ;  /* 0x00000007020b7224 */ /* 0x002fe400078e02ff */
        /* <DEDUP_REMOVED lines=15> */
[----:B------:R-:W-:-:S07]  /*140b0*/  @!P1 LOP3.LUT R2, RZ, R6, RZ, 0x33, !PT ;  /* 0x00000006ff029212 */ /* 0x000fce00078e33ff */
.L_x_2428:
[----:B------:R-:W-:Y:S05]  /*140c0*/  BSYNC B0 ;  /* 0x0000000000007941 */ /* 0x000fea0003800000 */
.L_x_2427:
[-C--:B------:R-:W-:Y:S01]  /*140d0*/  IMAD R3, R12, R2.reuse, RZ ;  /* 0x000000020c037224 */ /* 0x080fe200078e02ff */
        /* <DEDUP_REMOVED lines=22> */
[----:B------:R0:W2:Y:S02]  /*14240*/  SHFL.IDX PT, R14, R6, RZ, 0x1f ;  /* 0x00001fff060e7589 */ /* 0x0000a400000e0000 */
.L_x_2618:
[----:B--2---:R-:W-:Y:S02]  /*14250*/  ISETP.NE.AND P0, PT, R14, RZ, PT ;  /* 0x000000ff0e00720c */ /* 0x004fe40003f05270 */
[----:B------:R-:W-:-:S11]  /*14260*/  PLOP3.LUT P6, PT, PT, PT, PT, 0x8, 0x0 ;  /* 0x000000000000781c */ /* 0x000fd60003fce170 */
[----:B------:R-:W-:Y:S05]  /*14270*/  @P0 BRA `(.L_x_2432) ;  /* 0x00000000000c0947 */ /* 0x000fea0003800000 */
[----:B------:R-:W-:-:S03]  /*14280*/  UMOV UR4, 0xffffffff ;  /* 0xffffffff00047882 */ /* 0x000fc60000000000 */
[----:B------:R-:W-:Y:S05]  /*14290*/  BRA.DIV UR4, `(.L_x_2433) ;  /* 0x0000007204807947 */ /* 0x000fea000b800000 */
[----:B------:R-:W-:-:S13]  /*142a0*/  ELECT P6, URZ, PT ;  /* 0x00000000003f782f */ /* 0x000fda00038c0000 */
.L_x_2432:
        /* <DEDUP_REMOVED lines=9> */
.L_x_2621:
[----:B------:R-:W-:Y:S05]  /*14340*/  BSYNC B1 ;  /* 0x0000000000017941 */ /* 0x000fea0003800000 */
.L_x_2434:
[----:B------:R-:W-:Y:S04]  /*14350*/  BSSY B1, `(.L_x_2436) ;  /* 0x0000050000017945 */ /* 0x000fe80003800000 */
[----:B------:R-:W-:Y:S05]  /*14360*/  @!P6 BRA `(.L_x_2437) ;  /* 0x000000040038e947 */ /* 0x000fea0003800000 */
[----:B------:R-:W2:Y:S01]  /*14370*/  LDL R7, [R1+0x4] ;  /* 0x0000040001077983 */ /* 0x000ea20000100800 */
        /* <DEDUP_REMOVED lines=8> */
.L_x_2622:
[----:B------:R-:W-:Y:S05]  /*14400*/  BSYNC B2 ;  /* 0x0000000000027941 */ /* 0x000fea0003800000 */
.L_x_2438:
        /* <DEDUP_REMOVED lines=9> */
.L_x_2441:
[----:B------:R-:W-:Y:S05]  /*144a0*/  BSYNC B2 ;  /* 0x0000000000027941 */ /* 0x000fea0003800000 */
.L_x_2440:
[----:B------:R-:W-:Y:S01]  /*144b0*/  MOV R12, RZ ;  /* 0x000000ff000c7202 */ /* 0x000fe20000000f00 */
[----:B------:R-:W-:Y:S01]  /*144c0*/  IMAD R8, R5, 0x80, R0 ;  /* 0x0000008005087824 */ /* 0x000fe200078e0200 */
[----:B------:R-:W-:Y:S01]  /*144d0*/  UIADD3 UR4, UP0, UR38, 0x570, URZ ;  /* 0x0000057026047890 */ /* 0x000fe2000ff1e03f */
[----:B------:R-:W-:Y:S01]  /*144e0*/  IMAD R9, R29, 0x4000, R16 ;  /* 0x000040001d097824 */ /* 0x000fe200078e0210 */
[----:B------:R-:W-:Y:S01]  /*144f0*/  R2UR UR10, R12 ;  /* 0x000000000c0a72ca */ /* 0x000fe200000e0000 */
[----:B------:R-:W-:Y:S01]  /*14500*/  VIADD R8, R8, 0xffffff80 ;  /* 0xffffff8008087836 */ /* 0x000fe20000000000 */
[----:B------:R-:W-:Y:S01]  /*14510*/  PLOP3.LUT P0, PT, PT, PT, PT, 0x80, 0x0 ;  /* 0x000000000000781c */ /* 0x000fe20003f0f070 */
[----:B------:R-:W-:Y:S01]  /*14520*/  VIADD R9, R9, 0xe400 ;  /* 0x0000e40009097836 */ /* 0x000fe20000000000 */
[----:B------:R-:W-:Y:S01]  /*14530*/  UIADD3.X UR5, URZ, UR39, URZ, UP0, !UPT ;  /* 0x000000273f057290 */ /* 0x000fe200087fe43f */
[----:B-1----:R-:W-:Y:S01]  /*14540*/  IMAD.SHL.U32 R11, R29, 0x2000, RZ ;  /* 0x000020001d0b7824 */ /* 0x002fe200078e00ff */
[----:B------:R-:W-:Y:S01]  /*14550*/  UMOV UR6, 0x0 ;  /* 0x0000000000067882 */ /* 0x000fe20000000000 */
[----:B------:R-:W-:Y:S01]  /*14560*/  VIADD R10, R6, 0x16890 ;  /* 0x00016890060a7836 */ /* 0x000fe20000000000 */
[----:B------:R-:W-:-:S08]  /*14570*/  UMOV UR7, 0x12f00000 ;  /* 0x12f0000000077882 */ /* 0x000fd00000000000 */
.L_x_2442:
        /* <DEDUP_REMOVED lines=13> */
.L_x_2623:
[----:B------:R-:W-:Y:S05]  /*14650*/  BSYNC B2 ;  /* 0x0000000000027941 */ /* 0x000fea0003800000 */
.L_x_2443:
[----:B------:R-:W-:Y:S01]  /*14660*/  BSSY B2, `(.L_x_2445) ;  /* 0x000000b000027945 */ /* 0x000fe20003800000 */
[----:B------:R-:W-:Y:S02]  /*14670*/  IMAD.MOV.U32 R14, RZ, RZ, 0x0 ;  /* 0x00000000ff0e7424 */ /* 0x000fe400078e00ff */
[----:B------:R-:W-:Y:S01]  /*14680*/  IMAD.MOV.U32 R15, RZ, RZ, 0x12f00000 ;  /* 0x12f00000ff0f7424 */ /* 0x000fe200078e00ff */
[----:B------:R-:W-:Y:S06]  /*14690*/  @P1 BRA `(.L_x_2446) ;  /* 0x00000000001c1947 */ /* 0x000fec0003800000 */
[----:B------:R-:W2:Y:S01]  /*146a0*/  S2R R9, SR_TID.X ;  /* 0x0000000000097919 */ /* 0x000ea20000002100 */
[----:B01----:R-:W-:-:S04]  /*146b0*/  MOV R7, 0x4000 ;  /* 0x0000400000077802 */ /* 0x003fc80000000f00 */
[----:B------:R3:W-:Y:S01]  /*146c0*/  SYNCS.ARRIVE.TRANS64 RZ, [R6+URZ+0x168b0], R7 ;  /* 0x0168b00706ff79a7 */ /* 0x0007e2000800003f */
[----:B--2---:R-:W-:-:S04]  /*146d0*/  LOP3.LUT R9, R9, 0x1f, RZ, 0xc0, !PT ;  /* 0x0000001f09097812 */ /* 0x004fc800078ec0ff */
[----:B------:R-:W-:-:S13]  /*146e0*/  ISETP.NE.AND P0, PT, R9, RZ, PT ;  /* 0x000000ff0900720c */ /* 0x000fda0003f05270 */
[----:B---3--:R-:W-:Y:S05]  /*146f0*/  @!P0 BRA `(.L_x_2446) ;  /* 0x0000000000048947 */ /* 0x008fea0003800000 */
[----:B------:R-:W-:Y:S01]  /*14700*/  BPT.TRAP 0x1 ;  /* 0x000000040000795c */ /* 0x000fe20000300000 */
.L_x_2446:
[----:B------:R-:W-:Y:S05]  /*14710*/  BSYNC B2 ;  /* 0x0000000000027941 */ /* 0x000fea0003800000 */
.L_x_2445:
[----:B------:R-:W-:Y:S01]  /*14720*/  R2UR UR10, R12 ;  /* 0x000000000c0a72ca */ /* 0x000fe200000e0000 */
[----:B01----:R-:W-:Y:S01]  /*14730*/  IMAD R7, R11, 0x2, R16 ;  /* 0x000000020b077824 */ /* 0x003fe200078e0210 */
[----:B------:R-:W-:Y:S01]  /*14740*/  R2UR UR6, R14 ;  /* 0x000000000e0672ca */ /* 0x000fe200000e0000 */
[----:B------:R-:W-:Y:S01]  /*14750*/  UIADD3 UR4, UP0, UR38, 0x670, URZ ;  /* 0x0000067026047890 */ /* 0x000fe2000ff1e03f */
[----:B------:R-:W-:Y:S01]  /*14760*/  R2UR UR7, R15 ;  /* 0x000000000f0772ca */ /* 0x000fe200000e0000 */
[----:B------:R-:W-:Y:S01]  /*14770*/  VIADD R6, R6, 0x168b0 ;  /* 0x000168b006067836 */ /* 0x000fe20000000000 */
[----:B------:R-:W-:Y:S01]  /*14780*/  PLOP3.LUT P0, PT, PT, PT, PT, 0x80, 0x0 ;  /* 0x000000000000781c */ /* 0x000fe20003f0f070 */
[----:B------:R-:W-:Y:S01]  /*14790*/  VIADD R7, R7, 0x400 ;  /* 0x0000040007077836 */ /* 0x000fe20000000000 */
[----:B------:R-:W-:-:S12]  /*147a0*/  UIADD3.X UR5, URZ, UR39, URZ, UP0, !UPT ;  /* 0x000000273f057290 */ /* 0x000fd800087fe43f */
.L_x_2447:
        /* <DEDUP_REMOVED lines=10> */
.L_x_2437:
[----:B------:R-:W-:Y:S05]  /*14850*/  BSYNC B1 ;  /* 0x0000000000017941 */ /* 0x000fea0003800000 */
.L_x_2436:
[----:B------:R-:W2:Y:S01]  /*14860*/  LDL.LU R9, [R1+0x4] ;  /* 0x0000040001097983 */ /* 0x000ea20000300800 */
        /* <DEDUP_REMOVED lines=8> */
[----:B------:R0:W-:Y:S02]  /*148f0*/  STL [R1+0x4], R9 ;  /* 0x0000040901007387 */ /* 0x0001e40000100800 */
[----:B------:R-:W-:Y:S05]  /*14900*/  @!P2 BRA `(.L_x_2430) ;  /* 0x000000040064a947 */ /* 0x000fea0003800000 */
.L_x_2460:
        /* <DEDUP_REMOVED lines=12> */
.L_x_2624:
[----:B------:R-:W-:Y:S05]  /*149d0*/  BSYNC B2 ;  /* 0x0000000000027941 */ /* 0x000fea0003800000 */
.L_x_2450:
[----:B------:R-:W-:Y:S04]  /*149e0*/  BSSY B2, `(.L_x_2452) ;  /* 0x0000009000027945 */ /* 0x000fe80003800000 */
[----:B------:R-:W-:Y:S05]  /*149f0*/  @P2 BRA `(.L_x_2453) ;  /* 0x00000000001c2947 */ /* 0x000fea0003800000 */
[----:B------:R-:W0:Y:S02]  /*14a00*/  S2R R8, SR_TID.X ;  /* 0x0000000000087919 */ /* 0x000e240000002100 */
[----:B0-----:R-:W-:Y:S01]  /*14a10*/  LOP3.LUT R9, R8, 0x1f, RZ, 0xc0, !PT ;  /* 0x0000001f08097812 */ /* 0x001fe200078ec0ff */
[----:B------:R-:W-:-:S03]  /*14a20*/  IMAD.MOV.U32 R8, RZ, RZ, 0x4000 ;  /* 0x00004000ff087424 */ /* 0x000fc600078e00ff */
[----:B------:R-:W-:Y:S01]  /*14a30*/  ISETP.NE.AND P1, PT, R9, RZ, PT ;  /* 0x000000ff0900720c */ /* 0x000fe20003f25270 */
[----:B------:R3:W-:-:S12]  /*14a40*/  SYNCS.ARRIVE.TRANS64 RZ, [R6+URZ+0x16890], R8 ;  /* 0x0168900806ff79a7 */ /* 0x0007d8000800003f */
[----:B---3--:R-:W-:Y:S05]  /*14a50*/  @!P1 BRA `(.L_x_2453) ;  /* 0x0000000000049947 */ /* 0x008fea0003800000 */
[----:B------:R-:W-:Y:S01]  /*14a60*/  BPT.TRAP 0x1 ;  /* 0x000000040000795c */ /* 0x000fe20000300000 */
.L_x_2453:
[----:B------:R-:W-:Y:S05]  /*14a70*/  BSYNC B2 ;  /* 0x0000000000027941 */ /* 0x000fea0003800000 */
.L_x_2452:
[----:B------:R-:W-:Y:S01]  /*14a80*/  IMAD.MOV.U32 R12, RZ, RZ, RZ ;  /* 0x000000ffff0c7224 */ /* 0x000fe200078e00ff */
[----:B------:R-:W-:Y:S01]  /*14a90*/  LEA R8, R29, R16, 0xe ;  /* 0x000000101d087211 */ /* 0x000fe200078e70ff */
[----:B------:R-:W-:Y:S01]  /*14aa0*/  UIADD3 UR4, UP0, UR38, 0x570, URZ ;  /* 0x0000057026047890 */ /* 0x000fe2000ff1e03f */
[----:B------:R-:W-:Y:S01]  /*14ab0*/  PLOP3.LUT P1, PT, PT, PT, PT, 0x80, 0x0 ;  /* 0x000000000000781c */ /* 0x000fe20003f2f070 */
[----:B0-----:R-:W-:Y:S01]  /*14ac0*/  IMAD R9, R5, 0x80, R0 ;  /* 0x0000008005097824 */ /* 0x001fe200078e0200 */
[----:B------:R-:W-:Y:S01]  /*14ad0*/  R2UR UR10, R12 ;  /* 0x000000000c0a72ca */ /* 0x000fe200000e0000 */
[----:B------:R-:W-:Y:S01]  /*14ae0*/  VIADD R10, R6, 0x16890 ;  /* 0x00016890060a7836 */ /* 0x000fe20000000000 */
[----:B------:R-:W-:Y:S01]  /*14af0*/  UIADD3.X UR5, URZ, UR39, URZ, UP0, !UPT ;  /* 0x000000273f057290 */ /* 0x000fe200087fe43f */
[----:B-1----:R-:W-:Y:S01]  /*14b00*/  VIADD R11, R8, 0xe400 ;  /* 0x0000e400080b7836 */ /* 0x002fe20000000000 */
[----:B------:R-:W-:Y:S01]  /*14b10*/  UMOV UR6, 0x0 ;  /* 0x0000000000067882 */ /* 0x000fe20000000000 */
[----:B------:R-:W-:-:S10]  /*14b20*/  UMOV UR7, 0x12f00000 ;  /* 0x12f0000000077882 */ /* 0x000fd40000000000 */
.L_x_2454:
        /* <DEDUP_REMOVED lines=13> */
.L_x_2625:
[----:B------:R-:W-:Y:S05]  /*14c00*/  BSYNC B2 ;  /* 0x0000000000027941 */ /* 0x000fea0003800000 */
.L_x_2455:
        /* <DEDUP_REMOVED lines=11> */
.L_x_2458:
[----:B------:R-:W-:Y:S05]  /*14cc0*/  BSYNC B2 ;  /* 0x0000000000027941 */ /* 0x000fea0003800000 */
.L_x_2457:
[----:B------:R-:W-:Y:S01]  /*14cd0*/  R2UR UR10, R12 ;  /* 0x000000000c0a72ca */ /* 0x000fe200000e0000 */
[----:B------:R-:W-:Y:S01]  /*14ce0*/  UIADD3 UR4, UP0, UR38, 0x670, URZ ;  /* 0x0000067026047890 */ /* 0x000fe2000ff1e03f */
[----:B------:R-:W-:Y:S01]  /*14cf0*/  R2UR UR6, R10 ;  /* 0x000000000a0672ca */ /* 0x000fe200000e0000 */
[----:B------:R-:W-:Y:S01]  /*14d00*/  VIADD R8, R8, 0x400 ;  /* 0x0000040008087836 */ /* 0x000fe20000000000 */
[----:B------:R-:W-:Y:S01]  /*14d10*/  R2UR UR7, R11 ;  /* 0x000000000b0772ca */ /* 0x000fe200000e0000 */
[----:B0-2---:R-:W-:Y:S01]  /*14d20*/  VIADD R6, R6, 0x168b0 ;  /* 0x000168b006067836 */ /* 0x005fe20000000000 */
[----:B------:R-:W-:Y:S01]  /*14d30*/  PLOP3.LUT P1, PT, PT, PT, PT, 0x80, 0x0 ;  /* 0x000000000000781c */ /* 0x000fe20003f2f070 */
[----:B------:R-:W-:-:S12]  /*14d40*/  UIADD3.X UR5, URZ, UR39, URZ, UP0, !UPT ;  /* 0x000000273f057290 */ /* 0x000fd800087fe43f */
.L_x_2459:
        /* <DEDUP_REMOVED lines=10> */
.L_x_2449:
[----:B------:R-:W-:Y:S05]  /*14df0*/  BSYNC B1 ;  /* 0x0000000000017941 */ /* 0x000fea0003800000 */
.L_x_2448:
[----:B------:R-:W2:Y:S01]  /*14e00*/  LDL.LU R7, [R1+0x4] ;  /* 0x0000040001077983 */ /* 0x000ea20000300800 */
[----:B------:R-:W-:Y:S02]  /*14e10*/  IADD3 R29, R29, 0x1, RZ ;  /* 0x000000011d1d7810 */ /* 0x000fe40007ffe0ff */
[C---:B------:R-:W-:Y:S01]  /*14e20*/  ISETP.GT.AND P2, PT, R5.reuse, R3, PT ;  /* 0x000000030500720c */ /* 0x040fe20003f44270 */
[----:B------:R-:W-:Y:S01]  /*14e30*/  VIADD R5, R5, 0xffffffff ;  /* 0xffffffff05057836 */ /* 0x000fe20000000000 */
[----:B------:R-:W-:-:S04]  /*14e40*/  ISETP.NE.AND P1, PT, R29, 0x2, PT ;  /* 0x000000021d00780c */ /* 0x000fc80003f25270 */
[----:B------:R-:W-:Y:S02]  /*14e50*/  SEL R6, RZ, 0x1, P1 ;  /* 0x00000001ff067807 */ /* 0x000fe40000800000 */
[----:B------:R-:W-:Y:S02]  /*14e60*/  SEL R29, R29, RZ, P1 ;  /* 0x000000ff1d1d7207 */ /* 0x000fe40000800000 */
[----:B--2---:R-:W-:-:S05]  /*14e70*/  LOP3.LUT R7, R7, R6, RZ, 0x3c, !PT ;  /* 0x0000000607077212 */ /* 0x004fca00078e3cff */
[----:B------:R2:W-:Y:S01]  /*14e80*/  STL [R1+0x4], R7 ;  /* 0x0000040701007387 */ /* 0x0005e20000100800 */
[----:B------:R-:W-:Y:S05]  /*14e90*/  @P2 BRA `(.L_x_2460) ;  /* 0xfffffff8009c2947 */ /* 0x000fea000383ffff */
.L_x_2430:
[----:B------:R-:W-:Y:S05]  /*14ea0*/  BSYNC B0 ;  /* 0x0000000000007941 */ /* 0x000fea0003800000 */
.L_x_2429:
[----:B------:R-:W3:Y:S01]  /*14eb0*/  LDC R0, c[0x0][0x448] ;  /* 0x00011200ff007b82 */ /* 0x000ee20000000800 */
[----:B------:R-:W-:Y:S01]  /*14ec0*/  IMAD.MOV.U32 R2, RZ, RZ, 0xc0 ;  /* 0x000000c0ff027424 */ /* 0x000fe200078e00ff */
[----:B------:R-:W-:Y:S01]  /*14ed0*/  ISETP.NE.AND P2, PT, R4, RZ, PT ;  /* 0x000000ff0400720c */ /* 0x000fe20003f45270 */
[----:B------:R-:W-:Y:S05]  /*14ee0*/  @!P0 WARPSYNC.ALL ;  /* 0x0000000000008948 */ /* 0x000fea0003800000 */
[----:B------:R-:W-:Y:S01]  /*14ef0*/  IMAD R2, R25, R2, 0xbf ;  /* 0x000000bf19027424 */ /* 0x000fe200078e0202 */
[----:B------:R-:W-:Y:S06]  /*14f00*/  BSSY B0, `(.L_x_2461) ;  /* 0x000002b000007945 */ /* 0x000fec0003800000 */
[----:B------:R-:W4:Y:S08]  /*14f10*/  @!P2 LDC R4, c[0x0][0x9f0] ;  /* 0x00027c00ff04ab82 */ /* 0x000f300000000800 */
[----:B------:R-:W-:Y:S01]  /*14f20*/  @!P0 BAR.SYNC.DEFER_BLOCKING 0xc, 0x200 ;  /* 0x0308000000008b1d */ /* 0x000fe20000010000 */
[----:B---3--:R-:W-:-:S13]  /*14f30*/  ISETP.NE.AND P1, PT, R0, 0x1, PT ;  /* 0x000000010000780c */ /* 0x008fda0003f25270 */
[----:B------:R-:W3:Y:S08]  /*14f40*/  @P1 LDC R3, c[0x0][0x44c] ;  /* 0x00011300ff031b82 */ /* 0x000ef00000000800 */
[----:B------:R-:W5:Y:S01]  /*14f50*/  @P1 LDC R0, c[0x0][0x450] ;  /* 0x00011400ff001b82 */ /* 0x000f620000000800 */
[----:B---3--:R-:W-:-:S05]  /*14f60*/  @P1 IMAD.HI.U32 R3, R2, R3, RZ ;  /* 0x0000000302031227 */ /* 0x008fca00078e00ff */
[----:B-----5:R-:W-:-:S05]  /*14f70*/  @P1 SHF.R.U32.HI R2, RZ, R0, R3 ;  /* 0x00000000ff021219 */ /* 0x020fca0000011603 */
[----:B------:R-:W-:-:S05]  /*14f80*/  IMAD.IADD R2, R20, 0x1, R2 ;  /* 0x0000000114027824 */ /* 0x000fca00078e0202 */
[----:B------:R-:W-:-:S04]  /*14f90*/  SHF.R.S32.HI R0, RZ, 0x1f, R2 ;  /* 0x0000001fff007819 */ /* 0x000fc80000011402 */
[----:B------:R-:W-:-:S04]  /*14fa0*/  LEA.HI R0, R0, R2, RZ, 0x7 ;  /* 0x0000000200007211 */ /* 0x000fc800078f38ff */
[----:B------:R-:W-:-:S04]  /*14fb0*/  SHF.R.S32.HI R0, RZ, 0x7, R0 ;  /* 0x00000007ff007819 */ /* 0x000fc80000011400 */
[----:B--2---:R-:W-:-:S04]  /*14fc0*/  VIMNMX R7, R21, R0, PT ;  /* 0x0000000015077248 */ /* 0x004fc80003fe0100 */
[----:B------:R-:W-:Y:S01]  /*14fd0*/  ISETP.GE.AND P1, PT, R7, 0x1, PT ;  /* 0x000000010700780c */ /* 0x000fe20003f26270 */
[----:B------:R2:W-:Y:S04]  /*14fe0*/  STL [R1+0x20], R7 ;  /* 0x0000200701007387 */ /* 0x0005e80000100800 */
[----:B------:R2:W-:Y:S08]  /*14ff0*/  STL [R1+0x28], RZ ;  /* 0x000028ff01007387 */ /* 0x0005f00000100800 */
[----:B--2-4-:R-:W-:Y:S05]  /*15000*/  @!P1 BRA `(.L_x_2462) ;  /* 0x0000000000689947 */ /* 0x014fea0003800000 */
[-C--:B------:R-:W-:Y:S02]  /*15010*/  IABS R0, R4.reuse ;  /* 0x0000000400007213 */ /* 0x080fe40000000000 */
[----:B------:R-:W-:Y:S02]  /*15020*/  IABS R6, R4 ;  /* 0x0000000400067213 */ /* 0x000fe40000000000 */
[----:B------:R-:W2:Y:S03]  /*15030*/  I2F.RP R2, R0 ;  /* 0x0000000000027306 */ /* 0x000ea60000209400 */
[----:B------:R-:W-:-:S05]  /*15040*/  IMAD.MOV R6, RZ, RZ, -R6 ;  /* 0x000000ffff067224 */ /* 0x000fca00078e0a06 */
[----:B--2---:R-:W2:Y:S02]  /*15050*/  MUFU.RCP R2, R2 ;  /* 0x0000000200027308 */ /* 0x004ea40000001000 */
[----:B--2---:R-:W-:-:S06]  /*15060*/  VIADD R2, R2, 0xffffffe ;  /* 0x0ffffffe02027836 */ /* 0x004fcc0000000000 */
[----:B------:R-:W2:Y:S02]  /*15070*/  F2I.FTZ.U32.TRUNC.NTZ R3, R2 ;  /* 0x0000000200037305 */ /* 0x000ea4000021f000 */
[----:B--2---:R-:W-:-:S04]  /*15080*/  IMAD.MOV R2, RZ, RZ, -R3 ;  /* 0x000000ffff027224 */ /* 0x004fc800078e0a03 */
        /* <DEDUP_REMOVED lines=17> */
[----:B------:R2:W-:Y:S02]  /*151a0*/  STL [R1+0x28], R5 ;  /* 0x0000280501007387 */ /* 0x0005e40000100800 */
.L_x_2462:
[----:B------:R-:W-:Y:S05]  /*151b0*/  BSYNC B0 ;  /* 0x0000000000007941 */ /* 0x000fea0003800000 */
.L_x_2461:
[----:B------:R-:W3:Y:S04]  /*151c0*/  LDL R0, [R1+0x28] ;  /* 0x0000280001007983 */ /* 0x000ee80000100800 */
[----:B------:R-:W3:Y:S01]  /*151d0*/  LDL R2, [R1+0x40] ;  /* 0x0000400001027983 */ /* 0x000ee20000100800 */
[----:B------:R-:W-:Y:S01]  /*151e0*/  BSSY B7, `(.L_x_2463) ;  /* 0x0000360000077945 */ /* 0x000fe20003800000 */
[----:B---3--:R-:W-:-:S05]  /*151f0*/  IMAD R2, R2, R0, RZ ;  /* 0x0000000002027224 */ /* 0x008fca00078e02ff */
[----:B------:R-:W-:Y:S01]  /*15200*/  VIADDMNMX R0, R2, R0, R7, PT ;  /* 0x0000000002007246 */ /* 0x000fe20003800107 */
        /* <DEDUP_REMOVED lines=21> */
.L_x_2464:
        /* <DEDUP_REMOVED lines=8> */
[----:B------:R-:W-:Y:S01]  /*153e0*/  IMAD.U32 R4, RZ, RZ, UR6 ;  /* 0x00000006ff047e24 */ /* 0x000fe2000f8e00ff */
[----:B-1----:R-:W-:Y:S01]  /*153f0*/  MOV R11, UR5 ;  /* 0x00000005000b7c02 */ /* 0x002fe20008000f00 */
[----:B------:R-:W1:Y:S01]  /*15400*/  LDC.64 R2, c[0x4][R2] ;  /* 0x0100000002027b82 */ /* 0x000e620000000a00 */
[----:B--2---:R-:W-:Y:S02]  /*15410*/  IMAD.U32 R5, RZ, RZ, UR7 ;  /* 0x00000007ff057e24 */ /* 0x004fe4000f8e00ff */
        /* <DEDUP_REMOVED lines=8> */
.L_x_2467:
[----:B------:R-:W-:Y:S05]  /*154a0*/  BSYNC B6 ;  /* 0x0000000000067941 */ /* 0x000fea0003800000 */
.L_x_2466:
        /* <DEDUP_REMOVED lines=11> */
[----:B--2---:R-:W-:Y:S02]  /*15560*/  IMAD.U32 R5, RZ, RZ, UR7 ;  /* 0x00000007ff057e24 */ /* 0x004fe4000f8e00ff */
[----:B------:R-:W-:Y:S02]  /*15570*/  IMAD.U32 R6, RZ, RZ, UR8 ;  /* 0x00000008ff067e24 */ /* 0x000fe4000f8e00ff */
[----:B------:R-:W-:-:S02]  /*15580*/  IMAD.U32 R7, RZ, RZ, UR9 ;  /* 0x00000009ff077e24 */ /* 0x000fc4000f8e00ff */
[----:B-1----:R-:W-:Y:S02]  /*15590*/  IMAD.U32 R11, RZ, RZ, UR5 ;  /* 0x00000005ff0b7e24 */ /* 0x002fe4000f8e00ff */
[----:B------:R-:W-:Y:S02]  /*155a0*/  IMAD.MOV.U32 R8, RZ, RZ, 0x70 ;  /* 0x00000070ff087424 */ /* 0x000fe400078e00ff */
[----:B------:R-:W-:Y:S02]  /*155b0*/  IMAD.MOV.U32 R12, RZ, RZ, 0x1 ;  /* 0x00000001ff0c7424 */ /* 0x000fe400078e00ff */
[----:B---3--:R-:W-:-:S07]  /*155c0*/  IMAD.MOV.U32 R13, RZ, RZ, RZ ;  /* 0x000000ffff0d7224 */ /* 0x008fce00078e00ff */
[----:B------:R-:W-:-:S07]  /*155d0*/  LEPC R20, `(.L_x_2470) ;  /* 0x000000001014794e */ /* 0x000fce0000000000 */
[----:B0---4-:R-:W-:Y:S05]  /*155e0*/  CALL.ABS.NOINC R2 ;  /* 0x0000000002007343 */ /* 0x011fea0003c00000 */
.L_x_2470:
        /* <DEDUP_REMOVED lines=16> */
.L_x_2469:
[----:B------:R-:W-:Y:S05]  /*156f0*/  BSYNC B6 ;  /* 0x0000000000067941 */ /* 0x000fea0003800000 */
.L_x_2468:
        /* <DEDUP_REMOVED lines=21> */
.L_x_2628:
        /* <DEDUP_REMOVED lines=10> */
.L_x_2631:
        /* <DEDUP_REMOVED lines=11> */
[--C-:B------:R-:W-:Y:S01]  /*159a0*/  SHF.R.S32.HI R5, RZ, 0x1f, R0.reuse ;  /* 0x0000001fff057819 */ /* 0x100fe20000011400 */
[----:B------:R-:W-:-:S04]  /*159b0*/  IMAD.MOV R4, RZ, RZ, -R0 ;  /* 0x000000ffff047224 */ /* 0x000fc800078e0a00 */
[----:B------:R-:W-:Y:S02]  /*159c0*/  IMAD R22, R6, R4, R22 ;  /* 0x0000000406167224 */ /* 0x000fe400078e0216 */
[----:B------:R-:W-:Y:S02]  /*159d0*/  IMAD R6, R7, UR4, RZ ;  /* 0x0000000407067c24 */ /* 0x000fe4000f8e02ff */
[----:B------:R-:W-:Y:S02]  /*159e0*/  IMAD.MOV.U32 R4, RZ, RZ, R0 ;  /* 0x000000ffff047224 */ /* 0x000fe400078e0000 */
[C---:B------:R-:W-:Y:S02]  /*159f0*/  IMAD R0, R23.reuse, UR5, R6 ;  /* 0x0000000517007c24 */ /* 0x040fe4000f8e0206 */
[----:B------:R-:W-:-:S03]  /*15a00*/  IMAD.WIDE.U32 R4, R23, UR4, R4 ;  /* 0x0000000417047c25 */ /* 0x000fc6000f8e0004 */
[----:B------:R-:W-:Y:S02]  /*15a10*/  LEA R2, P0, R4, R2, 0x2 ;  /* 0x0000000204027211 */ /* 0x000fe400078010ff */
[----:B------:R-:W-:-:S04]  /*15a20*/  IADD3 R0, R5, R0, RZ ;  /* 0x0000000005007210 */ /* 0x000fc80007ffe0ff */
[----:B------:R-:W-:-:S05]  /*15a30*/  LEA.HI.X R3, R4, R3, R0, 0x2, P0 ;  /* 0x0000000304037211 */ /* 0x000fca00000f1400 */
[----:B------:R4:W5:Y:S02]  /*15a40*/  LDG.E R19, desc[UR40][R2.64] ;  /* 0x0000002802137981 */ /* 0x000964000c1e1900 */
.L_x_2474:
[----:B0-----:R-:W-:Y:S01]  /*15a50*/  IMAD R0, R18, 0x8, R16 ;  /* 0x0000000812007824 */ /* 0x001fe200078e0210 */
[----:B----4-:R-:W-:-:S04]  /*15a60*/  SHF.L.U32 R2, R28, 0x1f, RZ ;  /* 0x0000001f1c027819 */ /* 0x010fc800000006ff */
[----:B------:R-:W0:Y:S02]  /*15a70*/  SYNCS.PHASECHK.TRANS64.TRYWAIT P0, [R0+URZ+0x16840], R2 ;  /* 0x01684002000075a7 */ /* 0x000e24000800017f */
[----:B0-----:R-:W-:Y:S05]  /*15a80*/  @!P0 BRA `(.L_x_2475) ;  /* 0x0000005c005c8947 */ /* 0x001fea0003800000 */
.L_x_2632:
        /* <DEDUP_REMOVED lines=11> */
.L_x_2476:
        /* <DEDUP_REMOVED lines=18> */
[----:B----4-:R-:W-:-:S04]  /*15c60*/  LOP3.LUT R2, R2, 0xfffffffe, RZ, 0xc0, !PT ;  /* 0xfffffffe02027812 */ /* 0x010fc800078ec0ff */
[----:B------:R-:W-:-:S05]  /*15c70*/  @P0 LOP3.LUT R2, R2, 0x1, RZ, 0xfc, !PT ;  /* 0x0000000102020812 */ /* 0x000fca00078efcff */
[----:B------:R0:W-:Y:S01]  /*15c80*/  STL [R1], R2 ;  /* 0x0000000201007387 */ /* 0x0001e20000100800 */
[----:B------:R-:W-:Y:S01]  /*15c90*/  NOP ;  /* 0x0000000000007918 */ /* 0x000fe20000000000 */
.L_x_2472:
        /* <DEDUP_REMOVED lines=29> */
[----:B---3--:R-:W-:Y:S01]  /*15e70*/  MOV R7, UR7 ;  /* 0x0000000700077c02 */ /* 0x008fe20008000f00 */
[----:B------:R-:W0:Y:S01]  /*15e80*/  LDC.64 R2, c[0x4][R2] ;  /* 0x0100000002027b82 */ /* 0x000e220000000a00 */
[----:B------:R-:W-:Y:S02]  /*15e90*/  IMAD.U32 R5, RZ, RZ, UR5 ;  /* 0x00000005ff057e24 */ /* 0x000fe4000f8e00ff */
[----:B------:R-:W-:Y:S02]  /*15ea0*/  IMAD.U32 R6, RZ, RZ, UR6 ;  /* 0x00000006ff067e24 */ /* 0x000fe4000f8e00ff */
[----:B------:R-:W-:-:S02]  /*15eb0*/  IMAD.U32 R10, RZ, RZ, UR8 ;  /* 0x00000008ff0a7e24 */ /* 0x000fc4000f8e00ff */
[----:B-1----:R-:W-:Y:S02]  /*15ec0*/  IMAD.U32 R11, RZ, RZ, UR9 ;  /* 0x00000009ff0b7e24 */ /* 0x002fe4000f8e00ff */
[----:B------:R-:W-:Y:S02]  /*15ed0*/  IMAD.MOV.U32 R8, RZ, RZ, 0x70 ;  /* 0x00000070ff087424 */ /* 0x000fe400078e00ff */
[----:B------:R-:W-:Y:S02]  /*15ee0*/  IMAD.MOV.U32 R12, RZ, RZ, 0x1 ;  /* 0x00000001ff0c7424 */ /* 0x000fe400078e00ff */
[----:B------:R-:W-:-:S07]  /*15ef0*/  IMAD.MOV.U32 R13, RZ, RZ, RZ ;  /* 0x000000ffff0d7224 */ /* 0x000fce00078e00ff */
[----:B------:R-:W-:-:S07]  /*15f00*/  LEPC R20, `(.L_x_2478) ;  /* 0x000000001014794e */ /* 0x000fce0000000000 */
[----:B0-----:R-:W-:Y:S05]  /*15f10*/  CALL.ABS.NOINC R2 ;  /* 0x0000000002007343 */ /* 0x001fea0003c00000 */
.L_x_2478:
[----:B------:R-:W-:Y:S05]  /*15f20*/  BSYNC B6 ;  /* 0x0000000000067941 */ /* 0x000fea0003800000 */
.L_x_2477:
[----:B------:R-:W2:Y:S01]  /*15f30*/  LDL.LU R20, [R1+0x1c] ;  /* 0x00001c0001147983 */ /* 0x000ea20000300800 */
[----:B------:R-:W4:Y:S01]  /*15f40*/  LDC R9, c[0x0][0x448] ;  /* 0x00011200ff097b82 */ /* 0x000f220000000800 */
[----:B------:R-:W-:Y:S01]  /*15f50*/  ULDC.64 UR4, c[0x0][0x2d8] ;  /* 0x0000b60000047ab9 */ /* 0x000fe20000000a00 */
[----:B------:R-:W-:Y:S01]  /*15f60*/  ULDC.64 UR6, c[0x0][0x2e0] ;  /* 0x0000b80000067ab9 */ /* 0x000fe20000000a00 */
[----:B0-----:R-:W2:Y:S01]  /*15f70*/  LDL.LU.64 R2, [R1+0x30] ;  /* 0x0000300001027983 */ /* 0x001ea20000300a00 */
[----:B------:R-:W-:-:S03]  /*15f80*/  ULDC.64 UR8, c[0x0][0x280] ;  /* 0x0000a00000087ab9 */ /* 0x000fc60000000a00 */
[----:B------:R-:W3:Y:S04]  /*15f90*/  LDL.LU R21, [R1+0x38] ;  /* 0x0000380001157983 */ /* 0x000ee80000300800 */
[----:B------:R-:W3:Y:S04]  /*15fa0*/  LDL.LU R4, [R1+0x14] ;  /* 0x0000140001047983 */ /* 0x000ee80000300800 */
[----:B------:R0:W5:Y:S01]  /*15fb0*/  LDL R10, [R1+0x10] ;  /* 0x00001000010a7983 */ /* 0x0001620000100800 */
[----:B----4-:R-:W-:-:S13]  /*15fc0*/  ISETP.NE.AND P1, PT, R9, 0x1, PT ;  /* 0x000000010900780c */ /* 0x010fda0003f25270 */
[----:B------:R-:W4:Y:S08]  /*15fd0*/  @P1 LDC R5, c[0x0][0x450] ;  /* 0x00011400ff051b82 */ /* 0x000f300000000800 */
[----:B------:R-:W0:Y:S01]  /*15fe0*/  @P1 LDC R8, c[0x0][0x450] ;  /* 0x00011400ff081b82 */ /* 0x000e220000000800 */
[----:B-1----:R-:W1:Y:S01]  /*15ff0*/  S2R R11, SR_TID.X ;  /* 0x00000000000b7919 */ /* 0x002e620000002100 */
[----:B--2---:R-:W-:-:S02]  /*16000*/  IMAD.MOV.U32 R3, RZ, RZ, R20 ;  /* 0x000000ffff037224 */ /* 0x004fc400078e0014 */
[----:B------:R-:W2:Y:S01]  /*16010*/  S2R R20, SR_TID.X ;  /* 0x0000000000147919 */ /* 0x000ea20000002100 */
[----:B------:R-:W-:-:S04]  /*16020*/  IMAD.WIDE.U32 R2, R17, UR4, R2 ;  /* 0x0000000411027c25 */ /* 0x000fc8000f8e0002 */
[----:B------:R-:W-:Y:S01]  /*16030*/  IMAD R3, R17, UR5, R3 ;  /* 0x0000000511037c24 */ /* 0x000fe2000f8e0203 */
[----:B------:R-:W-:Y:S01]  /*16040*/  ULDC.64 UR4, c[0x0][0x2d0] ;  /* 0x0000b40000047ab9 */ /* 0x000fe20000000a00 */
[----:B---3--:R-:W-:Y:S02]  /*16050*/  IMAD R0, R21, UR6, RZ ;  /* 0x0000000615007c24 */ /* 0x008fe4000f8e02ff */
[----:B------:R-:W-:-:S04]  /*16060*/  IMAD.WIDE.U32 R2, R4, UR6, R2 ;  /* 0x0000000604027c25 */ /* 0x000fc8000f8e0002 */
[----:B------:R-:W-:Y:S01]  /*16070*/  IMAD R0, R4, UR7, R0 ;  /* 0x0000000704007c24 */ /* 0x000fe2000f8e0200 */
[----:B------:R-:W-:Y:S01]  /*16080*/  ULDC.64 UR6, c[0x0][0x2c8] ;  /* 0x0000b20000067ab9 */ /* 0x000fe20000000a00 */
[----:B------:R-:W3:Y:S02]  /*16090*/  @P1 LDC R4, c[0x0][0x44c] ;  /* 0x00011300ff041b82 */ /* 0x000ee40000000800 */
[----:B------:R-:W-:Y:S01]  /*160a0*/  IMAD.IADD R3, R3, 0x1, R0 ;  /* 0x0000000103037824 */ /* 0x000fe200078e0200 */
[C---:B--2---:R-:W-:Y:S01]  /*160b0*/  LOP3.LUT R21, R20.reuse, 0x7f, RZ, 0xc0, !PT ;  /* 0x0000007f14157812 */ /* 0x044fe200078ec0ff */
[----:B------:R-:W-:-:S03]  /*160c0*/  IMAD.SHL.U32 R20, R20, 0x10, RZ ;  /* 0x0000001014147824 */ /* 0x000fc600078e00ff */
[----:B------:R-:W-:-:S04]  /*160d0*/  SHF.R.U32.HI R21, RZ, 0x3, R21 ;  /* 0x00000003ff157819 */ /* 0x000fc80000011615 */
[----:B------:R-:W-:-:S05]  /*160e0*/  LOP3.LUT R20, R21, 0x70, R20, 0xf8, !PT ;  /* 0x0000007015147812 */ /* 0x000fca00078ef814 */
[----:B------:R-:W-:-:S04]  /*160f0*/  IMAD R6, R25, 0xc0, R20 ;  /* 0x000000c019067824 */ /* 0x000fc800078e0214 */
[----:B---3--:R-:W-:Y:S01]  /*16100*/  @P1 IMAD.HI.U32 R0, R6, R4, RZ ;  /* 0x0000000406001227 */ /* 0x008fe200078e00ff */
[----:B------:R-:W-:-:S04]  /*16110*/  MOV R4, R6 ;  /* 0x0000000600047202 */ /* 0x000fc80000000f00 */
[----:B----4-:R-:W-:-:S04]  /*16120*/  @P1 SHF.R.U32.HI R4, RZ, R5, R0 ;  /* 0x00000005ff041219 */ /* 0x010fc80000011600 */
        /* <DEDUP_REMOVED lines=12> */
[----:B------:R-:W2:Y:S01]  /*161f0*/  @P1 LDC R7, c[0x0][0x44c] ;  /* 0x00011300ff071b82 */ /* 0x000ea20000000800 */
[----:B------:R-:W-:-:S04]  /*16200*/  LEA R0, P0, R4, UR8, 0x1 ;  /* 0x0000000804007c11 */ /* 0x000fc8000f8008ff */
[----:B------:R-:W-:Y:S01]  /*16210*/  LEA.HI.X R4, R4, UR9, R5, 0x1, P0 ;  /* 0x0000000904047c11 */ /* 0x000fe200080f0c05 */
[----:B------:R-:W-:-:S04]  /*16220*/  VIADD R5, R6, 0x80 ;  /* 0x0000008006057836 */ /* 0x000fc80000000000 */
[----:B------:R-:W-:Y:S02]  /*16230*/  IMAD.MOV.U32 R6, RZ, RZ, R5 ;  /* 0x000000ffff067224 */ /* 0x000fe400078e0005 */
[----:B--2---:R-:W-:-:S05]  /*16240*/  @P1 IMAD.HI.U32 R7, R5, R7, RZ ;  /* 0x0000000705071227 */ /* 0x004fca00078e00ff */
        /* <DEDUP_REMOVED lines=9> */
[----:B-1----:R-:W-:Y:S02]  /*162e0*/  IMAD.SHL.U32 R20, R11, 0x8, RZ ;  /* 0x000000080b147824 */ /* 0x002fe400078e00ff */
[----:B------:R-:W-:Y:S02]  /*162f0*/  IMAD.IADD R3, R3, 0x1, R7 ;  /* 0x0000000103037824 */ /* 0x000fe400078e0207 */
[----:B------:R-:W-:Y:S02]  /*16300*/  IMAD R6, R6, UR6, RZ ;  /* 0x0000000606067c24 */ /* 0x000fe4000f8e02ff */
[----:B------:R-:W-:Y:S01]  /*16310*/  IMAD.WIDE.U32 R2, R5, UR6, R2 ;  /* 0x0000000605027c25 */ /* 0x000fe2000f8e0002 */
[----:B------:R-:W-:-:S03]  /*16320*/  LOP3.LUT R20, R20, 0x38, RZ, 0xc0, !PT ;  /* 0x0000003814147812 */ /* 0x000fc600078ec0ff */
[----:B------:R-:W-:Y:S01]  /*16330*/  IMAD R6, R5, UR7, R6 ;  /* 0x0000000705067c24 */ /* 0x000fe2000f8e0206 */
[----:B------:R-:W-:Y:S02]  /*16340*/  LEA R5, P1, R2, UR8, 0x1 ;  /* 0x0000000802057c11 */ /* 0x000fe4000f8208ff */
[----:B------:R-:W-:Y:S02]  /*16350*/  ISETP.GE.AND P0, PT, R20, UR4, PT ;  /* 0x0000000414007c0c */ /* 0x000fe4000bf06270 */
[----:B------:R-:W-:Y:S01]  /*16360*/  IADD3 R6, R3, R6, RZ ;  /* 0x0000000603067210 */ /* 0x000fe20007ffe0ff */
        /* <DEDUP_REMOVED lines=49> */
[----:B0-----:R-:W-:-:S04]  /*16680*/  @!P1 LEA R7, P2, R20, R7, 0x1 ;  /* 0x0000000714079211 */ /* 0x001fc800078408ff */
[----:B-1----:R-:W-:-:S04]  /*16690*/  @!P1 IADD3.X R6, RZ, R6, RZ, P2, !PT ;  /* 0x00000006ff069210 */ /* 0x002fc800017fe4ff */
        /* <DEDUP_REMOVED lines=35> */
[----:B0-----:R-:W-:-:S04]  /*168d0*/  @!P2 LEA R0, P1, R20, R0, 0x1 ;  /* 0x000000001400a211 */ /* 0x001fc800078208ff */
[----:B-1----:R-:W-:-:S05]  /*168e0*/  @!P2 IADD3.X R6, RZ, R8, RZ, P1, !PT ;  /* 0x00000008ff06a210 */ /* 0x002fca0000ffe4ff */
        /* <DEDUP_REMOVED lines=21> */
.L_x_2657:
[----:B------:R-:W-:Y:S01]  /*16a40*/  IADD3 R25, R25, 0xb0, RZ ;  /* 0x000000b019197810 */ /* 0x000fe20007ffe0ff */
        /* <DEDUP_REMOVED lines=10> */
.L_x_2480:
        /* <DEDUP_REMOVED lines=18> */
.L_x_2658:
[----:B------:R-:W-:Y:S05]  /*16c10*/  BSYNC B0 ;  /* 0x0000000000007941 */ /* 0x000fea0003800000 */
.L_x_2481:
        /* <DEDUP_REMOVED lines=21> */
[----:B------:R-:W-:Y:S01]  /*16d70*/  IADD3 R5, R18, 0x1, RZ ;  /* 0x0000000112057810 */ /* 0x000fe20007ffe0ff */
[----:B------:R-:W-:Y:S03]  /*16d80*/  BSSY B1, `(.L_x_2487) ;  /* 0x0000070000017945 */ /* 0x000fe60003800000 */
        /* <DEDUP_REMOVED lines=29> */
.L_x_2489:
[----:B------:R-:W-:Y:S01]  /*16f60*/  IMAD R2, R5, 0x8, R16 ;  /* 0x0000000805027824 */ /* 0x000fe200078e0210 */
[----:B------:R-:W-:Y:S01]  /*16f70*/  SHF.L.U32 R3, R10, 0x1f, RZ ;  /* 0x0000001f0a037819 */ /* 0x000fe200000006ff */
[----:B------:R-:W-:Y:S03]  /*16f80*/  BSSY B3, `(.L_x_2490) ;  /* 0x0000003000037945 */ /* 0x000fe60003800000 */
[----:B------:R-:W1:Y:S02]  /*16f90*/  SYNCS.PHASECHK.TRANS64.TRYWAIT P0, [R2+URZ+0x16840], R3 ;  /* 0x01684003020075a7 */ /* 0x000e64000800017f */
[----:B-1----:R-:W-:Y:S05]  /*16fa0*/  @!P0 BRA `(.L_x_2491) ;  /* 0x00000058001c8947 */ /* 0x002fea0003800000 */
.L_x_2659:
[----:B------:R-:W-:Y:S05]  /*16fb0*/  BSYNC B3 ;  /* 0x0000000000037941 */ /* 0x000fea0003800000 */
.L_x_2490:
        /* <DEDUP_REMOVED lines=12> */
.L_x_2493:
[----:B------:R-:W-:Y:S05]  /*17080*/  BSYNC B3 ;  /* 0x0000000000037941 */ /* 0x000fea0003800000 */
.L_x_2492:
        /* <DEDUP_REMOVED lines=11> */
.L_x_2494:
        /* <DEDUP_REMOVED lines=15> */
.L_x_2660:
[----:B------:R-:W-:Y:S05]  /*17230*/  BSYNC B3 ;  /* 0x0000000000037941 */ /* 0x000fea0003800000 */
.L_x_2495:
        /* <DEDUP_REMOVED lines=12> */
.L_x_2498:
[----:B------:R-:W-:Y:S05]  /*17300*/  BSYNC B3 ;  /* 0x0000000000037941 */ /* 0x000fea0003800000 */
.L_x_2497:
[----:B------:R-:W-:Y:S01]  /*17310*/  R2UR UR10, R11 ;  /* 0x000000000b0a72ca */ /* 0x000fe200000e0000 */
[----:B0-----:R-:W-:Y:S01]  /*17320*/  IMAD R2, R18, 0x4000, R16 ;  /* 0x0000400012027824 */ /* 0x001fe200078e0210 */
[----:B------:R-:W-:Y:S01]  /*17330*/  R2UR UR6, R12 ;  /* 0x000000000c0672ca */ /* 0x000fe200000e0000 */
[----:B------:R-:W-:Y:S01]  /*17340*/  UIADD3 UR4, UP0, UR38, 0x470, URZ ;  /* 0x0000047026047890 */ /* 0x000fe2000ff1e03f */
[----:B------:R-:W-:Y:S01]  /*17350*/  R2UR UR7, R13 ;  /* 0x000000000d0772ca */ /* 0x000fe200000e0000 */
[----:B------:R-:W-:Y:S01]  /*17360*/  IMAD R7, R22, 0x80, R26 ;  /* 0x0000008016077824 */ /* 0x000fe200078e021a */
[----:B------:R-:W-:Y:S01]  /*17370*/  LEA R3, R18, R16, 0x3 ;  /* 0x0000001012037211 */ /* 0x000fe200078e18ff */
[----:B------:R-:W-:Y:S01]  /*17380*/  VIADD R2, R2, 0x400 ;  /* 0x0000040002027836 */ /* 0x000fe20000000000 */
[----:B------:R-:W-:Y:S01]  /*17390*/  PLOP3.LUT P0, PT, PT, PT, PT, 0x80, 0x0 ;  /* 0x000000000000781c */ /* 0x000fe20003f0f070 */
[----:B------:R-:W-:Y:S02]  /*173a0*/  UIADD3.X UR5, URZ, UR39, URZ, UP0, !UPT ;  /* 0x000000273f057290 */ /* 0x000fe400087fe43f */
[----:B------:R-:W-:-:S10]  /*173b0*/  VIADD R3, R3, 0x16850 ;  /* 0x0001685003037836 */ /* 0x000fd40000000000 */
.L_x_2499:
        /* <DEDUP_REMOVED lines=12> */
.L_x_2488:
[----:B------:R-:W-:Y:S05]  /*17480*/  BSYNC B1 ;  /* 0x0000000000017941 */ /* 0x000fea0003800000 */
.L_x_2487:
[----:B------:R-:W2:Y:S01]  /*17490*/  LDL.LU R0, [R1+0x24] ;  /* 0x0000240001007983 */ /* 0x000ea20000300800 */
[----:B------:R-:W-:Y:S02]  /*174a0*/  IMAD.MOV.U32 R18, RZ, RZ, R5 ;  /* 0x000000ffff127224 */ /* 0x000fe400078e0005 */
[----:B------:R-:W-:Y:S02]  /*174b0*/  IMAD.MOV.U32 R28, RZ, RZ, R10 ;  /* 0x000000ffff1c7224 */ /* 0x000fe400078e000a */
[----:B--2---:R-:W-:-:S07]  /*174c0*/  VIADD R0, R0, 0xfffffffd ;  /* 0xfffffffd00007836 */ /* 0x004fce0000000000 */
.L_x_2486:
[----:B------:R-:W-:Y:S05]  /*174d0*/  BSYNC B2 ;  /* 0x0000000000027941 */ /* 0x000fea0003800000 */
.L_x_2485:
[----:B------:R-:W-:Y:S02]  /*174e0*/  IADD3 R9, R9, -0x2, RZ ;  /* 0xfffffffe09097810 */ /* 0x000fe40007ffe0ff */
[----:B------:R-:W-:-:S04]  /*174f0*/  LOP3.LUT R4, RZ, R4, RZ, 0x33, !PT ;  /* 0x00000004ff047212 */ /* 0x000fc800078e33ff */
[----:B------:R-:W-:-:S13]  /*17500*/  ISETP.NE.AND P0, PT, R9, R4, PT ;  /* 0x000000040900720c */ /* 0x000fda0003f05270 */
[----:B------:R-:W-:Y:S05]  /*17510*/  @!P0 BRA `(.L_x_2484) ;  /* 0x0000000c00a88947 */ /* 0x000fea0003800000 */
[----:B------:R-:W-:-:S07]  /*17520*/  IMAD.MOV.U32 R4, RZ, RZ, R19 ;  /* 0x000000ffff047224 */ /* 0x000fce00078e0013 */
.L_x_2526:
        /* <DEDUP_REMOVED lines=33> */
.L_x_2502:
[----:B------:R-:W-:Y:S01]  /*17740*/  IMAD R2, R6, 0x8, R16 ;  /* 0x0000000806027824 */ /* 0x000fe200078e0210 */
[----:B------:R-:W-:Y:S01]  /*17750*/  SHF.L.U32 R3, R7, 0x1f, RZ ;  /* 0x0000001f07037819 */ /* 0x000fe200000006ff */
[----:B------:R-:W-:Y:S03]  /*17760*/  BSSY B2, `(.L_x_2503) ;  /* 0x0000003000027945 */ /* 0x000fe60003800000 */
[----:B------:R-:W1:Y:S02]  /*17770*/  SYNCS.PHASECHK.TRANS64.TRYWAIT P0, [R2+URZ+0x16840], R3 ;  /* 0x01684003020075a7 */ /* 0x000e64000800017f */
[----:B-1----:R-:W-:Y:S05]  /*17780*/  @!P0 BRA `(.L_x_2504) ;  /* 0x00000050004c8947 */ /* 0x002fea0003800000 */
.L_x_2661:
[----:B------:R-:W-:Y:S05]  /*17790*/  BSYNC B2 ;  /* 0x0000000000027941 */ /* 0x000fea0003800000 */
.L_x_2503:
        /* <DEDUP_REMOVED lines=12> */
.L_x_2506:
[----:B------:R-:W-:Y:S05]  /*17860*/  BSYNC B2 ;  /* 0x0000000000027941 */ /* 0x000fea0003800000 */
.L_x_2505:
        /* <DEDUP_REMOVED lines=11> */
.L_x_2507:
        /* <DEDUP_REMOVED lines=15> */
.L_x_2662:
[----:B------:R-:W-:Y:S05]  /*17a10*/  BSYNC B2 ;  /* 0x0000000000027941 */ /* 0x000fea0003800000 */
.L_x_2508:
        /* <DEDUP_REMOVED lines=11> */
.L_x_2511:
[----:B------:R-:W-:Y:S05]  /*17ad0*/  BSYNC B2 ;  /* 0x0000000000027941 */ /* 0x000fea0003800000 */
.L_x_2510:
[----:B------:R-:W-:Y:S01]  /*17ae0*/  R2UR UR10, R5 ;  /* 0x00000000050a72ca */ /* 0x000fe200000e0000 */
[----:B------:R-:W-:Y:S01]  /*17af0*/  UIADD3 UR4, UP0, UR38, 0x470, URZ ;  /* 0x0000047026047890 */ /* 0x000fe2000ff1e03f */
[----:B------:R-:W-:Y:S01]  /*17b00*/  R2UR UR7, R3 ;  /* 0x00000000030772ca */ /* 0x000fe200000e0000 */
[----:B0-----:R-:W-:Y:S01]  /*17b10*/  VIADD R10, R10, 0x50 ;  /* 0x000000500a0a7836 */ /* 0x001fe20000000000 */
[----:B------:R-:W-:Y:S01]  /*17b20*/  LEA R18, R18, R16, 0xe ;  /* 0x0000001012127211 */ /* 0x000fe200078e70ff */
[----:B------:R-:W-:Y:S01]  /*17b30*/  UIADD3.X UR5, URZ, UR39, URZ, UP0, !UPT ;  /* 0x000000273f057290 */ /* 0x000fe200087fe43f */
[----:B------:R-:W-:Y:S01]  /*17b40*/  R2UR UR6, R2 ;  /* 0x00000000020672ca */ /* 0x000fe200000e0000 */
[----:B------:R-:W-:Y:S01]  /*17b50*/  IMAD R2, R22, 0x80, R26 ;  /* 0x0000008016027824 */ /* 0x000fe200078e021a */
[----:B------:R-:W-:Y:S01]  /*17b60*/  PLOP3.LUT P0, PT, PT, PT, PT, 0x80, 0x0 ;  /* 0x000000000000781c */ /* 0x000fe20003f0f070 */
[----:B------:R-:W-:-:S12]  /*17b70*/  VIADD R18, R18, 0x400 ;  /* 0x0000040012127836 */ /* 0x000fd80000000000 */
.L_x_2512:
        /* <DEDUP_REMOVED lines=12> */
.L_x_2501:
[----:B------:R-:W-:Y:S05]  /*17c40*/  BSYNC B1 ;  /* 0x0000000000017941 */ /* 0x000fea0003800000 */
.L_x_2500:
        /* <DEDUP_REMOVED lines=33> */
.L_x_2515:
[----:B------:R-:W-:Y:S01]  /*17e60*/  IMAD R2, R18, 0x8, R16 ;  /* 0x0000000812027824 */ /* 0x000fe200078e0210 */
[----:B------:R-:W-:Y:S01]  /*17e70*/  SHF.L.U32 R3, R28, 0x1f, RZ ;  /* 0x0000001f1c037819 */ /* 0x000fe200000006ff */
[----:B------:R-:W-:Y:S03]  /*17e80*/  BSSY B2, `(.L_x_2516) ;  /* 0x0000003000027945 */ /* 0x000fe60003800000 */
[----:B------:R-:W1:Y:S02]  /*17e90*/  SYNCS.PHASECHK.TRANS64.TRYWAIT P0, [R2+URZ+0x16840], R3 ;  /* 0x01684003020075a7 */ /* 0x000e64000800017f */
[----:B-1----:R-:W-:Y:S05]  /*17ea0*/  @!P0 BRA `(.L_x_2517) ;  /* 0x0000004800ac8947 */ /* 0x002fea0003800000 */
.L_x_2663:
[----:B------:R-:W-:Y:S05]  /*17eb0*/  BSYNC B2 ;  /* 0x0000000000027941 */ /* 0x000fea0003800000 */
.L_x_2516:
        /* <DEDUP_REMOVED lines=12> */
.L_x_2519:
[----:B------:R-:W-:Y:S05]  /*17f80*/  BSYNC B2 ;  /* 0x0000000000027941 */ /* 0x000fea0003800000 */
.L_x_2518:
[----:B-1----:R-:W-:Y:S01]  /*17f90*/  IMAD.MOV.U32 R2, RZ, RZ, RZ ;  /* 0x000000ffff027224 */ /* 0x002fe200078e00ff */
[----:B------:R-:W-:Y:S01]  /*17fa0*/  UIADD3 UR4, UP0, UR38, 0x370, URZ ;  /* 0x0000037026047890 */ /* 0x000fe2000ff1e03f */
[C---:B------:R-:W-:Y:S01]  /*17fb0*/  IMAD R5, R18.reuse, 0x8, R8 ;  /* 0x0000000812057824 */ /* 0x040fe200078e0208 */
[----:B------:R-:W-:Y:S01]  /*17fc0*/  PLOP3.LUT P0, PT, PT, PT, PT, 0x80, 0x0 ;  /* 0x000000000000781c */ /* 0x000fe20003f0f070 */
[----:B------:R-:W-:Y:S01]  /*17fd0*/  IMAD R3, R18, 0x4000, R16 ;  /* 0x0000400012037824 */ /* 0x000fe200078e0210 */
[----:B------:R-:W-:Y:S01]  /*17fe0*/  R2UR UR10, R2 ;  /* 0x00000000020a72ca */ /* 0x000fe200000e0000 */
[----:B------:R-:W-:Y:S01]  /*17ff0*/  IMAD R11, R10, 0x80, R26 ;  /* 0x000000800a0b7824 */ /* 0x000fe200078e021a */
[----:B------:R-:W-:Y:S01]  /*18000*/  IADD3 R5, R5, 0x30, RZ ;  /* 0x0000003005057810 */ /* 0x000fe20007ffe0ff */
[----:B------:R-:W-:Y:S01]  /*18010*/  VIADD R3, R3, 0xe400 ;  /* 0x0000e40003037836 */ /* 0x000fe20000000000 */
[----:B------:R-:W-:Y:S01]  /*18020*/  UIADD3.X UR5, URZ, UR39, URZ, UP0, !UPT ;  /* 0x000000273f057290 */ /* 0x000fe200087fe43f */
[----:B------:R-:W-:Y:S01]  /*18030*/  UMOV UR6, 0x0 ;  /* 0x0000000000067882 */ /* 0x000fe20000000000 */
[----:B------:R-:W-:-:S10]  /*18040*/  UMOV UR7, 0x14f00000 ;  /* 0x14f0000000077882 */ /* 0x000fd40000000000 */
.L_x_2520:
        /* <DEDUP_REMOVED lines=15> */
.L_x_2664:
[----:B------:R-:W-:Y:S05]  /*18140*/  BSYNC B2 ;  /* 0x0000000000027941 */ /* 0x000fea0003800000 */
.L_x_2521:
        /* <DEDUP_REMOVED lines=11> */
.L_x_2524:
[----:B------:R-:W-:Y:S05]  /*18200*/  BSYNC B2 ;  /* 0x0000000000027941 */ /* 0x000fea0003800000 */
.L_x_2523:
        /* <DEDUP_REMOVED lines=8> */
[----:B------:R-:W-:Y:S01]  /*18290*/  IADD3 R6, R6, 0x400, RZ ;  /* 0x0000040006067810 */ /* 0x000fe20007ffe0ff */
[----:B------:R-:W-:-:S12]  /*182a0*/  UIADD3.X UR5, URZ, UR39, URZ, UP0, !UPT ;  /* 0x000000273f057290 */ /* 0x000fd800087fe43f */
.L_x_2525:
        /* <DEDUP_REMOVED lines=12> */
.L_x_2514:
[----:B------:R-:W-:Y:S05]  /*18370*/  BSYNC B1 ;  /* 0x0000000000017941 */ /* 0x000fea0003800000 */
.L_x_2513:
[----:B------:R-:W2:Y:S01]  /*18380*/  LDL R2, [R1+0xc] ;  /* 0x00000c0001027983 */ /* 0x000ea20000100800 */
[----:B------:R-:W-:Y:S01]  /*18390*/  VIADD R0, R0, 0xfffffffe ;  /* 0xfffffffe00007836 */ /* 0x000fe20000000000 */
[----:B--2---:R-:W-:-:S13]  /*183a0*/  ISETP.GT.AND P0, PT, R9, R2, PT ;  /* 0x000000020900720c */ /* 0x004fda0003f04270 */
[----:B------:R-:W-:Y:S05]  /*183b0*/  @P0 BRA `(.L_x_2526) ;  /* 0xfffffff0005c0947 */ /* 0x000fea000383ffff */
.L_x_2484:
[----:B------:R-:W-:Y:S05]  /*183c0*/  BSYNC B0 ;  /* 0x0000000000007941 */ /* 0x000fea0003800000 */
.L_x_2483:
        /* <DEDUP_REMOVED lines=17> */
.L_x_2528:
[----:B------:R-:W-:Y:S05]  /*184e0*/  BSYNC B0 ;  /* 0x0000000000007941 */ /* 0x000fea0003800000 */
.L_x_2527:
        /* <DEDUP_REMOVED lines=10> */
.L_x_2665:
[----:B------:R-:W-:Y:S05]  /*18590*/  BSYNC B1 ;  /* 0x0000000000017941 */ /* 0x000fea0003800000 */
.L_x_2531:
        /* <DEDUP_REMOVED lines=9> */
.L_x_2534:
[----:B------:R-:W-:Y:S05]  /*18630*/  BSYNC B1 ;  /* 0x0000000000017941 */ /* 0x000fea0003800000 */
.L_x_2533:
[----:B0-----:R-:W-:Y:S01]  /*18640*/  IMAD R0, R18, 0x4000, R16 ;  /* 0x0000400012007824 */ /* 0x001fe200078e0210 */
[----:B------:R-:W-:Y:S01]  /*18650*/  UIADD3 UR4, UP0, UR38, 0x470, URZ ;  /* 0x0000047026047890 */ /* 0x000fe2000ff1e03f */
[----:B------:R-:W-:Y:S01]  /*18660*/  IMAD R22, R22, 0x80, R26 ;  /* 0x0000008016167824 */ /* 0x000fe200078e021a */
[----:B------:R-:W-:Y:S01]  /*18670*/  PLOP3.LUT P0, PT, PT, PT, PT, 0x80, 0x0 ;  /* 0x000000000000781c */ /* 0x000fe20003f0f070 */
[----:B------:R-:W-:Y:S01]  /*18680*/  VIADD R2, R3, 0x16850 ;  /* 0x0001685003027836 */ /* 0x000fe20000000000 */
[----:B------:R-:W-:Y:S01]  /*18690*/  IADD3 R0, R0, 0x400, RZ ;  /* 0x0000040000007810 */ /* 0x000fe20007ffe0ff */
[----:B------:R-:W-:Y:S01]  /*186a0*/  UIADD3.X UR5, URZ, UR39, URZ, UP0, !UPT ;  /* 0x000000273f057290 */ /* 0x000fe200087fe43f */
[----:B------:R-:W-:Y:S01]  /*186b0*/  UMOV UR6, 0x0 ;  /* 0x0000000000067882 */ /* 0x000fe20000000000 */
[----:B------:R-:W-:Y:S01]  /*186c0*/  UMOV UR7, 0x14f00000 ;  /* 0x14f0000000077882 */ /* 0x000fe20000000000 */
[----:B------:R-:W-:-:S09]  /*186d0*/  UMOV UR10, URZ ;  /* 0x0000003f000a7c82 */ /* 0x000fd20008000000 */
.L_x_2535:
        /* <DEDUP_REMOVED lines=10> */
.L_x_2530:
[----:B------:R-:W-:Y:S05]  /*18780*/  BSYNC B0 ;  /* 0x0000000000007941 */ /* 0x000fea0003800000 */
.L_x_2529:
[----:B------:R-:W-:-:S05]  /*18790*/  VIADD R18, R18, 0x1 ;  /* 0x0000000112127836 */ /* 0x000fca0000000000 */
[----:B------:R-:W-:-:S04]  /*187a0*/  ISETP.NE.AND P0, PT, R18, 0x2, PT ;  /* 0x000000021200780c */ /* 0x000fc80003f05270 */
[----:B------:R-:W-:Y:S02]  /*187b0*/  SEL R3, RZ, 0x1, P0 ;  /* 0x00000001ff037807 */ /* 0x000fe40000000000 */
[----:B------:R-:W-:Y:S02]  /*187c0*/  SEL R18, R18, RZ, P0 ;  /* 0x000000ff12127207 */ /* 0x000fe40000000000 */
[----:B------:R-:W-:-:S07]  /*187d0*/  LOP3.LUT R28, R28, R3, RZ, 0x3c, !PT ;  /* 0x000000031c1c7212 */ /* 0x000fce00078e3cff */
.L_x_2465:
[----:B------:R-:W-:Y:S05]  /*187e0*/  BSYNC B7 ;  /* 0x0000000000077941 */ /* 0x000fea0003800000 */
.L_x_2463:
        /* <DEDUP_REMOVED lines=12> */
.L_x_2536:
[----:B------:R-:W3:Y:S01]  /*188b0*/  S2R R0, SR_TID.X ;  /* 0x0000000000007919 */ /* 0x000ee20000002100 */
[----:B------:R-:W-:Y:S01]  /*188c0*/  UMOV UR4, 0xffffffff ;  /* 0xffffffff00047882 */ /* 0x000fe20000000000 */
[----:B---3--:R-:W-:-:S04]  /*188d0*/  LOP3.LUT R8, R0, 0x1f, RZ, 0xc0, !PT ;  /* 0x0000001f00087812 */ /* 0x008fc800078ec0ff */
[----:B------:R-:W-:Y:S01]  /*188e0*/  ISETP.NE.AND P0, PT, R8, 0x1f, PT ;  /* 0x0000001f0800780c */ /* 0x000fe20003f05270 */
[----:B------:R-:W-:-:S12]  /*188f0*/  BRA.DIV UR4, `(.L_x_2538) ;  /* 0x0000004204547947 */ /* 0x000fd8000b800000 */
[----:B0-----:R-:W-:Y:S01]  /*18900*/  IMAD.IADD R9, R27, 0x1, R8 ;  /* 0x000000011b097824 */ /* 0x001fe200078e0208 */
[----:B------:R-:W-:-:S04]  /*18910*/  ULDC UR4, c[0x0][0xc3c] ;  /* 0x00030f0000047ab9 */ /* 0x000fc80000000800 */
[----:B------:R-:W-:-:S13]  /*18920*/  ISETP.GE.OR P1, PT, R9, UR4, !P0 ;  /* 0x0000000409007c0c */ /* 0x000fda000c726670 */
[----:B------:R-:W0:Y:S08]  /*18930*/  @!P1 LDC.64 R2, c[0x0][0xc80] ;  /* 0x00032000ff029b82 */ /* 0x000e300000000a00 */
[----:B--2---:R-:W2:Y:S01]  /*18940*/  @!P1 LDC.64 R4, c[0x0][0xc78] ;  /* 0x00031e00ff049b82 */ /* 0x004ea20000000a00 */
[----:B0-----:R-:W-:-:S05]  /*18950*/  @!P1 IMAD.WIDE R2, R9, 0x4, R2 ;  /* 0x0000000409029825 */ /* 0x001fca00078e0202 */
        /* <DEDUP_REMOVED lines=32> */
.L_x_2675:
[----:B------:R-:W-:Y:S02]  /*18b60*/  ULDC UR4, c[0x0][0xc38] ;  /* 0x00030e0000047ab9 */ /* 0x000fe40000000800 */
[----:B------:R-:W-:-:S04]  /*18b70*/  IMAD.U32 R4, RZ, RZ, UR4 ;  /* 0x00000004ff047e24 */ /* 0x000fc8000f8e00ff */
[----:B--2---:R-:W-:-:S04]  /*18b80*/  IMAD R3, R14, R4, RZ ;  /* 0x000000040e037224 */ /* 0x004fc800078e02ff */
[----:B------:R-:W-:-:S05]  /*18b90*/  IMAD.IADD R6, R6, 0x1, R3 ;  /* 0x0000000106067824 */ /* 0x000fca00078e0203 */
[----:B------:R-:W-:-:S13]  /*18ba0*/  ISETP.GT.AND P6, PT, R6, R0, PT ;  /* 0x000000000600720c */ /* 0x000fda0003fc4270 */
[----:B------:R-:W-:Y:S05]  /*18bb0*/  @P6 BRA `(.L_x_2539) ;  /* 0x0000000000a46947 */ /* 0x000fea0003800000 */
.L_x_2542:
[----:B0-----:R-:W0:Y:S01]  /*18bc0*/  LDC R2, c[0x0][0xc3c] ;  /* 0x00030f00ff027b82 */ /* 0x001e220000000800 */
[----:B------:R-:W-:-:S05]  /*18bd0*/  VIADD R27, R27, 0x1f ;  /* 0x0000001f1b1b7836 */ /* 0x000fca0000000000 */
[----:B0-----:R-:W-:-:S13]  /*18be0*/  ISETP.GE.AND P6, PT, R27, R2, PT ;  /* 0x000000021b00720c */ /* 0x001fda0003fc6270 */
[----:B------:R-:W-:Y:S05]  /*18bf0*/  @P6 BRA `(.L_x_2540) ;  /* 0x0000000800bc6947 */ /* 0x000fea0003800000 */
[----:B------:R-:W0:Y:S01]  /*18c00*/  S2R R3, SR_TID.X ;  /* 0x0000000000037919 */ /* 0x000e220000002100 */
[----:B------:R-:W-:Y:S02]  /*18c10*/  MOV R25, RZ ;  /* 0x000000ff00197202 */ /* 0x000fe40000000f00 */
        /* <DEDUP_REMOVED lines=29> */
.L_x_2683:
[----:B------:R-:W-:Y:S02]  /*18df0*/  ULDC UR4, c[0x0][0xc38] ;  /* 0x00030e0000047ab9 */ /* 0x000fe40000000800 */
[----:B------:R-:W-:-:S04]  /*18e00*/  IMAD.U32 R4, RZ, RZ, UR4 ;  /* 0x00000004ff047e24 */ /* 0x000fc8000f8e00ff */
[----:B--2---:R-:W-:-:S04]  /*18e10*/  IMAD R3, R14, R4, RZ ;  /* 0x000000040e037224 */ /* 0x004fc800078e02ff */
[----:B------:R-:W-:-:S05]  /*18e20*/  IMAD.IADD R6, R3, 0x1, R6 ;  /* 0x0000000103067824 */ /* 0x000fca00078e0206 */
[----:B------:R-:W-:-:S13]  /*18e30*/  ISETP.GT.AND P6, PT, R6, R0, PT ;  /* 0x000000000600720c */ /* 0x000fda0003fc4270 */
[----:B------:R-:W-:Y:S05]  /*18e40*/  @!P6 BRA `(.L_x_2542) ;  /* 0xfffffffc005ce947 */ /* 0x000fea000383ffff */
.L_x_2539:
[----:B------:R-:W-:Y:S01]  /*18e50*/  IADD3 R6, -R3, R6, RZ ;  /* 0x0000000603067210 */ /* 0x000fe20007ffe1ff */
[----:B------:R-:W-:-:S04]  /*18e60*/  UMOV UR4, 0xffffffff ;  /* 0xffffffff00047882 */ /* 0x000fc80000000000 */
        /* <DEDUP_REMOVED lines=8> */
.L_x_2688:
[----:B------:R-:W-:-:S13]  /*18ef0*/  ISETP.NE.AND P0, PT, R3, RZ, PT ;  /* 0x000000ff0300720c */ /* 0x000fda0003f05270 */
[----:B------:R-:W-:Y:S05]  /*18f00*/  @!P0 BRA `(.L_x_2544) ;  /* 0x0000000000108947 */ /* 0x000fea0003800000 */
[----:B------:R-:W-:Y:S01]  /*18f10*/  UMOV UR4, 0xffffffff ;  /* 0xffffffff00047882 */ /* 0x000fe20000000000 */
[----:B------:R-:W-:Y:S02]  /*18f20*/  VIADD R12, R7, 0xffffffff ;  /* 0xffffffff070c7836 */ /* 0x000fe40000000000 */
[----:B------:R-:W-:Y:S05]  /*18f30*/  BRA.DIV UR4, `(.L_x_2545) ;  /* 0x0000004604147947 */ /* 0x000fea000b800000 */
[----:B------:R0:W0:Y:S02]  /*18f40*/  SHFL.IDX PT, R24, R2, R12, 0x1f ;  /* 0x00001f0c02187589 */ /* 0x00002400000e0000 */
.L_x_2544:
[----:B----4-:R-:W-:Y:S01]  /*18f50*/  ISETP.NE.AND P0, PT, R5, 0x1, PT ;  /* 0x000000010500780c */ /* 0x010fe20003f05270 */
[----:B0-----:R-:W-:-:S04]  /*18f60*/  IMAD R24, R24, R4, R6 ;  /* 0x0000000418187224 */ /* 0x001fc800078e0206 */
[----:B------:R-:W-:-:S08]  /*18f70*/  IMAD.IADD R0, R0, 0x1, -R24 ;  /* 0x0000000100007824 */ /* 0x000fd000078e0a18 */
[----:B------:R-:W-:Y:S05]  /*18f80*/  @!P0 BRA `(.L_x_2546) ;  /* 0x0000000000dc8947 */ /* 0x000fea0003800000 */
[----:B---3--:R-:W-:Y:S01]  /*18f90*/  IABS R6, R25 ;  /* 0x0000001900067213 */ /* 0x008fe20000000000 */
[----:B------:R-:W-:Y:S01]  /*18fa0*/  IMAD.MOV.U32 R2, RZ, RZ, RZ ;  /* 0x000000ffff027224 */ /* 0x000fe200078e00ff */
[----:B------:R-:W-:Y:S02]  /*18fb0*/  IABS R4, R5 ;  /* 0x0000000500047213 */ /* 0x000fe40000000000 */
[----:B--2---:R-:W0:Y:S08]  /*18fc0*/  I2F.RP R7, R6 ;  /* 0x0000000600077306 */ /* 0x004e300000209400 */
[----:B------:R-:W-:Y:S08]  /*18fd0*/  I2F.RP R10, R4 ;  /* 0x00000004000a7306 */ /* 0x000ff00000209400 */
        /* <DEDUP_REMOVED lines=16> */
[----:B------:R-:W-:Y:S01]  /*190e0*/  @!P1 IADD3 R9, R9, -R6, RZ ;  /* 0x8000000609099210 */ /* 0x000fe20007ffe0ff */
[----:B------:R-:W-:Y:S01]  /*190f0*/  @!P1 VIADD R7, R7, 0x1 ;  /* 0x0000000107079836 */ /* 0x000fe20000000000 */
[----:B------:R-:W-:-:S02]  /*19100*/  ISETP.NE.AND P1, PT, R25, RZ, PT ;  /* 0x000000ff1900720c */ /* 0x000fc40003f25270 */
[----:B------:R-:W-:Y:S02]  /*19110*/  ISETP.GE.U32.AND P0, PT, R9, R6, PT ;  /* 0x000000060900720c */ /* 0x000fe40003f06070 */
[----:B------:R-:W-:Y:S01]  /*19120*/  IABS R6, R5 ;  /* 0x0000000500067213 */ /* 0x000fe20000000000 */
[----:B0-----:R-:W-:-:S04]  /*19130*/  IMAD.MOV R9, RZ, RZ, -R3 ;  /* 0x000000ffff097224 */ /* 0x001fc800078e0a03 */
[----:B------:R-:W-:Y:S02]  /*19140*/  IMAD.MOV R6, RZ, RZ, -R6 ;  /* 0x000000ffff067224 */ /* 0x000fe400078e0a06 */
[----:B------:R-:W-:-:S04]  /*19150*/  IMAD R9, R9, R4, RZ ;  /* 0x0000000409097224 */ /* 0x000fc800078e02ff */
[----:B------:R-:W-:Y:S02]  /*19160*/  @P0 VIADD R7, R7, 0x1 ;  /* 0x0000000107070836 */ /* 0x000fe40000000000 */
[----:B------:R-:W-:Y:S01]  /*19170*/  IMAD.HI.U32 R2, R3, R9, R2 ;  /* 0x0000000903027227 */ /* 0x000fe200078e0002 */
[----:B------:R-:W-:-:S04]  /*19180*/  LOP3.LUT R3, R0, R25, RZ, 0x3c, !PT ;  /* 0x0000001900037212 */ /* 0x000fc800078e3cff */
        /* <DEDUP_REMOVED lines=15> */
[----:B------:R-:W-:-:S06]  /*19280*/  @P0 IADD3 R2, R2, 0x1, RZ ;  /* 0x0000000102020810 */ /* 0x000fcc0007ffe0ff */
[----:B------:R-:W-:Y:S01]  /*19290*/  @!P2 IMAD.MOV R2, RZ, RZ, -R2 ;  /* 0x000000ffff02a224 */ /* 0x000fe200078e0a02 */
[----:B------:R-:W-:-:S05]  /*192a0*/  @!P1 LOP3.LUT R2, RZ, R5, RZ, 0x33, !PT ;  /* 0x00000005ff029212 */ /* 0x000fca00078e33ff */
[--C-:B------:R-:W-:Y:S02]  /*192b0*/  IMAD.MOV R4, RZ, RZ, -R2.reuse ;  /* 0x000000ffff047224 */ /* 0x100fe400078e0a02 */
[C---:B------:R-:W-:Y:S02]  /*192c0*/  IMAD R2, R5.reuse, 0x1000000, R2 ;  /* 0x0100000005027824 */ /* 0x040fe400078e0202 */
[----:B------:R-:W-:-:S04]  /*192d0*/  IMAD R5, R5, R4, R7 ;  /* 0x0000000405057224 */ /* 0x000fc800078e0207 */
[----:B------:R-:W-:Y:S01]  /*192e0*/  IMAD R26, R5, 0x10000, R2 ;  /* 0x00010000051a7824 */ /* 0x000fe200078e0202 */
[----:B------:R-:W-:Y:S06]  /*192f0*/  BRA `(.L_x_2547) ;  /* 0x0000000000f07947 */ /* 0x000fec0003800000 */
.L_x_2546:
[----:B------:R-:W0:Y:S02]  /*19300*/  LDC.64 R2, c[0x0][0xc90] ;  /* 0x00032400ff027b82 */ /* 0x000e240000000a00 */
[----:B0-----:R-:W-:-:S05]  /*19310*/  IMAD.WIDE R2, R27, 0x4, R2 ;  /* 0x000000041b027825 */ /* 0x001fca00078e0202 */
[----:B------:R0:W3:Y:S02]  /*19320*/  LDG.E R6, desc[UR40][R2.64] ;  /* 0x0000002802067981 */ /* 0x0000e4000c1e1900 */
[----:B0-----:R-:W-:Y:S02]  /*19330*/  IMAD.MOV.U32 R2, RZ, RZ, RZ ;  /* 0x000000ffff027224 */ /* 0x001fe400078e00ff */
[----:B---3--:R-:W-:-:S05]  /*19340*/  IMAD R5, R25, R6, RZ ;  /* 0x0000000619057224 */ /* 0x008fca00078e02ff */
[----:B--2---:R-:W-:-:S04]  /*19350*/  IABS R7, R5 ;  /* 0x0000000500077213 */ /* 0x004fc80000000000 */
[----:B------:R-:W0:Y:S08]  /*19360*/  I2F.RP R8, R7 ;  /* 0x0000000700087306 */ /* 0x000e300000209400 */
[----:B0-----:R-:W0:Y:S02]  /*19370*/  MUFU.RCP R8, R8 ;  /* 0x0000000800087308 */ /* 0x001e240000001000 */
[----:B0-----:R-:W-:-:S06]  /*19380*/  VIADD R9, R8, 0xffffffe ;  /* 0x0ffffffe08097836 */ /* 0x001fcc0000000000 */
[----:B------:R-:W0:Y:S02]  /*19390*/  F2I.FTZ.U32.TRUNC.NTZ R3, R9 ;  /* 0x0000000900037305 */ /* 0x000e24000021f000 */
[----:B0-----:R-:W-:-:S04]  /*193a0*/  IMAD.MOV R10, RZ, RZ, -R3 ;  /* 0x000000ffff0a7224 */ /* 0x001fc800078e0a03 */
[----:B-1----:R-:W-:Y:S01]  /*193b0*/  IMAD R11, R10, R7, RZ ;  /* 0x000000070a0b7224 */ /* 0x002fe200078e02ff */
[----:B------:R-:W-:-:S03]  /*193c0*/  IABS R10, R5 ;  /* 0x00000005000a7213 */ /* 0x000fc60000000000 */
[----:B------:R-:W-:Y:S01]  /*193d0*/  IMAD.HI.U32 R2, R3, R11, R2 ;  /* 0x0000000b03027227 */ /* 0x000fe200078e0002 */
[----:B------:R-:W-:Y:S02]  /*193e0*/  IABS R3, R0 ;  /* 0x0000000000037213 */ /* 0x000fe40000000000 */
[----:B------:R-:W-:-:S03]  /*193f0*/  IADD3 R8, RZ, -R10, RZ ;  /* 0x8000000aff087210 */ /* 0x000fc60007ffe0ff */
        /* <DEDUP_REMOVED lines=23> */
[----:B0-----:R-:W-:Y:S01]  /*19570*/  MOV R2, RZ ;  /* 0x000000ff00027202 */ /* 0x001fe20000000f00 */
        /* <DEDUP_REMOVED lines=20> */
.L_x_2547:
[----:B------:R-:W-:-:S05]  /*196c0*/  LOP3.LUT R0, RZ, R3, RZ, 0x33, !PT ;  /* 0x00000003ff007212 */ /* 0x000fca00078e33ff */
[----:B------:R-:W-:Y:S01]  /*196d0*/  IMAD.IADD R25, R25, 0x1, R0 ;  /* 0x0000000119197824 */ /* 0x000fe200078e0200 */
[----:B------:R-:W-:Y:S06]  /*196e0*/  BRA `(.L_x_2548) ;  /* 0x00000000001c7947 */ /* 0x000fec0003800000 */
.L_x_2540:
[----:B------:R-:W-:Y:S01]  /*196f0*/  UMOV UR4, URZ ;  /* 0x0000003f00047c82 */ /* 0x000fe20008000000 */
[----:B------:R-:W-:Y:S01]  /*19700*/  UMOV UR5, URZ ;  /* 0x0000003f00057c82 */ /* 0x000fe20008000000 */
[----:B------:R-:W-:Y:S01]  /*19710*/  ULDC UR6, c[0x0][0xc3c] ;  /* 0x00030f0000067ab9 */ /* 0x000fe20000000800 */
[----:B------:R-:W-:Y:S01]  /*19720*/  IMAD.MOV.U32 R24, RZ, RZ, R0 ;  /* 0x000000ffff187224 */ /* 0x000fe200078e0000 */
[----:B------:R-:W-:Y:S01]  /*19730*/  MOV R25, UR4 ;  /* 0x0000000400197c02 */ /* 0x000fe20008000f00 */
[----:B------:R-:W-:Y:S02]  /*19740*/  IMAD.U32 R26, RZ, RZ, UR5 ;  /* 0x00000005ff1a7e24 */ /* 0x000fe4000f8e00ff */
[----:B------:R-:W-:-:S07]  /*19750*/  IMAD.U32 R27, RZ, RZ, UR6 ;  /* 0x00000006ff1b7e24 */ /* 0x000fce000f8e00ff */
.L_x_2548:
        /* <DEDUP_REMOVED lines=10> */
.L_x_2537:
[----:B------:R-:W-:Y:S02]  /*19800*/  ULDC UR4, c[0x0][0xc3c] ;  /* 0x00030f0000047ab9 */ /* 0x000fe40000000800 */
[----:B----4-:R-:W-:-:S13]  /*19810*/  ISETP.GE.AND P0, PT, R27, UR4, PT ;  /* 0x000000041b007c0c */ /* 0x010fda000bf06270 */
[----:B------:R-:W-:Y:S05]  /*19820*/  @!P0 BRA `(.L_x_2549) ;  /* 0xffffff9c00f08947 */ /* 0x000fea000383ffff */
[----:B------:R-:W-:Y:S05]  /*19830*/  BSYNC B8 ;  /* 0x0000000000087941 */ /* 0x000fea0003800000 */
.L_x_2423:
[----:B0-----:R-:W4:Y:S01]  /*19840*/  LDL.LU R0, [R1+0x3c] ;  /* 0x00003c0001007983 */ /* 0x001f220000300800 */
[----:B------:R-:W-:Y:S01]  /*19850*/  BSSY B0, `(.L_x_2550) ;  /* 0x000000b000007945 */ /* 0x000fe20003800000 */
[----:B--2---:R-:W0:Y:S01]  /*19860*/  S2R R5, SR_CgaCtaId ;  /* 0x0000000000057919 */ /* 0x004e220000008800 */
        /* <DEDUP_REMOVED lines=9> */
.L_x_2691:
[----:B------:R-:W-:Y:S05]  /*19900*/  BSYNC B0 ;  /* 0x0000000000007941 */ /* 0x000fea0003800000 */
.L_x_2550:
[----:B------:R-:W-:-:S03]  /*19910*/  UMOV UR4, 0xffffffff ;  /* 0xffffffff00047882 */ /* 0x000fc60000000000 */
[----:B------:R-:W-:Y:S05]  /*19920*/  BRA.DIV UR4, `(.L_x_2552) ;  /* 0x0000003a04d47947 */ /* 0x000fea000b800000 */
[----:B0-----:R-:W0:Y:S02]  /*19930*/  S2R R0, SR_TID.X ;  /* 0x0000000000007919 */ /* 0x001e240000002100 */
[----:B0-----:R-:W-:-:S04]  /*19940*/  SHF.R.U32.HI R0, RZ, 0x5, R0 ;  /* 0x00000005ff007819 */ /* 0x001fc80000011600 */
[----:B------:R-:W-:-:S05]  /*19950*/  LOP3.LUT R0, R0, 0x3, RZ, 0xc0, !PT ;  /* 0x0000000300007812 */ /* 0x000fca00078ec0ff */
[----:B------:R0:W2:Y:S02]  /*19960*/  SHFL.IDX PT, R14, R0, RZ, 0x1f ;  /* 0x00001fff000e7589 */ /* 0x0000a400000e0000 */
.L_x_2694:
[----:B--2---:R-:W-:-:S13]  /*19970*/  ISETP.NE.AND P0, PT, R14, RZ, PT ;  /* 0x000000ff0e00720c */ /* 0x004fda0003f05270 */
[----:B------:R-:W-:Y:S05]  /*19980*/  @P0 BRA `(.L_x_2270) ;  /* 0x0000000000880947 */ /* 0x000fea0003800000 */
[----:B------:R-:W-:-:S03]  /*19990*/  UMOV UR4, 0xffffffff ;  /* 0xffffffff00047882 */ /* 0x000fc60000000000 */
[----:B------:R-:W-:Y:S05]  /*199a0*/  BRA.DIV UR4, `(.L_x_2553) ;  /* 0x0000003a04e87947 */ /* 0x000fea000b800000 */
[----:B------:R-:W-:-:S13]  /*199b0*/  ELECT P6, URZ, PT ;  /* 0x00000000003f782f */ /* 0x000fda00038c0000 */
.L_x_2697:
[----:B------:R-:W-:Y:S05]  /*199c0*/  @!P6 BRA `(.L_x_2270) ;  /* 0x000000000078e947 */ /* 0x000fea0003800000 */
[----:B0-----:R-:W2:Y:S02]  /*199d0*/  LDL.LU R0, [R1+0x50] ;  /* 0x0000500001007983 */ /* 0x001ea40000300800 */
[----:B--2---:R-:W-:-:S04]  /*199e0*/  LOP3.LUT R0, R0, 0x2, RZ, 0xfc, !PT ;  /* 0x0000000200007812 */ /* 0x004fc800078efcff */
[----:B------:R-:W-:-:S13]  /*199f0*/  ISETP.NE.AND P2, PT, R0, 0x3, PT ;  /* 0x000000030000780c */ /* 0x000fda0003f45270 */
[----:B------:R-:W-:Y:S05]  /*19a00*/  @!P2 BRA `(.L_x_2554) ;  /* 0x000000000004a947 */ /* 0x000fea0003800000 */
[----:B------:R-:W-:Y:S01]  /*19a10*/  BPT.TRAP 0x1 ;  /* 0x000000040000795c */ /* 0x000fe20000300000 */
.L_x_2554:
        /* <DEDUP_REMOVED lines=12> */
.L_x_2698:
[----:B------:R-:W2:Y:S02]  /*19ae0*/  SYNCS.PHASECHK.TRANS64.TRYWAIT P0, [R3+URZ], R0 ;  /* 0x00000000030075a7 */ /* 0x000ea4000800017f */
[----:B--2---:R-:W-:Y:S05]  /*19af0*/  @!P0 BRA `(.L_x_2556) ;  /* 0x0000003800c88947 */ /* 0x004fea0003800000 */
.L_x_2699:
[----:B------:R-:W-:Y:S05]  /*19b00*/  @!P2 BRA `(.L_x_2557) ;  /* 0x000000000004a947 */ /* 0x000fea0003800000 */
[----:B------:R-:W-:Y:S01]  /*19b10*/  BPT.TRAP 0x1 ;  /* 0x000000040000795c */ /* 0x000fe20000300000 */
.L_x_2557:
[----:B--2---:R-:W-:-:S05]  /*19b20*/  IADD3 R3, R9, 0x16860, RZ ;  /* 0x0001686009037810 */ /* 0x004fca0007ffe0ff */
[----:B------:R-:W-:-:S04]  /*19b30*/  IMAD R5, R18, 0x8, R3 ;  /* 0x0000000812057824 */ /* 0x000fc800078e0203 */
[----:B------:R-:W2:Y:S02]  /*19b40*/  SYNCS.PHASECHK.TRANS64.TRYWAIT P0, [R5+URZ], R2 ;  /* 0x00000002050075a7 */ /* 0x000ea4000800017f */
[----:B--2---:R-:W-:Y:S05]  /*19b50*/  @!P0 BRA `(.L_x_2558) ;  /* 0x0000003800c48947 */ /* 0x004fea0003800000 */
.L_x_2700:
[----:B------:R-:W-:-:S07]  /*19b60*/  IMAD R3, R4, 0x8, R3 ;  /* 0x0000000804037824 */ /* 0x000fce00078e0203 */
.L_x_2559:
[----:B----4-:R4:W0:Y:S02]  /*19b70*/  SYNCS.PHASECHK.TRANS64.TRYWAIT P0, [R3+URZ], R0 ;  /* 0x00000000030075a7 */ /* 0x010824000800017f */
[----:B0-----:R-:W-:Y:S05]  /*19b80*/  @!P0 NANOSLEEP.SYNCS 0x989680 ;  /* 0x009896800000895d */ /* 0x001fea0003900000 */
[----:B------:R-:W0:Y:S02]  /*19b90*/  @!P0 SYNCS.PHASECHK.TRANS64 P0, [R3+URZ], R0 ;  /* 0x00000000030085a7 */ /* 0x000e24000800007f */
[----:B0-----:R-:W-:Y:S05]  /*19ba0*/  @!P0 BRA `(.L_x_2559) ;  /* 0xfffffffc00f08947 */ /* 0x001fea000383ffff */
.L_x_2270:
[----:B------:R-:W-:Y:S05]  /*19bb0*/  BSYNC B9 ;  /* 0x0000000000097941 */ /* 0x000fea0003800000 */
.L_x_2267:
[----:B------:R-:W-:Y:S05]  /*19bc0*/  EXIT ;  /* 0x000000000000794d */ /* 0x000fea0003800000 */
.L_x_2290:
[----:B0-----:R0:W1:Y:S02]  /*19bd0*/  SYNCS.PHASECHK.TRANS64.TRYWAIT P6, [R77+URZ+0x16890], R89 ;  /* 0x016890594d0075a7 */ /* 0x00106400080c017f */
[----:B-1----:R-:W-:Y:S05]  /*19be0*/  @!P6 NANOSLEEP.SYNCS 0x989680 ;  /* 0x009896800000e95d */ /* 0x002fea0003900000 */
[----:B------:R-:W1:Y:S02]  /*19bf0*/  @!P6 SYNCS.PHASECHK.TRANS64 P6, [R77+URZ+0x16890], R89 ;  /* 0x016890594d00e5a7 */ /* 0x000e6400080c007f */
[----:B-1----:R-:W-:Y:S05]  /*19c00*/  @!P6 BRA `(.L_x_2290) ;  /* 0xfffffffc00f0e947 */ /* 0x002fea000383ffff */
[----:B------:R-:W-:Y:S05]  /*19c10*/  BRA `(.L_x_2560) ;  /* 0xfffffe9000947947 */ /* 0x000fea000383ffff */
.L_x_2310:
[----:B0-----:R0:W1:Y:S02]  /*19c20*/  SYNCS.PHASECHK.TRANS64.TRYWAIT P5, [R77+URZ+0x16890], R89 ;  /* 0x016890594d0075a7 */ /* 0x00106400080a017f */
[----:B-1----:R-:W-:Y:S05]  /*19c30*/  @!P5 NANOSLEEP.SYNCS 0x989680 ;  /* 0x009896800000d95d */ /* 0x002fea0003900000 */
[----:B------:R-:W1:Y:S02]  /*19c40*/  @!P5 SYNCS.PHASECHK.TRANS64 P5, [R77+URZ+0x16890], R89 ;  /* 0x016890594d00d5a7 */ /* 0x000e6400080a007f */
[----:B-1----:R-:W-:Y:S05]  /*19c50*/  @!P5 BRA `(.L_x_2310) ;  /* 0xfffffffc00f0d947 */ /* 0x002fea000383ffff */
[----:B------:R-:W-:Y:S05]  /*19c60*/  BRA `(.L_x_2561) ;  /* 0xfffffea400047947 */ /* 0x000fea000383ffff */
.L_x_2319:
[----:B-1----:R1:W2:Y:S02]  /*19c70*/  SYNCS.PHASECHK.TRANS64.TRYWAIT P4, [R77+URZ+0x16890], R89 ;  /* 0x016890594d0075a7 */ /* 0x0022a4000808017f */
[----:B--2---:R-:W-:Y:S05]  /*19c80*/  @!P4 NANOSLEEP.SYNCS 0x989680 ;  /* 0x009896800000c95d */ /* 0x004fea0003900000 */
[----:B------:R-:W2:Y:S02]  /*19c90*/  @!P4 SYNCS.PHASECHK.TRANS64 P4, [R77+URZ+0x16890], R89 ;  /* 0x016890594d00c5a7 */ /* 0x000ea4000808007f */
[----:B--2---:R-:W-:Y:S05]  /*19ca0*/  @!P4 BRA `(.L_x_2319) ;  /* 0xfffffffc00f0c947 */ /* 0x004fea000383ffff */
[----:B------:R-:W-:Y:S05]  /*19cb0*/  BRA `(.L_x_2562) ;  /* 0xfffffeb4002c7947 */ /* 0x000fea000383ffff */
.L_x_2325:
[----:B--2---:R2:W3:Y:S02]  /*19cc0*/  SYNCS.PHASECHK.TRANS64.TRYWAIT P3, [R77+URZ+0x168b0], R89 ;  /* 0x0168b0594d0075a7 */ /* 0x0044e4000806017f */
[----:B---3--:R-:W-:Y:S05]  /*19cd0*/  @!P3 NANOSLEEP.SYNCS 0x989680 ;  /* 0x009896800000b95d */ /* 0x008fea0003900000 */
[----:B------:R-:W3:Y:S02]  /*19ce0*/  @!P3 SYNCS.PHASECHK.TRANS64 P3, [R77+URZ+0x168b0], R89 ;  /* 0x0168b0594d00b5a7 */ /* 0x000ee4000806007f */
[----:B---3--:R-:W-:Y:S05]  /*19cf0*/  @!P3 BRA `(.L_x_2325) ;  /* 0xfffffffc00f0b947 */ /* 0x008fea000383ffff */
[----:B------:R-:W-:Y:S05]  /*19d00*/  BRA `(.L_x_2563) ;  /* 0xfffffeb400c07947 */ /* 0x000fea000383ffff */
.L_x_2335:
        /* <DEDUP_REMOVED lines=13> */
.L_x_2565:
[----:B------:R-:W-:Y:S05]  /*19de0*/  BSYNC B0 ;  /* 0x0000000000007941 */ /* 0x000fea0003800000 */
.L_x_2564:
[----:B------:R-:W-:Y:S01]  /*19df0*/  IMAD.MOV.U32 R157, RZ, RZ, R14 ;  /* 0x000000ffff9d7224 */ /* 0x000fe200078e000e */
[----:B------:R-:W-:Y:S06]  /*19e00*/  BRA `(.L_x_2566) ;  /* 0xfffffebc00cc7947 */ /* 0x000fec000383ffff */
.L_x_2347:
[----:B------:R-:W-:Y:S01]  /*19e10*/  BSSY B1, `(.L_x_2567) ;  /* 0x0000008000017945 */ /* 0x000fe20003800000 */
[----:B------:R-:W-:Y:S01]  /*19e20*/  MOV R13, R6 ;  /* 0x00000006000d7202 */ /* 0x000fe20000000f00 */
[----:B------:R-:W-:Y:S02]  /*19e30*/  IMAD.MOV.U32 R12, RZ, RZ, RZ ;  /* 0x000000ffff0c7224 */ /* 0x000fe400078e00ff */
[----:B------:R-:W-:Y:S02]  /*19e40*/  IMAD.MOV.U32 R11, RZ, RZ, 0x1c1f ;  /* 0x00001c1fff0b7424 */ /* 0x000fe400078e00ff */
[----:B------:R-:W-:-:S07]  /*19e50*/  IMAD.MOV.U32 R15, RZ, RZ, -0x1 ;  /* 0xffffffffff0f7424 */ /* 0x000fce00078e00ff */
[----:B------:R-:W-:Y:S05]  /*19e60*/  WARPSYNC.COLLECTIVE R15, `(.L_x_2568) ;  /* 0x000000000f087348 */ /* 0x000fea0003c00000 */
[----:B------:R0:W1:Y:S02]  /*19e70*/  SHFL.IDX P6, R14, R13, R12, R11 ;  /* 0x0000000c0d0e7389 */ /* 0x00006400000c000b */
[----:B01----:R-:W-:Y:S01]  /*19e80*/  ENDCOLLECTIVE ;  /* 0x000000000000791b */ /* 0x003fe20003800000 */
.L_x_2568:
[----:B------:R-:W-:Y:S05]  /*19e90*/  BSYNC B1 ;  /* 0x0000000000017941 */ /* 0x000fea0003800000 */
.L_x_2567:
        /* <DEDUP_REMOVED lines=8> */
.L_x_2569:
[----:B------:R-:W-:Y:S01]  /*19f20*/  IMAD.MOV.U32 R13, RZ, RZ, R8 ;  /* 0x000000ffff0d7224 */ /* 0x000fe200078e0008 */
[----:B------:R-:W-:-:S07]  /*19f30*/  MOV R0, R14 ;  /* 0x0000000e00007202 */ /* 0x000fce0000000f00 */
[----:B------:R-:W-:Y:S05]  /*19f40*/  WARPSYNC.COLLECTIVE R15, `(.L_x_2570) ;  /* 0x000000000f087348 */ /* 0x000fea0003c00000 */
[----:B------:R0:W1:Y:S02]  /*19f50*/  SHFL.IDX P6, R14, R13, R12, R11 ;  /* 0x0000000c0d0e7389 */ /* 0x00006400000c000b */
[----:B01----:R-:W-:Y:S01]  /*19f60*/  ENDCOLLECTIVE ;  /* 0x000000000000791b */ /* 0x003fe20003800000 */
.L_x_2570:
[----:B------:R-:W-:Y:S02]  /*19f70*/  IMAD.MOV.U32 R13, RZ, RZ, R7 ;  /* 0x000000ffff0d7224 */ /* 0x000fe400078e0007 */
[----:B------:R-:W-:-:S07]  /*19f80*/  IMAD.MOV.U32 R5, RZ, RZ, R14 ;  /* 0x000000ffff057224 */ /* 0x000fce00078e000e */
[----:B------:R-:W-:Y:S05]  /*19f90*/  WARPSYNC.COLLECTIVE R15, `(.L_x_2571) ;  /* 0x000000000f087348 */ /* 0x000fea0003c00000 */
[----:B------:R0:W1:Y:S02]  /*19fa0*/  SHFL.IDX P6, R14, R13, R12, R11 ;  /* 0x0000000c0d0e7389 */ /* 0x00006400000c000b */
[----:B01----:R-:W-:Y:S01]  /*19fb0*/  ENDCOLLECTIVE ;  /* 0x000000000000791b */ /* 0x003fe20003800000 */
.L_x_2571:
[----:B------:R-:W-:Y:S05]  /*19fc0*/  BRA `(.L_x_2572) ;  /* 0xfffffec400507947 */ /* 0x000fea000383ffff */
.L_x_2350:
[----:B------:R-:W-:Y:S01]  /*19fd0*/  BSSY B1, `(.L_x_2573) ;  /* 0x0000008000017945 */ /* 0x000fe20003800000 */
[----:B------:R-:W-:Y:S02]  /*19fe0*/  IMAD.MOV.U32 R13, RZ, RZ, R6 ;  /* 0x000000ffff0d7224 */ /* 0x000fe400078e0006 */
[----:B------:R-:W-:Y:S02]  /*19ff0*/  IMAD.MOV.U32 R12, RZ, RZ, 0x1 ;  /* 0x00000001ff0c7424 */ /* 0x000fe400078e00ff */
[----:B------:R-:W-:Y:S02]  /*1a000*/  IMAD.MOV.U32 R11, RZ, RZ, 0x1c1f ;  /* 0x00001c1fff0b7424 */ /* 0x000fe400078e00ff */
[----:B------:R-:W-:-:S07]  /*1a010*/  IMAD.MOV.U32 R15, RZ, RZ, -0x1 ;  /* 0xffffffffff0f7424 */ /* 0x000fce00078e00ff */
[----:B0---4-:R-:W-:Y:S05]  /*1a020*/  WARPSYNC.COLLECTIVE R15, `(.L_x_2574) ;  /* 0x000000000f087348 */ /* 0x011fea0003c00000 */
[----:B----4-:R1:W2:Y:S02]  /*1a030*/  SHFL.IDX P6, R14, R13, R12, R11 ;  /* 0x0000000c0d0e7389 */ /* 0x0102a400000c000b */
[----:B012---:R-:W-:Y:S01]  /*1a040*/  ENDCOLLECTIVE ;  /* 0x000000000000791b */ /* 0x007fe20003800000 */
.L_x_2574:
[----:B------:R-:W-:Y:S05]  /*1a050*/  BSYNC B1 ;  /* 0x0000000000017941 */ /* 0x000fea0003800000 */
.L_x_2573:
[----:B------:R-:W-:Y:S01]  /*1a060*/  MOV R13, R4 ;  /* 0x00000004000d7202 */ /* 0x000fe20000000f00 */
[----:B------:R-:W-:Y:S02]  /*1a070*/  IMAD.MOV.U32 R12, RZ, RZ, 0x1 ;  /* 0x00000001ff0c7424 */ /* 0x000fe400078e00ff */
[----:B------:R-:W-:Y:S02]  /*1a080*/  IMAD.MOV.U32 R11, RZ, RZ, 0x1c1f ;  /* 0x00001c1fff0b7424 */ /* 0x000fe400078e00ff */
[----:B------:R-:W-:Y:S02]  /*1a090*/  IMAD.MOV.U32 R15, RZ, RZ, -0x1 ;  /* 0xffffffffff0f7424 */ /* 0x000fe400078e00ff */
[----:B------:R-:W-:-:S07]  /*1a0a0*/  IMAD.MOV.U32 R3, RZ, RZ, R14 ;  /* 0x000000ffff037224 */ /* 0x000fce00078e000e */
[----:B------:R-:W-:Y:S05]  /*1a0b0*/  WARPSYNC.COLLECTIVE R15, `(.L_x_2575) ;  /* 0x000000000f087348 */ /* 0x000fea0003c00000 */
[----:B------:R0:W1:Y:S02]  /*1a0c0*/  SHFL.IDX P6, R14, R13, R12, R11 ;  /* 0x0000000c0d0e7389 */ /* 0x00006400000c000b */
[----:B01----:R-:W-:Y:S01]  /*1a0d0*/  ENDCOLLECTIVE ;  /* 0x000000000000791b */ /* 0x003fe20003800000 */
.L_x_2575:
[----:B------:R-:W-:Y:S02]  /*1a0e0*/  IMAD.MOV.U32 R13, RZ, RZ, R8 ;  /* 0x000000ffff0d7224 */ /* 0x000fe400078e0008 */
[----:B------:R-:W-:-:S07]  /*1a0f0*/  IMAD.MOV.U32 R0, RZ, RZ, R14 ;  /* 0x000000ffff007224 */ /* 0x000fce00078e000e */
[----:B------:R-:W-:Y:S05]  /*1a100*/  WARPSYNC.COLLECTIVE R15, `(.L_x_2576) ;  /* 0x000000000f087348 */ /* 0x000fea0003c00000 */
[----:B------:R0:W1:Y:S02]  /*1a110*/  SHFL.IDX P6, R14, R13, R12, R11 ;  /* 0x0000000c0d0e7389 */ /* 0x00006400000c000b */
[----:B01----:R-:W-:Y:S01]  /*1a120*/  ENDCOLLECTIVE ;  /* 0x000000000000791b */ /* 0x003fe20003800000 */
.L_x_2576:
[----:B------:R-:W-:Y:S02]  /*1a130*/  IMAD.MOV.U32 R13, RZ, RZ, R7 ;  /* 0x000000ffff0d7224 */ /* 0x000fe400078e0007 */
[----:B------:R-:W-:-:S07]  /*1a140*/  IMAD.MOV.U32 R5, RZ, RZ, R14 ;  /* 0x000000ffff057224 */ /* 0x000fce00078e000e */
[----:B------:R-:W-:Y:S05]  /*1a150*/  WARPSYNC.COLLECTIVE R15, `(.L_x_2577) ;  /* 0x000000000f087348 */ /* 0x000fea0003c00000 */
[----:B------:R0:W1:Y:S02]  /*1a160*/  SHFL.IDX P6, R14, R13, R12, R11 ;  /* 0x0000000c0d0e7389 */ /* 0x00006400000c000b */
[----:B01----:R-:W-:Y:S01]  /*1a170*/  ENDCOLLECTIVE ;  /* 0x000000000000791b */ /* 0x003fe20003800000 */
.L_x_2577:
[----:B------:R-:W-:Y:S05]  /*1a180*/  BRA `(.L_x_2578) ;  /* 0xfffffec400bc7947 */ /* 0x000fea000383ffff */
.L_x_2354:
[----:B0-----:R0:W1:Y:S02]  /*1a190*/  SYNCS.PHASECHK.TRANS64.TRYWAIT P0, [R2+URZ+0x16800], R37 ;  /* 0x01680025020075a7 */ /* 0x001064000800017f */
[----:B-1----:R-:W-:Y:S05]  /*1a1a0*/  @!P0 NANOSLEEP.SYNCS 0x989680 ;  /* 0x009896800000895d */ /* 0x002fea0003900000 */
[----:B------:R-:W1:Y:S02]  /*1a1b0*/  @!P0 SYNCS.PHASECHK.TRANS64 P0, [R2+URZ+0x16800], R37 ;  /* 0x01680025020085a7 */ /* 0x000e64000800007f */
[----:B-1----:R-:W-:Y:S05]  /*1a1c0*/  @!P0 BRA `(.L_x_2354) ;  /* 0xfffffffc00f08947 */ /* 0x002fea000383ffff */
[----:B------:R-:W-:Y:S05]  /*1a1d0*/  BRA `(.L_x_2579) ;  /* 0xfffffec800c47947 */ /* 0x000fea000383ffff */
.L_x_2362:
[----:B------:R-:W0:Y:S01]  /*1a1e0*/  LDC R41, c[0x0][0x3f4] ;  /* 0x0000fd00ff297b82 */ /* 0x000e220000000800 */
[----:B------:R-:W-:Y:S01]  /*1a1f0*/  BSSY B1, `(.L_x_2580) ;  /* 0x0000008000017945 */ /* 0x000fe20003800000 */
[----:B------:R-:W-:Y:S01]  /*1a200*/  IMAD.MOV.U32 R13, RZ, RZ, R26 ;  /* 0x000000ffff0d7224 */ /* 0x000fe200078e001a */
[----:B------:R-:W-:Y:S01]  /*1a210*/  MOV R12, RZ ;  /* 0x000000ff000c7202 */ /* 0x000fe20000000f00 */
[----:B------:R-:W-:Y:S02]  /*1a220*/  IMAD.MOV.U32 R11, RZ, RZ, 0x1c1f ;  /* 0x00001c1fff0b7424 */ /* 0x000fe400078e00ff */
[----:B------:R-:W-:-:S07]  /*1a230*/  IMAD.MOV.U32 R15, RZ, RZ, -0x1 ;  /* 0xffffffffff0f7424 */ /* 0x000fce00078e00ff */
[----:B0-----:R-:W-:Y:S05]  /*1a240*/  WARPSYNC.COLLECTIVE R15, `(.L_x_2581) ;  /* 0x000000000f087348 */ /* 0x001fea0003c00000 */
[----:B------:R1:W2:Y:S02]  /*1a250*/  SHFL.IDX P6, R14, R13, R12, R11 ;  /* 0x0000000c0d0e7389 */ /* 0x0002a400000c000b */
[----:B012---:R-:W-:Y:S01]  /*1a260*/  ENDCOLLECTIVE ;  /* 0x000000000000791b */ /* 0x007fe20003800000 */
.L_x_2581:
[----:B------:R-:W-:Y:S05]  /*1a270*/  BSYNC B1 ;  /* 0x0000000000017941 */ /* 0x000fea0003800000 */
.L_x_2580:
[----:B------:R0:W5:Y:S01]  /*1a280*/  LDL R8, [R1+0x20] ;  /* 0x0000200001087983 */ /* 0x0001620000100800 */
[----:B------:R-:W-:Y:S01]  /*1a290*/  IMAD.MOV.U32 R13, RZ, RZ, R25 ;  /* 0x000000ffff0d7224 */ /* 0x000fe200078e0019 */
[----:B------:R-:W-:Y:S01]  /*1a2a0*/  ISETP.GE.AND P0, PT, R16, R41, PT ;  /* 0x000000291000720c */ /* 0x000fe20003f06270 */
[----:B------:R-:W-:Y:S02]  /*1a2b0*/  IMAD.MOV.U32 R12, RZ, RZ, RZ ;  /* 0x000000ffff0c7224 */ /* 0x000fe400078e00ff */
[----:B------:R-:W-:Y:S02]  /*1a2c0*/  IMAD.MOV.U32 R11, RZ, RZ, 0x1c1f ;  /* 0x00001c1fff0b7424 */ /* 0x000fe400078e00ff */
[----:B------:R-:W-:Y:S02]  /*1a2d0*/  IMAD.MOV.U32 R15, RZ, RZ, -0x1 ;  /* 0xffffffffff0f7424 */ /* 0x000fe400078e00ff */
[----:B0-----:R-:W-:-:S07]  /*1a2e0*/  IMAD.MOV.U32 R0, RZ, RZ, R14 ;  /* 0x000000ffff007224 */ /* 0x001fce00078e000e */
[----:B-----5:R-:W-:Y:S05]  /*1a2f0*/  WARPSYNC.COLLECTIVE R15, `(.L_x_2582) ;  /* 0x000000000f087348 */ /* 0x020fea0003c00000 */
[----:B------:R0:W1:Y:S02]  /*1a300*/  SHFL.IDX P6, R14, R13, R12, R11 ;  /* 0x0000000c0d0e7389 */ /* 0x00006400000c000b */
[----:B01---5:R-:W-:Y:S01]  /*1a310*/  ENDCOLLECTIVE ;  /* 0x000000000000791b */ /* 0x023fe20003800000 */
.L_x_2582:
[----:B------:R-:W-:Y:S01]  /*1a320*/  MOV R13, R24 ;  /* 0x00000018000d7202 */ /* 0x000fe20000000f00 */
[----:B------:R-:W-:-:S07]  /*1a330*/  IMAD.MOV.U32 R3, RZ, RZ, R14 ;  /* 0x000000ffff037224 */ /* 0x000fce00078e000e */
[----:B------:R-:W-:Y:S05]  /*1a340*/  WARPSYNC.COLLECTIVE R15, `(.L_x_2583) ;  /* 0x000000000f087348 */ /* 0x000fea0003c00000 */
[----:B------:R0:W1:Y:S02]  /*1a350*/  SHFL.IDX P6, R14, R13, R12, R11 ;  /* 0x0000000c0d0e7389 */ /* 0x00006400000c000b */
[----:B01----:R-:W-:Y:S01]  /*1a360*/  ENDCOLLECTIVE ;  /* 0x000000000000791b */ /* 0x003fe20003800000 */
.L_x_2583:
[----:B------:R-:W-:Y:S02]  /*1a370*/  IMAD.MOV.U32 R13, RZ, RZ, R27 ;  /* 0x000000ffff0d7224 */ /* 0x000fe400078e001b */
[----:B------:R-:W-:-:S07]  /*1a380*/  IMAD.MOV.U32 R4, RZ, RZ, R14 ;  /* 0x000000ffff047224 */ /* 0x000fce00078e000e */
[----:B------:R-:W-:Y:S05]  /*1a390*/  WARPSYNC.COLLECTIVE R15, `(.L_x_2584) ;  /* 0x000000000f087348 */ /* 0x000fea0003c00000 */
[----:B------:R0:W1:Y:S02]  /*1a3a0*/  SHFL.IDX P6, R14, R13, R12, R11 ;  /* 0x0000000c0d0e7389 */ /* 0x00006400000c000b */
[----:B01----:R-:W-:Y:S01]  /*1a3b0*/  ENDCOLLECTIVE ;  /* 0x000000000000791b */ /* 0x003fe20003800000 */
.L_x_2584:
[----:B------:R-:W-:-:S05]  /*1a3c0*/  IMAD R32, R8, R32, RZ ;  /* 0x0000002008207224 */ /* 0x000fca00078e02ff */
[----:B------:R-:W-:-:S13]  /*1a3d0*/  ISETP.GE.OR P1, PT, R39, R32, P0 ;  /* 0x000000202700720c */ /* 0x000fda0000726670 */
[C---:B------:R-:W-:Y:S01]  /*1a3e0*/  @!P1 IMAD.SHL.U32 R5, R16.reuse, 0x2, RZ ;  /* 0x0000000210059824 */ /* 0x040fe200078e00ff */
[----:B------:R-:W-:-:S04]  /*1a3f0*/  @!P1 SHF.L.U64.HI R21, R16, 0x1, R43 ;  /* 0x0000000110159819 */ /* 0x000fc8000001022b */
[----:B------:R-:W-:-:S05]  /*1a400*/  @!P1 IADD3 R6, P2, R3, R5, RZ ;  /* 0x0000000503069210 */ /* 0x000fca0007f5e0ff */
[----:B------:R-:W-:-:S05]  /*1a410*/  @!P1 IMAD.X R7, R0, 0x1, R21, P2 ;  /* 0x0000000100079824 */ /* 0x000fca00010e0615 */
        /* <DEDUP_REMOVED lines=9> */
[----:B------:R-:W-:Y:S02]  /*1a4b0*/  CS2R R20, SRZ ;  /* 0x0000000000147805 */ /* 0x000fe4000001ff00 */
[----:B------:R-:W-:Y:S01]  /*1a4c0*/  CS2R R30, SRZ ;  /* 0x00000000001e7805 */ /* 0x000fe2000001ff00 */
[----:B0-----:R-:W-:Y:S02]  /*1a4d0*/  IMAD.MOV.U32 R15, RZ, RZ, -0x1 ;  /* 0xffffffffff0f7424 */ /* 0x001fe400078e00ff */
[----:B--2---:R-:W-:-:S02]  /*1a4e0*/  @!P1 IMAD.MOV.U32 R37, RZ, RZ, R11 ;  /* 0x000000ffff259224 */ /* 0x004fc400078e000b */
[----:B------:R-:W-:Y:S02]  /*1a4f0*/  IMAD.MOV.U32 R11, RZ, RZ, 0x1c1f ;  /* 0x00001c1fff0b7424 */ /* 0x000fe400078e00ff */
[----:B------:R-:W-:Y:S02]  /*1a500*/  @!P1 IMAD.MOV.U32 R34, RZ, RZ, R8 ;  /* 0x000000ffff229224 */ /* 0x000fe400078e0008 */
[----:B------:R-:W-:-:S07]  /*1a510*/  @!P1 IMAD.MOV.U32 R35, RZ, RZ, R9 ;  /* 0x000000ffff239224 */ /* 0x000fce00078e0009 */
[----:B-----5:R-:W-:Y:S05]  /*1a520*/  WARPSYNC.COLLECTIVE R15, `(.L_x_2585) ;  /* 0x000000000f087348 */ /* 0x020fea0003c00000 */
[----:B------:R0:W1:Y:S02]  /*1a530*/  SHFL.IDX P6, R14, R13, R12, R11 ;  /* 0x0000000c0d0e7389 */ /* 0x00006400000c000b */
[----:B01---5:R-:W-:Y:S01]  /*1a540*/  ENDCOLLECTIVE ;  /* 0x000000000000791b */ /* 0x023fe20003800000 */
.L_x_2585:
[----:B------:R-:W-:Y:S01]  /*1a550*/  @!P1 IMAD.MOV.U32 R36, RZ, RZ, R10 ;  /* 0x000000ffff249224 */ /* 0x000fe200078e000a */
[----:B------:R-:W-:Y:S01]  /*1a560*/  MOV R0, R34 ;  /* 0x0000002200007202 */ /* 0x000fe20000000f00 */
[----:B------:R-:W-:Y:S02]  /*1a570*/  IMAD.MOV.U32 R3, RZ, RZ, R35 ;  /* 0x000000ffff037224 */ /* 0x000fe400078e0023 */
[----:B------:R-:W-:Y:S01]  /*1a580*/  IMAD.MOV.U32 R8, RZ, RZ, R36 ;  /* 0x000000ffff087224 */ /* 0x000fe200078e0024 */
[----:B------:R-:W-:Y:S01]  /*1a590*/  PRMT R42, R0, 0x7610, R42 ;  /* 0x00007610002a7816 */ /* 0x000fe2000000002a */
[----:B------:R-:W-:Y:S01]  /*1a5a0*/  IMAD.MOV.U32 R9, RZ, RZ, R37 ;  /* 0x000000ffff097224 */ /* 0x000fe200078e0025 */
[----:B------:R-:W-:Y:S01]  /*1a5b0*/  PRMT R45, R45, 0x5410, R3 ;  /* 0x000054102d2d7816 */ /* 0x000fe20000000003 */
[----:B------:R-:W-:Y:S01]  /*1a5c0*/  @!P1 IMAD.MOV.U32 R30, RZ, RZ, R4 ;  /* 0x000000ffff1e9224 */ /* 0x000fe200078e0004 */
[----:B------:R-:W-:Y:S01]  /*1a5d0*/  @!P1 MOV R20, R6 ;  /* 0x0000000600149202 */ /* 0x000fe20000000f00 */
[----:B------:R-:W-:Y:S01]  /*1a5e0*/  @!P1 IMAD.MOV.U32 R31, RZ, RZ, R5 ;  /* 0x000000ffff1f9224 */ /* 0x000fe200078e0005 */
[----:B------:R-:W-:Y:S01]  /*1a5f0*/  PRMT R33, R8, 0x5410, R9 ;  /* 0x0000541008217816 */ /* 0x000fe20000000009 */
[----:B------:R-:W-:Y:S01]  /*1a600*/  @!P1 IMAD.MOV.U32 R21, RZ, RZ, R7 ;  /* 0x000000ffff159224 */ /* 0x000fe200078e0007 */
[----:B------:R-:W-:Y:S01]  /*1a610*/  MOV R13, R25 ;  /* 0x00000019000d7202 */ /* 0x000fe20000000f00 */
[----:B------:R-:W-:-:S02]  /*1a620*/  IMAD.MOV.U32 R4, RZ, RZ, R30 ;  /* 0x000000ffff047224 */ /* 0x000fc400078e001e */
[----:B------:R-:W-:Y:S02]  /*1a630*/  IMAD.MOV.U32 R5, RZ, RZ, R31 ;  /* 0x000000ffff057224 */ /* 0x000fe400078e001f */
[----:B------:R-:W-:Y:S02]  /*1a640*/  IMAD.MOV.U32 R6, RZ, RZ, R20 ;  /* 0x000000ffff067224 */ /* 0x000fe400078e0014 */
[----:B------:R-:W-:Y:S01]  /*1a650*/  IMAD.MOV.U32 R7, RZ, RZ, R21 ;  /* 0x000000ffff077224 */ /* 0x000fe200078e0015 */
[----:B------:R-:W-:Y:S01]  /*1a660*/  PRMT R45, R5, 0x7610, R45 ;  /* 0x00007610052d7816 */ /* 0x000fe2000000002d */
[----:B------:R-:W-:Y:S01]  /*1a670*/  IMAD.MOV.U32 R0, RZ, RZ, R14 ;  /* 0x000000ffff007224 */ /* 0x000fe200078e000e */
[----:B------:R-:W-:-:S07]  /*1a680*/  PRMT R56, R4, 0x5410, R6 ;  /* 0x0000541004387816 */ /* 0x000fce0000000006 */
[----:B------:R-:W-:Y:S05]  /*1a690*/  WARPSYNC.COLLECTIVE R15, `(.L_x_2586) ;  /* 0x000000000f087348 */ /* 0x000fea0003c00000 */
[----:B------:R0:W1:Y:S02]  /*1a6a0*/  SHFL.IDX P6, R14, R13, R12, R11 ;  /* 0x0000000c0d0e7389 */ /* 0x00006400000c000b */
[----:B01----:R-:W-:Y:S01]  /*1a6b0*/  ENDCOLLECTIVE ;  /* 0x000000000000791b */ /* 0x003fe20003800000 */
.L_x_2586:
[----:B------:R-:W-:Y:S02]  /*1a6c0*/  PRMT R42, R42, 0x5410, R7 ;  /* 0x000054102a2a7816 */ /* 0x000fe40000000007 */
[----:B------:R-:W-:Y:S01]  /*1a6d0*/  CS2R R4, SRZ ;  /* 0x0000000000047805 */ /* 0x000fe2000001ff00 */
[----:B------:R-:W-:Y:S02]  /*1a6e0*/  IMAD.MOV.U32 R13, RZ, RZ, R24 ;  /* 0x000000ffff0d7224 */ /* 0x000fe400078e0018 */
[----:B------:R-:W-:-:S07]  /*1a6f0*/  IMAD.MOV.U32 R3, RZ, RZ, R14 ;  /* 0x000000ffff037224 */ /* 0x000fce00078e000e */
[----:B------:R-:W-:Y:S05]  /*1a700*/  WARPSYNC.COLLECTIVE R15, `(.L_x_2587) ;  /* 0x000000000f087348 */ /* 0x000fea0003c00000 */
[----:B------:R0:W1:Y:S02]  /*1a710*/  SHFL.IDX P6, R14, R13, R12, R11 ;  /* 0x0000000c0d0e7389 */ /* 0x00006400000c000b */
[----:B01----:R-:W-:Y:S01]  /*1a720*/  ENDCOLLECTIVE ;  /* 0x000000000000791b */ /* 0x003fe20003800000 */
.L_x_2587:
[----:B------:R-:W-:Y:S02]  /*1a730*/  IMAD.MOV.U32 R13, RZ, RZ, R27 ;  /* 0x000000ffff0d7224 */ /* 0x000fe400078e001b */
[----:B------:R-:W-:-:S07]  /*1a740*/  IMAD.MOV.U32 R24, RZ, RZ, R14 ;  /* 0x000000ffff187224 */ /* 0x000fce00078e000e */
[----:B------:R-:W-:Y:S05]  /*1a750*/  WARPSYNC.COLLECTIVE R15, `(.L_x_2588) ;  /* 0x000000000f087348 */ /* 0x000fea0003c00000 */
[----:B------:R0:W1:Y:S02]  /*1a760*/  SHFL.IDX P6, R14, R13, R12, R11 ;  /* 0x0000000c0d0e7389 */ /* 0x00006400000c000b */
[----:B01----:R-:W-:Y:S01]  /*1a770*/  ENDCOLLECTIVE ;  /* 0x000000000000791b */ /* 0x003fe20003800000 */
.L_x_2588:
[----:B------:R-:W-:Y:S05]  /*1a780*/  BRA `(.L_x_2589) ;  /* 0xfffffed400ac7947 */ /* 0x000fea000383ffff */
.L_x_2366:
[----:B0-----:R0:W1:Y:S02]  /*1a790*/  SYNCS.PHASECHK.TRANS64.TRYWAIT P1, [R2+URZ+0x16800], R13 ;  /* 0x0168000d020075a7 */ /* 0x001064000802017f */
[----:B-1----:R-:W-:Y:S05]  /*1a7a0*/  @!P1 NANOSLEEP.SYNCS 0x989680 ;  /* 0x009896800000995d */ /* 0x002fea0003900000 */
[----:B------:R-:W1:Y:S02]  /*1a7b0*/  @!P1 SYNCS.PHASECHK.TRANS64 P1, [R2+URZ+0x16800], R13 ;  /* 0x0168000d020095a7 */ /* 0x000e64000802007f */
[----:B-1----:R-:W-:Y:S05]  /*1a7c0*/  @!P1 BRA `(.L_x_2366) ;  /* 0xfffffffc00f09947 */ /* 0x002fea000383ffff */
[----:B------:R-:W-:Y:S05]  /*1a7d0*/  BRA `(.L_x_2590) ;  /* 0xfffffed8004c7947 */ /* 0x000fea000383ffff */
.L_x_2372:
[----:B-1----:R1:W2:Y:S02]  /*1a7e0*/  SYNCS.PHASECHK.TRANS64.TRYWAIT P2, [R10+URZ+0x16830], R3 ;  /* 0x016830030a0075a7 */ /* 0x0022a4000804017f */
[----:B--2---:R-:W-:Y:S05]  /*1a7f0*/  @!P2 NANOSLEEP.SYNCS 0x989680 ;  /* 0x009896800000a95d */ /* 0x004fea0003900000 */
[----:B------:R-:W2:Y:S02]  /*1a800*/  @!P2 SYNCS.PHASECHK.TRANS64 P2, [R10+URZ+0x16830], R3 ;  /* 0x016830030a00a5a7 */ /* 0x000ea4000804007f */
[----:B--2---:R-:W-:Y:S05]  /*1a810*/  @!P2 BRA `(.L_x_2372) ;  /* 0xfffffffc00f0a947 */ /* 0x004fea000383ffff */
[----:B------:R-:W-:Y:S05]  /*1a820*/  BRA `(.L_x_2371) ;  /* 0xfffffee400c87947 */ /* 0x000fea000383ffff */
.L_x_2378:
[----:B-1----:R1:W2:Y:S02]  /*1a830*/  SYNCS.PHASECHK.TRANS64.TRYWAIT P4, [R0+URZ+0x16830], R3 ;  /* 0x01683003000075a7 */ /* 0x0022a4000808017f */
[----:B--2---:R-:W-:Y:S05]  /*1a840*/  @!P4 NANOSLEEP.SYNCS 0x989680 ;  /* 0x009896800000c95d */ /* 0x004fea0003900000 */
[----:B------:R-:W2:Y:S02]  /*1a850*/  @!P4 SYNCS.PHASECHK.TRANS64 P4, [R0+URZ+0x16830], R3 ;  /* 0x016830030000c5a7 */ /* 0x000ea4000808007f */
[----:B--2---:R-:W-:Y:S05]  /*1a860*/  @!P4 BRA `(.L_x_2378) ;  /* 0xfffffffc00f0c947 */ /* 0x004fea000383ffff */
[----:B------:R-:W-:Y:S05]  /*1a870*/  BRA `(.L_x_2377) ;  /* 0xffffff08007c7947 */ /* 0x000fea000383ffff */
.L_x_2382:
[----:B-1----:R1:W2:Y:S02]  /*1a880*/  SYNCS.PHASECHK.TRANS64.TRYWAIT P3, [R3+URZ+0x16850], R0 ;  /* 0x01685000030075a7 */ /* 0x0022a4000806017f */
[----:B--2---:R-:W-:Y:S05]  /*1a890*/  @!P3 NANOSLEEP.SYNCS 0x989680 ;  /* 0x009896800000b95d */ /* 0x004fea0003900000 */
[----:B------:R-:W2:Y:S02]  /*1a8a0*/  @!P3 SYNCS.PHASECHK.TRANS64 P3, [R3+URZ+0x16850], R0 ;  /* 0x016850000300b5a7 */ /* 0x000ea4000806007f */
[----:B--2---:R-:W-:Y:S05]  /*1a8b0*/  @!P3 BRA `(.L_x_2382) ;  /* 0xfffffffc00f0b947 */ /* 0x004fea000383ffff */
[----:B------:R-:W-:Y:S05]  /*1a8c0*/  BRA `(.L_x_2379) ;  /* 0xffffff0c00507947 */ /* 0x000fea000383ffff */
.L_x_2389:
[----:B-1----:R1:W2:Y:S02]  /*1a8d0*/  SYNCS.PHASECHK.TRANS64.TRYWAIT P3, [R0+URZ+0x16830], R3 ;  /* 0x01683003000075a7 */ /* 0x0022a4000806017f */
[----:B--2---:R-:W-:Y:S05]  /*1a8e0*/  @!P3 NANOSLEEP.SYNCS 0x989680 ;  /* 0x009896800000b95d */ /* 0x004fea0003900000 */
[----:B------:R-:W2:Y:S02]  /*1a8f0*/  @!P3 SYNCS.PHASECHK.TRANS64 P3, [R0+URZ+0x16830], R3 ;  /* 0x016830030000b5a7 */ /* 0x000ea4000806007f */
[----:B--2---:R-:W-:Y:S05]  /*1a900*/  @!P3 BRA `(.L_x_2389) ;  /* 0xfffffffc00f0b947 */ /* 0x004fea000383ffff */
[----:B------:R-:W-:Y:S05]  /*1a910*/  BRA `(.L_x_2388) ;  /* 0xffffff3000947947 */ /* 0x000fea000383ffff */
.L_x_2393:
[----:B-1----:R1:W2:Y:S02]  /*1a920*/  SYNCS.PHASECHK.TRANS64.TRYWAIT P2, [R3+URZ+0x16850], R0 ;  /* 0x01685000030075a7 */ /* 0x0022a4000804017f */
[----:B--2---:R-:W-:Y:S05]  /*1a930*/  @!P2 NANOSLEEP.SYNCS 0x989680 ;  /* 0x009896800000a95d */ /* 0x004fea0003900000 */
[----:B------:R-:W2:Y:S02]  /*1a940*/  @!P2 SYNCS.PHASECHK.TRANS64 P2, [R3+URZ+0x16850], R0 ;  /* 0x016850000300a5a7 */ /* 0x000ea4000804007f */
[----:B--2---:R-:W-:Y:S05]  /*1a950*/  @!P2 BRA `(.L_x_2393) ;  /* 0xfffffffc00f0a947 */ /* 0x004fea000383ffff */
[----:B------:R-:W-:Y:S05]  /*1a960*/  BRA `(.L_x_2390) ;  /* 0xffffff3400687947 */ /* 0x000fea000383ffff */
.L_x_2398:
[----:B-1----:R1:W2:Y:S02]  /*1a970*/  SYNCS.PHASECHK.TRANS64.TRYWAIT P0, [R13+URZ+0x16850], R6 ;  /* 0x016850060d0075a7 */ /* 0x0022a4000800017f */
[----:B--2---:R-:W-:Y:S05]  /*1a980*/  @!P0 NANOSLEEP.SYNCS 0x989680 ;  /* 0x009896800000895d */ /* 0x004fea0003900000 */
[----:B------:R-:W2:Y:S02]  /*1a990*/  @!P0 SYNCS.PHASECHK.TRANS64 P0, [R13+URZ+0x16850], R6 ;  /* 0x016850060d0085a7 */ /* 0x000ea4000800007f */
[----:B--2---:R-:W-:Y:S05]  /*1a9a0*/  @!P0 BRA `(.L_x_2398) ;  /* 0xfffffffc00f08947 */ /* 0x004fea000383ffff */
[----:B------:R-:W-:Y:S05]  /*1a9b0*/  BRA `(.L_x_2397) ;  /* 0xffffff50001c7947 */ /* 0x000fea000383ffff */
.L_x_2403:
[----:B------:R-:W-:Y:S01]  /*1a9c0*/  IMAD.MOV.U32 R13, RZ, RZ, R41 ;  /* 0x000000ffff0d7224 */ /* 0x000fe200078e0029 */
[----:B------:R-:W-:Y:S01]  /*1a9d0*/  MOV R15, 0xffffffff ;  /* 0xffffffff000f7802 */ /* 0x000fe20000000f00 */
[----:B------:R-:W-:Y:S01]  /*1a9e0*/  IMAD.MOV.U32 R12, RZ, RZ, RZ ;  /* 0x000000ffff0c7224 */ /* 0x000fe200078e00ff */
[----:B------:R-:W-:Y:S01]  /*1a9f0*/  IADD3 R42, R45, R51, RZ ;  /* 0x000000332d2a7210 */ /* 0x000fe20007ffe0ff */
[----:B------:R-:W-:-:S04]  /*1aa00*/  IMAD.MOV.U32 R11, RZ, RZ, 0x181f ;  /* 0x0000181fff0b7424 */ /* 0x000fc800078e00ff */
[----:B------:R-:W-:-:S07]  /*1aa10*/  VIADD R20, R42, 0x30 ;  /* 0x000000302a147836 */ /* 0x000fce0000000000 */
[----:B0----5:R-:W-:Y:S05]  /*1aa20*/  WARPSYNC.COLLECTIVE R15, `(.L_x_2591) ;  /* 0x000000000f087348 */ /* 0x021fea0003c00000 */
[----:B------:R1:W2:Y:S02]  /*1aa30*/  SHFL.IDX P6, R14, R13, R12, R11 ;  /* 0x0000000c0d0e7389 */ /* 0x0002a400000c000b */
[----:B012--5:R-:W-:Y:S01]  /*1aa40*/  ENDCOLLECTIVE ;  /* 0x000000000000791b */ /* 0x027fe20003800000 */
.L_x_2591:
[----:B------:R-:W-:Y:S02]  /*1aa50*/  IMAD.MOV.U32 R13, RZ, RZ, R40 ;  /* 0x000000ffff0d7224 */ /* 0x000fe400078e0028 */
[----:B------:R-:W-:-:S07]  /*1aa60*/  IMAD.MOV.U32 R0, RZ, RZ, R14 ;  /* 0x000000ffff007224 */ /* 0x000fce00078e000e */
[----:B------:R-:W-:Y:S05]  /*1aa70*/  WARPSYNC.COLLECTIVE R15, `(.L_x_2592) ;  /* 0x000000000f087348 */ /* 0x000fea0003c00000 */
[----:B------:R0:W1:Y:S02]  /*1aa80*/  SHFL.IDX P6, R14, R13, R12, R11 ;  /* 0x0000000c0d0e7389 */ /* 0x00006400000c000b */
[----:B01----:R-:W-:Y:S01]  /*1aa90*/  ENDCOLLECTIVE ;  /* 0x000000000000791b */ /* 0x003fe20003800000 */
.L_x_2592:
        /* <DEDUP_REMOVED lines=12> */
.L_x_2593:
[----:B------:R-:W-:-:S04]  /*1ab60*/  @!P3 LEA R28, P5, R44, R3, 0x1 ;  /* 0x000000032c1cb211 */ /* 0x000fc800078a08ff */
[----:B------:R-:W-:Y:S01]  /*1ab70*/  @!P3 LEA.HI.X R3, R44, R0, R43, 0x1, P5 ;  /* 0x000000002c03b211 */ /* 0x000fe200028f0c2b */
[----:B------:R-:W-:Y:S02]  /*1ab80*/  IMAD.MOV.U32 R13, RZ, RZ, R40 ;  /* 0x000000ffff0d7224 */ /* 0x000fe400078e0028 */
[----:B------:R-:W-:-:S07]  /*1ab90*/  IMAD.MOV.U32 R8, RZ, RZ, R14 ;  /* 0x000000ffff087224 */ /* 0x000fce00078e000e */
[----:B------:R-:W-:Y:S05]  /*1aba0*/  WARPSYNC.COLLECTIVE R15, `(.L_x_2594) ;  /* 0x000000000f087348 */ /* 0x000fea0003c00000 */
[----:B------:R0:W1:Y:S02]  /*1abb0*/  SHFL.IDX P6, R14, R13, R12, R11 ;  /* 0x0000000c0d0e7389 */ /* 0x00006400000c000b */
[----:B01----:R-:W-:Y:S01]  /*1abc0*/  ENDCOLLECTIVE ;  /* 0x000000000000791b */ /* 0x003fe20003800000 */
.L_x_2594:
[----:B------:R-:W-:Y:S02]  /*1abd0*/  IMAD.MOV.U32 R13, RZ, RZ, R41 ;  /* 0x000000ffff0d7224 */ /* 0x000fe400078e0029 */
[----:B------:R-:W-:Y:S02]  /*1abe0*/  IMAD.MOV.U32 R12, RZ, RZ, 0x2 ;  /* 0x00000002ff0c7424 */ /* 0x000fe400078e00ff */
[----:B------:R-:W-:-:S07]  /*1abf0*/  IMAD.MOV.U32 R9, RZ, RZ, R14 ;  /* 0x000000ffff097224 */ /* 0x000fce00078e000e */
[----:B------:R-:W-:Y:S05]  /*1ac00*/  WARPSYNC.COLLECTIVE R15, `(.L_x_2595) ;  /* 0x000000000f087348 */ /* 0x000fea0003c00000 */
[----:B------:R0:W1:Y:S02]  /*1ac10*/  SHFL.IDX P6, R14, R13, R12, R11 ;  /* 0x0000000c0d0e7389 */ /* 0x00006400000c000b */
[----:B01----:R-:W-:Y:S01]  /*1ac20*/  ENDCOLLECTIVE ;  /* 0x000000000000791b */ /* 0x003fe20003800000 */
.L_x_2595:
[----:B------:R-:W-:Y:S01]  /*1ac30*/  @!P4 LEA R20, P1, R44, R9, 0x1 ;  /* 0x000000092c14c211 */ /* 0x000fe200078208ff */
[----:B------:R-:W-:-:S03]  /*1ac40*/  @!P3 IMAD.MOV.U32 R9, RZ, RZ, R3 ;  /* 0x000000ffff09b224 */ /* 0x000fc600078e0003 */
[----:B------:R-:W-:Y:S01]  /*1ac50*/  @!P4 LEA.HI.X R21, R44, R8, R43, 0x1, P1 ;  /* 0x000000082c15c211 */ /* 0x000fe200008f0c2b */
[----:B------:R-:W-:-:S05]  /*1ac60*/  @!P3 IMAD.MOV.U32 R8, RZ, RZ, R28 ;  /* 0x000000ffff08b224 */ /* 0x000fca00078e001c */
[----:B------:R0:W-:Y:S01]  /*1ac70*/  @!P3 ST.E.128 desc[UR40][R8.64], R4 ;  /* 0x000000040800b985 */ /* 0x0001e2000c101d28 */
[----:B------:R-:W-:-:S03]  /*1ac80*/  IMAD.MOV.U32 R13, RZ, RZ, R40 ;  /* 0x000000ffff0d7224 */ /* 0x000fc600078e0028 */
[----:B------:R0:W-:Y:S01]  /*1ac90*/  @!P4 ST.E.128 desc[UR40][R20.64], R24 ;  /* 0x000000181400c985 */ /* 0x0001e2000c101d28 */
[----:B------:R-:W-:-:S07]  /*1aca0*/  IMAD.MOV.U32 R10, RZ, RZ, R14 ;  /* 0x000000ffff0a7224 */ /* 0x000fce00078e000e */
[----:B0-----:R-:W-:Y:S05]  /*1acb0*/  WARPSYNC.COLLECTIVE R15, `(.L_x_2596) ;  /* 0x000000000f087348 */ /* 0x001fea0003c00000 */
[----:B------:R1:W2:Y:S02]  /*1acc0*/  SHFL.IDX P6, R14, R13, R12, R11 ;  /* 0x0000000c0d0e7389 */ /* 0x0002a400000c000b */
[----:B012---:R-:W-:Y:S01]  /*1acd0*/  ENDCOLLECTIVE ;  /* 0x000000000000791b */ /* 0x007fe20003800000 */
.L_x_2596:
[----:B------:R-:W-:Y:S01]  /*1ace0*/  MOV R13, R41 ;  /* 0x00000029000d7202 */ /* 0x000fe20000000f00 */
[----:B------:R-:W-:Y:S01]  /*1acf0*/  IMAD.MOV.U32 R12, RZ, RZ, 0x3 ;  /* 0x00000003ff0c7424 */ /* 0x000fe200078e00ff */
[----:B------:R-:W-:-:S13]  /*1ad00*/  @!P2 LEA R45, P5, R44, R14, 0x1 ;  /* 0x0000000e2c2da211 */ /* 0x000fda00078a08ff */
[----:B------:R-:W-:Y:S05]  /*1ad10*/  WARPSYNC.COLLECTIVE R15, `(.L_x_2597) ;  /* 0x000000000f087348 */ /* 0x000fea0003c00000 */
[----:B------:R0:W1:Y:S02]  /*1ad20*/  SHFL.IDX P6, R14, R13, R12, R11 ;  /* 0x0000000c0d0e7389 */ /* 0x00006400000c000b */
[----:B01----:R-:W-:Y:S01]  /*1ad30*/  ENDCOLLECTIVE ;  /* 0x000000000000791b */ /* 0x003fe20003800000 */
.L_x_2597:
        /* <DEDUP_REMOVED lines=9> */
.L_x_2598:
[----:B------:R-:W-:Y:S05]  /*1add0*/  BRA `(.L_x_2599) ;  /* 0xffffff6400507947 */ /* 0x000fea000383ffff */
.L_x_2405:
[----:B------:R-:W-:Y:S01]  /*1ade0*/  IMAD.MOV.U32 R13, RZ, RZ, R4 ;  /* 0x000000ffff0d7224 */ /* 0x000fe200078e0004 */
[----:B------:R-:W-:Y:S01]  /*1adf0*/  MOV R15, 0xffffffff ;  /* 0xffffffff000f7802 */ /* 0x000fe20000000f00 */
[----:B------:R-:W-:Y:S02]  /*1ae00*/  IMAD.MOV.U32 R12, RZ, RZ, RZ ;  /* 0x000000ffff0c7224 */ /* 0x000fe400078e00ff */
[----:B------:R-:W-:-:S07]  /*1ae10*/  IMAD.MOV.U32 R11, RZ, RZ, 0x1c1f ;  /* 0x00001c1fff0b7424 */ /* 0x000fce00078e00ff */
[----:B------:R-:W-:Y:S05]  /*1ae20*/  WARPSYNC.COLLECTIVE R15, `(.L_x_2600) ;  /* 0x000000000f087348 */ /* 0x000fea0003c00000 */
[----:B------:R0:W1:Y:S02]  /*1ae30*/  SHFL.IDX P6, R14, R13, R12, R11 ;  /* 0x0000000c0d0e7389 */ /* 0x00006400000c000b */
[----:B01----:R-:W-:Y:S01]  /*1ae40*/  ENDCOLLECTIVE ;  /* 0x000000000000791b */ /* 0x003fe20003800000 */
.L_x_2600:
[----:B------:R-:W-:Y:S02]  /*1ae50*/  IMAD.MOV.U32 R13, RZ, RZ, R0 ;  /* 0x000000ffff0d7224 */ /* 0x000fe400078e0000 */
[----:B------:R-:W-:-:S07]  /*1ae60*/  IMAD.MOV.U32 R3, RZ, RZ, R14 ;  /* 0x000000ffff037224 */ /* 0x000fce00078e000e */
[----:B------:R-:W-:Y:S05]  /*1ae70*/  WARPSYNC.COLLECTIVE R15, `(.L_x_2601) ;  /* 0x000000000f087348 */ /* 0x000fea0003c00000 */
[----:B------:R0:W1:Y:S02]  /*1ae80*/  SHFL.IDX P6, R14, R13, R12, R11 ;  /* 0x0000000c0d0e7389 */ /* 0x00006400000c000b */
[----:B01----:R-:W-:Y:S01]  /*1ae90*/  ENDCOLLECTIVE ;  /* 0x000000000000791b */ /* 0x003fe20003800000 */
.L_x_2601:
[----:B------:R-:W-:Y:S05]  /*1aea0*/  BRA `(.L_x_2602) ;  /* 0xffffff68002c7947 */ /* 0x000fea000383ffff */
.L_x_2408:
        /* <DEDUP_REMOVED lines=8> */
.L_x_2604:
[----:B------:R-:W-:Y:S05]  /*1af30*/  BSYNC B1 ;  /* 0x0000000000017941 */ /* 0x000fea0003800000 */
.L_x_2603:
        /* <DEDUP_REMOVED lines=8> */
.L_x_2605:
[----:B------:R-:W-:Y:S05]  /*1afc0*/  BRA `(.L_x_2606) ;  /* 0xffffff6800887947 */ /* 0x000fea000383ffff */
.L_x_2412:
        /* <DEDUP_REMOVED lines=9> */
.L_x_2607:
        /* <DEDUP_REMOVED lines=10> */
.L_x_2608:
[----:B------:R-:W-:Y:S02]  /*1b100*/  IMAD.MOV.U32 R13, RZ, RZ, R20 ;  /* 0x000000ffff0d7224 */ /* 0x000fe400078e0014 */
[----:B------:R-:W-:Y:S01]  /*1b110*/  IMAD.MOV.U32 R12, RZ, RZ, 0x1 ;  /* 0x00000001ff0c7424 */ /* 0x000fe200078e00ff */
[----:B------:R-:W-:-:S07]  /*1b120*/  MOV R3, R14 ;  /* 0x0000000e00037202 */ /* 0x000fce0000000f00 */
[----:B------:R-:W-:Y:S05]  /*1b130*/  WARPSYNC.COLLECTIVE R15, `(.L_x_2609) ;  /* 0x000000000f087348 */ /* 0x000fea0003c00000 */
[----:B------:R0:W1:Y:S02]  /*1b140*/  SHFL.IDX P6, R14, R13, R12, R11 ;  /* 0x0000000c0d0e7389 */ /* 0x00006400000c000b */
[----:B01----:R-:W-:Y:S01]  /*1b150*/  ENDCOLLECTIVE ;  /* 0x000000000000791b */ /* 0x003fe20003800000 */
.L_x_2609:
[----:B------:R-:W-:-:S04]  /*1b160*/  @!P3 LEA R10, P5, R44, R3, 0x1 ;  /* 0x000000032c0ab211 */ /* 0x000fc800078a08ff */
[----:B------:R-:W-:Y:S01]  /*1b170*/  @!P3 LEA.HI.X R3, R44, R0, R43, 0x1, P5 ;  /* 0x000000002c03b211 */ /* 0x000fe200028f0c2b */
[----:B------:R-:W-:Y:S02]  /*1b180*/  IMAD.MOV.U32 R13, RZ, RZ, R7 ;  /* 0x000000ffff0d7224 */ /* 0x000fe400078e0007 */
[----:B------:R-:W-:-:S07]  /*1b190*/  IMAD.MOV.U32 R4, RZ, RZ, R14 ;  /* 0x000000ffff047224 */ /* 0x000fce00078e000e */
[----:B------:R-:W-:Y:S05]  /*1b1a0*/  WARPSYNC.COLLECTIVE R15, `(.L_x_2610) ;  /* 0x000000000f087348 */ /* 0x000fea0003c00000 */
[----:B------:R0:W1:Y:S02]  /*1b1b0*/  SHFL.IDX P6, R14, R13, R12, R11 ;  /* 0x0000000c0d0e7389 */ /* 0x00006400000c000b */
[----:B01----:R-:W-:Y:S01]  /*1b1c0*/  ENDCOLLECTIVE ;  /* 0x000000000000791b */ /* 0x003fe20003800000 */
.L_x_2610:
[----:B------:R-:W-:Y:S02]  /*1b1d0*/  IMAD.MOV.U32 R13, RZ, RZ, R20 ;  /* 0x000000ffff0d7224 */ /* 0x000fe400078e0014 */
[----:B------:R-:W-:Y:S02]  /*1b1e0*/  IMAD.MOV.U32 R12, RZ, RZ, 0x2 ;  /* 0x00000002ff0c7424 */ /* 0x000fe400078e00ff */
[----:B------:R-:W-:-:S07]  /*1b1f0*/  IMAD.MOV.U32 R5, RZ, RZ, R14 ;  /* 0x000000ffff057224 */ /* 0x000fce00078e000e */
[----:B------:R-:W-:Y:S05]  /*1b200*/  WARPSYNC.COLLECTIVE R15, `(.L_x_2611) ;  /* 0x000000000f087348 */ /* 0x000fea0003c00000 */
[----:B------:R0:W1:Y:S02]  /*1b210*/  SHFL.IDX P6, R14, R13, R12, R11 ;  /* 0x0000000c0d0e7389 */ /* 0x00006400000c000b */
[----:B01----:R-:W-:Y:S01]  /*1b220*/  ENDCOLLECTIVE ;  /* 0x000000000000791b */ /* 0x003fe20003800000 */
.L_x_2611:
[----:B------:R-:W-:-:S04]  /*1b230*/  @!P4 LEA R8, P1, R44, R5, 0x1 ;  /* 0x000000052c08c211 */ /* 0x000fc800078208ff */
[----:B------:R-:W-:Y:S01]  /*1b240*/  @!P4 LEA.HI.X R9, R44, R4, R43, 0x1, P1 ;  /* 0x000000042c09c211 */ /* 0x000fe200008f0c2b */
[----:B------:R-:W-:Y:S01]  /*1b250*/  IMAD.MOV.U32 R13, RZ, RZ, R7 ;  /* 0x000000ffff0d7224 */ /* 0x000fe200078e0007 */
[----:B------:R-:W-:-:S07]  /*1b260*/  MOV R6, R14 ;  /* 0x0000000e00067202 */ /* 0x000fce0000000f00 */
[----:B------:R-:W-:Y:S05]  /*1b270*/  WARPSYNC.COLLECTIVE R15, `(.L_x_2612) ;  /* 0x000000000f087348 */ /* 0x000fea0003c00000 */
[----:B------:R0:W1:Y:S02]  /*1b280*/  SHFL.IDX P6, R14, R13, R12, R11 ;  /* 0x0000000c0d0e7389 */ /* 0x00006400000c000b */
[----:B01----:R-:W-:Y:S01]  /*1b290*/  ENDCOLLECTIVE ;  /* 0x000000000000791b */ /* 0x003fe20003800000 */
.L_x_2612:
[----:B------:R-:W-:Y:S02]  /*1b2a0*/  @!P3 IMAD.MOV.U32 R11, RZ, RZ, R3 ;  /* 0x000000ffff0bb224 */ /* 0x000fe400078e0003 */
[----:B------:R-:W-:Y:S02]  /*1b2b0*/  IMAD.MOV.U32 R13, RZ, RZ, R20 ;  /* 0x000000ffff0d7224 */ /* 0x000fe400078e0014 */
[----:B------:R-:W-:Y:S01]  /*1b2c0*/  IMAD.MOV.U32 R12, RZ, RZ, 0x3 ;  /* 0x00000003ff0c7424 */ /* 0x000fe200078e00ff */
[----:B------:R0:W-:Y:S04]  /*1b2d0*/  @!P3 ST.E.128 desc[UR40][R10.64], RZ ;  /* 0x000000ff0a00b985 */ /* 0x0001e8000c101d28 */
[----:B------:R1:W-:Y:S01]  /*1b2e0*/  @!P4 ST.E.128 desc[UR40][R8.64], RZ ;  /* 0x000000ff0800c985 */ /* 0x0003e2000c101d28 */
[----:B------:R-:W-:-:S04]  /*1b2f0*/  @!P2 LEA R25, P5, R44, R14, 0x1 ;  /* 0x0000000e2c19a211 */ /* 0x000fc800078a08ff */
[----:B------:R-:W-:Y:S01]  /*1b300*/  @!P2 LEA.HI.X R5, R44, R6, R43, 0x1, P5 ;  /* 0x000000062c05a211 */ /* 0x000fe200028f0c2b */
[----:B0-----:R-:W-:Y:S02]  /*1b310*/  IMAD.MOV.U32 R11, RZ, RZ, 0x181f ;  /* 0x0000181fff0b7424 */ /* 0x001fe400078e00ff */
[----:B------:R-:W-:-:S07]  /*1b320*/  @!P2 IMAD.MOV.U32 R4, RZ, RZ, R25 ;  /* 0x000000ffff04a224 */ /* 0x000fce00078e0019 */
[----:B-1----:R-:W-:Y:S05]  /*1b330*/  WARPSYNC.COLLECTIVE R15, `(.L_x_2613) ;  /* 0x000000000f087348 */ /* 0x002fea0003c00000 */
[----:B------:R0:W2:Y:S02]  /*1b340*/  SHFL.IDX P6, R14, R13, R12, R11 ;  /* 0x0000000c0d0e7389 */ /* 0x0000a400000c000b */
[----:B012---:R-:W-:Y:S01]  /*1b350*/  ENDCOLLECTIVE ;  /* 0x000000000000791b */ /* 0x007fe20003800000 */
.L_x_2613:
[----:B------:R0:W-:Y:S01]  /*1b360*/  @!P2 ST.E.128 desc[UR40][R4.64], RZ ;  /* 0x000000ff0400a985 */ /* 0x0001e2000c101d28 */
[----:B------:R-:W-:Y:S01]  /*1b370*/  MOV R13, R7 ;  /* 0x00000007000d7202 */ /* 0x000fe20000000f00 */
[----:B------:R-:W-:-:S07]  /*1b380*/  IMAD.MOV.U32 R0, RZ, RZ, R14 ;  /* 0x000000ffff007224 */ /* 0x000fce00078e000e */
[----:B0-----:R-:W-:Y:S05]  /*1b390*/  WARPSYNC.COLLECTIVE R15, `(.L_x_2614) ;  /* 0x000000000f087348 */ /* 0x001fea0003c00000 */
[----:B------:R1:W2:Y:S02]  /*1b3a0*/  SHFL.IDX P6, R14, R13, R12, R11 ;  /* 0x0000000c0d0e7389 */ /* 0x0002a400000c000b */
[----:B012---:R-:W-:Y:S01]  /*1b3b0*/  ENDCOLLECTIVE ;  /* 0x000000000000791b */ /* 0x007fe20003800000 */
.L_x_2614:
[----:B------:R-:W-:Y:S05]  /*1b3c0*/  BRA `(.L_x_2615) ;  /* 0xffffff7000907947 */ /* 0x000fea000383ffff */
.L_x_2431:
[----:B------:R-:W0:Y:S01]  /*1b3d0*/  S2R R6, SR_TID.X ;  /* 0x0000000000067919 */ /* 0x000e220000002100 */
[----:B------:R-:W-:Y:S01]  /*1b3e0*/  BSSY B1, `(.L_x_2616) ;  /* 0x000000a000017945 */ /* 0x000fe20003800000 */
[----:B------:R-:W-:Y:S02]  /*1b3f0*/  IMAD.MOV.U32 R12, RZ, RZ, RZ ;  /* 0x000000ffff0c7224 */ /* 0x000fe400078e00ff */
[----:B-1----:R-:W-:Y:S02]  /*1b400*/  IMAD.MOV.U32 R11, RZ, RZ, 0x1f ;  /* 0x0000001fff0b7424 */ /* 0x002fe400078e00ff */
[----:B------:R-:W-:Y:S01]  /*1b410*/  IMAD.MOV.U32 R15, RZ, RZ, -0x1 ;  /* 0xffffffffff0f7424 */ /* 0x000fe200078e00ff */
[----:B0-----:R-:W-:-:S04]  /*1b420*/  SHF.R.U32.HI R6, RZ, 0x5, R6 ;  /* 0x00000005ff067819 */ /* 0x001fc80000011606 */
[----:B------:R-:W-:-:S05]  /*1b430*/  LOP3.LUT R6, R6, 0x3, RZ, 0xc0, !PT ;  /* 0x0000000306067812 */ /* 0x000fca00078ec0ff */
[----:B------:R-:W-:-:S07]  /*1b440*/  IMAD.MOV.U32 R13, RZ, RZ, R6 ;  /* 0x000000ffff0d7224 */ /* 0x000fce00078e0006 */
[----:B------:R-:W-:Y:S05]  /*1b450*/  WARPSYNC.COLLECTIVE R15, `(.L_x_2617) ;  /* 0x000000000f087348 */ /* 0x000fea0003c00000 */
[----:B------:R0:W1:Y:S02]  /*1b460*/  SHFL.IDX P6, R14, R13, R12, R11 ;  /* 0x0000000c0d0e7389 */ /* 0x00006400000c000b */
[----:B01----:R-:W-:Y:S01]  /*1b470*/  ENDCOLLECTIVE ;  /* 0x000000000000791b */ /* 0x003fe20003800000 */
.L_x_2617:
[----:B------:R-:W-:Y:S05]  /*1b480*/  BSYNC B1 ;  /* 0x0000000000017941 */ /* 0x000fea0003800000 */
.L_x_2616:
[----:B------:R-:W-:Y:S05]  /*1b490*/  BRA `(.L_x_2618) ;  /* 0xffffff8c006c7947 */ /* 0x000fea000383ffff */
.L_x_2433:
[----:B------:R-:W-:Y:S01]  /*1b4a0*/  BSSY B1, `(.L_x_2619) ;  /* 0x0000006000017945 */ /* 0x000fe20003800000 */
[----:B------:R-:W-:-:S07]  /*1b4b0*/  IMAD.MOV.U32 R15, RZ, RZ, -0x1 ;  /* 0xffffffffff0f7424 */ /* 0x000fce00078e00ff */
[----:B01----:R-:W-:Y:S05]  /*1b4c0*/  WARPSYNC.COLLECTIVE R15, `(.L_x_2620) ;  /* 0x000000000f0c7348 */ /* 0x003fea0003c00000 */
[----:B------:R-:W-:Y:S02]  /*1b4d0*/  ELECT P6, UR62, PT ;  /* 0x00000000003e782f */ /* 0x000fe400038c0000 */
[----:B------:R-:W-:Y:S01]  /*1b4e0*/  MOV R14, UR62 ;  /* 0x0000003e000e7c02 */ /* 0x000fe20008000f00 */
[----:B01----:R-:W-:Y:S10]  /*1b4f0*/  ENDCOLLECTIVE ;  /* 0x000000000000791b */ /* 0x003ff40003800000 */
.L_x_2620:
[----:B------:R-:W-:Y:S05]  /*1b500*/  BSYNC B1 ;  /* 0x0000000000017941 */ /* 0x000fea0003800000 */
.L_x_2619:
[----:B------:R-:W-:Y:S05]  /*1b510*/  BRA `(.L_x_2432) ;  /* 0xffffff8c00647947 */ /* 0x000fea000383ffff */
.L_x_2435:
[----:B0-----:R0:W2:Y:S02]  /*1b520*/  SYNCS.PHASECHK.TRANS64.TRYWAIT P0, [R16+URZ+0x16820], R6 ;  /* 0x01682006100075a7 */ /* 0x0010a4000800017f */
[----:B--2---:R-:W-:Y:S05]  /*1b530*/  @!P0 NANOSLEEP.SYNCS 0x989680 ;  /* 0x009896800000895d */ /* 0x004fea0003900000 */
[----:B------:R-:W2:Y:S02]  /*1b540*/  @!P0 SYNCS.PHASECHK.TRANS64 P0, [R16+URZ+0x16820], R6 ;  /* 0x01682006100085a7 */ /* 0x000ea4000800007f */
[----:B--2---:R-:W-:Y:S05]  /*1b550*/  @!P0 BRA `(.L_x_2435) ;  /* 0xfffffffc00f08947 */ /* 0x004fea000383ffff */
[----:B------:R-:W-:Y:S05]  /*1b560*/  BRA `(.L_x_2621) ;  /* 0xffffff8c00747947 */ /* 0x000fea000383ffff */
.L_x_2439:
[----:B0-----:R0:W2:Y:S02]  /*1b570*/  SYNCS.PHASECHK.TRANS64.TRYWAIT P0, [R6+URZ+0x168a0], R7 ;  /* 0x0168a007060075a7 */ /* 0x0010a4000800017f */
[----:B--2---:R-:W-:Y:S05]  /*1b580*/  @!P0 NANOSLEEP.SYNCS 0x989680 ;  /* 0x009896800000895d */ /* 0x004fea0003900000 */
[----:B------:R-:W2:Y:S02]  /*1b590*/  @!P0 SYNCS.PHASECHK.TRANS64 P0, [R6+URZ+0x168a0], R7 ;  /* 0x0168a007060085a7 */ /* 0x000ea4000800007f */
[----:B--2---:R-:W-:Y:S05]  /*1b5a0*/  @!P0 BRA `(.L_x_2439) ;  /* 0xfffffffc00f08947 */ /* 0x004fea000383ffff */
[----:B------:R-:W-:Y:S05]  /*1b5b0*/  BRA `(.L_x_2622) ;  /* 0xffffff8c00907947 */ /* 0x000fea000383ffff */
.L_x_2444:
[----:B-1----:R1:W2:Y:S02]  /*1b5c0*/  SYNCS.PHASECHK.TRANS64.TRYWAIT P0, [R6+URZ+0x168c0], R7 ;  /* 0x0168c007060075a7 */ /* 0x0022a4000800017f */
[----:B--2---:R-:W-:Y:S05]  /*1b5d0*/  @!P0 NANOSLEEP.SYNCS 0x989680 ;  /* 0x009896800000895d */ /* 0x004fea0003900000 */
[----:B------:R-:W2:Y:S02]  /*1b5e0*/  @!P0 SYNCS.PHASECHK.TRANS64 P0, [R6+URZ+0x168c0], R7 ;  /* 0x0168c007060085a7 */ /* 0x000ea4000800007f */
[----:B--2---:R-:W-:Y:S05]  /*1b5f0*/  @!P0 BRA `(.L_x_2444) ;  /* 0xfffffffc00f08947 */ /* 0x004fea000383ffff */
[----:B------:R-:W-:Y:S05]  /*1b600*/  BRA `(.L_x_2623) ;  /* 0xffffff9000107947 */ /* 0x000fea000383ffff */
.L_x_2451:
[----:B--2---:R2:W3:Y:S02]  /*1b610*/  SYNCS.PHASECHK.TRANS64.TRYWAIT P1, [R6+URZ+0x168a0], R7 ;  /* 0x0168a007060075a7 */ /* 0x0044e4000802017f */
[----:B---3--:R-:W-:Y:S05]  /*1b620*/  @!P1 NANOSLEEP.SYNCS 0x989680 ;  /* 0x009896800000995d */ /* 0x008fea0003900000 */
[----:B------:R-:W3:Y:S02]  /*1b630*/  @!P1 SYNCS.PHASECHK.TRANS64 P1, [R6+URZ+0x168a0], R7 ;  /* 0x0168a007060095a7 */ /* 0x000ee4000802007f */
[----:B---3--:R-:W-:Y:S05]  /*1b640*/  @!P1 BRA `(.L_x_2451) ;  /* 0xfffffffc00f09947 */ /* 0x008fea000383ffff */
[----:B------:R-:W-:Y:S05]  /*1b650*/  BRA `(.L_x_2624) ;  /* 0xffffff9000dc7947 */ /* 0x000fea000383ffff */
.L_x_2456:
[----:B0-----:R0:W1:Y:S02]  /*1b660*/  SYNCS.PHASECHK.TRANS64.TRYWAIT P1, [R6+URZ+0x168c0], R7 ;  /* 0x0168c007060075a7 */ /* 0x001064000802017f */
[----:B-1----:R-:W-:Y:S05]  /*1b670*/  @!P1 NANOSLEEP.SYNCS 0x989680 ;  /* 0x009896800000995d */ /* 0x002fea0003900000 */
[----:B------:R-:W1:Y:S02]  /*1b680*/  @!P1 SYNCS.PHASECHK.TRANS64 P1, [R6+URZ+0x168c0], R7 ;  /* 0x0168c007060095a7 */ /* 0x000e64000802007f */
[----:B-1----:R-:W-:Y:S05]  /*1b690*/  @!P1 BRA `(.L_x_2456) ;  /* 0xfffffffc00f09947 */ /* 0x002fea000383ffff */
[----:B------:R-:W-:Y:S05]  /*1b6a0*/  BRA `(.L_x_2625) ;  /* 0xffffff9400547947 */ /* 0x000fea000383ffff */
.L_x_2471:
[----:B------:R-:W4:Y:S01]  /*1b6b0*/  S2R R20, SR_TID.X ;  /* 0x0000000000147919 */ /* 0x000f220000002100 */
[----:B------:R-:W-:Y:S01]  /*1b6c0*/  BSSY B0, `(.L_x_2626) ;  /* 0x000000a000007945 */ /* 0x000fe20003800000 */
[----:B------:R-:W-:Y:S01]  /*1b6d0*/  IMAD.MOV.U32 R12, RZ, RZ, RZ ;  /* 0x000000ffff0c7224 */ /* 0x000fe200078e00ff */
[----:B-1----:R-:W-:Y:S01]  /*1b6e0*/  MOV R11, 0x1f ;  /* 0x0000001f000b7802 */ /* 0x002fe20000000f00 */
[----:B------:R-:W-:Y:S01]  /*1b6f0*/  IMAD.MOV.U32 R15, RZ, RZ, -0x1 ;  /* 0xffffffffff0f7424 */ /* 0x000fe200078e00ff */
[----:B----4-:R-:W-:-:S04]  /*1b700*/  SHF.R.U32.HI R20, RZ, 0x5, R20 ;  /* 0x00000005ff147819 */ /* 0x010fc80000011614 */
[----:B------:R-:W-:-:S05]  /*1b710*/  LOP3.LUT R20, R20, 0x3, RZ, 0xc0, !PT ;  /* 0x0000000314147812 */ /* 0x000fca00078ec0ff */
[----:B------:R-:W-:-:S07]  /*1b720*/  IMAD.MOV.U32 R13, RZ, RZ, R20 ;  /* 0x000000ffff0d7224 */ /* 0x000fce00078e0014 */
[----:B0-23--:R-:W-:Y:S05]  /*1b730*/  WARPSYNC.COLLECTIVE R15, `(.L_x_2627) ;  /* 0x000000000f087348 */ /* 0x00dfea0003c00000 */
[----:B------:R1:W4:Y:S02]  /*1b740*/  SHFL.IDX P6, R14, R13, R12, R11 ;  /* 0x0000000c0d0e7389 */ /* 0x00032400000c000b */
[----:B01234-:R-:W-:Y:S01]  /*1b750*/  ENDCOLLECTIVE ;  /* 0x000000000000791b */ /* 0x01ffe20003800000 */
.L_x_2627:
[----:B------:R-:W-:Y:S05]  /*1b760*/  BSYNC B0 ;  /* 0x0000000000007941 */ /* 0x000fea0003800000 */
.L_x_2626:
[----:B------:R-:W-:Y:S05]  /*1b770*/  BRA `(.L_x_2628) ;  /* 0xffffffa000347947 */ /* 0x000fea000383ffff */
.L_x_2473:
[----:B------:R-:W-:Y:S01]  /*1b780*/  BSSY B0, `(.L_x_2629) ;  /* 0x0000006000007945 */ /* 0x000fe20003800000 */
[----:B------:R-:W-:-:S07]  /*1b790*/  IMAD.MOV.U32 R15, RZ, RZ, -0x1 ;  /* 0xffffffffff0f7424 */ /* 0x000fce00078e00ff */
[----:B0123--:R-:W-:Y:S05]  /*1b7a0*/  WARPSYNC.COLLECTIVE R15, `(.L_x_2630) ;  /* 0x000000000f0c7348 */ /* 0x00ffea0003c00000 */
[----:B------:R-:W-:Y:S02]  /*1b7b0*/  ELECT P6, UR62, PT ;  /* 0x00000000003e782f */ /* 0x000fe400038c0000 */
[----:B------:R-:W-:Y:S01]  /*1b7c0*/  MOV R14, UR62 ;  /* 0x0000003e000e7c02 */ /* 0x000fe20008000f00 */
[----:B0123--:R-:W-:Y:S10]  /*1b7d0*/  ENDCOLLECTIVE ;  /* 0x000000000000791b */ /* 0x00fff40003800000 */
.L_x_2630:
[----:B------:R-:W-:Y:S05]  /*1b7e0*/  BSYNC B0 ;  /* 0x0000000000007941 */ /* 0x000fea0003800000 */
.L_x_2629:
[----:B------:R-:W-:Y:S05]  /*1b7f0*/  BRA `(.L_x_2631) ;  /* 0xffffffa0003c7947 */ /* 0x000fea000383ffff */
.L_x_2475:
[----:B0-----:R0:W4:Y:S02]  /*1b800*/  SYNCS.PHASECHK.TRANS64.TRYWAIT P0, [R0+URZ+0x16840], R2 ;  /* 0x01684002000075a7 */ /* 0x001124000800017f */
[----:B----4-:R-:W-:Y:S05]  /*1b810*/  @!P0 NANOSLEEP.SYNCS 0x989680 ;  /* 0x009896800000895d */ /* 0x010fea0003900000 */
[----:B------:R-:W4:Y:S02]  /*1b820*/  @!P0 SYNCS.PHASECHK.TRANS64 P0, [R0+URZ+0x16840], R2 ;  /* 0x01684002000085a7 */ /* 0x000f24000800007f */
[----:B----4-:R-:W-:Y:S05]  /*1b830*/  @!P0 BRA `(.L_x_2475) ;  /* 0xfffffffc00f08947 */ /* 0x010fea000383ffff */
[----:B------:R-:W-:Y:S05]  /*1b840*/  BRA `(.L_x_2632) ;  /* 0xffffffa000907947 */ /* 0x000fea000383ffff */
.L_x_2479:
        /* <DEDUP_REMOVED lines=12> */
.L_x_2633:
[----:B------:R-:W-:Y:S02]  /*1b910*/  IMAD.MOV.U32 R13, RZ, RZ, R0 ;  /* 0x000000ffff0d7224 */ /* 0x000fe400078e0000 */
[----:B------:R-:W-:-:S07]  /*1b920*/  IMAD.MOV.U32 R7, RZ, RZ, R14 ;  /* 0x000000ffff077224 */ /* 0x000fce00078e000e */
[----:B------:R-:W-:Y:S05]  /*1b930*/  WARPSYNC.COLLECTIVE R15, `(.L_x_2634) ;  /* 0x000000000f087348 */ /* 0x000fea0003c00000 */
[----:B------:R0:W1:Y:S02]  /*1b940*/  SHFL.IDX P6, R14, R13, R12, R11 ;  /* 0x0000000c0d0e7389 */ /* 0x00006400000c000b */
[----:B01----:R-:W-:Y:S01]  /*1b950*/  ENDCOLLECTIVE ;  /* 0x000000000000791b */ /* 0x003fe20003800000 */
.L_x_2634:
[----:B------:R-:W-:Y:S02]  /*1b960*/  IMAD.MOV.U32 R13, RZ, RZ, R4 ;  /* 0x000000ffff0d7224 */ /* 0x000fe400078e0004 */
[----:B------:R-:W-:Y:S01]  /*1b970*/  IMAD.MOV.U32 R12, RZ, RZ, 0x1 ;  /* 0x00000001ff0c7424 */ /* 0x000fe200078e00ff */
[----:B------:R-:W-:-:S07]  /*1b980*/  MOV R6, R14 ;  /* 0x0000000e00067202 */ /* 0x000fce0000000f00 */
[----:B------:R-:W-:Y:S05]  /*1b990*/  WARPSYNC.COLLECTIVE R15, `(.L_x_2635) ;  /* 0x000000000f087348 */ /* 0x000fea0003c00000 */
[----:B------:R0:W1:Y:S02]  /*1b9a0*/  SHFL.IDX P6, R14, R13, R12, R11 ;  /* 0x0000000c0d0e7389 */ /* 0x00006400000c000b */
[----:B01----:R-:W-:Y:S01]  /*1b9b0*/  ENDCOLLECTIVE ;  /* 0x000000000000791b */ /* 0x003fe20003800000 */
.L_x_2635:
[----:B------:R-:W-:-:S05]  /*1b9c0*/  @!P1 LEA R6, P2, R20, R6, 0x1 ;  /* 0x0000000614069211 */ /* 0x000fca00078408ff */
[----:B------:R-:W-:-:S05]  /*1b9d0*/  @!P1 IMAD.X R7, RZ, RZ, R7, P2 ;  /* 0x000000ffff079224 */ /* 0x000fca00010e0607 */
[----:B------:R-:W-:Y:S01]  /*1b9e0*/  @!PT LDS RZ, [RZ] ;  /* 0x00000000fffff984 */ /* 0x000fe20000000800 */
[----:B------:R-:W-:Y:S01]  /*1b9f0*/  @!PT LDS RZ, [RZ] ;  /* 0x00000000fffff984 */ /* 0x000fe20000000800 */
[----:B------:R-:W-:Y:S01]  /*1ba00*/  @!PT LDS RZ, [RZ] ;  /* 0x00000000fffff984 */ /* 0x000fe20000000800 */
[----:B------:R0:W-:Y:S01]  /*1ba10*/  @!P1 LDGSTS.E.BYPASS.LTC128B.128 [R10+0x8400], desc[UR40][R6.64], !P0 ;  /* 0x08400000060a9fae */ /* 0x0001e2000c101d68 */
[----:B------:R-:W-:Y:S01]  /*1ba20*/  ISETP.GE.AND P1, PT, R8, R3, PT ;  /* 0x000000030800720c */ /* 0x000fe20003f26270 */
[----:B------:R-:W-:Y:S02]  /*1ba30*/  IMAD.MOV.U32 R13, RZ, RZ, R0 ;  /* 0x000000ffff0d7224 */ /* 0x000fe400078e0000 */
[----:B0-----:R-:W-:-:S10]  /*1ba40*/  IMAD.MOV.U32 R6, RZ, RZ, R14 ;  /* 0x000000ffff067224 */ /* 0x001fd400078e000e */
[----:B------:R-:W-:Y:S05]  /*1ba50*/  WARPSYNC.COLLECTIVE R15, `(.L_x_2636) ;  /* 0x000000000f087348 */ /* 0x000fea0003c00000 */
[----:B------:R0:W1:Y:S02]  /*1ba60*/  SHFL.IDX P6, R14, R13, R12, R11 ;  /* 0x0000000c0d0e7389 */ /* 0x00006400000c000b */
[----:B01----:R-:W-:Y:S01]  /*1ba70*/  ENDCOLLECTIVE ;  /* 0x000000000000791b */ /* 0x003fe20003800000 */
.L_x_2636:
[----:B------:R-:W-:Y:S02]  /*1ba80*/  IMAD.MOV.U32 R13, RZ, RZ, R4 ;  /* 0x000000ffff0d7224 */ /* 0x000fe400078e0004 */
[----:B------:R-:W-:Y:S02]  /*1ba90*/  IMAD.MOV.U32 R12, RZ, RZ, 0x2 ;  /* 0x00000002ff0c7424 */ /* 0x000fe400078e00ff */
[----:B------:R-:W-:-:S07]  /*1baa0*/  IMAD.MOV.U32 R7, RZ, RZ, R14 ;  /* 0x000000ffff077224 */ /* 0x000fce00078e000e */
[----:B------:R-:W-:Y:S05]  /*1bab0*/  WARPSYNC.COLLECTIVE R15, `(.L_x_2637) ;  /* 0x000000000f087348 */ /* 0x000fea0003c00000 */
[----:B------:R0:W1:Y:S02]  /*1bac0*/  SHFL.IDX P6, R14, R13, R12, R11 ;  /* 0x0000000c0d0e7389 */ /* 0x00006400000c000b */
[----:B01----:R-:W-:Y:S01]  /*1bad0*/  ENDCOLLECTIVE ;  /* 0x000000000000791b */ /* 0x003fe20003800000 */
.L_x_2637:
        /* <DEDUP_REMOVED lines=16> */
.L_x_2638:
[----:B------:R-:W-:Y:S01]  /*1bbe0*/  IMAD.MOV.U32 R13, RZ, RZ, R4 ;  /* 0x000000ffff0d7224 */ /* 0x000fe200078e0004 */
[----:B------:R-:W-:Y:S01]  /*1bbf0*/  MOV R12, 0x3 ;  /* 0x00000003000c7802 */ /* 0x000fe20000000f00 */
[----:B------:R-:W-:-:S07]  /*1bc00*/  IMAD.MOV.U32 R7, RZ, RZ, R14 ;  /* 0x000000ffff077224 */ /* 0x000fce00078e000e */
[----:B------:R-:W-:Y:S05]  /*1bc10*/  WARPSYNC.COLLECTIVE R15, `(.L_x_2639) ;  /* 0x000000000f087348 */ /* 0x000fea0003c00000 */
[----:B------:R0:W1:Y:S02]  /*1bc20*/  SHFL.IDX P6, R14, R13, R12, R11 ;  /* 0x0000000c0d0e7389 */ /* 0x00006400000c000b */
[----:B01----:R-:W-:Y:S01]  /*1bc30*/  ENDCOLLECTIVE ;  /* 0x000000000000791b */ /* 0x003fe20003800000 */
.L_x_2639:
        /* <DEDUP_REMOVED lines=16> */
.L_x_2640:
[----:B------:R-:W-:Y:S02]  /*1bd40*/  IMAD.MOV.U32 R13, RZ, RZ, R4 ;  /* 0x000000ffff0d7224 */ /* 0x000fe400078e0004 */
[----:B------:R-:W-:Y:S02]  /*1bd50*/  IMAD.MOV.U32 R12, RZ, RZ, 0x4 ;  /* 0x00000004ff0c7424 */ /* 0x000fe400078e00ff */
[----:B------:R-:W-:-:S07]  /*1bd60*/  IMAD.MOV.U32 R7, RZ, RZ, R14 ;  /* 0x000000ffff077224 */ /* 0x000fce00078e000e */
[----:B------:R-:W-:Y:S05]  /*1bd70*/  WARPSYNC.COLLECTIVE R15, `(.L_x_2641) ;  /* 0x000000000f087348 */ /* 0x000fea0003c00000 */
[----:B------:R0:W1:Y:S02]  /*1bd80*/  SHFL.IDX P6, R14, R13, R12, R11 ;  /* 0x0000000c0d0e7389 */ /* 0x00006400000c000b */
[----:B01----:R-:W-:Y:S01]  /*1bd90*/  ENDCOLLECTIVE ;  /* 0x000000000000791b */ /* 0x003fe20003800000 */
.L_x_2641:
        /* <DEDUP_REMOVED lines=16> */
.L_x_2642:
[----:B------:R-:W-:Y:S02]  /*1bea0*/  IMAD.MOV.U32 R13, RZ, RZ, R4 ;  /* 0x000000ffff0d7224 */ /* 0x000fe400078e0004 */
[----:B------:R-:W-:Y:S02]  /*1beb0*/  IMAD.MOV.U32 R12, RZ, RZ, 0x5 ;  /* 0x00000005ff0c7424 */ /* 0x000fe400078e00ff */
[----:B------:R-:W-:-:S07]  /*1bec0*/  IMAD.MOV.U32 R7, RZ, RZ, R14 ;  /* 0x000000ffff077224 */ /* 0x000fce00078e000e */
[----:B------:R-:W-:Y:S05]  /*1bed0*/  WARPSYNC.COLLECTIVE R15, `(.L_x_2643) ;  /* 0x000000000f087348 */ /* 0x000fea0003c00000 */
[----:B------:R0:W1:Y:S02]  /*1bee0*/  SHFL.IDX P6, R14, R13, R12, R11 ;  /* 0x0000000c0d0e7389 */ /* 0x00006400000c000b */
[----:B01----:R-:W-:Y:S01]  /*1bef0*/  ENDCOLLECTIVE ;  /* 0x000000000000791b */ /* 0x003fe20003800000 */
.L_x_2643:
        /* <DEDUP_REMOVED lines=16> */
.L_x_2644:
[----:B------:R-:W-:Y:S02]  /*1c000*/  IMAD.MOV.U32 R13, RZ, RZ, R4 ;  /* 0x000000ffff0d7224 */ /* 0x000fe400078e0004 */
[----:B------:R-:W-:Y:S02]  /*1c010*/  IMAD.MOV.U32 R12, RZ, RZ, 0x6 ;  /* 0x00000006ff0c7424 */ /* 0x000fe400078e00ff */
[----:B------:R-:W-:-:S07]  /*1c020*/  IMAD.MOV.U32 R7, RZ, RZ, R14 ;  /* 0x000000ffff077224 */ /* 0x000fce00078e000e */
[----:B------:R-:W-:Y:S05]  /*1c030*/  WARPSYNC.COLLECTIVE R15, `(.L_x_2645) ;  /* 0x000000000f087348 */ /* 0x000fea0003c00000 */
[----:B------:R0:W1:Y:S02]  /*1c040*/  SHFL.IDX P6, R14, R13, R12, R11 ;  /* 0x0000000c0d0e7389 */ /* 0x00006400000c000b */
[----:B01----:R-:W-:Y:S01]  /*1c050*/  ENDCOLLECTIVE ;  /* 0x000000000000791b */ /* 0x003fe20003800000 */
.L_x_2645:
        /* <DEDUP_REMOVED lines=16> */
.L_x_2646:
[----:B------:R-:W-:Y:S01]  /*1c160*/  IMAD.MOV.U32 R13, RZ, RZ, R4 ;  /* 0x000000ffff0d7224 */ /* 0x000fe200078e0004 */
[----:B------:R-:W-:Y:S01]  /*1c170*/  MOV R12, 0x7 ;  /* 0x00000007000c7802 */ /* 0x000fe20000000f00 */
[----:B------:R-:W-:-:S07]  /*1c180*/  IMAD.MOV.U32 R7, RZ, RZ, R14 ;  /* 0x000000ffff077224 */ /* 0x000fce00078e000e */
[----:B------:R-:W-:Y:S05]  /*1c190*/  WARPSYNC.COLLECTIVE R15, `(.L_x_2647) ;  /* 0x000000000f087348 */ /* 0x000fea0003c00000 */
[----:B------:R0:W1:Y:S02]  /*1c1a0*/  SHFL.IDX P6, R14, R13, R12, R11 ;  /* 0x0000000c0d0e7389 */ /* 0x00006400000c000b */
[----:B01----:R-:W-:Y:S01]  /*1c1b0*/  ENDCOLLECTIVE ;  /* 0x000000000000791b */ /* 0x003fe20003800000 */
.L_x_2647:
        /* <DEDUP_REMOVED lines=11> */
.L_x_2648:
[----:B------:R-:W-:Y:S01]  /*1c270*/  @!PT LDS RZ, [RZ] ;  /* 0x00000000fffff984 */ /* 0x000fe20000000800 */
[----:B------:R-:W-:Y:S01]  /*1c280*/  @!PT LDS RZ, [RZ] ;  /* 0x00000000fffff984 */ /* 0x000fe20000000800 */
[----:B------:R-:W-:Y:S01]  /*1c290*/  @!PT LDS RZ, [RZ] ;  /* 0x00000000fffff984 */ /* 0x000fe20000000800 */
[----:B------:R0:W-:Y:S01]  /*1c2a0*/  @!P1 LDGSTS.E.BYPASS.LTC128B.128 [R10+0xb400], desc[UR40][R6.64], !P0 ;  /* 0x0b400000060a9fae */ /* 0x0001e2000c101d68 */
[----:B------:R-:W-:Y:S01]  /*1c2b0*/  ISETP.GE.AND P1, PT, R0, R3, PT ;  /* 0x000000030000720c */ /* 0x000fe20003f26270 */
[----:B------:R-:W-:-:S05]  /*1c2c0*/  VIADD R0, R25, 0x80 ;  /* 0x0000008019007836 */ /* 0x000fca0000000000 */
[----:B------:R-:W-:Y:S01]  /*1c2d0*/  ISETP.GE.AND P2, PT, R0, R3, PT ;  /* 0x000000030000720c */ /* 0x000fe20003f46270 */
[----:B------:R-:W-:Y:S01]  /*1c2e0*/  IMAD.MOV.U32 R13, RZ, RZ, R2 ;  /* 0x000000ffff0d7224 */ /* 0x000fe200078e0002 */
[----:B------:R-:W-:Y:S01]  /*1c2f0*/  MOV R12, RZ ;  /* 0x000000ff000c7202 */ /* 0x000fe20000000f00 */
[----:B0-----:R-:W-:-:S10]  /*1c300*/  IMAD.MOV.U32 R6, RZ, RZ, R14 ;  /* 0x000000ffff067224 */ /* 0x001fd400078e000e */
[----:B------:R-:W-:Y:S05]  /*1c310*/  WARPSYNC.COLLECTIVE R15, `(.L_x_2649) ;  /* 0x000000000f087348 */ /* 0x000fea0003c00000 */
[----:B------:R0:W1:Y:S02]  /*1c320*/  SHFL.IDX P6, R14, R13, R12, R11 ;  /* 0x0000000c0d0e7389 */ /* 0x00006400000c000b */
[----:B01----:R-:W-:Y:S01]  /*1c330*/  ENDCOLLECTIVE ;  /* 0x000000000000791b */ /* 0x003fe20003800000 */
.L_x_2649:
        /* <DEDUP_REMOVED lines=13> */
.L_x_2650:
[----:B------:R-:W-:Y:S01]  /*1c410*/  IMAD.MOV.U32 R13, RZ, RZ, R2 ;  /* 0x000000ffff0d7224 */ /* 0x000fe200078e0002 */
[----:B------:R-:W-:Y:S01]  /*1c420*/  MOV R12, 0x1 ;  /* 0x00000001000c7802 */ /* 0x000fe20000000f00 */
[----:B------:R-:W-:-:S07]  /*1c430*/  IMAD.MOV.U32 R0, RZ, RZ, R14 ;  /* 0x000000ffff007224 */ /* 0x000fce00078e000e */
[----:B------:R-:W-:Y:S05]  /*1c440*/  WARPSYNC.COLLECTIVE R15, `(.L_x_2651) ;  /* 0x000000000f087348 */ /* 0x000fea0003c00000 */
[----:B------:R0:W1:Y:S02]  /*1c450*/  SHFL.IDX P6, R14, R13, R12, R11 ;  /* 0x0000000c0d0e7389 */ /* 0x00006400000c000b */
[----:B01----:R-:W-:Y:S01]  /*1c460*/  ENDCOLLECTIVE ;  /* 0x000000000000791b */ /* 0x003fe20003800000 */
.L_x_2651:
        /* <DEDUP_REMOVED lines=15> */
.L_x_2652:
[----:B------:R-:W-:Y:S02]  /*1c560*/  IMAD.MOV.U32 R13, RZ, RZ, R2 ;  /* 0x000000ffff0d7224 */ /* 0x000fe400078e0002 */
[----:B------:R-:W-:Y:S02]  /*1c570*/  IMAD.MOV.U32 R12, RZ, RZ, 0x2 ;  /* 0x00000002ff0c7424 */ /* 0x000fe400078e00ff */
[----:B------:R-:W-:-:S07]  /*1c580*/  IMAD.MOV.U32 R6, RZ, RZ, R14 ;  /* 0x000000ffff067224 */ /* 0x000fce00078e000e */
[----:B------:R-:W-:Y:S05]  /*1c590*/  WARPSYNC.COLLECTIVE R15, `(.L_x_2653) ;  /* 0x000000000f087348 */ /* 0x000fea0003c00000 */
[----:B------:R0:W1:Y:S02]  /*1c5a0*/  SHFL.IDX P6, R14, R13, R12, R11 ;  /* 0x0000000c0d0e7389 */ /* 0x00006400000c000b */
[----:B01----:R-:W-:Y:S01]  /*1c5b0*/  ENDCOLLECTIVE ;  /* 0x000000000000791b */ /* 0x003fe20003800000 */
.L_x_2653:
[----:B------:R-:W-:-:S05]  /*1c5c0*/  @!P1 LEA R6, P2, R20, R6, 0x1 ;  /* 0x0000000614069211 */ /* 0x000fca00078408ff */
[----:B------:R-:W-:-:S04]  /*1c5d0*/  @!P1 IMAD.X R0, RZ, RZ, R0, P2 ;  /* 0x000000ffff009224 */ /* 0x000fc800010e0600 */
[----:B------:R-:W-:Y:S01]  /*1c5e0*/  @!P1 IMAD.MOV.U32 R7, RZ, RZ, R0 ;  /* 0x000000ffff079224 */ /* 0x000fe200078e0000 */
[----:B------:R-:W-:-:S04]  /*1c5f0*/  MOV R13, R5 ;  /* 0x00000005000d7202 */ /* 0x000fc80000000f00 */
        /* <DEDUP_REMOVED lines=9> */
.L_x_2654:
[----:B------:R-:W-:Y:S02]  /*1c690*/  IMAD.MOV.U32 R13, RZ, RZ, R2 ;  /* 0x000000ffff0d7224 */ /* 0x000fe400078e0002 */
[----:B------:R-:W-:Y:S02]  /*1c6a0*/  IMAD.MOV.U32 R12, RZ, RZ, 0x3 ;  /* 0x00000003ff0c7424 */ /* 0x000fe400078e00ff */
[----:B------:R-:W-:-:S07]  /*1c6b0*/  IMAD.MOV.U32 R6, RZ, RZ, R14 ;  /* 0x000000ffff067224 */ /* 0x000fce00078e000e */
[----:B------:R-:W-:Y:S05]  /*1c6c0*/  WARPSYNC.COLLECTIVE R15, `(.L_x_2655) ;  /* 0x000000000f087348 */ /* 0x000fea0003c00000 */
[----:B------:R0:W1:Y:S02]  /*1c6d0*/  SHFL.IDX P6, R14, R13, R12, R11 ;  /* 0x0000000c0d0e7389 */ /* 0x00006400000c000b */
[----:B01----:R-:W-:Y:S01]  /*1c6e0*/  ENDCOLLECTIVE ;  /* 0x000000000000791b */ /* 0x003fe20003800000 */
.L_x_2655:
        /* <DEDUP_REMOVED lines=12> */
.L_x_2656:
[----:B------:R-:W-:Y:S01]  /*1c7b0*/  MOV R2, R14 ;  /* 0x0000000e00027202 */ /* 0x000fe20000000f00 */
[----:B------:R-:W-:Y:S06]  /*1c7c0*/  BRA `(.L_x_2657) ;  /* 0xffffffa0009c7947 */ /* 0x000fec000383ffff */
.L_x_2482:
[----:B0-----:R0:W1:Y:S02]  /*1c7d0*/  SYNCS.PHASECHK.TRANS64.TRYWAIT P0, [R16+URZ+0x16820], R0 ;  /* 0x01682000100075a7 */ /* 0x001064000800017f */
[----:B-1----:R-:W-:Y:S05]  /*1c7e0*/  @!P0 NANOSLEEP.SYNCS 0x989680 ;  /* 0x009896800000895d */ /* 0x002fea0003900000 */
[----:B------:R-:W1:Y:S02]  /*1c7f0*/  @!P0 SYNCS.PHASECHK.TRANS64 P0, [R16+URZ+0x16820], R0 ;  /* 0x01682000100085a7 */ /* 0x000e64000800007f */
[----:B-1----:R-:W-:Y:S05]  /*1c800*/  @!P0 BRA `(.L_x_2482) ;  /* 0xfffffffc00f08947 */ /* 0x002fea000383ffff */
[----:B------:R-:W-:Y:S05]  /*1c810*/  BRA `(.L_x_2658) ;  /* 0xffffffa000fc7947 */ /* 0x000fea000383ffff */
.L_x_2491:
[----:B-1----:R1:W2:Y:S02]  /*1c820*/  SYNCS.PHASECHK.TRANS64.TRYWAIT P0, [R2+URZ+0x16840], R3 ;  /* 0x01684003020075a7 */ /* 0x0022a4000800017f */
[----:B--2---:R-:W-:Y:S05]  /*1c830*/  @!P0 NANOSLEEP.SYNCS 0x989680 ;  /* 0x009896800000895d */ /* 0x004fea0003900000 */
[----:B------:R-:W2:Y:S02]  /*1c840*/  @!P0 SYNCS.PHASECHK.TRANS64 P0, [R2+URZ+0x16840], R3 ;  /* 0x01684003020085a7 */ /* 0x000ea4000800007f */
[----:B--2---:R-:W-:Y:S05]  /*1c850*/  @!P0 BRA `(.L_x_2491) ;  /* 0xfffffffc00f08947 */ /* 0x004fea000383ffff */
[----:B------:R-:W-:Y:S05]  /*1c860*/  BRA `(.L_x_2659) ;  /* 0xffffffa400d07947 */ /* 0x000fea000383ffff */
.L_x_2496:
[----:B0-----:R0:W1:Y:S02]  /*1c870*/  SYNCS.PHASECHK.TRANS64.TRYWAIT P0, [R3+URZ+0x60], R2 ;  /* 0x00006002030075a7 */ /* 0x001064000800017f */
[----:B-1----:R-:W-:Y:S05]  /*1c880*/  @!P0 NANOSLEEP.SYNCS 0x989680 ;  /* 0x009896800000895d */ /* 0x002fea0003900000 */
[----:B------:R-:W1:Y:S02]  /*1c890*/  @!P0 SYNCS.PHASECHK.TRANS64 P0, [R3+URZ+0x60], R2 ;  /* 0x00006002030085a7 */ /* 0x000e64000800007f */
[----:B-1----:R-:W-:Y:S05]  /*1c8a0*/  @!P0 BRA `(.L_x_2496) ;  /* 0xfffffffc00f08947 */ /* 0x002fea000383ffff */
[----:B------:R-:W-:Y:S05]  /*1c8b0*/  BRA `(.L_x_2660) ;  /* 0xffffffa8005c7947 */ /* 0x000fea000383ffff */
.L_x_2504:
[----:B-1----:R1:W2:Y:S02]  /*1c8c0*/  SYNCS.PHASECHK.TRANS64.TRYWAIT P0, [R2+URZ+0x16840], R3 ;  /* 0x01684003020075a7 */ /* 0x0022a4000800017f */
[----:B--2---:R-:W-:Y:S05]  /*1c8d0*/  @!P0 NANOSLEEP.SYNCS 0x989680 ;  /* 0x009896800000895d */ /* 0x004fea0003900000 */
[----:B------:R-:W2:Y:S02]  /*1c8e0*/  @!P0 SYNCS.PHASECHK.TRANS64 P0, [R2+URZ+0x16840], R3 ;  /* 0x01684003020085a7 */ /* 0x000ea4000800007f */
[----:B--2---:R-:W-:Y:S05]  /*1c8f0*/  @!P0 BRA `(.L_x_2504) ;  /* 0xfffffffc00f08947 */ /* 0x004fea000383ffff */
[----:B------:R-:W-:Y:S05]  /*1c900*/  BRA `(.L_x_2661) ;  /* 0xffffffac00a07947 */ /* 0x000fea000383ffff */
.L_x_2509:
[----:B0-----:R0:W1:Y:S02]  /*1c910*/  SYNCS.PHASECHK.TRANS64.TRYWAIT P0, [R10+URZ+0x60], R28 ;  /* 0x0000601c0a0075a7 */ /* 0x001064000800017f */
[----:B-1----:R-:W-:Y:S05]  /*1c920*/  @!P0 NANOSLEEP.SYNCS 0x989680 ;  /* 0x009896800000895d */ /* 0x002fea0003900000 */
[----:B------:R-:W1:Y:S02]  /*1c930*/  @!P0 SYNCS.PHASECHK.TRANS64 P0, [R10+URZ+0x60], R28 ;  /* 0x0000601c0a0085a7 */ /* 0x000e64000800007f */
[----:B-1----:R-:W-:Y:S05]  /*1c940*/  @!P0 BRA `(.L_x_2509) ;  /* 0xfffffffc00f08947 */ /* 0x002fea000383ffff */
[----:B------:R-:W-:Y:S05]  /*1c950*/  BRA `(.L_x_2662) ;  /* 0xffffffb0002c7947 */ /* 0x000fea000383ffff */
.L_x_2517:
[----:B-1----:R1:W2:Y:S02]  /*1c960*/  SYNCS.PHASECHK.TRANS64.TRYWAIT P0, [R2+URZ+0x16840], R3 ;  /* 0x01684003020075a7 */ /* 0x0022a4000800017f */
[----:B--2---:R-:W-:Y:S05]  /*1c970*/  @!P0 NANOSLEEP.SYNCS 0x989680 ;  /* 0x009896800000895d */ /* 0x004fea0003900000 */
[----:B------:R-:W2:Y:S02]  /*1c980*/  @!P0 SYNCS.PHASECHK.TRANS64 P0, [R2+URZ+0x16840], R3 ;  /* 0x01684003020085a7 */ /* 0x000ea4000800007f */
[----:B--2---:R-:W-:Y:S05]  /*1c990*/  @!P0 BRA `(.L_x_2517) ;  /* 0xfffffffc00f08947 */ /* 0x004fea000383ffff */
[----:B------:R-:W-:Y:S05]  /*1c9a0*/  BRA `(.L_x_2663) ;  /* 0xffffffb400407947 */ /* 0x000fea000383ffff */
.L_x_2522:
[----:B0-----:R0:W1:Y:S02]  /*1c9b0*/  SYNCS.PHASECHK.TRANS64.TRYWAIT P0, [R3+URZ+0x60], R7 ;  /* 0x00006007030075a7 */ /* 0x001064000800017f */
[----:B-1----:R-:W-:Y:S05]  /*1c9c0*/  @!P0 NANOSLEEP.SYNCS 0x989680 ;  /* 0x009896800000895d */ /* 0x002fea0003900000 */
[----:B------:R-:W1:Y:S02]  /*1c9d0*/  @!P0 SYNCS.PHASECHK.TRANS64 P0, [R3+URZ+0x60], R7 ;  /* 0x00006007030085a7 */ /* 0x000e64000800007f */
[----:B-1----:R-:W-:Y:S05]  /*1c9e0*/  @!P0 BRA `(.L_x_2522) ;  /* 0xfffffffc00f08947 */ /* 0x002fea000383ffff */
[----:B------:R-:W-:Y:S05]  /*1c9f0*/  BRA `(.L_x_2664) ;  /* 0xffffffb400d07947 */ /* 0x000fea000383ffff */
.L_x_2532:
[----:B0-----:R0:W1:Y:S02]  /*1ca00*/  SYNCS.PHASECHK.TRANS64.TRYWAIT P0, [R3+URZ+0x16860], R0 ;  /* 0x01686000030075a7 */ /* 0x001064000800017f */
[----:B-1----:R-:W-:Y:S05]  /*1ca10*/  @!P0 NANOSLEEP.SYNCS 0x989680 ;  /* 0x009896800000895d */ /* 0x002fea0003900000 */
[----:B------:R-:W1:Y:S02]  /*1ca20*/  @!P0 SYNCS.PHASECHK.TRANS64 P0, [R3+URZ+0x16860], R0 ;  /* 0x01686000030085a7 */ /* 0x000e64000800007f */
[----:B-1----:R-:W-:Y:S05]  /*1ca30*/  @!P0 BRA `(.L_x_2532) ;  /* 0xfffffffc00f08947 */ /* 0x002fea000383ffff */
[----:B------:R-:W-:Y:S05]  /*1ca40*/  BRA `(.L_x_2665) ;  /* 0xffffffb800d07947 */ /* 0x000fea000383ffff */
.L_x_2538:
[----:B------:R-:W-:Y:S01]  /*1ca50*/  BSSY B0, `(.L_x_2666) ;  /* 0x0000008000007945 */ /* 0x000fe20003800000 */
[----:B------:R-:W-:Y:S02]  /*1ca60*/  IMAD.MOV.U32 R13, RZ, RZ, R24 ;  /* 0x000000ffff0d7224 */ /* 0x000fe400078e0018 */
[----:B------:R-:W-:Y:S02]  /*1ca70*/  IMAD.MOV.U32 R12, RZ, RZ, RZ ;  /* 0x000000ffff0c7224 */ /* 0x000fe400078e00ff */
[----:B-1----:R-:W-:Y:S02]  /*1ca80*/  IMAD.MOV.U32 R11, RZ, RZ, 0x1f ;  /* 0x0000001fff0b7424 */ /* 0x002fe400078e00ff */
[----:B------:R-:W-:-:S07]  /*1ca90*/  IMAD.MOV.U32 R15, RZ, RZ, -0x1 ;  /* 0xffffffffff0f7424 */ /* 0x000fce00078e00ff */
[----:B0-2---:R-:W-:Y:S05]  /*1caa0*/  WARPSYNC.COLLECTIVE R15, `(.L_x_2667) ;  /* 0x000000000f087348 */ /* 0x005fea0003c00000 */
[----:B------:R1:W3:Y:S02]  /*1cab0*/  SHFL.IDX P6, R14, R13, R12, R11 ;  /* 0x0000000c0d0e7389 */ /* 0x0002e400000c000b */
[----:B0123--:R-:W-:Y:S01]  /*1cac0*/  ENDCOLLECTIVE ;  /* 0x000000000000791b */ /* 0x00ffe20003800000 */
.L_x_2667:
[----:B------:R-:W-:Y:S05]  /*1cad0*/  BSYNC B0 ;  /* 0x0000000000007941 */ /* 0x000fea0003800000 */
.L_x_2666:
[----:B------:R-:W-:Y:S01]  /*1cae0*/  IMAD.MOV.U32 R13, RZ, RZ, R24 ;  /* 0x000000ffff0d7224 */ /* 0x000fe200078e0018 */
[----:B------:R-:W-:Y:S01]  /*1caf0*/  MOV R15, 0xffffffff ;  /* 0xffffffff000f7802 */ /* 0x000fe20000000f00 */
[----:B------:R-:W-:Y:S02]  /*1cb00*/  IMAD.MOV.U32 R12, RZ, RZ, 0x1 ;  /* 0x00000001ff0c7424 */ /* 0x000fe400078e00ff */
[----:B------:R-:W-:Y:S02]  /*1cb10*/  IMAD.MOV.U32 R11, RZ, RZ, 0x1f ;  /* 0x0000001fff0b7424 */ /* 0x000fe400078e00ff */
[----:B------:R-:W-:Y:S02]  /*1cb20*/  IMAD.IADD R9, R27, 0x1, R8 ;  /* 0x000000011b097824 */ /* 0x000fe400078e0208 */
[----:B------:R-:W-:-:S07]  /*1cb30*/  IMAD.MOV.U32 R0, RZ, RZ, R14 ;  /* 0x000000ffff007224 */ /* 0x000fce00078e000e */
[----:B------:R-:W-:Y:S05]  /*1cb40*/  WARPSYNC.COLLECTIVE R15, `(.L_x_2668) ;  /* 0x000000000f087348 */ /* 0x000fea0003c00000 */
[----:B------:R0:W1:Y:S02]  /*1cb50*/  SHFL.IDX P6, R14, R13, R12, R11 ;  /* 0x0000000c0d0e7389 */ /* 0x00006400000c000b */
[----:B01----:R-:W-:Y:S01]  /*1cb60*/  ENDCOLLECTIVE ;  /* 0x000000000000791b */ /* 0x003fe20003800000 */
.L_x_2668:
        /* <DEDUP_REMOVED lines=23> */
.L_x_2669:
[----:B------:R-:W-:Y:S02]  /*1cce0*/  MOV R12, 0x2 ;  /* 0x00000002000c7802 */ /* 0x000fe40000000f00 */
[----:B------:R-:W-:-:S05]  /*1ccf0*/  SEL R4, R14, RZ, P1 ;  /* 0x000000ff0e047207 */ /* 0x000fca0000800000 */
[----:B------:R-:W-:-:S04]  /*1cd00*/  IMAD.IADD R4, R13, 0x1, R4 ;  /* 0x000000010d047824 */ /* 0x000fc800078e0204 */
[----:B------:R-:W-:-:S07]  /*1cd10*/  IMAD.MOV.U32 R13, RZ, RZ, R4 ;  /* 0x000000ffff0d7224 */ /* 0x000fce00078e0004 */
[----:B------:R-:W-:Y:S05]  /*1cd20*/  WARPSYNC.COLLECTIVE R15, `(.L_x_2670) ;  /* 0x000000000f087348 */ /* 0x000fea0003c00000 */
[----:B------:R0:W1:Y:S02]  /*1cd30*/  SHFL.UP P6, R14, R13, R12, R11 ;  /* 0x0400000c0d0e7389 */ /* 0x00006400000c000b */
[----:B01----:R-:W-:Y:S01]  /*1cd40*/  ENDCOLLECTIVE ;  /* 0x000000000000791b */ /* 0x003fe20003800000 */
.L_x_2670:
[----:B------:R-:W-:Y:S01]  /*1cd50*/  IMAD.MOV.U32 R12, RZ, RZ, 0x4 ;  /* 0x00000004ff0c7424 */ /* 0x000fe200078e00ff */
[----:B------:R-:W-:-:S05]  /*1cd60*/  SEL R3, R14, RZ, P2 ;  /* 0x000000ff0e037207 */ /* 0x000fca0001000000 */
[----:B------:R-:W-:-:S04]  /*1cd70*/  IMAD.IADD R2, R4, 0x1, R3 ;  /* 0x0000000104027824 */ /* 0x000fc800078e0203 */
[----:B------:R-:W-:-:S07]  /*1cd80*/  IMAD.MOV.U32 R13, RZ, RZ, R2 ;  /* 0x000000ffff0d7224 */ /* 0x000fce00078e0002 */
[----:B------:R-:W-:Y:S05]  /*1cd90*/  WARPSYNC.COLLECTIVE R15, `(.L_x_2671) ;  /* 0x000000000f087348 */ /* 0x000fea0003c00000 */
[----:B------:R0:W1:Y:S02]  /*1cda0*/  SHFL.UP P6, R14, R13, R12, R11 ;  /* 0x0400000c0d0e7389 */ /* 0x00006400000c000b */
[----:B01----:R-:W-:Y:S01]  /*1cdb0*/  ENDCOLLECTIVE ;  /* 0x000000000000791b */ /* 0x003fe20003800000 */
.L_x_2671:
[----:B------:R-:W-:Y:S01]  /*1cdc0*/  IMAD.MOV.U32 R12, RZ, RZ, 0x8 ;  /* 0x00000008ff0c7424 */ /* 0x000fe200078e00ff */
[----:B------:R-:W-:-:S05]  /*1cdd0*/  SEL R3, R14, RZ, P3 ;  /* 0x000000ff0e037207 */ /* 0x000fca0001800000 */
[----:B------:R-:W-:-:S04]  /*1cde0*/  IMAD.IADD R3, R2, 0x1, R3 ;  /* 0x0000000102037824 */ /* 0x000fc800078e0203 */
[----:B------:R-:W-:-:S07]  /*1cdf0*/  IMAD.MOV.U32 R13, RZ, RZ, R3 ;  /* 0x000000ffff0d7224 */ /* 0x000fce00078e0003 */
[----:B------:R-:W-:Y:S05]  /*1ce00*/  WARPSYNC.COLLECTIVE R15, `(.L_x_2672) ;  /* 0x000000000f087348 */ /* 0x000fea0003c00000 */
[----:B------:R0:W1:Y:S02]  /*1ce10*/  SHFL.UP P6, R14, R13, R12, R11 ;  /* 0x0400000c0d0e7389 */ /* 0x00006400000c000b */
[----:B01----:R-:W-:Y:S01]  /*1ce20*/  ENDCOLLECTIVE ;  /* 0x000000000000791b */ /* 0x003fe20003800000 */
.L_x_2672:
[----:B------:R-:W-:Y:S02]  /*1ce30*/  MOV R12, 0x10 ;  /* 0x00000010000c7802 */ /* 0x000fe40000000f00 */
[----:B------:R-:W-:-:S05]  /*1ce40*/  SEL R4, R14, RZ, P4 ;  /* 0x000000ff0e047207 */ /* 0x000fca0002000000 */
[----:B------:R-:W-:-:S04]  /*1ce50*/  IMAD.IADD R4, R3, 0x1, R4 ;  /* 0x0000000103047824 */ /* 0x000fc800078e0204 */
[----:B------:R-:W-:-:S07]  /*1ce60*/  IMAD.MOV.U32 R13, RZ, RZ, R4 ;  /* 0x000000ffff0d7224 */ /* 0x000fce00078e0004 */
[----:B------:R-:W-:Y:S05]  /*1ce70*/  WARPSYNC.COLLECTIVE R15, `(.L_x_2673) ;  /* 0x000000000f087348 */ /* 0x000fea0003c00000 */
[----:B------:R0:W1:Y:S02]  /*1ce80*/  SHFL.UP P6, R14, R13, R12, R11 ;  /* 0x0400000c0d0e7389 */ /* 0x00006400000c000b */
[----:B01----:R-:W-:Y:S01]  /*1ce90*/  ENDCOLLECTIVE ;  /* 0x000000000000791b */ /* 0x003fe20003800000 */
.L_x_2673:
        /* <DEDUP_REMOVED lines=8> */
.L_x_2674:
[----:B------:R-:W-:Y:S05]  /*1cf20*/  BRA `(.L_x_2675) ;  /* 0xffffffbc000c7947 */ /* 0x000fea000383ffff */
.L_x_2541:
[----:B------:R-:W-:Y:S01]  /*1cf30*/  BSSY B0, `(.L_x_2676) ;  /* 0x0000007000007945 */ /* 0x000fe20003800000 */
[----:B------:R-:W-:Y:S02]  /*1cf40*/  IMAD.MOV.U32 R12, RZ, RZ, 0x1 ;  /* 0x00000001ff0c7424 */ /* 0x000fe400078e00ff */
[----:B-1----:R-:W-:Y:S02]  /*1cf50*/  IMAD.MOV.U32 R11, RZ, RZ, RZ ;  /* 0x000000ffff0b7224 */ /* 0x002fe400078e00ff */
[----:B------:R-:W-:-:S07]  /*1cf60*/  IMAD.MOV.U32 R15, RZ, RZ, -0x1 ;  /* 0xffffffffff0f7424 */ /* 0x000fce00078e00ff */
[----:B------:R-:W-:Y:S05]  /*1cf70*/  WARPSYNC.COLLECTIVE R15, `(.L_x_2677) ;  /* 0x000000000f087348 */ /* 0x000fea0003c00000 */
[----:B------:R0:W1:Y:S02]  /*1cf80*/  SHFL.UP P6, R14, R13, R12, R11 ;  /* 0x0400000c0d0e7389 */ /* 0x00006400000c000b */
[----:B01----:R-:W-:Y:S01]  /*1cf90*/  ENDCOLLECTIVE ;  /* 0x000000000000791b */ /* 0x003fe20003800000 */
.L_x_2677:
[----:B------:R-:W-:Y:S05]  /*1cfa0*/  BSYNC B0 ;  /* 0x0000000000007941 */ /* 0x000fea0003800000 */
.L_x_2676:
[----:B------:R-:W-:Y:S01]  /*1cfb0*/  SEL R14, R14, RZ, P1 ;  /* 0x000000ff0e0e7207 */ /* 0x000fe20000800000 */
[----:B------:R-:W-:Y:S01]  /*1cfc0*/  IMAD.MOV.U32 R11, RZ, RZ, RZ ;  /* 0x000000ffff0b7224 */ /* 0x000fe200078e00ff */
[----:B------:R-:W-:Y:S01]  /*1cfd0*/  MOV R12, 0x2 ;  /* 0x00000002000c7802 */ /* 0x000fe20000000f00 */
[----:B------:R-:W-:Y:S02]  /*1cfe0*/  IMAD.MOV.U32 R15, RZ, RZ, -0x1 ;  /* 0xffffffffff0f7424 */ /* 0x000fe400078e00ff */
[----:B------:R-:W-:-:S07]  /*1cff0*/  IMAD.IADD R13, R13, 0x1, R14 ;  /* 0x000000010d0d7824 */ /* 0x000fce00078e020e */
[----:B------:R-:W-:Y:S05]  /*1d000*/  WARPSYNC.COLLECTIVE R15, `(.L_x_2678) ;  /* 0x000000000f087348 */ /* 0x000fea0003c00000 */
[----:B------:R0:W1:Y:S02]  /*1d010*/  SHFL.UP P6, R14, R13, R12, R11 ;  /* 0x0400000c0d0e7389 */ /* 0x00006400000c000b */
[----:B01----:R-:W-:Y:S01]  /*1d020*/  ENDCOLLECTIVE ;  /* 0x000000000000791b */ /* 0x003fe20003800000 */
.L_x_2678:
[----:B------:R-:W-:Y:S01]  /*1d030*/  IMAD.MOV.U32 R12, RZ, RZ, 0x4 ;  /* 0x00000004ff0c7424 */ /* 0x000fe200078e00ff */
[----:B------:R-:W-:-:S05]  /*1d040*/  SEL R2, R14, RZ, P2 ;  /* 0x000000ff0e027207 */ /* 0x000fca0001000000 */
[----:B------:R-:W-:-:S04]  /*1d050*/  IMAD.IADD R2, R13, 0x1, R2 ;  /* 0x000000010d027824 */ /* 0x000fc800078e0202 */
[----:B------:R-:W-:-:S07]  /*1d060*/  IMAD.MOV.U32 R13, RZ, RZ, R2 ;  /* 0x000000ffff0d7224 */ /* 0x000fce00078e0002 */
[----:B------:R-:W-:Y:S05]  /*1d070*/  WARPSYNC.COLLECTIVE R15, `(.L_x_2679) ;  /* 0x000000000f087348 */ /* 0x000fea0003c00000 */
[----:B------:R0:W1:Y:S02]  /*1d080*/  SHFL.UP P6, R14, R13, R12, R11 ;  /* 0x0400000c0d0e7389 */ /* 0x00006400000c000b */
[----:B01----:R-:W-:Y:S01]  /*1d090*/  ENDCOLLECTIVE ;  /* 0x000000000000791b */ /* 0x003fe20003800000 */
.L_x_2679:
[----:B------:R-:W-:Y:S01]  /*1d0a0*/  IMAD.MOV.U32 R12, RZ, RZ, 0x8 ;  /* 0x00000008ff0c7424 */ /* 0x000fe200078e00ff */
[----:B------:R-:W-:-:S05]  /*1d0b0*/  SEL R3, R14, RZ, P3 ;  /* 0x000000ff0e037207 */ /* 0x000fca0001800000 */
[----:B------:R-:W-:-:S04]  /*1d0c0*/  IMAD.IADD R3, R2, 0x1, R3 ;  /* 0x0000000102037824 */ /* 0x000fc800078e0203 */
[----:B------:R-:W-:-:S07]  /*1d0d0*/  IMAD.MOV.U32 R13, RZ, RZ, R3 ;  /* 0x000000ffff0d7224 */ /* 0x000fce00078e0003 */
[----:B------:R-:W-:Y:S05]  /*1d0e0*/  WARPSYNC.COLLECTIVE R15, `(.L_x_2680) ;  /* 0x000000000f087348 */ /* 0x000fea0003c00000 */
[----:B------:R0:W1:Y:S02]  /*1d0f0*/  SHFL.UP P6, R14, R13, R12, R11 ;  /* 0x0400000c0d0e7389 */ /* 0x00006400000c000b */
[----:B01----:R-:W-:Y:S01]  /*1d100*/  ENDCOLLECTIVE ;  /* 0x000000000000791b */ /* 0x003fe20003800000 */
.L_x_2680:
[----:B------:R-:W-:Y:S01]  /*1d110*/  IMAD.MOV.U32 R12, RZ, RZ, 0x10 ;  /* 0x00000010ff0c7424 */ /* 0x000fe200078e00ff */
[----:B------:R-:W-:-:S04]  /*1d120*/  SEL R4, R14, RZ, P4 ;  /* 0x000000ff0e047207 */ /* 0x000fc80002000000 */
[----:B------:R-:W-:-:S05]  /*1d130*/  IADD3 R4, R3, R4, RZ ;  /* 0x0000000403047210 */ /* 0x000fca0007ffe0ff */
[----:B------:R-:W-:-:S07]  /*1d140*/  IMAD.MOV.U32 R13, RZ, RZ, R4 ;  /* 0x000000ffff0d7224 */ /* 0x000fce00078e0004 */
[----:B------:R-:W-:Y:S05]  /*1d150*/  WARPSYNC.COLLECTIVE R15, `(.L_x_2681) ;  /* 0x000000000f087348 */ /* 0x000fea0003c00000 */
[----:B------:R0:W1:Y:S02]  /*1d160*/  SHFL.UP P6, R14, R13, R12, R11 ;  /* 0x0400000c0d0e7389 */ /* 0x00006400000c000b */
[----:B01----:R-:W-:Y:S01]  /*1d170*/  ENDCOLLECTIVE ;  /* 0x000000000000791b */ /* 0x003fe20003800000 */
.L_x_2681:
        /* <DEDUP_REMOVED lines=8> */
.L_x_2682:
[----:B------:R-:W-:Y:S05]  /*1d200*/  BRA `(.L_x_2683) ;  /* 0xffffffb800f87947 */ /* 0x000fea000383ffff */
.L_x_2543:
[----:B------:R-:W-:Y:S01]  /*1d210*/  BSSY B0, `(.L_x_2684) ;  /* 0x0000006000007945 */ /* 0x000fe20003800000 */
[----:B------:R-:W-:Y:S01]  /*1d220*/  PLOP3.LUT P6, PT, P6, PT, PT, 0x8, 0x0 ;  /* 0x000000000000781c */ /* 0x000fe200037ce170 */
[----:B------:R-:W-:-:S12]  /*1d230*/  IMAD.MOV.U32 R15, RZ, RZ, -0x1 ;  /* 0xffffffffff0f7424 */ /* 0x000fd800078e00ff */
[----:B01----:R-:W-:Y:S05]  /*1d240*/  WARPSYNC.COLLECTIVE R15, `(.L_x_2685) ;  /* 0x000000000f087348 */ /* 0x003fea0003c00000 */
[----:B------:R-:W-:Y:S01]  /*1d250*/  VOTE.ANY R14, PT, P6 ;  /* 0x00000000000e7806 */ /* 0x000fe200030e0100 */
[----:B01----:R-:W-:Y:S06]  /*1d260*/  ENDCOLLECTIVE ;  /* 0x000000000000791b */ /* 0x003fec0003800000 */
.L_x_2685:
[----:B------:R-:W-:Y:S05]  /*1d270*/  BSYNC B0 ;  /* 0x0000000000007941 */ /* 0x000fea0003800000 */
.L_x_2684:
[----:B------:R-:W-:Y:S01]  /*1d280*/  IMAD.MOV.U32 R3, RZ, RZ, R14 ;  /* 0x000000ffff037224 */ /* 0x000fe200078e000e */
[----:B------:R-:W-:Y:S01]  /*1d290*/  MOV R13, R25 ;  /* 0x00000019000d7202 */ /* 0x000fe20000000f00 */
[----:B------:R-:W-:Y:S02]  /*1d2a0*/  IMAD.MOV.U32 R11, RZ, RZ, 0x1f ;  /* 0x0000001fff0b7424 */ /* 0x000fe400078e00ff */
[----:B------:R-:W0:Y:S01]  /*1d2b0*/  POPC R7, R3 ;  /* 0x0000000300077309 */ /* 0x000e220000000000 */
[----:B------:R-:W-:Y:S02]  /*1d2c0*/  IMAD.MOV.U32 R15, RZ, RZ, -0x1 ;  /* 0xffffffffff0f7424 */ /* 0x000fe400078e00ff */
[----:B0-----:R-:W-:Y:S02]  /*1d2d0*/  IMAD.MOV.U32 R12, RZ, RZ, R7 ;  /* 0x000000ffff0c7224 */ /* 0x001fe400078e0007 */
[----:B------:R-:W-:-:S07]  /*1d2e0*/  IMAD.IADD R27, R7, 0x1, R27 ;  /* 0x00000001071b7824 */ /* 0x000fce00078e021b */
[----:B------:R-:W-:Y:S05]  /*1d2f0*/  WARPSYNC.COLLECTIVE R15, `(.L_x_2686) ;  /* 0x000000000f087348 */ /* 0x000fea0003c00000 */
[----:B------:R0:W1:Y:S02]  /*1d300*/  SHFL.IDX P6, R14, R13, R12, R11 ;  /* 0x0000000c0d0e7389 */ /* 0x00006400000c000b */
[----:B01----:R-:W-:Y:S01]  /*1d310*/  ENDCOLLECTIVE ;  /* 0x000000000000791b */ /* 0x003fe20003800000 */
.L_x_2686:
[----:B------:R-:W-:Y:S02]  /*1d320*/  IMAD.MOV.U32 R13, RZ, RZ, R5 ;  /* 0x000000ffff0d7224 */ /* 0x000fe400078e0005 */
[----:B------:R-:W-:-:S07]  /*1d330*/  IMAD.MOV.U32 R25, RZ, RZ, R14 ;  /* 0x000000ffff197224 */ /* 0x000fce00078e000e */
[----:B------:R-:W-:Y:S05]  /*1d340*/  WARPSYNC.COLLECTIVE R15, `(.L_x_2687) ;  /* 0x000000000f087348 */ /* 0x000fea0003c00000 */
[----:B------:R0:W1:Y:S02]  /*1d350*/  SHFL.IDX P6, R14, R13, R12, R11 ;  /* 0x0000000c0d0e7389 */ /* 0x00006400000c000b */
[----:B01----:R-:W-:Y:S01]  /*1d360*/  ENDCOLLECTIVE ;  /* 0x000000000000791b */ /* 0x003fe20003800000 */
.L_x_2687:
[----:B------:R-:W-:Y:S01]  /*1d370*/  IMAD.MOV.U32 R5, RZ, RZ, R14 ;  /* 0x000000ffff057224 */ /* 0x000fe200078e000e */
[----:B------:R-:W-:Y:S06]  /*1d380*/  BRA `(.L_x_2688) ;  /* 0xffffffb800d87947 */ /* 0x000fec000383ffff */
.L_x_2545:
[----:B------:R-:W-:Y:S01]  /*1d390*/  BSSY B0, `(.L_x_2689) ;  /* 0x0000007000007945 */ /* 0x000fe20003800000 */
[----:B------:R-:W-:Y:S01]  /*1d3a0*/  IMAD.MOV.U32 R13, RZ, RZ, R2 ;  /* 0x000000ffff0d7224 */ /* 0x000fe200078e0002 */
[----:B-1----:R-:W-:Y:S01]  /*1d3b0*/  MOV R11, 0x1f ;  /* 0x0000001f000b7802 */ /* 0x002fe20000000f00 */
[----:B------:R-:W-:-:S07]  /*1d3c0*/  IMAD.MOV.U32 R15, RZ, RZ, -0x1 ;  /* 0xffffffffff0f7424 */ /* 0x000fce00078e00ff */
[----:B0-234-:R-:W-:Y:S05]  /*1d3d0*/  WARPSYNC.COLLECTIVE R15, `(.L_x_2690) ;  /* 0x000000000f087348 */ /* 0x01dfea0003c00000 */
[----:B------:R1:W0:Y:S02]  /*1d3e0*/  SHFL.IDX P6, R14, R13, R12, R11 ;  /* 0x0000000c0d0e7389 */ /* 0x00022400000c000b */
[----:B01234-:R-:W-:Y:S01]  /*1d3f0*/  ENDCOLLECTIVE ;  /* 0x000000000000791b */ /* 0x01ffe20003800000 */
.L_x_2690:
[----:B------:R-:W-:Y:S05]  /*1d400*/  BSYNC B0 ;  /* 0x0000000000007941 */ /* 0x000fea0003800000 */
.L_x_2689:
[----:B------:R-:W-:Y:S01]  /*1d410*/  IMAD.MOV.U32 R24, RZ, RZ, R14 ;  /* 0x000000ffff187224 */ /* 0x000fe200078e000e */
[----:B------:R-:W-:Y:S06]  /*1d420*/  BRA `(.L_x_2544) ;  /* 0xffffffb800c87947 */ /* 0x000fec000383ffff */
.L_x_2551:
[----:B0-----:R0:W2:Y:S02]  /*1d430*/  SYNCS.PHASECHK.TRANS64.TRYWAIT P0, [R9+URZ+0x16820], R0 ;  /* 0x01682000090075a7 */ /* 0x0010a4000800017f */
[----:B--2---:R-:W-:Y:S05]  /*1d440*/  @!P0 NANOSLEEP.SYNCS 0x989680 ;  /* 0x009896800000895d */ /* 0x004fea0003900000 */
[----:B------:R-:W2:Y:S02]  /*1d450*/  @!P0 SYNCS.PHASECHK.TRANS64 P0, [R9+URZ+0x16820], R0 ;  /* 0x01682000090085a7 */ /* 0x000ea4000800007f */
[----:B--2---:R-:W-:Y:S05]  /*1d460*/  @!P0 BRA `(.L_x_2551) ;  /* 0xfffffffc00f08947 */ /* 0x004fea000383ffff */
[----:B------:R-:W-:Y:S05]  /*1d470*/  BRA `(.L_x_2691) ;  /* 0xffffffc400207947 */ /* 0x000fea000383ffff */
.L_x_2552:
[----:B------:R-:W2:Y:S01]  /*1d480*/  S2R R2, SR_TID.X ;  /* 0x0000000000027919 */ /* 0x000ea20000002100 */
[----:B------:R-:W-:Y:S01]  /*1d490*/  BSSY B0, `(.L_x_2692) ;  /* 0x000000a000007945 */ /* 0x000fe20003800000 */
[----:B------:R-:W-:Y:S02]  /*1d4a0*/  IMAD.MOV.U32 R12, RZ, RZ, RZ ;  /* 0x000000ffff0c7224 */ /* 0x000fe400078e00ff */
[----:B-1----:R-:W-:Y:S02]  /*1d4b0*/  IMAD.MOV.U32 R11, RZ, RZ, 0x1f ;  /* 0x0000001fff0b7424 */ /* 0x002fe400078e00ff */
[----:B------:R-:W-:Y:S01]  /*1d4c0*/  IMAD.MOV.U32 R15, RZ, RZ, -0x1 ;  /* 0xffffffffff0f7424 */ /* 0x000fe200078e00ff */
[----:B--2---:R-:W-:-:S04]  /*1d4d0*/  SHF.R.U32.HI R2, RZ, 0x5, R2 ;  /* 0x00000005ff027819 */ /* 0x004fc80000011602 */
[----:B------:R-:W-:-:S05]  /*1d4e0*/  LOP3.LUT R2, R2, 0x3, RZ, 0xc0, !PT ;  /* 0x0000000302027812 */ /* 0x000fca00078ec0ff */
[----:B------:R-:W-:-:S07]  /*1d4f0*/  IMAD.MOV.U32 R13, RZ, RZ, R2 ;  /* 0x000000ffff0d7224 */ /* 0x000fce00078e0002 */
[----:B0--3--:R-:W-:Y:S05]  /*1d500*/  WARPSYNC.COLLECTIVE R15, `(.L_x_2693) ;  /* 0x000000000f087348 */ /* 0x009fea0003c00000 */
[----:B------:R1:W2:Y:S02]  /*1d510*/  SHFL.IDX P6, R14, R13, R12, R11 ;  /* 0x0000000c0d0e7389 */ /* 0x0002a400000c000b */
[----:B0123--:R-:W-:Y:S01]  /*1d520*/  ENDCOLLECTIVE ;  /* 0x000000000000791b */ /* 0x00ffe20003800000 */
.L_x_2693:
[----:B------:R-:W-:Y:S05]  /*1d530*/  BSYNC B0 ;  /* 0x0000000000007941 */ /* 0x000fea0003800000 */
.L_x_2692:
[----:B------:R-:W-:Y:S05]  /*1d540*/  BRA `(.L_x_2694) ;  /* 0xffffffc400087947 */ /* 0x000fea000383ffff */
.L_x_2553:
[----:B------:R-:W-:Y:S01]  /*1d550*/  BSSY B0, `(.L_x_2695) ;  /* 0x0000006000007945 */ /* 0x000fe20003800000 */
[----:B------:R-:W-:-:S07]  /*1d560*/  IMAD.MOV.U32 R15, RZ, RZ, -0x1 ;  /* 0xffffffffff0f7424 */ /* 0x000fce00078e00ff */
[----:B01-3--:R-:W-:Y:S05]  /*1d570*/  WARPSYNC.COLLECTIVE R15, `(.L_x_2696) ;  /* 0x000000000f0c7348 */ /* 0x00bfea0003c00000 */
[----:B------:R-:W-:Y:S02]  /*1d580*/  ELECT P6, UR62, PT ;  /* 0x00000000003e782f */ /* 0x000fe400038c0000 */
[----:B------:R-:W-:Y:S01]  /*1d590*/  MOV R14, UR62 ;  /* 0x0000003e000e7c02 */ /* 0x000fe20008000f00 */
[----:B01-3--:R-:W-:Y:S10]  /*1d5a0*/  ENDCOLLECTIVE ;  /* 0x000000000000791b */ /* 0x00bff40003800000 */
.L_x_2696:
[----:B------:R-:W-:Y:S05]  /*1d5b0*/  BSYNC B0 ;  /* 0x0000000000007941 */ /* 0x000fea0003800000 */
.L_x_2695:
[----:B------:R-:W-:Y:S05]  /*1d5c0*/  BRA `(.L_x_2697) ;  /* 0xffffffc000fc7947 */ /* 0x000fea000383ffff */
.L_x_2555:
[----:B0-----:R0:W2:Y:S02]  /*1d5d0*/  SYNCS.PHASECHK.TRANS64.TRYWAIT P0, [R7+URZ], R2 ;  /* 0x00000002070075a7 */ /* 0x0010a4000800017f */
[----:B--2---:R-:W-:Y:S05]  /*1d5e0*/  @!P0 NANOSLEEP.SYNCS 0x989680 ;  /* 0x009896800000895d */ /* 0x004fea0003900000 */
[----:B------:R-:W2:Y:S02]  /*1d5f0*/  @!P0 SYNCS.PHASECHK.TRANS64 P0, [R7+URZ], R2 ;  /* 0x00000002070085a7 */ /* 0x000ea4000800007f */
[----:B--2---:R-:W-:Y:S05]  /*1d600*/  @!P0 BRA `(.L_x_2555) ;  /* 0xfffffffc00f08947 */ /* 0x004fea000383ffff */
[----:B------:R-:W-:Y:S05]  /*1d610*/  BRA `(.L_x_2698) ;  /* 0xffffffc400307947 */ /* 0x000fea000383ffff */
.L_x_2556:
[----:B--2---:R2:W4:Y:S02]  /*1d620*/  SYNCS.PHASECHK.TRANS64.TRYWAIT P0, [R3+URZ], R0 ;  /* 0x00000000030075a7 */ /* 0x004524000800017f */
[----:B----4-:R-:W-:Y:S05]  /*1d630*/  @!P0 NANOSLEEP.SYNCS 0x989680 ;  /* 0x009896800000895d */ /* 0x010fea0003900000 */
[----:B------:R-:W4:Y:S02]  /*1d640*/  @!P0 SYNCS.PHASECHK.TRANS64 P0, [R3+URZ], R0 ;  /* 0x00000000030085a7 */ /* 0x000f24000800007f */
[----:B----4-:R-:W-:Y:S05]  /*1d650*/  @!P0 BRA `(.L_x_2556) ;  /* 0xfffffffc00f08947 */ /* 0x010fea000383ffff */
[----:B------:R-:W-:Y:S05]  /*1d660*/  BRA `(.L_x_2699) ;  /* 0xffffffc400247947 */ /* 0x000fea000383ffff */
.L_x_2558:
[----:B--2---:R2:W4:Y:S02]  /*1d670*/  SYNCS.PHASECHK.TRANS64.TRYWAIT P0, [R5+URZ], R2 ;  /* 0x00000002050075a7 */ /* 0x004524000800017f */
[----:B----4-:R-:W-:Y:S05]  /*1d680*/  @!P0 NANOSLEEP.SYNCS 0x989680 ;  /* 0x009896800000895d */ /* 0x010fea0003900000 */
[----:B------:R-:W4:Y:S02]  /*1d690*/  @!P0 SYNCS.PHASECHK.TRANS64 P0, [R5+URZ], R2 ;  /* 0x00000002050085a7 */ /* 0x000f24000800007f */
[----:B----4-:R-:W-:Y:S05]  /*1d6a0*/  @!P0 BRA `(.L_x_2558) ;  /* 0xfffffffc00f08947 */ /* 0x010fea000383ffff */
[----:B------:R-:W-:Y:S05]  /*1d6b0*/  BRA `(.L_x_2700) ;  /* 0xffffffc400287947 */ /* 0x000fea000383ffff */
.L_x_2701:
        /* <DEDUP_REMOVED lines=12> */
.L_x_2710:


//--------------------- .nv.global.init           --------------------------
	.section	.nv.global.init,"aw",@progbits
.nv.global.init:
	.type		$str$20,@object
	.size		$str$20,($str$21 - $str$20)
$str$20:
        /*0000*/ 	.byte	0x28, 0x61, 0x64, 0x64, 0x72, 0x65, 0x73, 0x73, 0x20, 0x26, 0x20, 0x6d, 0x61, 0x73, 0x6b, 0x29
        /*0010*/ 	.byte	0x20, 0x3d, 0x3d, 0x20, 0x30, 0x00
	.type		$str$21,@object
	.size		$str$21,(__unnamed_4 - $str$21)
$str$21:
        /*0016*/ 	.byte	0x2f, 0x74, 0x6d, 0x70, 0x2f, 0x6f, 0x73, 0x73, 0x5f, 0x6b, 0x65, 0x72, 0x6e, 0x65, 0x6c, 0x73
        /*0026*/ 	.byte	0x5f, 0x73, 0x72, 0x63, 0x2f, 0x66, 0x6c, 0x61, 0x73, 0x68, 0x5f, 0x61, 0x74, 0x74, 0x65, 0x6e
        /*0036*/ 	.byte	0x74, 0x69, 0x6f, 0x6e, 0x2f, 0x63, 0x73, 0x72, 0x63, 0x2f, 0x63, 0x75, 0x74, 0x6c, 0x61, 0x73
        /*0046*/ 	.byte	0x73, 0x2f, 0x69, 0x6e, 0x63, 0x6c, 0x75, 0x64, 0x65, 0x2f, 0x63, 0x75, 0x74, 0x65, 0x2f, 0x70
        /*0056*/ 	.byte	0x6f, 0x69, 0x6e, 0x74, 0x65, 0x72, 0x5f, 0x66, 0x6c, 0x61, 0x67, 0x67, 0x65, 0x64, 0x2e, 0x68
        /*0066*/ 	.byte	0x70, 0x70, 0x00
	.type		__unnamed_4,@object
	.size		__unnamed_4,(__unnamed_9 - __unnamed_4)
__unnamed_4:
        /* <DEDUP_REMOVED lines=23> */
        /*01d9*/ 	.byte	0x3a, 0x43, 0x3c, 0x30, 0x3e, 0x3e, 0x3e, 0x3e, 0x3e, 0x20, 0x26, 0x5d, 0x00
	.type		__unnamed_9,@object
	.size		__unnamed_9,(__unnamed_5 - __unnamed_9)
__unnamed_9:
        /* <DEDUP_REMOVED lines=24> */
        /*0366*/ 	.byte	0x00
	.type		__unnamed_5,@object
	.size		__unnamed_5,(__unnamed_3 - __unnamed_5)
__unnamed_5:
        /* <DEDUP_REMOVED lines=25> */
	.type		__unnamed_3,@object
	.size		__unnamed_3,(__unnamed_2 - __unnamed_3)
__unnamed_3:
        /* <DEDUP_REMOVED lines=28> */
        /*06a8*/ 	.byte	0x32, 0x3e, 0x3e, 0x3e, 0x3e, 0x3e, 0x5d, 0x00
	.type		__unnamed_2,@object
	.size		__unnamed_2,(__unnamed_7 - __unnamed_2)
__unnamed_2:
        /* <DEDUP_REMOVED lines=29> */
	.type		__unnamed_7,@object
	.size		__unnamed_7,(__unnamed_8 - __unnamed_7)
__unnamed_7:
        /* <DEDUP_REMOVED lines=28> */
        /*0a38*/ 	.byte	0x38, 0x38, 0x3e, 0x3e, 0x3e, 0x3e, 0x3e, 0x5d, 0x00
	.type		__unnamed_8,@object
	.size		__unnamed_8,(__unnamed_1 - __unnamed_8)
__unnamed_8:
        /* <DEDUP_REMOVED lines=29> */
	.type		__unnamed_1,@object
	.size		__unnamed_1,(__unnamed_6 - __unnamed_1)
__unnamed_1:
        /* <DEDUP_REMOVED lines=28> */
        /*0dca*/ 	.byte	0x32, 0x3e, 0x3e, 0x3e, 0x3e, 0x3e, 0x20, 0x26, 0x5d, 0x00
	.type		__unnamed_6,@object
	.size		__unnamed_6,(.L_5 - __unnamed_6)
__unnamed_6:
        /* <DEDUP_REMOVED lines=28> */
        /*0f94*/ 	.byte	0x38, 0x38, 0x3e, 0x3e, 0x3e, 0x3e, 0x3e, 0x20, 0x26, 0x5d, 0x00
.L_5:


//--------------------- .nv.shared._ZN7cutlass13device_kernelIN5flash11enable_sm90INS1_16FlashAttnFwdSm90INS1_25CollectiveMainloopFwdSm90ILi2EN4cute5tupleIJNS5_1CILi1EEES8_S8_EEENS6_IJNS7_ILi192EEESA_NS7_ILi64EEEEEELi64ENS_6half_tEfNS_4arch4Sm90ELb0ELb0ELb0ELb0ELb0ELb0ELb0ELb0ELb1ELb1ELb1ELb0EEENS1_21CollectiveEpilogueFwdINS6_IJSA_SB_SA_EEES9_SD_SF_Li384ELb0ELb1ELb1ELb0EEENS1_19SingleTileSchedulerILb0ELb1ELb1ELi192EEEEEEEEEvNT_6ParamsE --------------------------
	.section	.nv.shared._ZN7cutlass13device_kernelIN5flash11enable_sm90INS1_16FlashAttnFwdSm90INS1_25CollectiveMainloopFwdSm90ILi2EN4cute5tupleIJNS5_1CILi1EEES8_S8_EEENS6_IJNS7_ILi192EEESA_NS7_ILi64EEEEEELi64ENS_6half_tEfNS_4arch4Sm90ELb0ELb0ELb0ELb0ELb0ELb0ELb0ELb0ELb1ELb1ELb1ELb0EEENS1_21CollectiveEpilogueFwdINS6_IJSA_SB_SA_EEES9_SD_SF_Li384ELb0ELb1ELb1ELb0EEENS1_19SingleTileSchedulerILb0ELb1ELb1ELi192EEEEEEEEEvNT_6ParamsE,"aw",@nobits
	.sectionflags	@""
	.align	16
	.zero		1024


//--------------------- .nv.shared.reserved.0     --------------------------
	.section	.nv.shared.reserved.0,"aw",@nobits
	.weak		__nv_reservedSMEM_offset_0_alias
	.size		__nv_reservedSMEM_offset_0_alias, 0, 0
	.other		__nv_reservedSMEM_offset_0_alias,@"STO_CUDA_RESERVED_SHARED STV_DEFAULT"
__nv_reservedSMEM_offset_0_alias:
	.zero		0


//--------------------- .nv.global                --------------------------
	.section	.nv.global,"aw",@nobits
.nv.global:
	.type		_ZN71_INTERNAL_e7c80e6b_35_flash_fwd_hdim64_fp16_split_sm90_cu_f3e6f9ee_35314cute1_E,@object
	.size		_ZN71_INTERNAL_e7c80e6b_35_flash_fwd_hdim64_fp16_split_sm90_cu_f3e6f9ee_35314cute1_E,(_ZN71_INTERNAL_e7c80e6b_35_flash_fwd_hdim64_fp16_split_sm90_cu_f3e6f9ee_35314cuda3std3__45__cpo6cbeginE - _ZN71_INTERNAL_e7c80e6b_35_flash_fwd_hdim64_fp16_split_sm90_cu_f3e6f9ee_35314cute1_E)
_ZN71_INTERNAL_e7c80e6b_35_flash_fwd_hdim64_fp16_split_sm90_cu_f3e6f9ee_35314cute1_E:
	.zero		1
	.type		_ZN71_INTERNAL_e7c80e6b_35_flash_fwd_hdim64_fp16_split_sm90_cu_f3e6f9ee_35314cuda3std3__45__cpo6cbeginE,@object
	.size		_ZN71_INTERNAL_e7c80e6b_35_flash_fwd_hdim64_fp16_split_sm90_cu_f3e6f9ee_35314cuda3std3__45__cpo6cbeginE,(_ZN71_INTERNAL_e7c80e6b_35_flash_fwd_hdim64_fp16_split_sm90_cu_f3e6f9ee_35314cuda3std3__48in_placeE - _ZN71_INTERNAL_e7c80e6b_35_flash_fwd_hdim64_fp16_split_sm90_cu_f3e6f9ee_35314cuda3std3__45__cpo6cbeginE)
_ZN71_INTERNAL_e7c80e6b_35_flash_fwd_hdim64_fp16_split_sm90_cu_f3e6f9ee_35314cuda3std3__45__cpo6cbeginE:
	.zero		1
	.type		_ZN71_INTERNAL_e7c80e6b_35_flash_fwd_hdim64_fp16_split_sm90_cu_f3e6f9ee_35314cuda3std3__48in_placeE,@object
	.size		_ZN71_INTERNAL_e7c80e6b_35_flash_fwd_hdim64_fp16_split_sm90_cu_f3e6f9ee_35314cuda3std3__48in_placeE,(_ZN71_INTERNAL_e7c80e6b_35_flash_fwd_hdim64_fp16_split_sm90_cu_f3e6f9ee_35314cuda3std6ranges3__45__cpo9iter_moveE - _ZN71_INTERNAL_e7c80e6b_35_flash_fwd_hdim64_fp16_split_sm90_cu_f3e6f9ee_35314cuda3std3__48in_placeE)
_ZN71_INTERNAL_e7c80e6b_35_flash_fwd_hdim64_fp16_split_sm90_cu_f3e6f9ee_35314cuda3std3__48in_placeE:
	.zero		1
	.type		_ZN71_INTERNAL_e7c80e6b_35_flash_fwd_hdim64_fp16_split_sm90_cu_f3e6f9ee_35314cuda3std6ranges3__45__cpo9iter_moveE,@object
	.size		_ZN71_INTERNAL_e7c80e6b_35_flash_fwd_hdim64_fp16_split_sm90_cu_f3e6f9ee_35314cuda3std6ranges3__45__cpo9iter_moveE,(_ZN71_INTERNAL_e7c80e6b_35_flash_fwd_hdim64_fp16_split_sm90_cu_f3e6f9ee_35314cuda3std3__45__cpo5beginE - _ZN71_INTERNAL_e7c80e6b_35_flash_fwd_hdim64_fp16_split_sm90_cu_f3e6f9ee_35314cuda3std6ranges3__45__cpo9iter_moveE)
_ZN71_INTERNAL_e7c80e6b_35_flash_fwd_hdim64_fp16_split_sm90_cu_f3e6f9ee_35314cuda3std6ranges3__45__cpo9iter_moveE:
	.zero		1
	.type		_ZN71_INTERNAL_e7c80e6b_35_flash_fwd_hdim64_fp16_split_sm90_cu_f3e6f9ee_35314cuda3std3__45__cpo5beginE,@object
	.size		_ZN71_INTERNAL_e7c80e6b_35_flash_fwd_hdim64_fp16_split_sm90_cu_f3e6f9ee_35314cuda3std3__45__cpo5beginE,(_ZN71_INTERNAL_e7c80e6b_35_flash_fwd_hdim64_fp16_split_sm90_cu_f3e6f9ee_35314cuda3std3__473_GLOBAL__N__e7c80e6b_35_flash_fwd_hdim64_fp16_split_sm90_cu_f3e6f9ee_35316ignoreE - _ZN71_INTERNAL_e7c80e6b_35_flash_fwd_hdim64_fp16_split_sm90_cu_f3e6f9ee_35314cuda3std3__45__cpo5beginE)
_ZN71_INTERNAL_e7c80e6b_35_flash_fwd_hdim64_fp16_split_sm90_cu_f3e6f9ee_35314cuda3std3__45__cpo5beginE:
	.zero		1
	.type		_ZN71_INTERNAL_e7c80e6b_35_flash_fwd_hdim64_fp16_split_sm90_cu_f3e6f9ee_35314cuda3std3__473_GLOBAL__N__e7c80e6b_35_flash_fwd_hdim64_fp16_split_sm90_cu_f3e6f9ee_35316ignoreE,@object
	.size		_ZN71_INTERNAL_e7c80e6b_35_flash_fwd_hdim64_fp16_split_sm90_cu_f3e6f9ee_35314cuda3std3__473_GLOBAL__N__e7c80e6b_35_flash_fwd_hdim64_fp16_split_sm90_cu_f3e6f9ee_35316ignoreE,(_ZN71_INTERNAL_e7c80e6b_35_flash_fwd_hdim64_fp16_split_sm90_cu_f3e6f9ee_35314cute7productE - _ZN71_INTERNAL_e7c80e6b_35_flash_fwd_hdim64_fp16_split_sm90_cu_f3e6f9ee_35314cuda3std3__473_GLOBAL__N__e7c80e6b_35_flash_fwd_hdim64_fp16_split_sm90_cu_f3e6f9ee_35316ignoreE)
_ZN71_INTERNAL_e7c80e6b_35_flash_fwd_hdim64_fp16_split_sm90_cu_f3e6f9ee_35314cuda3std3__473_GLOBAL__N__e7c80e6b_35_flash_fwd_hdim64_fp16_split_sm90_cu_f3e6f9ee_35316ignoreE:
	.zero		1
	.type		_ZN71_INTERNAL_e7c80e6b_35_flash_fwd_hdim64_fp16_split_sm90_cu_f3e6f9ee_35314cute7productE,@object
	.size		_ZN71_INTERNAL_e7c80e6b_35_flash_fwd_hdim64_fp16_split_sm90_cu_f3e6f9ee_35314cute7productE,(_ZN71_INTERNAL_e7c80e6b_35_flash_fwd_hdim64_fp16_split_sm90_cu_f3e6f9ee_35314cuda3std3__45__cpo3endE - _ZN71_INTERNAL_e7c80e6b_35_flash_fwd_hdim64_fp16_split_sm90_cu_f3e6f9ee_35314cute7productE)
_ZN71_INTERNAL_e7c80e6b_35_flash_fwd_hdim64_fp16_split_sm90_cu_f3e6f9ee_35314cute7productE:
	.zero		1
	.type		_ZN71_INTERNAL_e7c80e6b_35_flash_fwd_hdim64_fp16_split_sm90_cu_f3e6f9ee_35314cuda3std3__45__cpo3endE,@object
	.size		_ZN71_INTERNAL_e7c80e6b_35_flash_fwd_hdim64_fp16_split_sm90_cu_f3e6f9ee_35314cuda3std3__45__cpo3endE,(_ZN71_INTERNAL_e7c80e6b_35_flash_fwd_hdim64_fp16_split_sm90_cu_f3e6f9ee_35314cuda3std3__419piecewise_constructE - _ZN71_INTERNAL_e7c80e6b_35_flash_fwd_hdim64_fp16_split_sm90_cu_f3e6f9ee_35314cuda3std3__45__cpo3endE)
_ZN71_INTERNAL_e7c80e6b_35_flash_fwd_hdim64_fp16_split_sm90_cu_f3e6f9ee_35314cuda3std3__45__cpo3endE:
	.zero		1
	.type		_ZN71_INTERNAL_e7c80e6b_35_flash_fwd_hdim64_fp16_split_sm90_cu_f3e6f9ee_35314cuda3std3__419piecewise_constructE,@object
	.size		_ZN71_INTERNAL_e7c80e6b_35_flash_fwd_hdim64_fp16_split_sm90_cu_f3e6f9ee_35314cuda3std3__419piecewise_constructE,(_ZN71_INTERNAL_e7c80e6b_35_flash_fwd_hdim64_fp16_split_sm90_cu_f3e6f9ee_35314cuda3std3__45__cpo4cendE - _ZN71_INTERNAL_e7c80e6b_35_flash_fwd_hdim64_fp16_split_sm90_cu_f3e6f9ee_35314cuda3std3__419piecewise_constructE)
_ZN71_INTERNAL_e7c80e6b_35_flash_fwd_hdim64_fp16_split_sm90_cu_f3e6f9ee_35314cuda3std3__419piecewise_constructE:
	.zero		1
	.type		_ZN71_INTERNAL_e7c80e6b_35_flash_fwd_hdim64_fp16_split_sm90_cu_f3e6f9ee_35314cuda3std3__45__cpo4cendE,@object
	.size		_ZN71_INTERNAL_e7c80e6b_35_flash_fwd_hdim64_fp16_split_sm90_cu_f3e6f9ee_35314cuda3std3__45__cpo4cendE,(_ZN71_INTERNAL_e7c80e6b_35_flash_fwd_hdim64_fp16_split_sm90_cu_f3e6f9ee_35314cuda3std6ranges3__45__cpo4swapE - _ZN71_INTERNAL_e7c80e6b_35_flash_fwd_hdim64_fp16_split_sm90_cu_f3e6f9ee_35314cuda3std3__45__cpo4cendE)
_ZN71_INTERNAL_e7c80e6b_35_flash_fwd_hdim64_fp16_split_sm90_cu_f3e6f9ee_35314cuda3std3__45__cpo4cendE:
	.zero		1
	.type		_ZN71_INTERNAL_e7c80e6b_35_flash_fwd_hdim64_fp16_split_sm90_cu_f3e6f9ee_35314cuda3std6ranges3__45__cpo4swapE,@object
	.size		_ZN71_INTERNAL_e7c80e6b_35_flash_fwd_hdim64_fp16_split_sm90_cu_f3e6f9ee_35314cuda3std6ranges3__45__cpo4swapE,(.L_16 - _ZN71_INTERNAL_e7c80e6b_35_flash_fwd_hdim64_fp16_split_sm90_cu_f3e6f9ee_35314cuda3std6ranges3__45__cpo4swapE)
_ZN71_INTERNAL_e7c80e6b_35_flash_fwd_hdim64_fp16_split_sm90_cu_f3e6f9ee_35314cuda3std6ranges3__45__cpo4swapE:
	.zero		1
.L_16:


//--------------------- .nv.shared._ZN7cutlass13device_kernelIN5flash11enable_sm90INS1_16FlashAttnFwdSm90INS1_25CollectiveMainloopFwdSm90ILi2EN4cute5tupleIJNS5_1CILi1EEES8_S8_EEENS6_IJNS7_ILi192EEESA_NS7_ILi64EEEEEELi64ENS_6half_tEfNS_4arch4Sm90ELb0ELb0ELb0ELb1ELb0ELb0ELb0ELb0ELb1ELb1ELb1ELb0EEENS1_21CollectiveEpilogueFwdINS6_IJSA_SB_SA_EEES9_SD_SF_Li384ELb1ELb1ELb1ELb0EEENS1_36VarlenDynamicPersistentTileSchedulerILi192ELi192ELi384ELi128ELb1ELb1ELb1ELb0ELb1ELb1EEEEEEEEEvNT_6ParamsE --------------------------
	.section	.nv.shared._ZN7cutlass13device_kernelIN5flash11enable_sm90INS1_16FlashAttnFwdSm90INS1_25CollectiveMainloopFwdSm90ILi2EN4cute5tupleIJNS5_1CILi1EEES8_S8_EEENS6_IJNS7_ILi192EEESA_NS7_ILi64EEEEEELi64ENS_6half_tEfNS_4arch4Sm90ELb0ELb0ELb0ELb1ELb0ELb0ELb0ELb0ELb1ELb1ELb1ELb0EEENS1_21CollectiveEpilogueFwdINS6_IJSA_SB_SA_EEES9_SD_SF_Li384ELb1ELb1ELb1ELb0EEENS1_36VarlenDynamicPersistentTileSchedulerILi192ELi192ELi384ELi128ELb1ELb1ELb1ELb0ELb1ELb1EEEEEEEEEvNT_6ParamsE,"aw",@nobits
	.sectionflags	@""
	.align	16
	.zero		1024


//--------------------- .nv.shared._ZN7cutlass13device_kernelIN5flash11enable_sm90INS1_16FlashAttnFwdSm90INS1_25CollectiveMainloopFwdSm90ILi2EN4cute5tupleIJNS5_1CILi1EEES8_S8_EEENS6_IJNS7_ILi192EEESA_NS7_ILi64EEEEEELi64ENS_6half_tEfNS_4arch4Sm90ELb0ELb0ELb0ELb1ELb0ELb1ELb0ELb0ELb1ELb1ELb1ELb0EEENS1_21CollectiveEpilogueFwdINS6_IJSA_SB_SA_EEES9_SD_SF_Li384ELb1ELb1ELb1ELb0EEENS1_36VarlenDynamicPersistentTileSchedulerILi192ELi192ELi384ELi128ELb1ELb1ELb1ELb0ELb1ELb1EEEEEEEEEvNT_6ParamsE --------------------------
	.section	.nv.shared._ZN7cutlass13device_kernelIN5flash11enable_sm90INS1_16FlashAttnFwdSm90INS1_25CollectiveMainloopFwdSm90ILi2EN4cute5tupleIJNS5_1CILi1EEES8_S8_EEENS6_IJNS7_ILi192EEESA_NS7_ILi64EEEEEELi64ENS_6half_tEfNS_4arch4Sm90ELb0ELb0ELb0ELb1ELb0ELb1ELb0ELb0ELb1ELb1ELb1ELb0EEENS1_21CollectiveEpilogueFwdINS6_IJSA_SB_SA_EEES9_SD_SF_Li384ELb1ELb1ELb1ELb0EEENS1_36VarlenDynamicPersistentTileSchedulerILi192ELi192ELi384ELi128ELb1ELb1ELb1ELb0ELb1ELb1EEEEEEEEEvNT_6ParamsE,"aw",@nobits
	.sectionflags	@""
	.align	16
	.zero		1024


//--------------------- .nv.shared._ZN7cutlass13device_kernelIN5flash11enable_sm90INS1_16FlashAttnFwdSm90INS1_25CollectiveMainloopFwdSm90ILi2EN4cute5tupleIJNS5_1CILi1EEES8_S8_EEENS6_IJNS7_ILi192EEENS7_ILi128EEENS7_ILi64EEEEEELi64ENS_6half_tEfNS_4arch4Sm90ELb0ELb1ELb0ELb0ELb0ELb0ELb0ELb1ELb1ELb1ELb1ELb0EEENS1_21CollectiveEpilogueFwdINS6_IJSA_SC_SB_EEES9_SE_SG_Li384ELb0ELb1ELb1ELb0EEENS1_19SingleTileSchedulerILb0ELb1ELb1ELi192EEEEEEEEEvNT_6ParamsE --------------------------
	.section	.nv.shared._ZN7cutlass13device_kernelIN5flash11enable_sm90INS1_16FlashAttnFwdSm90INS1_25CollectiveMainloopFwdSm90ILi2EN4cute5tupleIJNS5_1CILi1EEES8_S8_EEENS6_IJNS7_ILi192EEENS7_ILi128EEENS7_ILi64EEEEEELi64ENS_6half_tEfNS_4arch4Sm90ELb0ELb1ELb0ELb0ELb0ELb0ELb0ELb1ELb1ELb1ELb1ELb0EEENS1_21CollectiveEpilogueFwdINS6_IJSA_SC_SB_EEES9_SE_SG_Li384ELb0ELb1ELb1ELb0EEENS1_19SingleTileSchedulerILb0ELb1ELb1ELi192EEEEEEEEEvNT_6ParamsE,"aw",@nobits
	.sectionflags	@""
	.align	16
	.zero		1024


//--------------------- .nv.shared._ZN7cutlass13device_kernelIN5flash11enable_sm90INS1_16FlashAttnFwdSm90INS1_25CollectiveMainloopFwdSm90ILi2EN4cute5tupleIJNS5_1CILi1EEES8_S8_EEENS6_IJNS7_ILi192EEENS7_ILi128EEENS7_ILi64EEEEEELi64ENS_6half_tEfNS_4arch4Sm90ELb0ELb1ELb0ELb1ELb0ELb0ELb0ELb1ELb1ELb1ELb1ELb0EEENS1_21CollectiveEpilogueFwdINS6_IJSA_SC_SB_EEES9_SE_SG_Li384ELb1ELb1ELb1ELb0EEENS1_36VarlenDynamicPersistentTileSchedulerILi192ELi128ELi384ELi128ELb1ELb1ELb1ELb1ELb0ELb1EEEEEEEEEvNT_6ParamsE --------------------------
	.section	.nv.shared._ZN7cutlass13device_kernelIN5flash11enable_sm90INS1_16FlashAttnFwdSm90INS1_25CollectiveMainloopFwdSm90ILi2EN4cute5tupleIJNS5_1CILi1EEES8_S8_EEENS6_IJNS7_ILi192EEENS7_ILi128EEENS7_ILi64EEEEEELi64ENS_6half_tEfNS_4arch4Sm90ELb0ELb1ELb0ELb1ELb0ELb0ELb0ELb1ELb1ELb1ELb1ELb0EEENS1_21CollectiveEpilogueFwdINS6_IJSA_SC_SB_EEES9_SE_SG_Li384ELb1ELb1ELb1ELb0EEENS1_36VarlenDynamicPersistentTileSchedulerILi192ELi128ELi384ELi128ELb1ELb1ELb1ELb1ELb0ELb1EEEEEEEEEvNT_6ParamsE,"aw",@nobits
	.sectionflags	@""
	.align	16
	.zero		1024


//--------------------- .nv.shared._ZN7cutlass13device_kernelIN5flash11enable_sm90INS1_16FlashAttnFwdSm90INS1_25CollectiveMainloopFwdSm90ILi2EN4cute5tupleIJNS5_1CILi1EEES8_S8_EEENS6_IJNS7_ILi192EEENS7_ILi128EEENS7_ILi64EEEEEELi64ENS_6half_tEfNS_4arch4Sm90ELb0ELb1ELb0ELb1ELb0ELb1ELb0ELb1ELb1ELb1ELb1ELb0EEENS1_21CollectiveEpilogueFwdINS6_IJSA_SC_SB_EEES9_SE_SG_Li384ELb1ELb1ELb1ELb0EEENS1_36VarlenDynamicPersistentTileSchedulerILi192ELi128ELi384ELi128ELb1ELb1ELb1ELb1ELb0ELb1EEEEEEEEEvNT_6ParamsE --------------------------
	.section	.nv.shared._ZN7cutlass13device_kernelIN5flash11enable_sm90INS1_16FlashAttnFwdSm90INS1_25CollectiveMainloopFwdSm90ILi2EN4cute5tupleIJNS5_1CILi1EEES8_S8_EEENS6_IJNS7_ILi192EEENS7_ILi128EEENS7_ILi64EEEEEELi64ENS_6half_tEfNS_4arch4Sm90ELb0ELb1ELb0ELb1ELb0ELb1ELb0ELb1ELb1ELb1ELb1ELb0EEENS1_21CollectiveEpilogueFwdINS6_IJSA_SC_SB_EEES9_SE_SG_Li384ELb1ELb1ELb1ELb0EEENS1_36VarlenDynamicPersistentTileSchedulerILi192ELi128ELi384ELi128ELb1ELb1ELb1ELb1ELb0ELb1EEEEEEEEEvNT_6ParamsE,"aw",@nobits
	.sectionflags	@""
	.align	16
	.zero		1024


//--------------------- .nv.shared._ZN7cutlass13device_kernelIN5flash11enable_sm90INS1_16FlashAttnFwdSm90INS1_25CollectiveMainloopFwdSm90ILi2EN4cute5tupleIJNS5_1CILi1EEES8_S8_EEENS6_IJNS7_ILi192EEENS7_ILi128EEENS7_ILi64EEEEEELi64ENS_6half_tEfNS_4arch4Sm90ELb1ELb0ELb0ELb0ELb0ELb0ELb0ELb1ELb1ELb1ELb1ELb0EEENS1_21CollectiveEpilogueFwdINS6_IJSA_SC_SB_EEES9_SE_SG_Li384ELb0ELb1ELb1ELb0EEENS1_19SingleTileSchedulerILb0ELb1ELb1ELi192EEEEEEEEEvNT_6ParamsE --------------------------
	.section	.nv.shared._ZN7cutlass13device_kernelIN5flash11enable_sm90INS1_16FlashAttnFwdSm90INS1_25CollectiveMainloopFwdSm90ILi2EN4cute5tupleIJNS5_1CILi1EEES8_S8_EEENS6_IJNS7_ILi192EEENS7_ILi128EEENS7_ILi64EEEEEELi64ENS_6half_tEfNS_4arch4Sm90ELb1ELb0ELb0ELb0ELb0ELb0ELb0ELb1ELb1ELb1ELb1ELb0EEENS1_21CollectiveEpilogueFwdINS6_IJSA_SC_SB_EEES9_SE_SG_Li384ELb0ELb1ELb1ELb0EEENS1_19SingleTileSchedulerILb0ELb1ELb1ELi192EEEEEEEEEvNT_6ParamsE,"aw",@nobits
	.sectionflags	@""
	.align	16
	.zero		1024


//--------------------- .nv.shared._ZN7cutlass13device_kernelIN5flash11enable_sm90INS1_16FlashAttnFwdSm90INS1_25CollectiveMainloopFwdSm90ILi2EN4cute5tupleIJNS5_1CILi1EEES8_S8_EEENS6_IJNS7_ILi192EEENS7_ILi128EEENS7_ILi64EEEEEELi64ENS_6half_tEfNS_4arch4Sm90ELb1ELb0ELb0ELb1ELb0ELb0ELb0ELb1ELb1ELb1ELb1ELb0EEENS1_21CollectiveEpilogueFwdINS6_IJSA_SC_SB_EEES9_SE_SG_Li384ELb1ELb1ELb1ELb0EEENS1_36VarlenDynamicPersistentTileSchedulerILi192ELi128ELi384ELi128ELb1ELb1ELb1ELb1ELb1ELb1EEEEEEEEEvNT_6ParamsE --------------------------
	.section	.nv.shared._ZN7cutlass13device_kernelIN5flash11enable_sm90INS1_16FlashAttnFwdSm90INS1_25CollectiveMainloopFwdSm90ILi2EN4cute5tupleIJNS5_1CILi1EEES8_S8_EEENS6_IJNS7_ILi192EEENS7_ILi128EEENS7_ILi64EEEEEELi64ENS_6half_tEfNS_4arch4Sm90ELb1ELb0ELb0ELb1ELb0ELb0ELb0ELb1ELb1ELb1ELb1ELb0EEENS1_21CollectiveEpilogueFwdINS6_IJSA_SC_SB_EEES9_SE_SG_Li384ELb1ELb1ELb1ELb0EEENS1_36VarlenDynamicPersistentTileSchedulerILi192ELi128ELi384ELi128ELb1ELb1ELb1ELb1ELb1ELb1EEEEEEEEEvNT_6ParamsE,"aw",@nobits
	.sectionflags	@""
	.align	16
	.zero		1024


//--------------------- .nv.shared._ZN7cutlass13device_kernelIN5flash11enable_sm90INS1_16FlashAttnFwdSm90INS1_25CollectiveMainloopFwdSm90ILi2EN4cute5tupleIJNS5_1CILi1EEES8_S8_EEENS6_IJNS7_ILi192EEENS7_ILi128EEENS7_ILi64EEEEEELi64ENS_6half_tEfNS_4arch4Sm90ELb1ELb0ELb0ELb1ELb0ELb1ELb0ELb1ELb1ELb1ELb1ELb0EEENS1_21CollectiveEpilogueFwdINS6_IJSA_SC_SB_EEES9_SE_SG_Li384ELb1ELb1ELb1ELb0EEENS1_36VarlenDynamicPersistentTileSchedulerILi192ELi128ELi384ELi128ELb1ELb1ELb1ELb1ELb1ELb1EEEEEEEEEvNT_6ParamsE --------------------------
	.section	.nv.shared._ZN7cutlass13device_kernelIN5flash11enable_sm90INS1_16FlashAttnFwdSm90INS1_25CollectiveMainloopFwdSm90ILi2EN4cute5tupleIJNS5_1CILi1EEES8_S8_EEENS6_IJNS7_ILi192EEENS7_ILi128EEENS7_ILi64EEEEEELi64ENS_6half_tEfNS_4arch4Sm90ELb1ELb0ELb0ELb1ELb0ELb1ELb0ELb1ELb1ELb1ELb1ELb0EEENS1_21CollectiveEpilogueFwdINS6_IJSA_SC_SB_EEES9_SE_SG_Li384ELb1ELb1ELb1ELb0EEENS1_36VarlenDynamicPersistentTileSchedulerILi192ELi128ELi384ELi128ELb1ELb1ELb1ELb1ELb1ELb1EEEEEEEEEvNT_6ParamsE,"aw",@nobits
	.sectionflags	@""
	.align	16
	.zero		1024


//--------------------- .nv.constant0._ZN7cutlass13device_kernelIN5flash11enable_sm90INS1_16FlashAttnFwdSm90INS1_25CollectiveMainloopFwdSm90ILi2EN4cute5tupleIJNS5_1CILi1EEES8_S8_EEENS6_IJNS7_ILi192EEESA_NS7_ILi64EEEEEELi64ENS_6half_tEfNS_4arch4Sm90ELb0ELb0ELb0ELb0ELb0ELb0ELb0ELb0ELb1ELb1ELb1ELb0EEENS1_21CollectiveEpilogueFwdINS6_IJSA_SB_SA_EEES9_SD_SF_Li384ELb0ELb1ELb1ELb0EEENS1_19SingleTileSchedulerILb0ELb1ELb1ELi192EEEEEEEEEvNT_6ParamsE --------------------------
	.section	.nv.constant0._ZN7cutlass13device_kernelIN5flash11enable_sm90INS1_16FlashAttnFwdSm90INS1_25CollectiveMainloopFwdSm90ILi2EN4cute5tupleIJNS5_1CILi1EEES8_S8_EEENS6_IJNS7_ILi192EEESA_NS7_ILi64EEEEEELi64ENS_6half_tEfNS_4arch4Sm90ELb0ELb0ELb0ELb0ELb0ELb0ELb0ELb0ELb1ELb1ELb1ELb0EEENS1_21CollectiveEpilogueFwdINS6_IJSA_SB_SA_EEES9_SD_SF_Li384ELb0ELb1ELb1ELb0EEENS1_19SingleTileSchedulerILb0ELb1ELb1ELi192EEEEEEEEEvNT_6ParamsE,"a",@progbits
	.sectionflags	@""
	.align	4
.nv.constant0._ZN7cutlass13device_kernelIN5flash11enable_sm90INS1_16FlashAttnFwdSm90INS1_25CollectiveMainloopFwdSm90ILi2EN4cute5tupleIJNS5_1CILi1EEES8_S8_EEENS6_IJNS7_ILi192EEESA_NS7_ILi64EEEEEELi64ENS_6half_tEfNS_4arch4Sm90ELb0ELb0ELb0ELb0ELb0ELb0ELb0ELb0ELb1ELb1ELb1ELb0EEENS1_21CollectiveEpilogueFwdINS6_IJSA_SB_SA_EEES9_SD_SF_Li384ELb0ELb1ELb1ELb0EEENS1_19SingleTileSchedulerILb0ELb1ELb1ELi192EEEEEEEEEvNT_6ParamsE:
	.zero		3200


//--------------------- .nv.constant0._ZN7cutlass13device_kernelIN5flash11enable_sm90INS1_16FlashAttnFwdSm90INS1_25CollectiveMainloopFwdSm90ILi2EN4cute5tupleIJNS5_1CILi1EEES8_S8_EEENS6_IJNS7_ILi192EEESA_NS7_ILi64EEEEEELi64ENS_6half_tEfNS_4arch4Sm90ELb0ELb0ELb0ELb1ELb0ELb0ELb0ELb0ELb1ELb1ELb1ELb0EEENS1_21CollectiveEpilogueFwdINS6_IJSA_SB_SA_EEES9_SD_SF_Li384ELb1ELb1ELb1ELb0EEENS1_36VarlenDynamicPersistentTileSchedulerILi192ELi192ELi384ELi128ELb1ELb1ELb1ELb0ELb1ELb1EEEEEEEEEvNT_6ParamsE --------------------------
	.section	.nv.constant0._ZN7cutlass13device_kernelIN5flash11enable_sm90INS1_16FlashAttnFwdSm90INS1_25CollectiveMainloopFwdSm90ILi2EN4cute5tupleIJNS5_1CILi1EEES8_S8_EEENS6_IJNS7_ILi192EEESA_NS7_ILi64EEEEEELi64ENS_6half_tEfNS_4arch4Sm90ELb0ELb0ELb0ELb1ELb0ELb0ELb0ELb0ELb1ELb1ELb1ELb0EEENS1_21CollectiveEpilogueFwdINS6_IJSA_SB_SA_EEES9_SD_SF_Li384ELb1ELb1ELb1ELb0EEENS1_36VarlenDynamicPersistentTileSchedulerILi192ELi192ELi384ELi128ELb1ELb1ELb1ELb0ELb1ELb1EEEEEEEEEvNT_6ParamsE,"a",@progbits
	.sectionflags	@""
	.align	4
.nv.constant0._ZN7cutlass13device_kernelIN5flash11enable_sm90INS1_16FlashAttnFwdSm90INS1_25CollectiveMainloopFwdSm90ILi2EN4cute5tupleIJNS5_1CILi1EEES8_S8_EEENS6_IJNS7_ILi192EEESA_NS7_ILi64EEEEEELi64ENS_6half_tEfNS_4arch4Sm90ELb0ELb0ELb0ELb1ELb0ELb0ELb0ELb0ELb1ELb1ELb1ELb0EEENS1_21CollectiveEpilogueFwdINS6_IJSA_SB_SA_EEES9_SD_SF_Li384ELb1ELb1ELb1ELb0EEENS1_36VarlenDynamicPersistentTileSchedulerILi192ELi192ELi384ELi128ELb1ELb1ELb1ELb0ELb1ELb1EEEEEEEEEvNT_6ParamsE:
	.zero		3328


//--------------------- .nv.constant0._ZN7cutlass13device_kernelIN5flash11enable_sm90INS1_16FlashAttnFwdSm90INS1_25CollectiveMainloopFwdSm90ILi2EN4cute5tupleIJNS5_1CILi1EEES8_S8_EEENS6_IJNS7_ILi192EEESA_NS7_ILi64EEEEEELi64ENS_6half_tEfNS_4arch4Sm90ELb0ELb0ELb0ELb1ELb0ELb1ELb0ELb0ELb1ELb1ELb1ELb0EEENS1_21CollectiveEpilogueFwdINS6_IJSA_SB_SA_EEES9_SD_SF_Li384ELb1ELb1ELb1ELb0EEENS1_36VarlenDynamicPersistentTileSchedulerILi192ELi192ELi384ELi128ELb1ELb1ELb1ELb0ELb1ELb1EEEEEEEEEvNT_6ParamsE --------------------------
	.section	.nv.constant0._ZN7cutlass13device_kernelIN5flash11enable_sm90INS1_16FlashAttnFwdSm90INS1_25CollectiveMainloopFwdSm90ILi2EN4cute5tupleIJNS5_1CILi1EEES8_S8_EEENS6_IJNS7_ILi192EEESA_NS7_ILi64EEEEEELi64ENS_6half_tEfNS_4arch4Sm90ELb0ELb0ELb0ELb1ELb0ELb1ELb0ELb0ELb1ELb1ELb1ELb0EEENS1_21CollectiveEpilogueFwdINS6_IJSA_SB_SA_EEES9_SD_SF_Li384ELb1ELb1ELb1ELb0EEENS1_36VarlenDynamicPersistentTileSchedulerILi192ELi192ELi384ELi128ELb1ELb1ELb1ELb0ELb1ELb1EEEEEEEEEvNT_6ParamsE,"a",@progbits
	.sectionflags	@""
	.align	4
.nv.constant0._ZN7cutlass13device_kernelIN5flash11enable_sm90INS1_16FlashAttnFwdSm90INS1_25CollectiveMainloopFwdSm90ILi2EN4cute5tupleIJNS5_1CILi1EEES8_S8_EEENS6_IJNS7_ILi192EEESA_NS7_ILi64EEEEEELi64ENS_6half_tEfNS_4arch4Sm90ELb0ELb0ELb0ELb1ELb0ELb1ELb0ELb0ELb1ELb1ELb1ELb0EEENS1_21CollectiveEpilogueFwdINS6_IJSA_SB_SA_EEES9_SD_SF_Li384ELb1ELb1ELb1ELb0EEENS1_36VarlenDynamicPersistentTileSchedulerILi192ELi192ELi384ELi128ELb1ELb1ELb1ELb0ELb1ELb1EEEEEEEEEvNT_6ParamsE:
	.zero		3328


//--------------------- .nv.constant0._ZN7cutlass13device_kernelIN5flash11enable_sm90INS1_16FlashAttnFwdSm90INS1_25CollectiveMainloopFwdSm90ILi2EN4cute5tupleIJNS5_1CILi1EEES8_S8_EEENS6_IJNS7_ILi192EEENS7_ILi128EEENS7_ILi64EEEEEELi64ENS_6half_tEfNS_4arch4Sm90ELb0ELb1ELb0ELb0ELb0ELb0ELb0ELb1ELb1ELb1ELb1ELb0EEENS1_21CollectiveEpilogueFwdINS6_IJSA_SC_SB_EEES9_SE_SG_Li384ELb0ELb1ELb1ELb0EEENS1_19SingleTileSchedulerILb0ELb1ELb1ELi192EEEEEEEEEvNT_6ParamsE --------------------------
	.section	.nv.constant0._ZN7cutlass13device_kernelIN5flash11enable_sm90INS1_16FlashAttnFwdSm90INS1_25CollectiveMainloopFwdSm90ILi2EN4cute5tupleIJNS5_1CILi1EEES8_S8_EEENS6_IJNS7_ILi192EEENS7_ILi128EEENS7_ILi64EEEEEELi64ENS_6half_tEfNS_4arch4Sm90ELb0ELb1ELb0ELb0ELb0ELb0ELb0ELb1ELb1ELb1ELb1ELb0EEENS1_21CollectiveEpilogueFwdINS6_IJSA_SC_SB_EEES9_SE_SG_Li384ELb0ELb1ELb1ELb0EEENS1_19SingleTileSchedulerILb0ELb1ELb1ELi192EEEEEEEEEvNT_6ParamsE,"a",@progbits
	.sectionflags	@""
	.align	4
.nv.constant0._ZN7cutlass13device_kernelIN5flash11enable_sm90INS1_16FlashAttnFwdSm90INS1_25CollectiveMainloopFwdSm90ILi2EN4cute5tupleIJNS5_1CILi1EEES8_S8_EEENS6_IJNS7_ILi192EEENS7_ILi128EEENS7_ILi64EEEEEELi64ENS_6half_tEfNS_4arch4Sm90ELb0ELb1ELb0ELb0ELb0ELb0ELb0ELb1ELb1ELb1ELb1ELb0EEENS1_21CollectiveEpilogueFwdINS6_IJSA_SC_SB_EEES9_SE_SG_Li384ELb0ELb1ELb1ELb0EEENS1_19SingleTileSchedulerILb0ELb1ELb1ELi192EEEEEEEEEvNT_6ParamsE:
	.zero		3200


//--------------------- .nv.constant0._ZN7cutlass13device_kernelIN5flash11enable_sm90INS1_16FlashAttnFwdSm90INS1_25CollectiveMainloopFwdSm90ILi2EN4cute5tupleIJNS5_1CILi1EEES8_S8_EEENS6_IJNS7_ILi192EEENS7_ILi128EEENS7_ILi64EEEEEELi64ENS_6half_tEfNS_4arch4Sm90ELb0ELb1ELb0ELb1ELb0ELb0ELb0ELb1ELb1ELb1ELb1ELb0EEENS1_21CollectiveEpilogueFwdINS6_IJSA_SC_SB_EEES9_SE_SG_Li384ELb1ELb1ELb1ELb0EEENS1_36VarlenDynamicPersistentTileSchedulerILi192ELi128ELi384ELi128ELb1ELb1ELb1ELb1ELb0ELb1EEEEEEEEEvNT_6ParamsE --------------------------
	.section	.nv.constant0._ZN7cutlass13device_kernelIN5flash11enable_sm90INS1_16FlashAttnFwdSm90INS1_25CollectiveMainloopFwdSm90ILi2EN4cute5tupleIJNS5_1CILi1EEES8_S8_EEENS6_IJNS7_ILi192EEENS7_ILi128EEENS7_ILi64EEEEEELi64ENS_6half_tEfNS_4arch4Sm90ELb0ELb1ELb0ELb1ELb0ELb0ELb0ELb1ELb1ELb1ELb1ELb0EEENS1_21CollectiveEpilogueFwdINS6_IJSA_SC_SB_EEES9_SE_SG_Li384ELb1ELb1ELb1ELb0EEENS1_36VarlenDynamicPersistentTileSchedulerILi192ELi128ELi384ELi128ELb1ELb1ELb1ELb1ELb0ELb1EEEEEEEEEvNT_6ParamsE,"a",@progbits
	.sectionflags	@""
	.align	4
.nv.constant0._ZN7cutlass13device_kernelIN5flash11enable_sm90INS1_16FlashAttnFwdSm90INS1_25CollectiveMainloopFwdSm90ILi2EN4cute5tupleIJNS5_1CILi1EEES8_S8_EEENS6_IJNS7_ILi192EEENS7_ILi128EEENS7_ILi64EEEEEELi64ENS_6half_tEfNS_4arch4Sm90ELb0ELb1ELb0ELb1ELb0ELb0ELb0ELb1ELb1ELb1ELb1ELb0EEENS1_21CollectiveEpilogueFwdINS6_IJSA_SC_SB_EEES9_SE_SG_Li384ELb1ELb1ELb1ELb0EEENS1_36VarlenDynamicPersistentTileSchedulerILi192ELi128ELi384ELi128ELb1ELb1ELb1ELb1ELb0ELb1EEEEEEEEEvNT_6ParamsE:
	.zero		3328


//--------------------- .nv.constant0._ZN7cutlass13device_kernelIN5flash11enable_sm90INS1_16FlashAttnFwdSm90INS1_25CollectiveMainloopFwdSm90ILi2EN4cute5tupleIJNS5_1CILi1EEES8_S8_EEENS6_IJNS7_ILi192EEENS7_ILi128EEENS7_ILi64EEEEEELi64ENS_6half_tEfNS_4arch4Sm90ELb0ELb1ELb0ELb1ELb0ELb1ELb0ELb1ELb1ELb1ELb1ELb0EEENS1_21CollectiveEpilogueFwdINS6_IJSA_SC_SB_EEES9_SE_SG_Li384ELb1ELb1ELb1ELb0EEENS1_36VarlenDynamicPersistentTileSchedulerILi192ELi128ELi384ELi128ELb1ELb1ELb1ELb1ELb0ELb1EEEEEEEEEvNT_6ParamsE --------------------------
	.section	.nv.constant0._ZN7cutlass13device_kernelIN5flash11enable_sm90INS1_16FlashAttnFwdSm90INS1_25CollectiveMainloopFwdSm90ILi2EN4cute5tupleIJNS5_1CILi1EEES8_S8_EEENS6_IJNS7_ILi192EEENS7_ILi128EEENS7_ILi64EEEEEELi64ENS_6half_tEfNS_4arch4Sm90ELb0ELb1ELb0ELb1ELb0ELb1ELb0ELb1ELb1ELb1ELb1ELb0EEENS1_21CollectiveEpilogueFwdINS6_IJSA_SC_SB_EEES9_SE_SG_Li384ELb1ELb1ELb1ELb0EEENS1_36VarlenDynamicPersistentTileSchedulerILi192ELi128ELi384ELi128ELb1ELb1ELb1ELb1ELb0ELb1EEEEEEEEEvNT_6ParamsE,"a",@progbits
	.sectionflags	@""
	.align	4
.nv.constant0._ZN7cutlass13device_kernelIN5flash11enable_sm90INS1_16FlashAttnFwdSm90INS1_25CollectiveMainloopFwdSm90ILi2EN4cute5tupleIJNS5_1CILi1EEES8_S8_EEENS6_IJNS7_ILi192EEENS7_ILi128EEENS7_ILi64EEEEEELi64ENS_6half_tEfNS_4arch4Sm90ELb0ELb1ELb0ELb1ELb0ELb1ELb0ELb1ELb1ELb1ELb1ELb0EEENS1_21CollectiveEpilogueFwdINS6_IJSA_SC_SB_EEES9_SE_SG_Li384ELb1ELb1ELb1ELb0EEENS1_36VarlenDynamicPersistentTileSchedulerILi192ELi128ELi384ELi128ELb1ELb1ELb1ELb1ELb0ELb1EEEEEEEEEvNT_6ParamsE:
	.zero		3328


//--------------------- .nv.constant0._ZN7cutlass13device_kernelIN5flash11enable_sm90INS1_16FlashAttnFwdSm90INS1_25CollectiveMainloopFwdSm90ILi2EN4cute5tupleIJNS5_1CILi1EEES8_S8_EEENS6_IJNS7_ILi192EEENS7_ILi128EEENS7_ILi64EEEEEELi64ENS_6half_tEfNS_4arch4Sm90ELb1ELb0ELb0ELb0ELb0ELb0ELb0ELb1ELb1ELb1ELb1ELb0EEENS1_21CollectiveEpilogueFwdINS6_IJSA_SC_SB_EEES9_SE_SG_Li384ELb0ELb1ELb1ELb0EEENS1_19SingleTileSchedulerILb0ELb1ELb1ELi192EEEEEEEEEvNT_6ParamsE --------------------------
	.section	.nv.constant0._ZN7cutlass13device_kernelIN5flash11enable_sm90INS1_16FlashAttnFwdSm90INS1_25CollectiveMainloopFwdSm90ILi2EN4cute5tupleIJNS5_1CILi1EEES8_S8_EEENS6_IJNS7_ILi192EEENS7_ILi128EEENS7_ILi64EEEEEELi64ENS_6half_tEfNS_4arch4Sm90ELb1ELb0ELb0ELb0ELb0ELb0ELb0ELb1ELb1ELb1ELb1ELb0EEENS1_21CollectiveEpilogueFwdINS6_IJSA_SC_SB_EEES9_SE_SG_Li384ELb0ELb1ELb1ELb0EEENS1_19SingleTileSchedulerILb0ELb1ELb1ELi192EEEEEEEEEvNT_6ParamsE,"a",@progbits
	.sectionflags	@""
	.align	4
.nv.constant0._ZN7cutlass13device_kernelIN5flash11enable_sm90INS1_16FlashAttnFwdSm90INS1_25CollectiveMainloopFwdSm90ILi2EN4cute5tupleIJNS5_1CILi1EEES8_S8_EEENS6_IJNS7_ILi192EEENS7_ILi128EEENS7_ILi64EEEEEELi64ENS_6half_tEfNS_4arch4Sm90ELb1ELb0ELb0ELb0ELb0ELb0ELb0ELb1ELb1ELb1ELb1ELb0EEENS1_21CollectiveEpilogueFwdINS6_IJSA_SC_SB_EEES9_SE_SG_Li384ELb0ELb1ELb1ELb0EEENS1_19SingleTileSchedulerILb0ELb1ELb1ELi192EEEEEEEEEvNT_6ParamsE:
	.zero		3200


//--------------------- .nv.constant0._ZN7cutlass13device_kernelIN5flash11enable_sm90INS1_16FlashAttnFwdSm90INS1_25CollectiveMainloopFwdSm90ILi2EN4cute5tupleIJNS5_1CILi1EEES8_S8_EEENS6_IJNS7_ILi192EEENS7_ILi128EEENS7_ILi64EEEEEELi64ENS_6half_tEfNS_4arch4Sm90ELb1ELb0ELb0ELb1ELb0ELb0ELb0ELb1ELb1ELb1ELb1ELb0EEENS1_21CollectiveEpilogueFwdINS6_IJSA_SC_SB_EEES9_SE_SG_Li384ELb1ELb1ELb1ELb0EEENS1_36VarlenDynamicPersistentTileSchedulerILi192ELi128ELi384ELi128ELb1ELb1ELb1ELb1ELb1ELb1EEEEEEEEEvNT_6ParamsE --------------------------
	.section	.nv.constant0._ZN7cutlass13device_kernelIN5flash11enable_sm90INS1_16FlashAttnFwdSm90INS1_25CollectiveMainloopFwdSm90ILi2EN4cute5tupleIJNS5_1CILi1EEES8_S8_EEENS6_IJNS7_ILi192EEENS7_ILi128EEENS7_ILi64EEEEEELi64ENS_6half_tEfNS_4arch4Sm90ELb1ELb0ELb0ELb1ELb0ELb0ELb0ELb1ELb1ELb1ELb1ELb0EEENS1_21CollectiveEpilogueFwdINS6_IJSA_SC_SB_EEES9_SE_SG_Li384ELb1ELb1ELb1ELb0EEENS1_36VarlenDynamicPersistentTileSchedulerILi192ELi128ELi384ELi128ELb1ELb1ELb1ELb1ELb1ELb1EEEEEEEEEvNT_6ParamsE,"a",@progbits
	.sectionflags	@""
	.align	4
.nv.constant0._ZN7cutlass13device_kernelIN5flash11enable_sm90INS1_16FlashAttnFwdSm90INS1_25CollectiveMainloopFwdSm90ILi2EN4cute5tupleIJNS5_1CILi1EEES8_S8_EEENS6_IJNS7_ILi192EEENS7_ILi128EEENS7_ILi64EEEEEELi64ENS_6half_tEfNS_4arch4Sm90ELb1ELb0ELb0ELb1ELb0ELb0ELb0ELb1ELb1ELb1ELb1ELb0EEENS1_21CollectiveEpilogueFwdINS6_IJSA_SC_SB_EEES9_SE_SG_Li384ELb1ELb1ELb1ELb0EEENS1_36VarlenDynamicPersistentTileSchedulerILi192ELi128ELi384ELi128ELb1ELb1ELb1ELb1ELb1ELb1EEEEEEEEEvNT_6ParamsE:
	.zero		3328


//--------------------- .nv.constant0._ZN7cutlass13device_kernelIN5flash11enable_sm90INS1_16FlashAttnFwdSm90INS1_25CollectiveMainloopFwdSm90ILi2EN4cute5tupleIJNS5_1CILi1EEES8_S8_EEENS6_IJNS7_ILi192EEENS7_ILi128EEENS7_ILi64EEEEEELi64ENS_6half_tEfNS_4arch4Sm90ELb1ELb0ELb0ELb1ELb0ELb1ELb0ELb1ELb1ELb1ELb1ELb0EEENS1_21CollectiveEpilogueFwdINS6_IJSA_SC_SB_EEES9_SE_SG_Li384ELb1ELb1ELb1ELb0EEENS1_36VarlenDynamicPersistentTileSchedulerILi192ELi128ELi384ELi128ELb1ELb1ELb1ELb1ELb1ELb1EEEEEEEEEvNT_6ParamsE --------------------------
	.section	.nv.constant0._ZN7cutlass13device_kernelIN5flash11enable_sm90INS1_16FlashAttnFwdSm90INS1_25CollectiveMainloopFwdSm90ILi2EN4cute5tupleIJNS5_1CILi1EEES8_S8_EEENS6_IJNS7_ILi192EEENS7_ILi128EEENS7_ILi64EEEEEELi64ENS_6half_tEfNS_4arch4Sm90ELb1ELb0ELb0ELb1ELb0ELb1ELb0ELb1ELb1ELb1ELb1ELb0EEENS1_21CollectiveEpilogueFwdINS6_IJSA_SC_SB_EEES9_SE_SG_Li384ELb1ELb1ELb1ELb0EEENS1_36VarlenDynamicPersistentTileSchedulerILi192ELi128ELi384ELi128ELb1ELb1ELb1ELb1ELb1ELb1EEEEEEEEEvNT_6ParamsE,"a",@progbits
	.sectionflags	@""
	.align	4
.nv.constant0._ZN7cutlass13device_kernelIN5flash11enable_sm90INS1_16FlashAttnFwdSm90INS1_25CollectiveMainloopFwdSm90ILi2EN4cute5tupleIJNS5_1CILi1EEES8_S8_EEENS6_IJNS7_ILi192EEENS7_ILi128EEENS7_ILi64EEEEEELi64ENS_6half_tEfNS_4arch4Sm90ELb1ELb0ELb0ELb1ELb0ELb1ELb0ELb1ELb1ELb1ELb1ELb0EEENS1_21CollectiveEpilogueFwdINS6_IJSA_SC_SB_EEES9_SE_SG_Li384ELb1ELb1ELb1ELb0EEENS1_36VarlenDynamicPersistentTileSchedulerILi192ELi128ELi384ELi128ELb1ELb1ELb1ELb1ELb1ELb1EEEEEEEEEvNT_6ParamsE:
	.zero		3328


//--------------------- SYMBOLS --------------------------

	.type		.nv.reservedSmem.offset0,@object
	.size		.nv.reservedSmem.offset0,0x4
	.type		__assertfail,@function
